	.target	sm_90a

	.elftype	@"ET_EXEC"


//--------------------- .note.nv.tkinfo           --------------------------
	.section	.note.nv.tkinfo,"",@"SHT_NOTE"
	.sectionflags	@"SHF_NOTE_NV_TKINFO"
	.tkinfo
        /*0018*/ 	.word	0x00000002
        /*0030*/ 	.string	""
        /*0030*/ 	.string	"ptxas"
        /*0030*/ 	.string	"Cuda compilation tools, release 13.0, V13.0.88"
        /*0030*/ 	.string	"Build cuda_13.0.r13.0/compiler.36424714_0"
        /*0030*/ 	.string	"-arch sm_90a -m 64 "



//--------------------- .note.nv.cuinfo           --------------------------
	.section	.note.nv.cuinfo,"",@"SHT_NOTE"
	.sectionflags	@"SHF_NOTE_NV_CUINFO"
        /*0018*/ 	.short	0x0002
        /*001a*/ 	.short	0x005a
        /*001c*/ 	.short	0x0082
	.zero		2


//--------------------- .nv.info                  --------------------------
	.section	.nv.info,"",@"SHT_CUDA_INFO"
	.align	4


	//----- nvinfo : EIATTR_REGCOUNT
	.align		4
        /*0000*/ 	.byte	0x04, 0x2f
        /*0002*/ 	.short	(.L_23 - .L_22)
	.align		4
.L_22:
        /*0004*/ 	.word	index@(_ZN7cutlass13device_kernelIN5flash11enable_sm90INS1_16FlashAttnFwdSm90INS1_25CollectiveMainloopFwdSm90ILi2EN4cute5tupleIJNS5_1CILi1EEES8_S8_EEENS6_IJNS7_ILi128EEENS7_ILi80EEENS7_ILi256EEEEEELi256ENS_10bfloat16_tEfNS_4arch4Sm90ELb1ELb0ELb1ELb1ELb0ELb1ELb0ELb1ELb1ELb1ELb0ELb0EEENS1_21CollectiveEpilogueFwdINS6_IJSA_SC_SB_EEES9_SE_SG_Li256ELb1ELb1ELb0ELb0EEENS1_36VarlenDynamicPersistentTileSchedulerILi128ELi80ELi256ELi128ELb0ELb1ELb1ELb1ELb1ELb1EEEEEEEEEvNT_6ParamsE)
        /*0008*/ 	.word	0x000000a8


	//----- nvinfo : EIATTR_FRAME_SIZE
	.align		4
.L_23:
        /*000c*/ 	.byte	0x04, 0x11
        /*000e*/ 	.short	(.L_25 - .L_24)
	.align		4
.L_24:
        /*0010*/ 	.word	index@(_ZN7cutlass13device_kernelIN5flash11enable_sm90INS1_16FlashAttnFwdSm90INS1_25CollectiveMainloopFwdSm90ILi2EN4cute5tupleIJNS5_1CILi1EEES8_S8_EEENS6_IJNS7_ILi128EEENS7_ILi80EEENS7_ILi256EEEEEELi256ENS_10bfloat16_tEfNS_4arch4Sm90ELb1ELb0ELb1ELb1ELb0ELb1ELb0ELb1ELb1ELb1ELb0ELb0EEENS1_21CollectiveEpilogueFwdINS6_IJSA_SC_SB_EEES9_SE_SG_Li256ELb1ELb1ELb0ELb0EEENS1_36VarlenDynamicPersistentTileSchedulerILi128ELi80ELi256ELi128ELb0ELb1ELb1ELb1ELb1ELb1EEEEEEEEEvNT_6ParamsE)
        /*0014*/ 	.word	0x00000090


	//----- nvinfo : EIATTR_REGCOUNT
	.align		4
.L_25:
        /*0018*/ 	.byte	0x04, 0x2f
        /*001a*/ 	.short	(.L_27 - .L_26)
	.align		4
.L_26:
        /*001c*/ 	.word	index@(_ZN7cutlass13device_kernelIN5flash11enable_sm90INS1_16FlashAttnFwdSm90INS1_25CollectiveMainloopFwdSm90ILi2EN4cute5tupleIJNS5_1CILi1EEES8_S8_EEENS6_IJNS7_ILi128EEENS7_ILi80EEENS7_ILi256EEEEEELi256ENS_10bfloat16_tEfNS_4arch4Sm90ELb1ELb0ELb1ELb1ELb0ELb0ELb0ELb1ELb1ELb1ELb0ELb0EEENS1_21CollectiveEpilogueFwdINS6_IJSA_SC_SB_EEES9_SE_SG_Li256ELb1ELb1ELb0ELb0EEENS1_36VarlenDynamicPersistentTileSchedulerILi128ELi80ELi256ELi128ELb0ELb1ELb1ELb1ELb1ELb1EEEEEEEEEvNT_6ParamsE)
        /*0020*/ 	.word	0x000000a8


	//----- nvinfo : EIATTR_FRAME_SIZE
	.align		4
.L_27:
        /*0024*/ 	.byte	0x04, 0x11
        /*0026*/ 	.short	(.L_29 - .L_28)
	.align		4
.L_28:
        /*0028*/ 	.word	index@(_ZN7cutlass13device_kernelIN5flash11enable_sm90INS1_16FlashAttnFwdSm90INS1_25CollectiveMainloopFwdSm90ILi2EN4cute5tupleIJNS5_1CILi1EEES8_S8_EEENS6_IJNS7_ILi128EEENS7_ILi80EEENS7_ILi256EEEEEELi256ENS_10bfloat16_tEfNS_4arch4Sm90ELb1ELb0ELb1ELb1ELb0ELb0ELb0ELb1ELb1ELb1ELb0ELb0EEENS1_21CollectiveEpilogueFwdINS6_IJSA_SC_SB_EEES9_SE_SG_Li256ELb1ELb1ELb0ELb0EEENS1_36VarlenDynamicPersistentTileSchedulerILi128ELi80ELi256ELi128ELb0ELb1ELb1ELb1ELb1ELb1EEEEEEEEEvNT_6ParamsE)
        /*002c*/ 	.word	0x00000058


	//----- nvinfo : EIATTR_REGCOUNT
	.align		4
.L_29:
        /*0030*/ 	.byte	0x04, 0x2f
        /*0032*/ 	.short	(.L_31 - .L_30)
	.align		4
.L_30:
        /*0034*/ 	.word	index@(_ZN7cutlass13device_kernelIN5flash11enable_sm90INS1_16FlashAttnFwdSm90INS1_25CollectiveMainloopFwdSm90ILi2EN4cute5tupleIJNS5_1CILi1EEES8_S8_EEENS6_IJNS7_ILi128EEENS7_ILi80EEENS7_ILi256EEEEEELi256ENS_10bfloat16_tEfNS_4arch4Sm90ELb1ELb0ELb1ELb0ELb0ELb0ELb0ELb1ELb1ELb1ELb0ELb0EEENS1_21CollectiveEpilogueFwdINS6_IJSA_SC_SB_EEES9_SE_SG_Li256ELb0ELb1ELb0ELb0EEENS1_30DynamicPersistentTileSchedulerILi256ELi128ELb0ELb1ELb1EEEEEEEEEvNT_6ParamsE)
        /*0038*/ 	.word	0x000000a8


	//----- nvinfo : EIATTR_FRAME_SIZE
	.align		4
.L_31:
        /*003c*/ 	.byte	0x04, 0x11
        /*003e*/ 	.short	(.L_33 - .L_32)
	.align		4
.L_32:
        /*0040*/ 	.word	index@(_ZN7cutlass13device_kernelIN5flash11enable_sm90INS1_16FlashAttnFwdSm90INS1_25CollectiveMainloopFwdSm90ILi2EN4cute5tupleIJNS5_1CILi1EEES8_S8_EEENS6_IJNS7_ILi128EEENS7_ILi80EEENS7_ILi256EEEEEELi256ENS_10bfloat16_tEfNS_4arch4Sm90ELb1ELb0ELb1ELb0ELb0ELb0ELb0ELb1ELb1ELb1ELb0ELb0EEENS1_21CollectiveEpilogueFwdINS6_IJSA_SC_SB_EEES9_SE_SG_Li256ELb0ELb1ELb0ELb0EEENS1_30DynamicPersistentTileSchedulerILi256ELi128ELb0ELb1ELb1EEEEEEEEEvNT_6ParamsE)
        /*0044*/ 	.word	0x00000028


	//----- nvinfo : EIATTR_REGCOUNT
	.align		4
.L_33:
        /*0048*/ 	.byte	0x04, 0x2f
        /*004a*/ 	.short	(.L_35 - .L_34)
	.align		4
.L_34:
        /*004c*/ 	.word	index@(_ZN7cutlass13device_kernelIN5flash11enable_sm90INS1_16FlashAttnFwdSm90INS1_25CollectiveMainloopFwdSm90ILi2EN4cute5tupleIJNS5_1CILi1EEES8_S8_EEENS6_IJNS7_ILi128EEENS7_ILi64EEENS7_ILi256EEEEEELi256ENS_10bfloat16_tEfNS_4arch4Sm90ELb0ELb1ELb1ELb1ELb0ELb1ELb0ELb1ELb1ELb1ELb0ELb0EEENS1_21CollectiveEpilogueFwdINS6_IJSA_SC_SB_EEES9_SE_SG_Li256ELb1ELb1ELb0ELb0EEENS1_36VarlenDynamicPersistentTileSchedulerILi128ELi64ELi256ELi128ELb0ELb1ELb1ELb1ELb0ELb1EEEEEEEEEvNT_6ParamsE)
        /*0050*/ 	.word	0x000000a8


	//----- nvinfo : EIATTR_FRAME_SIZE
	.align		4
.L_35:
        /*0054*/ 	.byte	0x04, 0x11
        /*0056*/ 	.short	(.L_37 - .L_36)
	.align		4
.L_36:
        /*0058*/ 	.word	index@(_ZN7cutlass13device_kernelIN5flash11enable_sm90INS1_16FlashAttnFwdSm90INS1_25CollectiveMainloopFwdSm90ILi2EN4cute5tupleIJNS5_1CILi1EEES8_S8_EEENS6_IJNS7_ILi128EEENS7_ILi64EEENS7_ILi256EEEEEELi256ENS_10bfloat16_tEfNS_4arch4Sm90ELb0ELb1ELb1ELb1ELb0ELb1ELb0ELb1ELb1ELb1ELb0ELb0EEENS1_21CollectiveEpilogueFwdINS6_IJSA_SC_SB_EEES9_SE_SG_Li256ELb1ELb1ELb0ELb0EEENS1_36VarlenDynamicPersistentTileSchedulerILi128ELi64ELi256ELi128ELb0ELb1ELb1ELb1ELb0ELb1EEEEEEEEEvNT_6ParamsE)
        /*005c*/ 	.word	0x000000c0


	//----- nvinfo : EIATTR_REGCOUNT
	.align		4
.L_37:
        /*0060*/ 	.byte	0x04, 0x2f
        /*0062*/ 	.short	(.L_39 - .L_38)
	.align		4
.L_38:
        /*0064*/ 	.word	index@(_ZN7cutlass13device_kernelIN5flash11enable_sm90INS1_16FlashAttnFwdSm90INS1_25CollectiveMainloopFwdSm90ILi2EN4cute5tupleIJNS5_1CILi1EEES8_S8_EEENS6_IJNS7_ILi128EEENS7_ILi64EEENS7_ILi256EEEEEELi256ENS_10bfloat16_tEfNS_4arch4Sm90ELb0ELb1ELb1ELb1ELb0ELb0ELb0ELb1ELb1ELb1ELb0ELb0EEENS1_21CollectiveEpilogueFwdINS6_IJSA_SC_SB_EEES9_SE_SG_Li256ELb1ELb1ELb0ELb0EEENS1_36VarlenDynamicPersistentTileSchedulerILi128ELi64ELi256ELi128ELb0ELb1ELb1ELb1ELb0ELb1EEEEEEEEEvNT_6ParamsE)
        /*0068*/ 	.word	0x000000a8


	//----- nvinfo : EIATTR_FRAME_SIZE
	.align		4
.L_39:
        /*006c*/ 	.byte	0x04, 0x11
        /*006e*/ 	.short	(.L_41 - .L_40)
	.align		4
.L_40:
        /*0070*/ 	.word	index@(_ZN7cutlass13device_kernelIN5flash11enable_sm90INS1_16FlashAttnFwdSm90INS1_25CollectiveMainloopFwdSm90ILi2EN4cute5tupleIJNS5_1CILi1EEES8_S8_EEENS6_IJNS7_ILi128EEENS7_ILi64EEENS7_ILi256EEEEEELi256ENS_10bfloat16_tEfNS_4arch4Sm90ELb0ELb1ELb1ELb1ELb0ELb0ELb0ELb1ELb1ELb1ELb0ELb0EEENS1_21CollectiveEpilogueFwdINS6_IJSA_SC_SB_EEES9_SE_SG_Li256ELb1ELb1ELb0ELb0EEENS1_36VarlenDynamicPersistentTileSchedulerILi128ELi64ELi256ELi128ELb0ELb1ELb1ELb1ELb0ELb1EEEEEEEEEvNT_6ParamsE)
        /*0074*/ 	.word	0x00000050


	//----- nvinfo : EIATTR_REGCOUNT
	.align		4
.L_41:
        /*0078*/ 	.byte	0x04, 0x2f
        /*007a*/ 	.short	(.L_43 - .L_42)
	.align		4
.L_42:
        /*007c*/ 	.word	index@(_ZN7cutlass13device_kernelIN5flash11enable_sm90INS1_16FlashAttnFwdSm90INS1_25CollectiveMainloopFwdSm90ILi2EN4cute5tupleIJNS5_1CILi1EEES8_S8_EEENS6_IJNS7_ILi128EEENS7_ILi64EEENS7_ILi256EEEEEELi256ENS_10bfloat16_tEfNS_4arch4Sm90ELb0ELb1ELb1ELb0ELb0ELb0ELb0ELb1ELb1ELb1ELb0ELb0EEENS1_21CollectiveEpilogueFwdINS6_IJSA_SC_SB_EEES9_SE_SG_Li256ELb0ELb1ELb0ELb0EEENS1_30DynamicPersistentTileSchedulerILi256ELi128ELb0ELb1ELb1EEEEEEEEEvNT_6ParamsE)
        /*0080*/ 	.word	0x000000a8


	//----- nvinfo : EIATTR_FRAME_SIZE
	.align		4
.L_43:
        /*0084*/ 	.byte	0x04, 0x11
        /*0086*/ 	.short	(.L_45 - .L_44)
	.align		4
.L_44:
        /*0088*/ 	.word	index@(_ZN7cutlass13device_kernelIN5flash11enable_sm90INS1_16FlashAttnFwdSm90INS1_25CollectiveMainloopFwdSm90ILi2EN4cute5tupleIJNS5_1CILi1EEES8_S8_EEENS6_IJNS7_ILi128EEENS7_ILi64EEENS7_ILi256EEEEEELi256ENS_10bfloat16_tEfNS_4arch4Sm90ELb0ELb1ELb1ELb0ELb0ELb0ELb0ELb1ELb1ELb1ELb0ELb0EEENS1_21CollectiveEpilogueFwdINS6_IJSA_SC_SB_EEES9_SE_SG_Li256ELb0ELb1ELb0ELb0EEENS1_30DynamicPersistentTileSchedulerILi256ELi128ELb0ELb1ELb1EEEEEEEEEvNT_6ParamsE)
        /*008c*/ 	.word	0x00000020


	//----- nvinfo : EIATTR_REGCOUNT
	.align		4
.L_45:
        /*0090*/ 	.byte	0x04, 0x2f
        /*0092*/ 	.short	(.L_47 - .L_46)
	.align		4
.L_46:
        /*0094*/ 	.word	index@(_ZN7cutlass13device_kernelIN5flash11enable_sm90INS1_16FlashAttnFwdSm90INS1_25CollectiveMainloopFwdSm90ILi2EN4cute5tupleIJNS5_1CILi1EEES8_S8_EEENS6_IJNS7_ILi128EEENS7_ILi80EEENS7_ILi256EEEEEELi256ENS_10bfloat16_tEfNS_4arch4Sm90ELb0ELb0ELb1ELb1ELb0ELb1ELb0ELb1ELb1ELb1ELb0ELb0EEENS1_21CollectiveEpilogueFwdINS6_IJSA_SC_SB_EEES9_SE_SG_Li256ELb1ELb1ELb0ELb0EEENS1_36VarlenDynamicPersistentTileSchedulerILi128ELi80ELi256ELi128ELb0ELb1ELb1ELb0ELb1ELb1EEEEEEEEEvNT_6ParamsE)
        /*0098*/ 	.word	0x000000a8


	//----- nvinfo : EIATTR_FRAME_SIZE
	.align		4
.L_47:
        /*009c*/ 	.byte	0x04, 0x11
        /*009e*/ 	.short	(.L_49 - .L_48)
	.align		4
.L_48:
        /*00a0*/ 	.word	index@(_ZN7cutlass13device_kernelIN5flash11enable_sm90INS1_16FlashAttnFwdSm90INS1_25CollectiveMainloopFwdSm90ILi2EN4cute5tupleIJNS5_1CILi1EEES8_S8_EEENS6_IJNS7_ILi128EEENS7_ILi80EEENS7_ILi256EEEEEELi256ENS_10bfloat16_tEfNS_4arch4Sm90ELb0ELb0ELb1ELb1ELb0ELb1ELb0ELb1ELb1ELb1ELb0ELb0EEENS1_21CollectiveEpilogueFwdINS6_IJSA_SC_SB_EEES9_SE_SG_Li256ELb1ELb1ELb0ELb0EEENS1_36VarlenDynamicPersistentTileSchedulerILi128ELi80ELi256ELi128ELb0ELb1ELb1ELb0ELb1ELb1EEEEEEEEEvNT_6ParamsE)
        /*00a4*/ 	.word	0x00000090


	//----- nvinfo : EIATTR_REGCOUNT
	.align		4
.L_49:
        /*00a8*/ 	.byte	0x04, 0x2f
        /*00aa*/ 	.short	(.L_51 - .L_50)
	.align		4
.L_50:
        /*00ac*/ 	.word	index@(_ZN7cutlass13device_kernelIN5flash11enable_sm90INS1_16FlashAttnFwdSm90INS1_25CollectiveMainloopFwdSm90ILi2EN4cute5tupleIJNS5_1CILi1EEES8_S8_EEENS6_IJNS7_ILi128EEENS7_ILi80EEENS7_ILi256EEEEEELi256ENS_10bfloat16_tEfNS_4arch4Sm90ELb0ELb0ELb1ELb1ELb0ELb0ELb0ELb1ELb1ELb1ELb0ELb0EEENS1_21CollectiveEpilogueFwdINS6_IJSA_SC_SB_EEES9_SE_SG_Li256ELb1ELb1ELb0ELb0EEENS1_36VarlenDynamicPersistentTileSchedulerILi128ELi80ELi256ELi128ELb0ELb1ELb1ELb0ELb1ELb1EEEEEEEEEvNT_6ParamsE)
        /*00b0*/ 	.word	0x000000a8


	//----- nvinfo : EIATTR_FRAME_SIZE
	.align		4
.L_51:
        /*00b4*/ 	.byte	0x04, 0x11
        /*00b6*/ 	.short	(.L_53 - .L_52)
	.align		4
.L_52:
        /*00b8*/ 	.word	index@(_ZN7cutlass13device_kernelIN5flash11enable_sm90INS1_16FlashAttnFwdSm90INS1_25CollectiveMainloopFwdSm90ILi2EN4cute5tupleIJNS5_1CILi1EEES8_S8_EEENS6_IJNS7_ILi128EEENS7_ILi80EEENS7_ILi256EEEEEELi256ENS_10bfloat16_tEfNS_4arch4Sm90ELb0ELb0ELb1ELb1ELb0ELb0ELb0ELb1ELb1ELb1ELb0ELb0EEENS1_21CollectiveEpilogueFwdINS6_IJSA_SC_SB_EEES9_SE_SG_Li256ELb1ELb1ELb0ELb0EEENS1_36VarlenDynamicPersistentTileSchedulerILi128ELi80ELi256ELi128ELb0ELb1ELb1ELb0ELb1ELb1EEEEEEEEEvNT_6ParamsE)
        /*00bc*/ 	.word	0x00000060


	//----- nvinfo : EIATTR_REGCOUNT
	.align		4
.L_53:
        /*00c0*/ 	.byte	0x04, 0x2f
        /*00c2*/ 	.short	(.L_55 - .L_54)
	.align		4
.L_54:
        /*00c4*/ 	.word	index@(_ZN7cutlass13device_kernelIN5flash11enable_sm90INS1_16FlashAttnFwdSm90INS1_25CollectiveMainloopFwdSm90ILi2EN4cute5tupleIJNS5_1CILi2EEENS7_ILi1EEES9_EEENS6_IJNS7_ILi128EEENS7_ILi80EEENS7_ILi256EEEEEELi256ENS_10bfloat16_tEfNS_4arch4Sm90ELb0ELb0ELb1ELb0ELb0ELb0ELb0ELb1ELb1ELb1ELb0ELb0EEENS1_21CollectiveEpilogueFwdINS6_IJSB_SD_SC_EEESA_SF_SH_Li256ELb0ELb1ELb0ELb0EEENS1_29StaticPersistentTileSchedulerILb0EEEEEEEEEvNT_6ParamsE)
        /*00c8*/ 	.word	0x000000a8


	//----- nvinfo : EIATTR_FRAME_SIZE
	.align		4
.L_55:
        /*00cc*/ 	.byte	0x04, 0x11
        /*00ce*/ 	.short	(.L_57 - .L_56)
	.align		4
.L_56:
        /*00d0*/ 	.word	index@(_ZN7cutlass13device_kernelIN5flash11enable_sm90INS1_16FlashAttnFwdSm90INS1_25CollectiveMainloopFwdSm90ILi2EN4cute5tupleIJNS5_1CILi2EEENS7_ILi1EEES9_EEENS6_IJNS7_ILi128EEENS7_ILi80EEENS7_ILi256EEEEEELi256ENS_10bfloat16_tEfNS_4arch4Sm90ELb0ELb0ELb1ELb0ELb0ELb0ELb0ELb1ELb1ELb1ELb0ELb0EEENS1_21CollectiveEpilogueFwdINS6_IJSB_SD_SC_EEESA_SF_SH_Li256ELb0ELb1ELb0ELb0EEENS1_29StaticPersistentTileSchedulerILb0EEEEEEEEEvNT_6ParamsE)
        /*00d4*/ 	.word	0x00000038


	//----- nvinfo : EIATTR_REGCOUNT
	.align		4
.L_57:
        /*00d8*/ 	.byte	0x04, 0x2f
        /*00da*/ 	.short	(.L_59 - .L_58)
	.align		4
.L_58:
        /*00dc*/ 	.word	index@(_ZN7cutlass13device_kernelIN5flash11enable_sm90INS1_16FlashAttnFwdSm90INS1_25CollectiveMainloopFwdSm90ILi2EN4cute5tupleIJNS5_1CILi1EEES8_S8_EEENS6_IJNS7_ILi128EEENS7_ILi80EEENS7_ILi256EEEEEELi256ENS_10bfloat16_tEfNS_4arch4Sm90ELb0ELb0ELb1ELb0ELb0ELb0ELb0ELb1ELb1ELb1ELb0ELb0EEENS1_21CollectiveEpilogueFwdINS6_IJSA_SC_SB_EEES9_SE_SG_Li256ELb0ELb1ELb0ELb0EEENS1_29StaticPersistentTileSchedulerILb0EEEEEEEEEvNT_6ParamsE)
        /*00e0*/ 	.word	0x000000a8


	//----- nvinfo : EIATTR_FRAME_SIZE
	.align		4
.L_59:
        /*00e4*/ 	.byte	0x04, 0x11
        /*00e6*/ 	.short	(.L_61 - .L_60)
	.align		4
.L_60:
        /*00e8*/ 	.word	index@(_ZN7cutlass13device_kernelIN5flash11enable_sm90INS1_16FlashAttnFwdSm90INS1_25CollectiveMainloopFwdSm90ILi2EN4cute5tupleIJNS5_1CILi1EEES8_S8_EEENS6_IJNS7_ILi128EEENS7_ILi80EEENS7_ILi256EEEEEELi256ENS_10bfloat16_tEfNS_4arch4Sm90ELb0ELb0ELb1ELb0ELb0ELb0ELb0ELb1ELb1ELb1ELb0ELb0EEENS1_21CollectiveEpilogueFwdINS6_IJSA_SC_SB_EEES9_SE_SG_Li256ELb0ELb1ELb0ELb0EEENS1_29StaticPersistentTileSchedulerILb0EEEEEEEEEvNT_6ParamsE)
        /*00ec*/ 	.word	0x00000038


	//----- nvinfo : EIATTR_MIN_STACK_SIZE
	.align		4
.L_61:
        /*00f0*/ 	.byte	0x04, 0x12
        /*00f2*/ 	.short	(.L_63 - .L_62)
	.align		4
.L_62:
        /*00f4*/ 	.word	index@(_ZN7cutlass13device_kernelIN5flash11enable_sm90INS1_16FlashAttnFwdSm90INS1_25CollectiveMainloopFwdSm90ILi2EN4cute5tupleIJNS5_1CILi1EEES8_S8_EEENS6_IJNS7_ILi128EEENS7_ILi80EEENS7_ILi256EEEEEELi256ENS_10bfloat16_tEfNS_4arch4Sm90ELb0ELb0ELb1ELb0ELb0ELb0ELb0ELb1ELb1ELb1ELb0ELb0EEENS1_21CollectiveEpilogueFwdINS6_IJSA_SC_SB_EEES9_SE_SG_Li256ELb0ELb1ELb0ELb0EEENS1_29StaticPersistentTileSchedulerILb0EEEEEEEEEvNT_6ParamsE)
        /*00f8*/ 	.word	0x00000038


	//----- nvinfo : EIATTR_MIN_STACK_SIZE
	.align		4
.L_63:
        /*00fc*/ 	.byte	0x04, 0x12
        /*00fe*/ 	.short	(.L_65 - .L_64)
	.align		4
.L_64:
        /*0100*/ 	.word	index@(_ZN7cutlass13device_kernelIN5flash11enable_sm90INS1_16FlashAttnFwdSm90INS1_25CollectiveMainloopFwdSm90ILi2EN4cute5tupleIJNS5_1CILi2EEENS7_ILi1EEES9_EEENS6_IJNS7_ILi128EEENS7_ILi80EEENS7_ILi256EEEEEELi256ENS_10bfloat16_tEfNS_4arch4Sm90ELb0ELb0ELb1ELb0ELb0ELb0ELb0ELb1ELb1ELb1ELb0ELb0EEENS1_21CollectiveEpilogueFwdINS6_IJSB_SD_SC_EEESA_SF_SH_Li256ELb0ELb1ELb0ELb0EEENS1_29StaticPersistentTileSchedulerILb0EEEEEEEEEvNT_6ParamsE)
        /*0104*/ 	.word	0x00000038


	//----- nvinfo : EIATTR_MIN_STACK_SIZE
	.align		4
.L_65:
        /*0108*/ 	.byte	0x04, 0x12
        /*010a*/ 	.short	(.L_67 - .L_66)
	.align		4
.L_66:
        /*010c*/ 	.word	index@(_ZN7cutlass13device_kernelIN5flash11enable_sm90INS1_16FlashAttnFwdSm90INS1_25CollectiveMainloopFwdSm90ILi2EN4cute5tupleIJNS5_1CILi1EEES8_S8_EEENS6_IJNS7_ILi128EEENS7_ILi80EEENS7_ILi256EEEEEELi256ENS_10bfloat16_tEfNS_4arch4Sm90ELb0ELb0ELb1ELb1ELb0ELb0ELb0ELb1ELb1ELb1ELb0ELb0EEENS1_21CollectiveEpilogueFwdINS6_IJSA_SC_SB_EEES9_SE_SG_Li256ELb1ELb1ELb0ELb0EEENS1_36VarlenDynamicPersistentTileSchedulerILi128ELi80ELi256ELi128ELb0ELb1ELb1ELb0ELb1ELb1EEEEEEEEEvNT_6ParamsE)
        /*0110*/ 	.word	0x00000060


	//----- nvinfo : EIATTR_MIN_STACK_SIZE
	.align		4
.L_67:
        /*0114*/ 	.byte	0x04, 0x12
        /*0116*/ 	.short	(.L_69 - .L_68)
	.align		4
.L_68:
        /*0118*/ 	.word	index@(_ZN7cutlass13device_kernelIN5flash11enable_sm90INS1_16FlashAttnFwdSm90INS1_25CollectiveMainloopFwdSm90ILi2EN4cute5tupleIJNS5_1CILi1EEES8_S8_EEENS6_IJNS7_ILi128EEENS7_ILi80EEENS7_ILi256EEEEEELi256ENS_10bfloat16_tEfNS_4arch4Sm90ELb0ELb0ELb1ELb1ELb0ELb1ELb0ELb1ELb1ELb1ELb0ELb0EEENS1_21CollectiveEpilogueFwdINS6_IJSA_SC_SB_EEES9_SE_SG_Li256ELb1ELb1ELb0ELb0EEENS1_36VarlenDynamicPersistentTileSchedulerILi128ELi80ELi256ELi128ELb0ELb1ELb1ELb0ELb1ELb1EEEEEEEEEvNT_6ParamsE)
        /*011c*/ 	.word	0x00000090


	//----- nvinfo : EIATTR_MIN_STACK_SIZE
	.align		4
.L_69:
        /*0120*/ 	.byte	0x04, 0x12
        /*0122*/ 	.short	(.L_71 - .L_70)
	.align		4
.L_70:
        /*0124*/ 	.word	index@(_ZN7cutlass13device_kernelIN5flash11enable_sm90INS1_16FlashAttnFwdSm90INS1_25CollectiveMainloopFwdSm90ILi2EN4cute5tupleIJNS5_1CILi1EEES8_S8_EEENS6_IJNS7_ILi128EEENS7_ILi64EEENS7_ILi256EEEEEELi256ENS_10bfloat16_tEfNS_4arch4Sm90ELb0ELb1ELb1ELb0ELb0ELb0ELb0ELb1ELb1ELb1ELb0ELb0EEENS1_21CollectiveEpilogueFwdINS6_IJSA_SC_SB_EEES9_SE_SG_Li256ELb0ELb1ELb0ELb0EEENS1_30DynamicPersistentTileSchedulerILi256ELi128ELb0ELb1ELb1EEEEEEEEEvNT_6ParamsE)
        /*0128*/ 	.word	0x00000020


	//----- nvinfo : EIATTR_MIN_STACK_SIZE
	.align		4
.L_71:
        /*012c*/ 	.byte	0x04, 0x12
        /*012e*/ 	.short	(.L_73 - .L_72)
	.align		4
.L_72:
        /*0130*/ 	.word	index@(_ZN7cutlass13device_kernelIN5flash11enable_sm90INS1_16FlashAttnFwdSm90INS1_25CollectiveMainloopFwdSm90ILi2EN4cute5tupleIJNS5_1CILi1EEES8_S8_EEENS6_IJNS7_ILi128EEENS7_ILi64EEENS7_ILi256EEEEEELi256ENS_10bfloat16_tEfNS_4arch4Sm90ELb0ELb1ELb1ELb1ELb0ELb0ELb0ELb1ELb1ELb1ELb0ELb0EEENS1_21CollectiveEpilogueFwdINS6_IJSA_SC_SB_EEES9_SE_SG_Li256ELb1ELb1ELb0ELb0EEENS1_36VarlenDynamicPersistentTileSchedulerILi128ELi64ELi256ELi128ELb0ELb1ELb1ELb1ELb0ELb1EEEEEEEEEvNT_6ParamsE)
        /*0134*/ 	.word	0x00000050


	//----- nvinfo : EIATTR_MIN_STACK_SIZE
	.align		4
.L_73:
        /*0138*/ 	.byte	0x04, 0x12
        /*013a*/ 	.short	(.L_75 - .L_74)
	.align		4
.L_74:
        /*013c*/ 	.word	index@(_ZN7cutlass13device_kernelIN5flash11enable_sm90INS1_16FlashAttnFwdSm90INS1_25CollectiveMainloopFwdSm90ILi2EN4cute5tupleIJNS5_1CILi1EEES8_S8_EEENS6_IJNS7_ILi128EEENS7_ILi64EEENS7_ILi256EEEEEELi256ENS_10bfloat16_tEfNS_4arch4Sm90ELb0ELb1ELb1ELb1ELb0ELb1ELb0ELb1ELb1ELb1ELb0ELb0EEENS1_21CollectiveEpilogueFwdINS6_IJSA_SC_SB_EEES9_SE_SG_Li256ELb1ELb1ELb0ELb0EEENS1_36VarlenDynamicPersistentTileSchedulerILi128ELi64ELi256ELi128ELb0ELb1ELb1ELb1ELb0ELb1EEEEEEEEEvNT_6ParamsE)
        /*0140*/ 	.word	0x000000c0


	//----- nvinfo : EIATTR_MIN_STACK_SIZE
	.align		4
.L_75:
        /*0144*/ 	.byte	0x04, 0x12
        /*0146*/ 	.short	(.L_77 - .L_76)
	.align		4
.L_76:
        /*0148*/ 	.word	index@(_ZN7cutlass13device_kernelIN5flash11enable_sm90INS1_16FlashAttnFwdSm90INS1_25CollectiveMainloopFwdSm90ILi2EN4cute5tupleIJNS5_1CILi1EEES8_S8_EEENS6_IJNS7_ILi128EEENS7_ILi80EEENS7_ILi256EEEEEELi256ENS_10bfloat16_tEfNS_4arch4Sm90ELb1ELb0ELb1ELb0ELb0ELb0ELb0ELb1ELb1ELb1ELb0ELb0EEENS1_21CollectiveEpilogueFwdINS6_IJSA_SC_SB_EEES9_SE_SG_Li256ELb0ELb1ELb0ELb0EEENS1_30DynamicPersistentTileSchedulerILi256ELi128ELb0ELb1ELb1EEEEEEEEEvNT_6ParamsE)
        /*014c*/ 	.word	0x00000028


	//----- nvinfo : EIATTR_MIN_STACK_SIZE
	.align		4
.L_77:
        /*0150*/ 	.byte	0x04, 0x12
        /*0152*/ 	.short	(.L_79 - .L_78)
	.align		4
.L_78:
        /*0154*/ 	.word	index@(_ZN7cutlass13device_kernelIN5flash11enable_sm90INS1_16FlashAttnFwdSm90INS1_25CollectiveMainloopFwdSm90ILi2EN4cute5tupleIJNS5_1CILi1EEES8_S8_EEENS6_IJNS7_ILi128EEENS7_ILi80EEENS7_ILi256EEEEEELi256ENS_10bfloat16_tEfNS_4arch4Sm90ELb1ELb0ELb1ELb1ELb0ELb0ELb0ELb1ELb1ELb1ELb0ELb0EEENS1_21CollectiveEpilogueFwdINS6_IJSA_SC_SB_EEES9_SE_SG_Li256ELb1ELb1ELb0ELb0EEENS1_36VarlenDynamicPersistentTileSchedulerILi128ELi80ELi256ELi128ELb0ELb1ELb1ELb1ELb1ELb1EEEEEEEEEvNT_6ParamsE)
        /*0158*/ 	.word	0x00000058


	//----- nvinfo : EIATTR_MIN_STACK_SIZE
	.align		4
.L_79:
        /*015c*/ 	.byte	0x04, 0x12
        /*015e*/ 	.short	(.L_81 - .L_80)
	.align		4
.L_80:
        /*0160*/ 	.word	index@(_ZN7cutlass13device_kernelIN5flash11enable_sm90INS1_16FlashAttnFwdSm90INS1_25CollectiveMainloopFwdSm90ILi2EN4cute5tupleIJNS5_1CILi1EEES8_S8_EEENS6_IJNS7_ILi128EEENS7_ILi80EEENS7_ILi256EEEEEELi256ENS_10bfloat16_tEfNS_4arch4Sm90ELb1ELb0ELb1ELb1ELb0ELb1ELb0ELb1ELb1ELb1ELb0ELb0EEENS1_21CollectiveEpilogueFwdINS6_IJSA_SC_SB_EEES9_SE_SG_Li256ELb1ELb1ELb0ELb0EEENS1_36VarlenDynamicPersistentTileSchedulerILi128ELi80ELi256ELi128ELb0ELb1ELb1ELb1ELb1ELb1EEEEEEEEEvNT_6ParamsE)
        /*0164*/ 	.word	0x00000090
.L_81:


//--------------------- .nv.compat                --------------------------
	.section	.nv.compat,"",@"SHT_CUDA_COMPAT_INFO"
	.align	4
        /*0000*/ 	.byte	0x02, 0x09, 0x01, 0x00, 0x02, 0x02, 0x04, 0x00, 0x02, 0x05, 0x05, 0x00, 0x03, 0x07, 0x01, 0x01
        /*0010*/ 	.byte	0x02, 0x03, 0x01, 0x00, 0x02, 0x06, 0x01, 0x00, 0x04, 0x0b, 0x08, 0x00, 0x00, 0x00, 0x00, 0x00
        /*0020*/ 	.byte	0x00, 0x00, 0x00, 0x00


//--------------------- .nv.info._ZN7cutlass13device_kernelIN5flash11enable_sm90INS1_16FlashAttnFwdSm90INS1_25CollectiveMainloopFwdSm90ILi2EN4cute5tupleIJNS5_1CILi1EEES8_S8_EEENS6_IJNS7_ILi128EEENS7_ILi80EEENS7_ILi256EEEEEELi256ENS_10bfloat16_tEfNS_4arch4Sm90ELb0ELb0ELb1ELb0ELb0ELb0ELb0ELb1ELb1ELb1ELb0ELb0EEENS1_21CollectiveEpilogueFwdINS6_IJSA_SC_SB_EEES9_SE_SG_Li256ELb0ELb1ELb0ELb0EEENS1_29StaticPersistentTileSchedulerILb0EEEEEEEEEvNT_6ParamsE --------------------------
	.section	.nv.info._ZN7cutlass13device_kernelIN5flash11enable_sm90INS1_16FlashAttnFwdSm90INS1_25CollectiveMainloopFwdSm90ILi2EN4cute5tupleIJNS5_1CILi1EEES8_S8_EEENS6_IJNS7_ILi128EEENS7_ILi80EEENS7_ILi256EEEEEELi256ENS_10bfloat16_tEfNS_4arch4Sm90ELb0ELb0ELb1ELb0ELb0ELb0ELb0ELb1ELb1ELb1ELb0ELb0EEENS1_21CollectiveEpilogueFwdINS6_IJSA_SC_SB_EEES9_SE_SG_Li256ELb0ELb1ELb0ELb0EEENS1_29StaticPersistentTileSchedulerILb0EEEEEEEEEvNT_6ParamsE,"",@"SHT_CUDA_INFO"
	.sectionflags	@""
	.align	4


	//----- nvinfo : EIATTR_CUDA_API_VERSION
	.align		4
        /*0000*/ 	.byte	0x04, 0x37
        /*0002*/ 	.short	(.L_83 - .L_82)
.L_82:
        /*0004*/ 	.word	0x00000082


	//----- nvinfo : EIATTR_KPARAM_INFO
	.align		4
.L_83:
        /*0008*/ 	.byte	0x04, 0x17
        /*000a*/ 	.short	(.L_85 - .L_84)
.L_84:
        /*000c*/ 	.word	0x00000000
        /*0010*/ 	.short	0x0000
        /*0012*/ 	.short	0x0070
        /*0014*/ 	.byte	0x00, 0xf0, 0x01, 0x28


	//----- nvinfo : EIATTR_SPARSE_MMA_MASK
	.align		4
.L_85:
        /*0018*/ 	.byte	0x03, 0x50
        /*001a*/ 	.short	0x0000


	//----- nvinfo : EIATTR_MAXREG_COUNT
	.align		4
        /*001c*/ 	.byte	0x03, 0x1b
        /*001e*/ 	.short	0x00a8


	//----- nvinfo : EIATTR_NUM_BARRIERS
	.align		4
        /*0020*/ 	.byte	0x02, 0x4c
        /*0022*/ 	.byte	0x09
	.zero		1


	//----- nvinfo : EIATTR_EXTERNS
	.align		4
        /*0024*/ 	.byte	0x04, 0x0f
        /*0026*/ 	.short	(.L_87 - .L_86)


	//   ....[0]....
	.align		4
.L_86:
        /*0028*/ 	.word	index@(__assertfail)


	//----- nvinfo : EIATTR_ANNOTATIONS
	.align		4
.L_87:
        /*002c*/ 	.byte	0x04, 0x55
        /*002e*/ 	.short	(.L_89 - .L_88)


	//   ....[0]....
.L_88:
        /*0030*/ 	.word	0x00000001
        /*0034*/ 	.byte	0x50, 0x09, 0x00, 0x00, 0x01, 0x00, 0x00, 0x00, 0x10, 0x0a, 0x00, 0x00, 0x01, 0x00, 0x00, 0x00
        /* <DEDUP_REMOVED lines=30> */
        /*0224*/ 	.byte	0xd0, 0x18, 0x01, 0x00


	//----- nvinfo : EIATTR_MERCURY_ISA_VERSION
	.align		4
.L_89:
        /*0228*/ 	.byte	0x03, 0x5f
        /*022a*/ 	.short	0x0101


	//----- nvinfo : EIATTR_INT_WARP_WIDE_INSTR_OFFSETS
	.align		4
        /*022c*/ 	.byte	0x04, 0x31
        /*022e*/ 	.short	(.L_91 - .L_90)


	//   ....[0]....
.L_90:
        /*0230*/ 	.word	0x00000130


	//   ....[1]....
        /*0234*/ 	.word	0x00000170


	//   ....[2]....
        /*0238*/ 	.word	0x000001e0


	//----- nvinfo : EIATTR_COOP_GROUP_MASK_REGIDS
	.align		4
.L_91:
        /*023c*/ 	.byte	0x04, 0x29
        /*023e*/ 	.short	(.L_93 - .L_92)


	//   ....[0]....
.L_92:
        /*0240*/ 	.word	0xffffffff


	//   ....[1]....
        /*0244*/ 	.word	0xffffffff


	//   ....[2]....
        /*0248*/ 	.word	0xffffffff


	//   ....[3]....
        /*024c*/ 	.word	0xffffffff


	//   ....[4]....
        /*0250*/ 	.word	0xffffffff


	//   ....[5]....
        /*0254*/ 	.word	0xffffffff


	//   ....[6]....
        /*0258*/ 	.word	0xffffffff


	//   ....[7]....
        /*025c*/ 	.word	0xffffffff


	//   ....[8]....
        /*0260*/ 	.word	0xffffffff


	//   ....[9]....
        /*0264*/ 	.word	0xffffffff


	//   ....[10]....
        /*0268*/ 	.word	0xffffffff


	//   ....[11]....
        /*026c*/ 	.word	0xffffffff


	//   ....[12]....
        /*0270*/ 	.word	0xffffffff


	//   ....[13]....
        /*0274*/ 	.word	0xffffffff


	//   ....[14]....
        /*0278*/ 	.word	0xffffffff


	//   ....[15]....
        /*027c*/ 	.word	0xffffffff


	//   ....[16]....
        /*0280*/ 	.word	0xffffffff


	//   ....[17]....
        /*0284*/ 	.word	0xffffffff


	//   ....[18]....
        /*0288*/ 	.word	0xffffffff


	//   ....[19]....
        /*028c*/ 	.word	0xffffffff


	//   ....[20]....
        /*0290*/ 	.word	0xffffffff


	//   ....[21]....
        /*0294*/ 	.word	0xffffffff


	//   ....[22]....
        /*0298*/ 	.word	0xffffffff


	//   ....[23]....
        /*029c*/ 	.word	0xffffffff


	//   ....[24]....
        /*02a0*/ 	.word	0xffffffff


	//   ....[25]....
        /*02a4*/ 	.word	0xffffffff


	//   ....[26]....
        /*02a8*/ 	.word	0xffffffff


	//   ....[27]....
        /*02ac*/ 	.word	0xffffffff


	//   ....[28]....
        /*02b0*/ 	.word	0xffffffff


	//   ....[29]....
        /*02b4*/ 	.word	0xffffffff


	//   ....[30]....
        /*02b8*/ 	.word	0xffffffff


	//   ....[31]....
        /*02bc*/ 	.word	0xffffffff


	//   ....[32]....
        /*02c0*/ 	.word	0xffffffff


	//   ....[33]....
        /*02c4*/ 	.word	0xffffffff


	//   ....[34]....
        /*02c8*/ 	.word	0xffffffff


	//   ....[35]....
        /*02cc*/ 	.word	0xffffffff


	//   ....[36]....
        /*02d0*/ 	.word	0xffffffff


	//   ....[37]....
        /*02d4*/ 	.word	0xffffffff


	//   ....[38]....
        /*02d8*/ 	.word	0xffffffff


	//   ....[39]....
        /*02dc*/ 	.word	0xffffffff


	//   ....[40]....
        /*02e0*/ 	.word	0xffffffff


	//   ....[41]....
        /*02e4*/ 	.word	0xffffffff


	//   ....[42]....
        /*02e8*/ 	.word	0xffffffff


	//   ....[43]....
        /*02ec*/ 	.word	0xffffffff


	//   ....[44]....
        /*02f0*/ 	.word	0xffffffff


	//   ....[45]....
        /*02f4*/ 	.word	0xffffffff


	//   ....[46]....
        /*02f8*/ 	.word	0xffffffff


	//   ....[47]....
        /*02fc*/ 	.word	0xffffffff


	//   ....[48]....
        /*0300*/ 	.word	0xffffffff


	//   ....[49]....
        /*0304*/ 	.word	0xffffffff


	//   ....[50]....
        /*0308*/ 	.word	0x0500000f


	//   ....[51]....
        /*030c*/ 	.word	0x0500000f


	//   ....[52]....
        /*0310*/ 	.word	0x0500000f


	//   ....[53]....
        /*0314*/ 	.word	0x0500000f


	//   ....[54]....
        /*0318*/ 	.word	0x0500000f


	//   ....[55]....
        /*031c*/ 	.word	0x0500000f


	//   ....[56]....
        /*0320*/ 	.word	0x0500000f


	//   ....[57]....
        /*0324*/ 	.word	0x0500000f


	//   ....[58]....
        /*0328*/ 	.word	0x0500000f


	//   ....[59]....
        /*032c*/ 	.word	0x0500000f


	//   ....[60]....
        /*0330*/ 	.word	0x0500000f


	//   ....[61]....
        /*0334*/ 	.word	0x0500000f


	//   ....[62]....
        /*0338*/ 	.word	0x0500000f


	//   ....[63]....
        /*033c*/ 	.word	0x0500000f


	//   ....[64]....
        /*0340*/ 	.word	0x0500000f


	//   ....[65]....
        /*0344*/ 	.word	0x0500000f


	//   ....[66]....
        /*0348*/ 	.word	0x0500000f


	//   ....[67]....
        /*034c*/ 	.word	0x0500000f


	//----- nvinfo : EIATTR_COOP_GROUP_INSTR_OFFSETS
	.align		4
.L_93:
        /*0350*/ 	.byte	0x04, 0x28
        /*0352*/ 	.short	(.L_95 - .L_94)


	//   ....[0]....
.L_94:
        /*0354*/ 	.word	0x00000060


	//   ....[1]....
        /*0358*/ 	.word	0x00000140


	//   ....[2]....
        /*035c*/ 	.word	0x00000190


	//   ....[3]....
        /*0360*/ 	.word	0x000003c0


	//   ....[4]....
        /*0364*/ 	.word	0x00000520


	//   ....[5]....
        /*0368*/ 	.word	0x00000640


	//   ....[6]....
        /*036c*/ 	.word	0x000007a0


	//   ....[7]....
        /*0370*/ 	.word	0x00000e00


	//   ....[8]....
        /*0374*/ 	.word	0x00004680


	//   ....[9]....
        /*0378*/ 	.word	0x000046f0


	//   ....[10]....
        /*037c*/ 	.word	0x00004a90


	//   ....[11]....
        /*0380*/ 	.word	0x00004b10


	//   ....[12]....
        /*0384*/ 	.word	0x000089c0


	//   ....[13]....
        /*0388*/ 	.word	0x00008a20


	//   ....[14]....
        /*038c*/ 	.word	0x00009010


	//   ....[15]....
        /*0390*/ 	.word	0x00009070


	//   ....[16]....
        /*0394*/ 	.word	0x0000a160


	//   ....[17]....
        /*0398*/ 	.word	0x0000a1a0


	//   ....[18]....
        /*039c*/ 	.word	0x0000a2a0


	//   ....[19]....
        /*03a0*/ 	.word	0x0000a2b0


	//   ....[20]....
        /*03a4*/ 	.word	0x0000c000


	//   ....[21]....
        /*03a8*/ 	.word	0x0000c060


	//   ....[22]....
        /*03ac*/ 	.word	0x0000c170


	//   ....[23]....
        /*03b0*/ 	.word	0x0000c180


	//   ....[24]....
        /*03b4*/ 	.word	0x0000c5e0


	//   ....[25]....
        /*03b8*/ 	.word	0x0000c620


	//   ....[26]....
        /*03bc*/ 	.word	0x0000c760


	//   ....[27]....
        /*03c0*/ 	.word	0x0000c780


	//   ....[28]....
        /*03c4*/ 	.word	0x0000c8c0


	//   ....[29]....
        /*03c8*/ 	.word	0x0000c8e0


	//   ....[30]....
        /*03cc*/ 	.word	0x0000ca40


	//   ....[31]....
        /*03d0*/ 	.word	0x0000ca70


	//   ....[32]....
        /*03d4*/ 	.word	0x0000d540


	//   ....[33]....
        /*03d8*/ 	.word	0x0000e050


	//   ....[34]....
        /*03dc*/ 	.word	0x0000e080


	//   ....[35]....
        /*03e0*/ 	.word	0x0000e140


	//   ....[36]....
        /*03e4*/ 	.word	0x0000e150


	//   ....[37]....
        /*03e8*/ 	.word	0x0000e1f0


	//   ....[38]....
        /*03ec*/ 	.word	0x0000e200


	//   ....[39]....
        /*03f0*/ 	.word	0x0000e2a0


	//   ....[40]....
        /*03f4*/ 	.word	0x0000e2b0


	//   ....[41]....
        /*03f8*/ 	.word	0x0000e350


	//   ....[42]....
        /*03fc*/ 	.word	0x0000e360


	//   ....[43]....
        /*0400*/ 	.word	0x0000e400


	//   ....[44]....
        /*0404*/ 	.word	0x0000e410


	//   ....[45]....
        /*0408*/ 	.word	0x0000e4b0


	//   ....[46]....
        /*040c*/ 	.word	0x0000e4c0


	//   ....[47]....
        /*0410*/ 	.word	0x0000e500


	//   ....[48]....
        /*0414*/ 	.word	0x0000e550


	//   ....[49]....
        /*0418*/ 	.word	0x000117e0


	//   ....[50]....
        /*041c*/ 	.word	0x00011d00


	//   ....[51]....
        /*0420*/ 	.word	0x00011e70


	//   ....[52]....
        /*0424*/ 	.word	0x00011ed0


	//   ....[53]....
        /*0428*/ 	.word	0x00012040


	//   ....[54]....
        /*042c*/ 	.word	0x00012090


	//   ....[55]....
        /*0430*/ 	.word	0x000121c0


	//   ....[56]....
        /*0434*/ 	.word	0x00012210


	//   ....[57]....
        /*0438*/ 	.word	0x00012340


	//   ....[58]....
        /*043c*/ 	.word	0x00012390


	//   ....[59]....
        /*0440*/ 	.word	0x000124c0


	//   ....[60]....
        /*0444*/ 	.word	0x00012510


	//   ....[61]....
        /*0448*/ 	.word	0x00012640


	//   ....[62]....
        /*044c*/ 	.word	0x00012690


	//   ....[63]....
        /*0450*/ 	.word	0x000127c0


	//   ....[64]....
        /*0454*/ 	.word	0x00012810


	//   ....[65]....
        /*0458*/ 	.word	0x00012920


	//   ....[66]....
        /*045c*/ 	.word	0x00012970


	//   ....[67]....
        /*0460*/ 	.word	0x00012d10


	//----- nvinfo : EIATTR_REG_RECONFIG
	.align		4
.L_95:
        /*0464*/ 	.byte	0x01, 0x54
	.zero		2


	//----- nvinfo : EIATTR_SYSCALL_OFFSETS
	.align		4
        /*0468*/ 	.byte	0x04, 0x46
        /*046a*/ 	.short	(.L_97 - .L_96)


	//   ....[0]....
.L_96:
        /*046c*/ 	.word	0x000011c0


	//   ....[1]....
        /*0470*/ 	.word	0x0000d190


	//   ....[2]....
        /*0474*/ 	.word	0x0000d2d0


	//   ....[3]....
        /*0478*/ 	.word	0x0000d3c0


	//   ....[4]....
        /*047c*/ 	.word	0x0000dbd0


	//----- nvinfo : EIATTR_MBARRIER_INSTR_OFFSETS
	.align		4
.L_97:
        /*0480*/ 	.byte	0x04, 0x39
        /*0482*/ 	.short	(.L_99 - .L_98)


	//   ....[0]....
.L_98:
        /*0484*/ 	.word	0x00000270
        /*0488*/ 	.word	0x000000ff
        /*048c*/ 	.word	0x00038800
        /*0490*/ 	.short	0x0100
        /*0492*/ 	.byte	0x08
	.zero		1


	//   ....[1]....
        /*0494*/ 	.word	0x00000280
        /*0498*/ 	.word	0x000000ff
        /*049c*/ 	.word	0x00038820
        /*04a0*/ 	.short	0x0100
        /*04a2*/ 	.byte	0x08
	.zero		1


	//   ....[2]....
        /*04a4*/ 	.word	0x00000370
        /*04a8*/ 	.word	0x000000ff
        /*04ac*/ 	.word	0x00038830
        /*04b0*/ 	.short	0x0100
        /*04b2*/ 	.byte	0x08
	.zero		1


	//   ....[3]....
        /*04b4*/ 	.word	0x00000380
        /*04b8*/ 	.word	0x000000ff
        /*04bc*/ 	.word	0x00038840
        /*04c0*/ 	.short	0x0100
        /*04c2*/ 	.byte	0x08
	.zero		1


	//   ....[4]....
        /*04c4*/ 	.word	0x00000390
        /*04c8*/ 	.word	0x000000ff
        /*04cc*/ 	.word	0x00038838
        /*04d0*/ 	.short	0x0100
        /*04d2*/ 	.byte	0x08
	.zero		1


	//   ....[5]....
        /*04d4*/ 	.word	0x000003a0
        /*04d8*/ 	.word	0x000000ff
        /*04dc*/ 	.word	0x00038848
        /*04e0*/ 	.short	0x0100
        /*04e2*/ 	.byte	0x08
	.zero		1


	//   ....[6]....
        /*04e4*/ 	.word	0x000004d0
        /*04e8*/ 	.word	0x000000ff
        /*04ec*/ 	.word	0x00038850
        /*04f0*/ 	.short	0x0100
        /*04f2*/ 	.byte	0x08
	.zero		1


	//   ....[7]....
        /*04f4*/ 	.word	0x000004e0
        /*04f8*/ 	.word	0x000000ff
        /*04fc*/ 	.word	0x00038860
        /*0500*/ 	.short	0x0100
        /*0502*/ 	.byte	0x08
	.zero		1


	//   ....[8]....
        /*0504*/ 	.word	0x000004f0
        /*0508*/ 	.word	0x000000ff
        /*050c*/ 	.word	0x00038858
        /*0510*/ 	.short	0x0100
        /*0512*/ 	.byte	0x08
	.zero		1


	//   ....[9]....
        /*0514*/ 	.word	0x00000500
        /*0518*/ 	.word	0x000000ff
        /*051c*/ 	.word	0x00038868
        /*0520*/ 	.short	0x0100
        /*0522*/ 	.byte	0x08
	.zero		1


	//   ....[10]....
        /*0524*/ 	.word	0x000005f0
        /*0528*/ 	.word	0x000000ff
        /*052c*/ 	.word	0x00038870
        /*0530*/ 	.short	0x0100
        /*0532*/ 	.byte	0x06
	.zero		1


	//   ....[11]....
        /*0534*/ 	.word	0x00000600
        /*0538*/ 	.word	0x000000ff
        /*053c*/ 	.word	0x00038880
        /*0540*/ 	.short	0x0100
        /*0542*/ 	.byte	0x06
	.zero		1


	//   ....[12]....
        /*0544*/ 	.word	0x00000610
        /*0548*/ 	.word	0x000000ff
        /*054c*/ 	.word	0x00038878
        /*0550*/ 	.short	0x0100
        /*0552*/ 	.byte	0x06
	.zero		1


	//   ....[13]....
        /*0554*/ 	.word	0x00000620
        /*0558*/ 	.word	0x000000ff
        /*055c*/ 	.word	0x00038888
        /*0560*/ 	.short	0x0100
        /*0562*/ 	.byte	0x06
	.zero		1


	//   ....[14]....
        /*0564*/ 	.word	0x00000750
        /*0568*/ 	.word	0x000000ff
        /*056c*/ 	.word	0x00038890
        /*0570*/ 	.short	0x0100
        /*0572*/ 	.byte	0x08
	.zero		1


	//   ....[15]....
        /*0574*/ 	.word	0x00000760
        /*0578*/ 	.word	0x000000ff
        /*057c*/ 	.word	0x000388a0
        /*0580*/ 	.short	0x0100
        /*0582*/ 	.byte	0x08
	.zero		1


	//   ....[16]....
        /*0584*/ 	.word	0x00000770
        /*0588*/ 	.word	0x000000ff
        /*058c*/ 	.word	0x00038898
        /*0590*/ 	.short	0x0100
        /*0592*/ 	.byte	0x08
	.zero		1


	//   ....[17]....
        /*0594*/ 	.word	0x00000780
        /*0598*/ 	.word	0x000000ff
        /*059c*/ 	.word	0x000388a8
        /*05a0*/ 	.short	0x0100
        /*05a2*/ 	.byte	0x08
	.zero		1


	//   ....[18]....
        /*05a4*/ 	.word	0x000008b0
        /*05a8*/ 	.word	0x000000ff
        /*05ac*/ 	.word	0x000388b0
        /*05b0*/ 	.short	0x0100
        /*05b2*/ 	.byte	0x08
	.zero		1


	//   ....[19]....
        /*05b4*/ 	.word	0x000008c0
        /*05b8*/ 	.word	0x000000ff
        /*05bc*/ 	.word	0x000388c0
        /*05c0*/ 	.short	0x0100
        /*05c2*/ 	.byte	0x08
	.zero		1


	//   ....[20]....
        /*05c4*/ 	.word	0x000008d0
        /*05c8*/ 	.word	0x000000ff
        /*05cc*/ 	.word	0x000388b8
        /*05d0*/ 	.short	0x0100
        /*05d2*/ 	.byte	0x08
	.zero		1


	//   ....[21]....
        /*05d4*/ 	.word	0x000008e0
        /*05d8*/ 	.word	0x000000ff
        /*05dc*/ 	.word	0x000388c8
        /*05e0*/ 	.short	0x0100
        /*05e2*/ 	.byte	0x08
	.zero		1


	//   ....[22]....
        /*05e4*/ 	.word	0x00001240
        /*05e8*/ 	.word	0x000000ff
        /*05ec*/ 	.word	0x00038800
        /*05f0*/ 	.short	0x010a
        /*05f2*/ 	.byte	0x24
	.zero		1


	//   ....[23]....
        /*05f4*/ 	.word	0x000012d0
        /*05f8*/ 	.word	0x00000000
        /*05fc*/ 	.word	0x00038830
        /*0600*/ 	.short	0x010a
        /*0602*/ 	.byte	0x3f
	.zero		1


	//   ....[24]....
        /*0604*/ 	.word	0x00001350
        /*0608*/ 	.word	0x00000000
        /*060c*/ 	.word	0x00038830
        /*0610*/ 	.short	0x010a
        /*0612*/ 	.byte	0x3f
	.zero		1


	//   ....[25]....
        /*0614*/ 	.word	0x00004500
        /*0618*/ 	.word	0x00000000
        /*061c*/ 	.word	0x00000000
        /*0620*/ 	.short	0x0101
        /*0622*/ 	.byte	0x3f
	.zero		1


	//   ....[26]....
        /*0624*/ 	.word	0x00005a30
        /*0628*/ 	.word	0x000000ff
        /*062c*/ 	.word	0x00038830
        /*0630*/ 	.short	0x010a
        /*0632*/ 	.byte	0x06
	.zero		1


	//   ....[27]....
        /*0634*/ 	.word	0x00005a80
        /*0638*/ 	.word	0x000000ff
        /*063c*/ 	.word	0x00038830
        /*0640*/ 	.short	0x010a
        /*0642*/ 	.byte	0x04
	.zero		1


	//   ....[28]....
        /*0644*/ 	.word	0x00008330
        /*0648*/ 	.word	0x000000ff
        /*064c*/ 	.word	0x00038850
        /*0650*/ 	.short	0x010a
        /*0652*/ 	.byte	0x04
	.zero		1


	//   ....[29]....
        /*0654*/ 	.word	0x00008370
        /*0658*/ 	.word	0x000000ff
        /*065c*/ 	.word	0x00038850
        /*0660*/ 	.short	0x010a
        /*0662*/ 	.byte	0x04
	.zero		1


	//   ....[30]....
        /*0664*/ 	.word	0x000093d0
        /*0668*/ 	.word	0x0000009d
        /*066c*/ 	.word	0x00000000
        /*0670*/ 	.short	0x0101
        /*0672*/ 	.byte	0x3f
	.zero		1


	//   ....[31]....
        /*0674*/ 	.word	0x00009440
        /*0678*/ 	.word	0x000000a5
        /*067c*/ 	.word	0x00000000
        /*0680*/ 	.short	0x0101
        /*0682*/ 	.byte	0x3f
	.zero		1


	//   ....[32]....
        /*0684*/ 	.word	0x0000a0d0
        /*0688*/ 	.word	0x000000ff
        /*068c*/ 	.word	0x00038850
        /*0690*/ 	.short	0x010a
        /*0692*/ 	.byte	0x0c
	.zero		1


	//   ....[33]....
        /*0694*/ 	.word	0x0000a110
        /*0698*/ 	.word	0x000000ff
        /*069c*/ 	.word	0x00038850
        /*06a0*/ 	.short	0x010a
        /*06a2*/ 	.byte	0x0c
	.zero		1


	//   ....[34]....
        /*06a4*/ 	.word	0x0000b250
        /*06a8*/ 	.word	0x0000009b
        /*06ac*/ 	.word	0x00000000
        /*06b0*/ 	.short	0x0101
        /*06b2*/ 	.byte	0x3f
	.zero		1


	//   ....[35]....
        /*06b4*/ 	.word	0x0000c500
        /*06b8*/ 	.word	0x000000ff
        /*06bc*/ 	.word	0x00000000
        /*06c0*/ 	.short	0x0101
        /*06c2*/ 	.byte	0x04
	.zero		1


	//   ....[36]....
        /*06c4*/ 	.word	0x0000d780
        /*06c8*/ 	.word	0x00000000
        /*06cc*/ 	.word	0x00038840
        /*06d0*/ 	.short	0x010a
        /*06d2*/ 	.byte	0x3f
	.zero		1


	//   ....[37]....
        /*06d4*/ 	.word	0x0000e660
        /*06d8*/ 	.word	0x000000ff
        /*06dc*/ 	.word	0x00038800
        /*06e0*/ 	.short	0x0107
        /*06e2*/ 	.byte	0x24
	.zero		1


	//   ....[38]....
        /*06e4*/ 	.word	0x0000e6d0
        /*06e8*/ 	.word	0x000000ff
        /*06ec*/ 	.word	0x00038800
        /*06f0*/ 	.short	0x0101
        /*06f2*/ 	.byte	0x24
	.zero		1


	//   ....[39]....
        /*06f4*/ 	.word	0x0000e700
        /*06f8*/ 	.word	0x000000ff
        /*06fc*/ 	.word	0x00038820
        /*0700*/ 	.short	0x010a
        /*0702*/ 	.byte	0x24
	.zero		1


	//   ....[40]....
        /*0704*/ 	.word	0x0000ea40
        /*0708*/ 	.word	0x00000003
        /*070c*/ 	.word	0x00038840
        /*0710*/ 	.short	0x010a
        /*0712*/ 	.byte	0x3f
	.zero		1


	//   ....[41]....
        /*0714*/ 	.word	0x0000efd0
        /*0718*/ 	.word	0x00000003
        /*071c*/ 	.word	0x00000060
        /*0720*/ 	.short	0x010a
        /*0722*/ 	.byte	0x3f
	.zero		1


	//   ....[42]....
        /*0724*/ 	.word	0x0000f820
        /*0728*/ 	.word	0x00000003
        /*072c*/ 	.word	0x00038840
        /*0730*/ 	.short	0x010a
        /*0732*/ 	.byte	0x3f
	.zero		1


	//   ....[43]....
        /*0734*/ 	.word	0x0000fdb0
        /*0738*/ 	.word	0x00000005
        /*073c*/ 	.word	0x00000060
        /*0740*/ 	.short	0x010a
        /*0742*/ 	.byte	0x3f
	.zero		1


	//   ....[44]....
        /*0744*/ 	.word	0x00010540
        /*0748*/ 	.word	0x00000002
        /*074c*/ 	.word	0x00038840
        /*0750*/ 	.short	0x010a
        /*0752*/ 	.byte	0x3f
	.zero		1


	//   ....[45]....
        /*0754*/ 	.word	0x00010ad0
        /*0758*/ 	.word	0x00000005
        /*075c*/ 	.word	0x00000060
        /*0760*/ 	.short	0x010a
        /*0762*/ 	.byte	0x3f
	.zero		1


	//   ....[46]....
        /*0764*/ 	.word	0x00011100
        /*0768*/ 	.word	0x00000002
        /*076c*/ 	.word	0x00038860
        /*0770*/ 	.short	0x010a
        /*0772*/ 	.byte	0x3f
	.zero		1


	//   ....[47]....
        /*0774*/ 	.word	0x00011760
        /*0778*/ 	.word	0x00000000
        /*077c*/ 	.word	0x00038820
        /*0780*/ 	.short	0x010a
        /*0782*/ 	.byte	0x3f
	.zero		1


	//   ....[48]....
        /*0784*/ 	.word	0x00011950
        /*0788*/ 	.word	0x00000006
        /*078c*/ 	.word	0x00000000
        /*0790*/ 	.short	0x010a
        /*0792*/ 	.byte	0x3f
	.zero		1


	//   ....[49]....
        /*0794*/ 	.word	0x000119a0
        /*0798*/ 	.word	0x00000003
        /*079c*/ 	.word	0x00000000
        /*07a0*/ 	.short	0x010a
        /*07a2*/ 	.byte	0x3f
	.zero		1


	//   ....[50]....
        /*07a4*/ 	.word	0x00011a00
        /*07a8*/ 	.word	0x00000012
        /*07ac*/ 	.word	0x00000000
        /*07b0*/ 	.short	0x010a
        /*07b2*/ 	.byte	0x3f
	.zero		1


	//   ....[51]....
        /*07b4*/ 	.word	0x00011a30
        /*07b8*/ 	.word	0x00000003
        /*07bc*/ 	.word	0x00000000
        /*07c0*/ 	.short	0x010a
        /*07c2*/ 	.byte	0x3f
	.zero		1


	//   ....[52]....
        /*07c4*/ 	.word	0x00011aa0
        /*07c8*/ 	.word	0x00000003
        /*07cc*/ 	.word	0x00038800
        /*07d0*/ 	.short	0x010a
        /*07d2*/ 	.byte	0x3f
	.zero		1


	//   ....[53]....
        /*07d4*/ 	.word	0x00011af0
        /*07d8*/ 	.word	0x00000000
        /*07dc*/ 	.word	0x00038830
        /*07e0*/ 	.short	0x010a
        /*07e2*/ 	.byte	0x3f
	.zero		1


	//   ....[54]....
        /*07e4*/ 	.word	0x00011b60
        /*07e8*/ 	.word	0x00000004
        /*07ec*/ 	.word	0x00038830
        /*07f0*/ 	.short	0x010a
        /*07f2*/ 	.byte	0x3f
	.zero		1


	//   ....[55]....
        /*07f4*/ 	.word	0x00011bc0
        /*07f8*/ 	.word	0x00000003
        /*07fc*/ 	.word	0x00038850
        /*0800*/ 	.short	0x010a
        /*0802*/ 	.byte	0x3f
	.zero		1


	//   ....[56]....
        /*0804*/ 	.word	0x00011c20
        /*0808*/ 	.word	0x00000007
        /*080c*/ 	.word	0x00038850
        /*0810*/ 	.short	0x010a
        /*0812*/ 	.byte	0x3f
	.zero		1


	//   ....[57]....
        /*0814*/ 	.word	0x00011dc0
        /*0818*/ 	.word	0x00000000
        /*081c*/ 	.word	0x00038840
        /*0820*/ 	.short	0x010a
        /*0822*/ 	.byte	0x3f
	.zero		1


	//   ....[58]....
        /*0824*/ 	.word	0x000129b0
        /*0828*/ 	.word	0x00000009
        /*082c*/ 	.word	0x00038820
        /*0830*/ 	.short	0x010a
        /*0832*/ 	.byte	0x3f
	.zero		1


	//   ....[59]....
        /*0834*/ 	.word	0x00012a00
        /*0838*/ 	.word	0x00000003
        /*083c*/ 	.word	0x00038840
        /*0840*/ 	.short	0x010a
        /*0842*/ 	.byte	0x3f
	.zero		1


	//   ....[60]....
        /*0844*/ 	.word	0x00012a50
        /*0848*/ 	.word	0x00000003
        /*084c*/ 	.word	0x00000060
        /*0850*/ 	.short	0x010a
        /*0852*/ 	.byte	0x3f
	.zero		1


	//   ....[61]....
        /*0854*/ 	.word	0x00012aa0
        /*0858*/ 	.word	0x00000003
        /*085c*/ 	.word	0x00038840
        /*0860*/ 	.short	0x010a
        /*0862*/ 	.byte	0x3f
	.zero		1


	//   ....[62]....
        /*0864*/ 	.word	0x00012af0
        /*0868*/ 	.word	0x00000005
        /*086c*/ 	.word	0x00000060
        /*0870*/ 	.short	0x010a
        /*0872*/ 	.byte	0x3f
	.zero		1


	//   ....[63]....
        /*0874*/ 	.word	0x00012b40
        /*0878*/ 	.word	0x00000002
        /*087c*/ 	.word	0x00038840
        /*0880*/ 	.short	0x010a
        /*0882*/ 	.byte	0x3f
	.zero		1


	//   ....[64]....
        /*0884*/ 	.word	0x00012b90
        /*0888*/ 	.word	0x00000005
        /*088c*/ 	.word	0x00000060
        /*0890*/ 	.short	0x010a
        /*0892*/ 	.byte	0x3f
	.zero		1


	//   ....[65]....
        /*0894*/ 	.word	0x00012be0
        /*0898*/ 	.word	0x00000002
        /*089c*/ 	.word	0x00038860
        /*08a0*/ 	.short	0x010a
        /*08a2*/ 	.byte	0x3f
	.zero		1


	//   ....[66]....
        /*08a4*/ 	.word	0x00012c30
        /*08a8*/ 	.word	0x00000000
        /*08ac*/ 	.word	0x00038820
        /*08b0*/ 	.short	0x010a
        /*08b2*/ 	.byte	0x3f
	.zero		1


	//   ....[67]....
        /*08b4*/ 	.word	0x00012dd0
        /*08b8*/ 	.word	0x00000006
        /*08bc*/ 	.word	0x00000000
        /*08c0*/ 	.short	0x010a
        /*08c2*/ 	.byte	0x3f
	.zero		1


	//   ....[68]....
        /*08c4*/ 	.word	0x00012e20
        /*08c8*/ 	.word	0x00000003
        /*08cc*/ 	.word	0x00000000
        /*08d0*/ 	.short	0x010a
        /*08d2*/ 	.byte	0x3f
	.zero		1


	//   ....[69]....
        /*08d4*/ 	.word	0x00012e70
        /*08d8*/ 	.word	0x00000012
        /*08dc*/ 	.word	0x00000000
        /*08e0*/ 	.short	0x010a
        /*08e2*/ 	.byte	0x3f
	.zero		1


	//----- nvinfo : EIATTR_NUM_MBARRIERS
	.align		4
.L_99:
        /*08e4*/ 	.byte	0x03, 0x38
        /*08e6*/ 	.short	0x0016


	//----- nvinfo : EIATTR_EXIT_INSTR_OFFSETS
	.align		4
        /*08e8*/ 	.byte	0x04, 0x1c
        /*08ea*/ 	.short	(.L_101 - .L_100)


	//   ....[0]....
.L_100:
        /*08ec*/ 	.word	0x00000a00


	//   ....[1]....
        /*08f0*/ 	.word	0x0000cc10


	//   ....[2]....
        /*08f4*/ 	.word	0x00011a80


	//----- nvinfo : EIATTR_MAX_THREADS
	.align		4
.L_101:
        /*08f8*/ 	.byte	0x04, 0x05
        /*08fa*/ 	.short	(.L_103 - .L_102)
.L_102:
        /*08fc*/ 	.word	0x00000180
        /*0900*/ 	.word	0x00000001
        /*0904*/ 	.word	0x00000001


	//----- nvinfo : EIATTR_CRS_STACK_SIZE
	.align		4
.L_103:
        /*0908*/ 	.byte	0x04, 0x1e
        /*090a*/ 	.short	(.L_105 - .L_104)
.L_104:
        /*090c*/ 	.word	0x00000000


	//----- nvinfo : EIATTR_CBANK_PARAM_SIZE
	.align		4
.L_105:
        /*0910*/ 	.byte	0x03, 0x19
        /*0912*/ 	.short	0x0a70


	//----- nvinfo : EIATTR_PARAM_CBANK
	.align		4
        /*0914*/ 	.byte	0x04, 0x0a
        /*0916*/ 	.short	(.L_107 - .L_106)
	.align		4
.L_106:
        /*0918*/ 	.word	index@(.nv.constant0._ZN7cutlass13device_kernelIN5flash11enable_sm90INS1_16FlashAttnFwdSm90INS1_25CollectiveMainloopFwdSm90ILi2EN4cute5tupleIJNS5_1CILi1EEES8_S8_EEENS6_IJNS7_ILi128EEENS7_ILi80EEENS7_ILi256EEEEEELi256ENS_10bfloat16_tEfNS_4arch4Sm90ELb0ELb0ELb1ELb0ELb0ELb0ELb0ELb1ELb1ELb1ELb0ELb0EEENS1_21CollectiveEpilogueFwdINS6_IJSA_SC_SB_EEES9_SE_SG_Li256ELb0ELb1ELb0ELb0EEENS1_29StaticPersistentTileSchedulerILb0EEEEEEEEEvNT_6ParamsE)
        /*091c*/ 	.short	0x0210
        /*091e*/ 	.short	0x0a70


	//----- nvinfo : EIATTR_SW_WAR
	.align		4
.L_107:
        /*0920*/ 	.byte	0x04, 0x36
        /*0922*/ 	.short	(.L_109 - .L_108)
.L_108:
        /*0924*/ 	.word	0x00000008
.L_109:


//--------------------- .nv.info._ZN7cutlass13device_kernelIN5flash11enable_sm90INS1_16FlashAttnFwdSm90INS1_25CollectiveMainloopFwdSm90ILi2EN4cute5tupleIJNS5_1CILi2EEENS7_ILi1EEES9_EEENS6_IJNS7_ILi128EEENS7_ILi80EEENS7_ILi256EEEEEELi256ENS_10bfloat16_tEfNS_4arch4Sm90ELb0ELb0ELb1ELb0ELb0ELb0ELb0ELb1ELb1ELb1ELb0ELb0EEENS1_21CollectiveEpilogueFwdINS6_IJSB_SD_SC_EEESA_SF_SH_Li256ELb0ELb1ELb0ELb0EEENS1_29StaticPersistentTileSchedulerILb0EEEEEEEEEvNT_6ParamsE --------------------------
	.section	.nv.info._ZN7cutlass13device_kernelIN5flash11enable_sm90INS1_16FlashAttnFwdSm90INS1_25CollectiveMainloopFwdSm90ILi2EN4cute5tupleIJNS5_1CILi2EEENS7_ILi1EEES9_EEENS6_IJNS7_ILi128EEENS7_ILi80EEENS7_ILi256EEEEEELi256ENS_10bfloat16_tEfNS_4arch4Sm90ELb0ELb0ELb1ELb0ELb0ELb0ELb0ELb1ELb1ELb1ELb0ELb0EEENS1_21CollectiveEpilogueFwdINS6_IJSB_SD_SC_EEESA_SF_SH_Li256ELb0ELb1ELb0ELb0EEENS1_29StaticPersistentTileSchedulerILb0EEEEEEEEEvNT_6ParamsE,"",@"SHT_CUDA_INFO"
	.sectionflags	@""
	.align	4


	//----- nvinfo : EIATTR_CUDA_API_VERSION
	.align		4
        /*0000*/ 	.byte	0x04, 0x37
        /*0002*/ 	.short	(.L_111 - .L_110)
.L_110:
        /*0004*/ 	.word	0x00000082


	//----- nvinfo : EIATTR_KPARAM_INFO
	.align		4
.L_111:
        /*0008*/ 	.byte	0x04, 0x17
        /*000a*/ 	.short	(.L_113 - .L_112)
.L_112:
        /*000c*/ 	.word	0x00000000
        /*0010*/ 	.short	0x0000
        /*0012*/ 	.short	0x0070
        /*0014*/ 	.byte	0x00, 0xf0, 0x01, 0x28


	//----- nvinfo : EIATTR_SPARSE_MMA_MASK
	.align		4
.L_113:
        /*0018*/ 	.byte	0x03, 0x50
        /*001a*/ 	.short	0x0000


	//----- nvinfo : EIATTR_MAXREG_COUNT
	.align		4
        /*001c*/ 	.byte	0x03, 0x1b
        /*001e*/ 	.short	0x00a8


	//----- nvinfo : EIATTR_NUM_BARRIERS
	.align		4
        /*0020*/ 	.byte	0x02, 0x4c
        /*0022*/ 	.byte	0x09
	.zero		1


	//----- nvinfo : EIATTR_EXTERNS
	.align		4
        /*0024*/ 	.byte	0x04, 0x0f
        /*0026*/ 	.short	(.L_115 - .L_114)


	//   ....[0]....
	.align		4
.L_114:
        /*0028*/ 	.word	index@(__assertfail)


	//----- nvinfo : EIATTR_ANNOTATIONS
	.align		4
.L_115:
        /*002c*/ 	.byte	0x04, 0x55
        /*002e*/ 	.short	(.L_117 - .L_116)


	//   ....[0]....
.L_116:
        /* <DEDUP_REMOVED lines=32> */


	//----- nvinfo : EIATTR_MERCURY_ISA_VERSION
	.align		4
.L_117:
        /*0218*/ 	.byte	0x03, 0x5f
        /*021a*/ 	.short	0x0101


	//----- nvinfo : EIATTR_INT_WARP_WIDE_INSTR_OFFSETS
	.align		4
        /*021c*/ 	.byte	0x04, 0x31
        /*021e*/ 	.short	(.L_119 - .L_118)


	//   ....[0]....
.L_118:
        /*0220*/ 	.word	0x00000130


	//   ....[1]....
        /*0224*/ 	.word	0x00000170


	//   ....[2]....
        /*0228*/ 	.word	0x000001e0


	//----- nvinfo : EIATTR_COOP_GROUP_MASK_REGIDS
	.align		4
.L_119:
        /*022c*/ 	.byte	0x04, 0x29
        /*022e*/ 	.short	(.L_121 - .L_120)


	//   ....[0]....
.L_120:
        /*0230*/ 	.word	0xffffffff


	//   ....[1]....
        /*0234*/ 	.word	0xffffffff


	//   ....[2]....
        /*0238*/ 	.word	0xffffffff


	//   ....[3]....
        /*023c*/ 	.word	0xffffffff


	//   ....[4]....
        /*0240*/ 	.word	0xffffffff


	//   ....[5]....
        /*0244*/ 	.word	0xffffffff


	//   ....[6]....
        /*0248*/ 	.word	0xffffffff


	//   ....[7]....
        /*024c*/ 	.word	0xffffffff


	//   ....[8]....
        /*0250*/ 	.word	0xffffffff


	//   ....[9]....
        /*0254*/ 	.word	0xffffffff


	//   ....[10]....
        /*0258*/ 	.word	0xffffffff


	//   ....[11]....
        /*025c*/ 	.word	0xffffffff


	//   ....[12]....
        /*0260*/ 	.word	0xffffffff


	//   ....[13]....
        /*0264*/ 	.word	0xffffffff


	//   ....[14]....
        /*0268*/ 	.word	0xffffffff


	//   ....[15]....
        /*026c*/ 	.word	0xffffffff


	//   ....[16]....
        /*0270*/ 	.word	0xffffffff


	//   ....[17]....
        /*0274*/ 	.word	0xffffffff


	//   ....[18]....
        /*0278*/ 	.word	0xffffffff


	//   ....[19]....
        /*027c*/ 	.word	0xffffffff


	//   ....[20]....
        /*0280*/ 	.word	0xffffffff


	//   ....[21]....
        /*0284*/ 	.word	0xffffffff


	//   ....[22]....
        /*0288*/ 	.word	0xffffffff


	//   ....[23]....
        /*028c*/ 	.word	0xffffffff


	//   ....[24]....
        /*0290*/ 	.word	0xffffffff


	//   ....[25]....
        /*0294*/ 	.word	0xffffffff


	//   ....[26]....
        /*0298*/ 	.word	0xffffffff


	//   ....[27]....
        /*029c*/ 	.word	0xffffffff


	//   ....[28]....
        /*02a0*/ 	.word	0xffffffff


	//   ....[29]....
        /*02a4*/ 	.word	0xffffffff


	//   ....[30]....
        /*02a8*/ 	.word	0xffffffff


	//   ....[31]....
        /*02ac*/ 	.word	0xffffffff


	//   ....[32]....
        /*02b0*/ 	.word	0xffffffff


	//   ....[33]....
        /*02b4*/ 	.word	0xffffffff


	//   ....[34]....
        /*02b8*/ 	.word	0xffffffff


	//   ....[35]....
        /*02bc*/ 	.word	0xffffffff


	//   ....[36]....
        /*02c0*/ 	.word	0xffffffff


	//   ....[37]....
        /*02c4*/ 	.word	0xffffffff


	//   ....[38]....
        /*02c8*/ 	.word	0xffffffff


	//   ....[39]....
        /*02cc*/ 	.word	0xffffffff


	//   ....[40]....
        /*02d0*/ 	.word	0xffffffff


	//   ....[41]....
        /*02d4*/ 	.word	0xffffffff


	//   ....[42]....
        /*02d8*/ 	.word	0xffffffff


	//   ....[43]....
        /*02dc*/ 	.word	0xffffffff


	//   ....[44]....
        /*02e0*/ 	.word	0xffffffff


	//   ....[45]....
        /*02e4*/ 	.word	0xffffffff


	//   ....[46]....
        /*02e8*/ 	.word	0xffffffff


	//   ....[47]....
        /*02ec*/ 	.word	0xffffffff


	//   ....[48]....
        /*02f0*/ 	.word	0xffffffff


	//   ....[49]....
        /*02f4*/ 	.word	0xffffffff


	//   ....[50]....
        /*02f8*/ 	.word	0xffffffff


	//   ....[51]....
        /*02fc*/ 	.word	0x0500000f


	//   ....[52]....
        /*0300*/ 	.word	0x0500000f


	//   ....[53]....
        /*0304*/ 	.word	0x0500000f


	//   ....[54]....
        /*0308*/ 	.word	0x0500000f


	//   ....[55]....
        /*030c*/ 	.word	0x0500000f


	//   ....[56]....
        /*0310*/ 	.word	0x0500000f


	//   ....[57]....
        /*0314*/ 	.word	0x0500000f


	//   ....[58]....
        /*0318*/ 	.word	0x0500000f


	//   ....[59]....
        /*031c*/ 	.word	0x0500000f


	//   ....[60]....
        /*0320*/ 	.word	0x0500000f


	//   ....[61]....
        /*0324*/ 	.word	0x0500000f


	//   ....[62]....
        /*0328*/ 	.word	0x0500000f


	//   ....[63]....
        /*032c*/ 	.word	0x0500000f


	//   ....[64]....
        /*0330*/ 	.word	0x0500000f


	//   ....[65]....
        /*0334*/ 	.word	0x0500000f


	//   ....[66]....
        /*0338*/ 	.word	0x0500000f


	//   ....[67]....
        /*033c*/ 	.word	0x0500000f


	//   ....[68]....
        /*0340*/ 	.word	0x0500000f


	//----- nvinfo : EIATTR_COOP_GROUP_INSTR_OFFSETS
	.align		4
.L_121:
        /*0344*/ 	.byte	0x04, 0x28
        /*0346*/ 	.short	(.L_123 - .L_122)


	//   ....[0]....
.L_122:
        /*0348*/ 	.word	0x00000060


	//   ....[1]....
        /*034c*/ 	.word	0x00000140


	//   ....[2]....
        /*0350*/ 	.word	0x00000190


	//   ....[3]....
        /*0354*/ 	.word	0x000003d0


	//   ....[4]....
        /*0358*/ 	.word	0x00000600


	//   ....[5]....
        /*035c*/ 	.word	0x00000830


	//   ....[6]....
        /*0360*/ 	.word	0x00000ac0


	//   ....[7]....
        /*0364*/ 	.word	0x00000dd0


	//   ....[8]....
        /*0368*/ 	.word	0x00001310


	//   ....[9]....
        /*036c*/ 	.word	0x00004850


	//   ....[10]....
        /*0370*/ 	.word	0x000048d0


	//   ....[11]....
        /*0374*/ 	.word	0x00004c70


	//   ....[12]....
        /*0378*/ 	.word	0x00004cf0


	//   ....[13]....
        /*037c*/ 	.word	0x00008a90


	//   ....[14]....
        /*0380*/ 	.word	0x00008ab0


	//   ....[15]....
        /*0384*/ 	.word	0x00008ad0


	//   ....[16]....
        /*0388*/ 	.word	0x00008af0


	//   ....[17]....
        /*038c*/ 	.word	0x00009ee0


	//   ....[18]....
        /*0390*/ 	.word	0x00009f10


	//   ....[19]....
        /*0394*/ 	.word	0x00009fd0


	//   ....[20]....
        /*0398*/ 	.word	0x00009fe0


	//   ....[21]....
        /*039c*/ 	.word	0x0000bb80


	//   ....[22]....
        /*03a0*/ 	.word	0x0000bbb0


	//   ....[23]....
        /*03a4*/ 	.word	0x0000bcd0


	//   ....[24]....
        /*03a8*/ 	.word	0x0000bd00


	//   ....[25]....
        /*03ac*/ 	.word	0x0000c3d0


	//   ....[26]....
        /*03b0*/ 	.word	0x0000c400


	//   ....[27]....
        /*03b4*/ 	.word	0x0000c560


	//   ....[28]....
        /*03b8*/ 	.word	0x0000c580


	//   ....[29]....
        /*03bc*/ 	.word	0x0000c6c0


	//   ....[30]....
        /*03c0*/ 	.word	0x0000c6e0


	//   ....[31]....
        /*03c4*/ 	.word	0x0000c840


	//   ....[32]....
        /*03c8*/ 	.word	0x0000c870


	//   ....[33]....
        /*03cc*/ 	.word	0x0000d420


	//   ....[34]....
        /*03d0*/ 	.word	0x0000dfb0


	//   ....[35]....
        /*03d4*/ 	.word	0x0000dff0


	//   ....[36]....
        /*03d8*/ 	.word	0x0000e0f0


	//   ....[37]....
        /*03dc*/ 	.word	0x0000e100


	//   ....[38]....
        /*03e0*/ 	.word	0x0000e1b0


	//   ....[39]....
        /*03e4*/ 	.word	0x0000e1c0


	//   ....[40]....
        /*03e8*/ 	.word	0x0000e280


	//   ....[41]....
        /*03ec*/ 	.word	0x0000e290


	//   ....[42]....
        /*03f0*/ 	.word	0x0000e350


	//   ....[43]....
        /*03f4*/ 	.word	0x0000e360


	//   ....[44]....
        /*03f8*/ 	.word	0x0000e420


	//   ....[45]....
        /*03fc*/ 	.word	0x0000e430


	//   ....[46]....
        /*0400*/ 	.word	0x0000e4f0


	//   ....[47]....
        /*0404*/ 	.word	0x0000e500


	//   ....[48]....
        /*0408*/ 	.word	0x0000e570


	//   ....[49]....
        /*040c*/ 	.word	0x0000e5c0


	//   ....[50]....
        /*0410*/ 	.word	0x00011d20


	//   ....[51]....
        /*0414*/ 	.word	0x00012240


	//   ....[52]....
        /*0418*/ 	.word	0x000123c0


	//   ....[53]....
        /*041c*/ 	.word	0x00012420


	//   ....[54]....
        /*0420*/ 	.word	0x000125d0


	//   ....[55]....
        /*0424*/ 	.word	0x00012620


	//   ....[56]....
        /*0428*/ 	.word	0x00012770


	//   ....[57]....
        /*042c*/ 	.word	0x000127c0


	//   ....[58]....
        /*0430*/ 	.word	0x00012910


	//   ....[59]....
        /*0434*/ 	.word	0x00012960


	//   ....[60]....
        /*0438*/ 	.word	0x00012ab0


	//   ....[61]....
        /*043c*/ 	.word	0x00012b00


	//   ....[62]....
        /*0440*/ 	.word	0x00012c50


	//   ....[63]....
        /*0444*/ 	.word	0x00012ca0


	//   ....[64]....
        /*0448*/ 	.word	0x00012de0


	//   ....[65]....
        /*044c*/ 	.word	0x00012e30


	//   ....[66]....
        /*0450*/ 	.word	0x00012f60


	//   ....[67]....
        /*0454*/ 	.word	0x00012fb0


	//   ....[68]....
        /*0458*/ 	.word	0x00013360


	//----- nvinfo : EIATTR_REG_RECONFIG
	.align		4
.L_123:
        /*045c*/ 	.byte	0x01, 0x54
	.zero		2


	//----- nvinfo : EIATTR_SYSCALL_OFFSETS
	.align		4
        /*0460*/ 	.byte	0x04, 0x46
        /*0462*/ 	.short	(.L_125 - .L_124)


	//   ....[0]....
.L_124:
        /*0464*/ 	.word	0x000016d0


	//   ....[1]....
        /*0468*/ 	.word	0x0000d040


	//   ....[2]....
        /*046c*/ 	.word	0x0000d180


	//   ....[3]....
        /*0470*/ 	.word	0x0000d270


	//   ....[4]....
        /*0474*/ 	.word	0x0000db50


	//----- nvinfo : EIATTR_MBARRIER_INSTR_OFFSETS
	.align		4
.L_125:
        /*0478*/ 	.byte	0x04, 0x39
        /*047a*/ 	.short	(.L_127 - .L_126)


	//   ....[0]....
.L_126:
        /*047c*/ 	.word	0x00000270
        /*0480*/ 	.word	0x000000ff
        /*0484*/ 	.word	0x00038800
        /*0488*/ 	.short	0x0100
        /*048a*/ 	.byte	0x08
	.zero		1


	//   ....[1]....
        /*048c*/ 	.word	0x00000280
        /*0490*/ 	.word	0x000000ff
        /*0494*/ 	.word	0x00038820
        /*0498*/ 	.short	0x0100
        /*049a*/ 	.byte	0x08
	.zero		1


	//   ....[2]....
        /*049c*/ 	.word	0x00000370
        /*04a0*/ 	.word	0x000000ff
        /*04a4*/ 	.word	0x00038830
        /*04a8*/ 	.short	0x0100
        /*04aa*/ 	.byte	0x08
	.zero		1


	//   ....[3]....
        /*04ac*/ 	.word	0x00000380
        /*04b0*/ 	.word	0x000000ff
        /*04b4*/ 	.word	0x00038840
        /*04b8*/ 	.short	0x0100
        /*04ba*/ 	.byte	0x08
	.zero		1


	//   ....[4]....
        /*04bc*/ 	.word	0x00000390
        /*04c0*/ 	.word	0x000000ff
        /*04c4*/ 	.word	0x00038838
        /*04c8*/ 	.short	0x0100
        /*04ca*/ 	.byte	0x08
	.zero		1


	//   ....[5]....
        /*04cc*/ 	.word	0x000003a0
        /*04d0*/ 	.word	0x000000ff
        /*04d4*/ 	.word	0x00038848
        /*04d8*/ 	.short	0x0100
        /*04da*/ 	.byte	0x08
	.zero		1


	//   ....[6]....
        /*04dc*/ 	.word	0x000005b0
        /*04e0*/ 	.word	0x000000ff
        /*04e4*/ 	.word	0x00038850
        /*04e8*/ 	.short	0x0100
        /*04ea*/ 	.byte	0x08
	.zero		1


	//   ....[7]....
        /*04ec*/ 	.word	0x000005c0
        /*04f0*/ 	.word	0x000000ff
        /*04f4*/ 	.word	0x00038860
        /*04f8*/ 	.short	0x0100
        /*04fa*/ 	.byte	0x08
	.zero		1


	//   ....[8]....
        /*04fc*/ 	.word	0x000005d0
        /*0500*/ 	.word	0x000000ff
        /*0504*/ 	.word	0x00038858
        /*0508*/ 	.short	0x0100
        /*050a*/ 	.byte	0x08
	.zero		1


	//   ....[9]....
        /*050c*/ 	.word	0x000005e0
        /*0510*/ 	.word	0x000000ff
        /*0514*/ 	.word	0x00038868
        /*0518*/ 	.short	0x0100
        /*051a*/ 	.byte	0x08
	.zero		1


	//   ....[10]....
        /*051c*/ 	.word	0x000007e0
        /*0520*/ 	.word	0x000000ff
        /*0524*/ 	.word	0x00038870
        /*0528*/ 	.short	0x0100
        /*052a*/ 	.byte	0x08
	.zero		1


	//   ....[11]....
        /*052c*/ 	.word	0x000007f0
        /*0530*/ 	.word	0x000000ff
        /*0534*/ 	.word	0x00038880
        /*0538*/ 	.short	0x0100
        /*053a*/ 	.byte	0x08
	.zero		1


	//   ....[12]....
        /*053c*/ 	.word	0x00000800
        /*0540*/ 	.word	0x000000ff
        /*0544*/ 	.word	0x00038878
        /*0548*/ 	.short	0x0100
        /*054a*/ 	.byte	0x08
	.zero		1


	//   ....[13]....
        /*054c*/ 	.word	0x00000810
        /*0550*/ 	.word	0x000000ff
        /*0554*/ 	.word	0x00038888
        /*0558*/ 	.short	0x0100
        /*055a*/ 	.byte	0x08
	.zero		1


	//   ....[14]....
        /*055c*/ 	.word	0x00000a70
        /*0560*/ 	.word	0x000000ff
        /*0564*/ 	.word	0x00038890
        /*0568*/ 	.short	0x0100
        /*056a*/ 	.byte	0x08
	.zero		1


	//   ....[15]....
        /*056c*/ 	.word	0x00000a80
        /*0570*/ 	.word	0x000000ff
        /*0574*/ 	.word	0x000388a0
        /*0578*/ 	.short	0x0100
        /*057a*/ 	.byte	0x08
	.zero		1


	//   ....[16]....
        /*057c*/ 	.word	0x00000a90
        /*0580*/ 	.word	0x000000ff
        /*0584*/ 	.word	0x00038898
        /*0588*/ 	.short	0x0100
        /*058a*/ 	.byte	0x08
	.zero		1


	//   ....[17]....
        /*058c*/ 	.word	0x00000aa0
        /*0590*/ 	.word	0x000000ff
        /*0594*/ 	.word	0x000388a8
        /*0598*/ 	.short	0x0100
        /*059a*/ 	.byte	0x08
	.zero		1


	//   ....[18]....
        /*059c*/ 	.word	0x00000d30
        /*05a0*/ 	.word	0x000000ff
        /*05a4*/ 	.word	0x000388b0
        /*05a8*/ 	.short	0x0100
        /*05aa*/ 	.byte	0x08
	.zero		1


	//   ....[19]....
        /*05ac*/ 	.word	0x00000d40
        /*05b0*/ 	.word	0x000000ff
        /*05b4*/ 	.word	0x000388c0
        /*05b8*/ 	.short	0x0100
        /*05ba*/ 	.byte	0x08
	.zero		1


	//   ....[20]....
        /*05bc*/ 	.word	0x00000d50
        /*05c0*/ 	.word	0x000000ff
        /*05c4*/ 	.word	0x000388b8
        /*05c8*/ 	.short	0x0100
        /*05ca*/ 	.byte	0x08
	.zero		1


	//   ....[21]....
        /*05cc*/ 	.word	0x00000d60
        /*05d0*/ 	.word	0x000000ff
        /*05d4*/ 	.word	0x000388c8
        /*05d8*/ 	.short	0x0100
        /*05da*/ 	.byte	0x08
	.zero		1


	//   ....[22]....
        /*05dc*/ 	.word	0x00001750
        /*05e0*/ 	.word	0x000000ff
        /*05e4*/ 	.word	0x00038800
        /*05e8*/ 	.short	0x010a
        /*05ea*/ 	.byte	0x24
	.zero		1


	//   ....[23]....
        /*05ec*/ 	.word	0x000017e0
        /*05f0*/ 	.word	0x00000000
        /*05f4*/ 	.word	0x00038830
        /*05f8*/ 	.short	0x010a
        /*05fa*/ 	.byte	0x3f
	.zero		1


	//   ....[24]....
        /*05fc*/ 	.word	0x00001820
        /*0600*/ 	.word	0x00000000
        /*0604*/ 	.word	0x00038830
        /*0608*/ 	.short	0x010a
        /*060a*/ 	.byte	0x3f
	.zero		1


	//   ....[25]....
        /*060c*/ 	.word	0x00004f60
        /*0610*/ 	.word	0x00000000
        /*0614*/ 	.word	0x00000000
        /*0618*/ 	.short	0x0101
        /*061a*/ 	.byte	0x3f
	.zero		1


	//   ....[26]....
        /*061c*/ 	.word	0x00005730
        /*0620*/ 	.word	0x000000ff
        /*0624*/ 	.word	0x00038830
        /*0628*/ 	.short	0x010a
        /*062a*/ 	.byte	0x06
	.zero		1


	//   ....[27]....
        /*062c*/ 	.word	0x00005780
        /*0630*/ 	.word	0x000000ff
        /*0634*/ 	.word	0x00038830
        /*0638*/ 	.short	0x010a
        /*063a*/ 	.byte	0x04
	.zero		1


	//   ....[28]....
        /*063c*/ 	.word	0x00008030
        /*0640*/ 	.word	0x000000ff
        /*0644*/ 	.word	0x00038850
        /*0648*/ 	.short	0x010a
        /*064a*/ 	.byte	0x04
	.zero		1


	//   ....[29]....
        /*064c*/ 	.word	0x00008070
        /*0650*/ 	.word	0x000000ff
        /*0654*/ 	.word	0x00038850
        /*0658*/ 	.short	0x010a
        /*065a*/ 	.byte	0x04
	.zero		1


	//   ....[30]....
        /*065c*/ 	.word	0x000091d0
        /*0660*/ 	.word	0x0000000e
        /*0664*/ 	.word	0x00000000
        /*0668*/ 	.short	0x0101
        /*066a*/ 	.byte	0x3f
	.zero		1


	//   ....[31]....
        /*066c*/ 	.word	0x000094a0
        /*0670*/ 	.word	0x0000009b
        /*0674*/ 	.word	0x00000000
        /*0678*/ 	.short	0x0101
        /*067a*/ 	.byte	0x3f
	.zero		1


	//   ....[32]....
        /*067c*/ 	.word	0x00009e50
        /*0680*/ 	.word	0x000000ff
        /*0684*/ 	.word	0x00038850
        /*0688*/ 	.short	0x010a
        /*068a*/ 	.byte	0x09
	.zero		1


	//   ....[33]....
        /*068c*/ 	.word	0x00009e90
        /*0690*/ 	.word	0x000000ff
        /*0694*/ 	.word	0x00038850
        /*0698*/ 	.short	0x010a
        /*069a*/ 	.byte	0x09
	.zero		1


	//   ....[34]....
        /*069c*/ 	.word	0x0000a850
        /*06a0*/ 	.word	0x00000007
        /*06a4*/ 	.word	0x00000000
        /*06a8*/ 	.short	0x0101
        /*06aa*/ 	.byte	0x3f
	.zero		1


	//   ....[35]....
        /*06ac*/ 	.word	0x0000c3a0
        /*06b0*/ 	.word	0x000000ff
        /*06b4*/ 	.word	0x00000000
        /*06b8*/ 	.short	0x0101
        /*06ba*/ 	.byte	0x05
	.zero		1


	//   ....[36]....
        /*06bc*/ 	.word	0x0000c410
        /*06c0*/ 	.word	0x000000ff
        /*06c4*/ 	.word	0x00000000
        /*06c8*/ 	.short	0x0101
        /*06ca*/ 	.byte	0x04
	.zero		1


	//   ....[37]....
        /*06cc*/ 	.word	0x0000d640
        /*06d0*/ 	.word	0x00000002
        /*06d4*/ 	.word	0x00038840
        /*06d8*/ 	.short	0x010a
        /*06da*/ 	.byte	0x3f
	.zero		1


	//   ....[38]....
        /*06dc*/ 	.word	0x0000e6e0
        /*06e0*/ 	.word	0x000000ff
        /*06e4*/ 	.word	0x00038800
        /*06e8*/ 	.short	0x0107
        /*06ea*/ 	.byte	0x24
	.zero		1


	//   ....[39]....
        /*06ec*/ 	.word	0x0000e750
        /*06f0*/ 	.word	0x000000ff
        /*06f4*/ 	.word	0x00038800
        /*06f8*/ 	.short	0x0101
        /*06fa*/ 	.byte	0x24
	.zero		1


	//   ....[40]....
        /*06fc*/ 	.word	0x0000e770
        /*0700*/ 	.word	0x000000ff
        /*0704*/ 	.word	0x00038820
        /*0708*/ 	.short	0x010a
        /*070a*/ 	.byte	0x24
	.zero		1


	//   ....[41]....
        /*070c*/ 	.word	0x0000ea90
        /*0710*/ 	.word	0x00000003
        /*0714*/ 	.word	0x00038840
        /*0718*/ 	.short	0x010a
        /*071a*/ 	.byte	0x3f
	.zero		1


	//   ....[42]....
        /*071c*/ 	.word	0x0000f0f0
        /*0720*/ 	.word	0x00000002
        /*0724*/ 	.word	0x00038860
        /*0728*/ 	.short	0x010a
        /*072a*/ 	.byte	0x3f
	.zero		1


	//   ....[43]....
        /*072c*/ 	.word	0x0000f9c0
        /*0730*/ 	.word	0x00000003
        /*0734*/ 	.word	0x00038840
        /*0738*/ 	.short	0x010a
        /*073a*/ 	.byte	0x3f
	.zero		1


	//   ....[44]....
        /*073c*/ 	.word	0x00010020
        /*0740*/ 	.word	0x00000002
        /*0744*/ 	.word	0x00038860
        /*0748*/ 	.short	0x010a
        /*074a*/ 	.byte	0x3f
	.zero		1


	//   ....[45]....
        /*074c*/ 	.word	0x00010850
        /*0750*/ 	.word	0x00000003
        /*0754*/ 	.word	0x00038840
        /*0758*/ 	.short	0x010a
        /*075a*/ 	.byte	0x3f
	.zero		1


	//   ....[46]....
        /*075c*/ 	.word	0x00010ea0
        /*0760*/ 	.word	0x00000002
        /*0764*/ 	.word	0x00038860
        /*0768*/ 	.short	0x010a
        /*076a*/ 	.byte	0x3f
	.zero		1


	//   ....[47]....
        /*076c*/ 	.word	0x00011540
        /*0770*/ 	.word	0x00000000
        /*0774*/ 	.word	0x00038860
        /*0778*/ 	.short	0x010a
        /*077a*/ 	.byte	0x3f
	.zero		1


	//   ....[48]....
        /*077c*/ 	.word	0x00011ca0
        /*0780*/ 	.word	0x00000000
        /*0784*/ 	.word	0x00038820
        /*0788*/ 	.short	0x010a
        /*078a*/ 	.byte	0x3f
	.zero		1


	//   ....[49]....
        /*078c*/ 	.word	0x00011eb0
        /*0790*/ 	.word	0x00000006
        /*0794*/ 	.word	0x00000000
        /*0798*/ 	.short	0x010a
        /*079a*/ 	.byte	0x3f
	.zero		1


	//   ....[50]....
        /*079c*/ 	.word	0x00011ee0
        /*07a0*/ 	.word	0x00000007
        /*07a4*/ 	.word	0x00000000
        /*07a8*/ 	.short	0x010a
        /*07aa*/ 	.byte	0x3f
	.zero		1


	//   ....[51]....
        /*07ac*/ 	.word	0x00011f40
        /*07b0*/ 	.word	0x00000004
        /*07b4*/ 	.word	0x00000000
        /*07b8*/ 	.short	0x010a
        /*07ba*/ 	.byte	0x3f
	.zero		1


	//   ....[52]....
        /*07bc*/ 	.word	0x00011f70
        /*07c0*/ 	.word	0x00000003
        /*07c4*/ 	.word	0x00000000
        /*07c8*/ 	.short	0x010a
        /*07ca*/ 	.byte	0x3f
	.zero		1


	//   ....[53]....
        /*07cc*/ 	.word	0x00011fe0
        /*07d0*/ 	.word	0x00000003
        /*07d4*/ 	.word	0x00038800
        /*07d8*/ 	.short	0x010a
        /*07da*/ 	.byte	0x3f
	.zero		1


	//   ....[54]....
        /*07dc*/ 	.word	0x00012030
        /*07e0*/ 	.word	0x00000000
        /*07e4*/ 	.word	0x00038830
        /*07e8*/ 	.short	0x010a
        /*07ea*/ 	.byte	0x3f
	.zero		1


	//   ....[55]....
        /*07ec*/ 	.word	0x000120a0
        /*07f0*/ 	.word	0x00000098
        /*07f4*/ 	.word	0x00038830
        /*07f8*/ 	.short	0x010a
        /*07fa*/ 	.byte	0x3f
	.zero		1


	//   ....[56]....
        /*07fc*/ 	.word	0x00012100
        /*0800*/ 	.word	0x00000003
        /*0804*/ 	.word	0x00038850
        /*0808*/ 	.short	0x010a
        /*080a*/ 	.byte	0x3f
	.zero		1


	//   ....[57]....
        /*080c*/ 	.word	0x00012160
        /*0810*/ 	.word	0x00000007
        /*0814*/ 	.word	0x00038850
        /*0818*/ 	.short	0x010a
        /*081a*/ 	.byte	0x3f
	.zero		1


	//   ....[58]....
        /*081c*/ 	.word	0x00012300
        /*0820*/ 	.word	0x00000002
        /*0824*/ 	.word	0x00038840
        /*0828*/ 	.short	0x010a
        /*082a*/ 	.byte	0x3f
	.zero		1


	//   ....[59]....
        /*082c*/ 	.word	0x00013000
        /*0830*/ 	.word	0x00000002
        /*0834*/ 	.word	0x00038820
        /*0838*/ 	.short	0x010a
        /*083a*/ 	.byte	0x3f
	.zero		1


	//   ....[60]....
        /*083c*/ 	.word	0x00013050
        /*0840*/ 	.word	0x00000003
        /*0844*/ 	.word	0x00038840
        /*0848*/ 	.short	0x010a
        /*084a*/ 	.byte	0x3f
	.zero		1


	//   ....[61]....
        /*084c*/ 	.word	0x000130a0
        /*0850*/ 	.word	0x00000002
        /*0854*/ 	.word	0x00038860
        /*0858*/ 	.short	0x010a
        /*085a*/ 	.byte	0x3f
	.zero		1


	//   ....[62]....
        /*085c*/ 	.word	0x000130f0
        /*0860*/ 	.word	0x00000003
        /*0864*/ 	.word	0x00038840
        /*0868*/ 	.short	0x010a
        /*086a*/ 	.byte	0x3f
	.zero		1


	//   ....[63]....
        /*086c*/ 	.word	0x00013140
        /*0870*/ 	.word	0x00000002
        /*0874*/ 	.word	0x00038860
        /*0878*/ 	.short	0x010a
        /*087a*/ 	.byte	0x3f
	.zero		1


	//   ....[64]....
        /*087c*/ 	.word	0x00013190
        /*0880*/ 	.word	0x00000003
        /*0884*/ 	.word	0x00038840
        /*0888*/ 	.short	0x010a
        /*088a*/ 	.byte	0x3f
	.zero		1


	//   ....[65]....
        /*088c*/ 	.word	0x000131e0
        /*0890*/ 	.word	0x00000002
        /*0894*/ 	.word	0x00038860
        /*0898*/ 	.short	0x010a
        /*089a*/ 	.byte	0x3f
	.zero		1


	//   ....[66]....
        /*089c*/ 	.word	0x00013230
        /*08a0*/ 	.word	0x00000000
        /*08a4*/ 	.word	0x00038860
        /*08a8*/ 	.short	0x010a
        /*08aa*/ 	.byte	0x3f
	.zero		1


	//   ....[67]....
        /*08ac*/ 	.word	0x00013280
        /*08b0*/ 	.word	0x00000000
        /*08b4*/ 	.word	0x00038820
        /*08b8*/ 	.short	0x010a
        /*08ba*/ 	.byte	0x3f
	.zero		1


	//   ....[68]....
        /*08bc*/ 	.word	0x00013420
        /*08c0*/ 	.word	0x00000006
        /*08c4*/ 	.word	0x00000000
        /*08c8*/ 	.short	0x010a
        /*08ca*/ 	.byte	0x3f
	.zero		1


	//   ....[69]....
        /*08cc*/ 	.word	0x00013470
        /*08d0*/ 	.word	0x00000007
        /*08d4*/ 	.word	0x00000000
        /*08d8*/ 	.short	0x010a
        /*08da*/ 	.byte	0x3f
	.zero		1


	//   ....[70]....
        /*08dc*/ 	.word	0x000134c0
        /*08e0*/ 	.word	0x00000004
        /*08e4*/ 	.word	0x00000000
        /*08e8*/ 	.short	0x010a
        /*08ea*/ 	.byte	0x3f
	.zero		1


	//----- nvinfo : EIATTR_NUM_MBARRIERS
	.align		4
.L_127:
        /*08ec*/ 	.byte	0x03, 0x38
        /*08ee*/ 	.short	0x0016


	//----- nvinfo : EIATTR_EXIT_INSTR_OFFSETS
	.align		4
        /*08f0*/ 	.byte	0x04, 0x1c
        /*08f2*/ 	.short	(.L_129 - .L_128)


	//   ....[0]....
.L_128:
        /*08f4*/ 	.word	0x00000f10


	//   ....[1]....
        /*08f8*/ 	.word	0x0000ca10


	//   ....[2]....
        /*08fc*/ 	.word	0x00011fc0


	//----- nvinfo : EIATTR_MAX_THREADS
	.align		4
.L_129:
        /*0900*/ 	.byte	0x04, 0x05
        /*0902*/ 	.short	(.L_131 - .L_130)
.L_130:
        /*0904*/ 	.word	0x00000180
        /*0908*/ 	.word	0x00000001
        /*090c*/ 	.word	0x00000001


	//----- nvinfo : EIATTR_CRS_STACK_SIZE
	.align		4
.L_131:
        /*0910*/ 	.byte	0x04, 0x1e
        /*0912*/ 	.short	(.L_133 - .L_132)
.L_132:
        /*0914*/ 	.word	0x00000000


	//----- nvinfo : EIATTR_CBANK_PARAM_SIZE
	.align		4
.L_133:
        /*0918*/ 	.byte	0x03, 0x19
        /*091a*/ 	.short	0x0a70


	//----- nvinfo : EIATTR_PARAM_CBANK
	.align		4
        /*091c*/ 	.byte	0x04, 0x0a
        /*091e*/ 	.short	(.L_135 - .L_134)
	.align		4
.L_134:
        /*0920*/ 	.word	index@(.nv.constant0._ZN7cutlass13device_kernelIN5flash11enable_sm90INS1_16FlashAttnFwdSm90INS1_25CollectiveMainloopFwdSm90ILi2EN4cute5tupleIJNS5_1CILi2EEENS7_ILi1EEES9_EEENS6_IJNS7_ILi128EEENS7_ILi80EEENS7_ILi256EEEEEELi256ENS_10bfloat16_tEfNS_4arch4Sm90ELb0ELb0ELb1ELb0ELb0ELb0ELb0ELb1ELb1ELb1ELb0ELb0EEENS1_21CollectiveEpilogueFwdINS6_IJSB_SD_SC_EEESA_SF_SH_Li256ELb0ELb1ELb0ELb0EEENS1_29StaticPersistentTileSchedulerILb0EEEEEEEEEvNT_6ParamsE)
        /*0924*/ 	.short	0x0210
        /*0926*/ 	.short	0x0a70


	//----- nvinfo : EIATTR_SW_WAR
	.align		4
.L_135:
        /*0928*/ 	.byte	0x04, 0x36
        /*092a*/ 	.short	(.L_137 - .L_136)
.L_136:
        /*092c*/ 	.word	0x00000008
.L_137:


//--------------------- .nv.info._ZN7cutlass13device_kernelIN5flash11enable_sm90INS1_16FlashAttnFwdSm90INS1_25CollectiveMainloopFwdSm90ILi2EN4cute5tupleIJNS5_1CILi1EEES8_S8_EEENS6_IJNS7_ILi128EEENS7_ILi80EEENS7_ILi256EEEEEELi256ENS_10bfloat16_tEfNS_4arch4Sm90ELb0ELb0ELb1ELb1ELb0ELb0ELb0ELb1ELb1ELb1ELb0ELb0EEENS1_21CollectiveEpilogueFwdINS6_IJSA_SC_SB_EEES9_SE_SG_Li256ELb1ELb1ELb0ELb0EEENS1_36VarlenDynamicPersistentTileSchedulerILi128ELi80ELi256ELi128ELb0ELb1ELb1ELb0ELb1ELb1EEEEEEEEEvNT_6ParamsE --------------------------
	.section	.nv.info._ZN7cutlass13device_kernelIN5flash11enable_sm90INS1_16FlashAttnFwdSm90INS1_25CollectiveMainloopFwdSm90ILi2EN4cute5tupleIJNS5_1CILi1EEES8_S8_EEENS6_IJNS7_ILi128EEENS7_ILi80EEENS7_ILi256EEEEEELi256ENS_10bfloat16_tEfNS_4arch4Sm90ELb0ELb0ELb1ELb1ELb0ELb0ELb0ELb1ELb1ELb1ELb0ELb0EEENS1_21CollectiveEpilogueFwdINS6_IJSA_SC_SB_EEES9_SE_SG_Li256ELb1ELb1ELb0ELb0EEENS1_36VarlenDynamicPersistentTileSchedulerILi128ELi80ELi256ELi128ELb0ELb1ELb1ELb0ELb1ELb1EEEEEEEEEvNT_6ParamsE,"",@"SHT_CUDA_INFO"
	.sectionflags	@""
	.align	4


	//----- nvinfo : EIATTR_CUDA_API_VERSION
	.align		4
        /*0000*/ 	.byte	0x04, 0x37
        /*0002*/ 	.short	(.L_139 - .L_138)
.L_138:
        /*0004*/ 	.word	0x00000082


	//----- nvinfo : EIATTR_KPARAM_INFO
	.align		4
.L_139:
        /*0008*/ 	.byte	0x04, 0x17
        /*000a*/ 	.short	(.L_141 - .L_140)
.L_140:
        /*000c*/ 	.word	0x00000000
        /*0010*/ 	.short	0x0000
        /*0012*/ 	.short	0x0070
        /*0014*/ 	.byte	0x00, 0xf0, 0x01, 0x2a


	//----- nvinfo : EIATTR_SPARSE_MMA_MASK
	.align		4
.L_141:
        /*0018*/ 	.byte	0x03, 0x50
        /*001a*/ 	.short	0x0000


	//----- nvinfo : EIATTR_MAXREG_COUNT
	.align		4
        /*001c*/ 	.byte	0x03, 0x1b
        /*001e*/ 	.short	0x00a8


	//----- nvinfo : EIATTR_NUM_BARRIERS
	.align		4
        /*0020*/ 	.byte	0x02, 0x4c
        /*0022*/ 	.byte	0x09
	.zero		1


	//----- nvinfo : EIATTR_EXTERNS
	.align		4
        /*0024*/ 	.byte	0x04, 0x0f
        /*0026*/ 	.short	(.L_143 - .L_142)


	//   ....[0]....
	.align		4
.L_142:
        /*0028*/ 	.word	index@(__assertfail)


	//----- nvinfo : EIATTR_ANNOTATIONS
	.align		4
.L_143:
        /*002c*/ 	.byte	0x04, 0x55
        /*002e*/ 	.short	(.L_145 - .L_144)


	//   ....[0]....
.L_144:
        /* <DEDUP_REMOVED lines=80> */
        /*0524*/ 	.byte	0xc0, 0x55, 0x01, 0x00, 0x01, 0x00, 0x00, 0x00, 0xe0, 0x61, 0x01, 0x00


	//----- nvinfo : EIATTR_MERCURY_ISA_VERSION
	.align		4
.L_145:
        /*0530*/ 	.byte	0x03, 0x5f
        /*0532*/ 	.short	0x0101


	//----- nvinfo : EIATTR_UNUSED_LOAD_BYTE_OFFSET
	.align		4
        /*0534*/ 	.byte	0x04, 0x44
        /*0536*/ 	.short	(.L_147 - .L_146)


	//   ....[0]....
.L_146:
        /*0538*/ 	.word	0x00000a10
        /*053c*/ 	.word	0x0000fff0


	//   ....[1]....
        /*0540*/ 	.word	0x0000b4a0
        /*0544*/ 	.word	0x0000fff0


	//----- nvinfo : EIATTR_INT_WARP_WIDE_INSTR_OFFSETS
	.align		4
.L_147:
        /*0548*/ 	.byte	0x04, 0x31
        /*054a*/ 	.short	(.L_149 - .L_148)


	//   ....[0]....
.L_148:
        /*054c*/ 	.word	0x00000130


	//   ....[1]....
        /*0550*/ 	.word	0x00000170


	//   ....[2]....
        /*0554*/ 	.word	0x000001e0


	//   ....[3]....
        /*0558*/ 	.word	0x00008e90


	//   ....[4]....
        /*055c*/ 	.word	0x0000f550


	//   ....[5]....
        /*0560*/ 	.word	0x0000f5f0


	//   ....[6]....
        /*0564*/ 	.word	0x00013c90


	//   ....[7]....
        /*0568*/ 	.word	0x00013d00


	//----- nvinfo : EIATTR_COOP_GROUP_MASK_REGIDS
	.align		4
.L_149:
        /*056c*/ 	.byte	0x04, 0x29
        /*056e*/ 	.short	(.L_151 - .L_150)


	//   ....[0]....
.L_150:
        /*0570*/ 	.word	0xffffffff


	//   ....[1]....
        /*0574*/ 	.word	0xffffffff


	//   ....[2]....
        /*0578*/ 	.word	0xffffffff


	//   ....[3]....
        /*057c*/ 	.word	0xffffffff


	//   ....[4]....
        /*0580*/ 	.word	0xffffffff


	//   ....[5]....
        /*0584*/ 	.word	0xffffffff


	//   ....[6]....
        /*0588*/ 	.word	0xffffffff


	//   ....[7]....
        /*058c*/ 	.word	0xffffffff


	//   ....[8]....
        /*0590*/ 	.word	0xffffffff


	//   ....[9]....
        /*0594*/ 	.word	0xffffffff


	//   ....[10]....
        /*0598*/ 	.word	0xffffffff


	//   ....[11]....
        /*059c*/ 	.word	0xffffffff


	//   ....[12]....
        /*05a0*/ 	.word	0xffffffff


	//   ....[13]....
        /*05a4*/ 	.word	0xffffffff


	//   ....[14]....
        /*05a8*/ 	.word	0xffffffff


	//   ....[15]....
        /*05ac*/ 	.word	0xffffffff


	//   ....[16]....
        /*05b0*/ 	.word	0xffffffff


	//   ....[17]....
        /*05b4*/ 	.word	0xffffffff


	//   ....[18]....
        /*05b8*/ 	.word	0xffffffff


	//   ....[19]....
        /*05bc*/ 	.word	0xffffffff


	//   ....[20]....
        /*05c0*/ 	.word	0xffffffff


	//   ....[21]....
        /*05c4*/ 	.word	0xffffffff


	//   ....[22]....
        /*05c8*/ 	.word	0xffffffff


	//   ....[23]....
        /*05cc*/ 	.word	0xffffffff


	//   ....[24]....
        /*05d0*/ 	.word	0xffffffff


	//   ....[25]....
        /*05d4*/ 	.word	0xffffffff


	//   ....[26]....
        /*05d8*/ 	.word	0xffffffff


	//   ....[27]....
        /*05dc*/ 	.word	0xffffffff


	//   ....[28]....
        /*05e0*/ 	.word	0xffffffff


	//   ....[29]....
        /*05e4*/ 	.word	0xffffffff


	//   ....[30]....
        /*05e8*/ 	.word	0xffffffff


	//   ....[31]....
        /*05ec*/ 	.word	0xffffffff


	//   ....[32]....
        /*05f0*/ 	.word	0xffffffff


	//   ....[33]....
        /*05f4*/ 	.word	0xffffffff


	//   ....[34]....
        /*05f8*/ 	.word	0xffffffff


	//   ....[35]....
        /*05fc*/ 	.word	0xffffffff


	//   ....[36]....
        /*0600*/ 	.word	0xffffffff


	//   ....[37]....
        /*0604*/ 	.word	0xffffffff


	//   ....[38]....
        /*0608*/ 	.word	0xffffffff


	//   ....[39]....
        /*060c*/ 	.word	0xffffffff


	//   ....[40]....
        /*0610*/ 	.word	0xffffffff


	//   ....[41]....
        /*0614*/ 	.word	0xffffffff


	//   ....[42]....
        /*0618*/ 	.word	0xffffffff


	//   ....[43]....
        /*061c*/ 	.word	0xffffffff


	//   ....[44]....
        /*0620*/ 	.word	0xffffffff


	//   ....[45]....
        /*0624*/ 	.word	0xffffffff


	//   ....[46]....
        /*0628*/ 	.word	0xffffffff


	//   ....[47]....
        /*062c*/ 	.word	0xffffffff


	//   ....[48]....
        /*0630*/ 	.word	0xffffffff


	//   ....[49]....
        /*0634*/ 	.word	0xffffffff


	//   ....[50]....
        /*0638*/ 	.word	0xffffffff


	//   ....[51]....
        /*063c*/ 	.word	0xffffffff


	//   ....[52]....
        /*0640*/ 	.word	0xffffffff


	//   ....[53]....
        /*0644*/ 	.word	0xffffffff


	//   ....[54]....
        /*0648*/ 	.word	0xffffffff


	//   ....[55]....
        /*064c*/ 	.word	0xffffffff


	//   ....[56]....
        /*0650*/ 	.word	0xffffffff


	//   ....[57]....
        /*0654*/ 	.word	0xffffffff


	//   ....[58]....
        /*0658*/ 	.word	0xffffffff


	//   ....[59]....
        /*065c*/ 	.word	0xffffffff


	//   ....[60]....
        /*0660*/ 	.word	0xffffffff


	//   ....[61]....
        /*0664*/ 	.word	0xffffffff


	//   ....[62]....
        /*0668*/ 	.word	0xffffffff


	//   ....[63]....
        /*066c*/ 	.word	0xffffffff


	//   ....[64]....
        /*0670*/ 	.word	0xffffffff


	//   ....[65]....
        /*0674*/ 	.word	0xffffffff


	//   ....[66]....
        /*0678*/ 	.word	0xffffffff


	//   ....[67]....
        /*067c*/ 	.word	0xffffffff


	//   ....[68]....
        /*0680*/ 	.word	0xffffffff


	//   ....[69]....
        /*0684*/ 	.word	0xffffffff


	//   ....[70]....
        /*0688*/ 	.word	0xffffffff


	//   ....[71]....
        /*068c*/ 	.word	0xffffffff


	//   ....[72]....
        /*0690*/ 	.word	0xffffffff


	//   ....[73]....
        /*0694*/ 	.word	0xffffffff


	//   ....[74]....
        /*0698*/ 	.word	0xffffffff


	//   ....[75]....
        /*069c*/ 	.word	0xffffffff


	//   ....[76]....
        /*06a0*/ 	.word	0xffffffff


	//   ....[77]....
        /*06a4*/ 	.word	0xffffffff


	//   ....[78]....
        /*06a8*/ 	.word	0xffffffff


	//   ....[79]....
        /*06ac*/ 	.word	0xffffffff


	//   ....[80]....
        /*06b0*/ 	.word	0xffffffff


	//   ....[81]....
        /*06b4*/ 	.word	0xffffffff


	//   ....[82]....
        /*06b8*/ 	.word	0xffffffff


	//   ....[83]....
        /*06bc*/ 	.word	0xffffffff


	//   ....[84]....
        /*06c0*/ 	.word	0xffffffff


	//   ....[85]....
        /*06c4*/ 	.word	0xffffffff


	//   ....[86]....
        /*06c8*/ 	.word	0xffffffff


	//   ....[87]....
        /*06cc*/ 	.word	0xffffffff


	//   ....[88]....
        /*06d0*/ 	.word	0xffffffff


	//   ....[89]....
        /*06d4*/ 	.word	0xffffffff


	//   ....[90]....
        /*06d8*/ 	.word	0xffffffff


	//   ....[91]....
        /*06dc*/ 	.word	0x0500000f


	//   ....[92]....
        /*06e0*/ 	.word	0x0500000f


	//   ....[93]....
        /*06e4*/ 	.word	0x0500000f


	//   ....[94]....
        /*06e8*/ 	.word	0x0500000f


	//   ....[95]....
        /*06ec*/ 	.word	0x0500000f


	//   ....[96]....
        /*06f0*/ 	.word	0x0500000f


	//   ....[97]....
        /*06f4*/ 	.word	0x0500000f


	//   ....[98]....
        /*06f8*/ 	.word	0x0500000f


	//   ....[99]....
        /*06fc*/ 	.word	0x0500000f


	//   ....[100]....
        /*0700*/ 	.word	0x0500000f


	//   ....[101]....
        /*0704*/ 	.word	0x0500000f


	//   ....[102]....
        /*0708*/ 	.word	0x0500000f


	//   ....[103]....
        /*070c*/ 	.word	0x0500000f


	//   ....[104]....
        /*0710*/ 	.word	0x0500000f


	//   ....[105]....
        /*0714*/ 	.word	0x0500000f


	//   ....[106]....
        /*0718*/ 	.word	0x0500000f


	//   ....[107]....
        /*071c*/ 	.word	0x0500000f


	//   ....[108]....
        /*0720*/ 	.word	0x0500000f


	//   ....[109]....
        /*0724*/ 	.word	0x0500000f


	//   ....[110]....
        /*0728*/ 	.word	0x0500000f


	//   ....[111]....
        /*072c*/ 	.word	0x0500000f


	//   ....[112]....
        /*0730*/ 	.word	0x0500000f


	//   ....[113]....
        /*0734*/ 	.word	0x0500000f


	//   ....[114]....
        /*0738*/ 	.word	0x0500000f


	//   ....[115]....
        /*073c*/ 	.word	0x0500000f


	//   ....[116]....
        /*0740*/ 	.word	0x0500000f


	//   ....[117]....
        /*0744*/ 	.word	0x0500000f


	//   ....[118]....
        /*0748*/ 	.word	0x0500000f


	//   ....[119]....
        /*074c*/ 	.word	0x0500000f


	//   ....[120]....
        /*0750*/ 	.word	0x0500000f


	//   ....[121]....
        /*0754*/ 	.word	0x0500000f


	//   ....[122]....
        /*0758*/ 	.word	0x0500000f


	//   ....[123]....
        /*075c*/ 	.word	0x0500000f


	//   ....[124]....
        /*0760*/ 	.word	0x0500000f


	//   ....[125]....
        /*0764*/ 	.word	0x0500000f


	//----- nvinfo : EIATTR_COOP_GROUP_INSTR_OFFSETS
	.align		4
.L_151:
        /*0768*/ 	.byte	0x04, 0x28
        /*076a*/ 	.short	(.L_153 - .L_152)


	//   ....[0]....
.L_152:
        /*076c*/ 	.word	0x00000060


	//   ....[1]....
        /*0770*/ 	.word	0x00000140


	//   ....[2]....
        /*0774*/ 	.word	0x00000190


	//   ....[3]....
        /*0778*/ 	.word	0x000003c0


	//   ....[4]....
        /*077c*/ 	.word	0x00000520


	//   ....[5]....
        /*0780*/ 	.word	0x00000640


	//   ....[6]....
        /*0784*/ 	.word	0x000007a0


	//   ....[7]....
        /*0788*/ 	.word	0x000016c0


	//   ....[8]....
        /*078c*/ 	.word	0x00004d90


	//   ....[9]....
        /*0790*/ 	.word	0x00004e10


	//   ....[10]....
        /*0794*/ 	.word	0x00005180


	//   ....[11]....
        /*0798*/ 	.word	0x00005200


	//   ....[12]....
        /*079c*/ 	.word	0x000090a0


	//   ....[13]....
        /*07a0*/ 	.word	0x00009100


	//   ....[14]....
        /*07a4*/ 	.word	0x000096f0


	//   ....[15]....
        /*07a8*/ 	.word	0x00009750


	//   ....[16]....
        /*07ac*/ 	.word	0x0000a7b0


	//   ....[17]....
        /*07b0*/ 	.word	0x0000a870


	//   ....[18]....
        /*07b4*/ 	.word	0x0000a940


	//   ....[19]....
        /*07b8*/ 	.word	0x0000ab20


	//   ....[20]....
        /*07bc*/ 	.word	0x0000c6a0


	//   ....[21]....
        /*07c0*/ 	.word	0x0000c6d0


	//   ....[22]....
        /*07c4*/ 	.word	0x0000c780


	//   ....[23]....
        /*07c8*/ 	.word	0x0000c7c0


	//   ....[24]....
        /*07cc*/ 	.word	0x0000cf40


	//   ....[25]....
        /*07d0*/ 	.word	0x0000cf80


	//   ....[26]....
        /*07d4*/ 	.word	0x0000d0f0


	//   ....[27]....
        /*07d8*/ 	.word	0x0000d110


	//   ....[28]....
        /*07dc*/ 	.word	0x0000d260


	//   ....[29]....
        /*07e0*/ 	.word	0x0000d280


	//   ....[30]....
        /*07e4*/ 	.word	0x0000d3e0


	//   ....[31]....
        /*07e8*/ 	.word	0x0000d400


	//   ....[32]....
        /*07ec*/ 	.word	0x0000de20


	//   ....[33]....
        /*07f0*/ 	.word	0x0000de50


	//   ....[34]....
        /*07f4*/ 	.word	0x0000dfb0


	//   ....[35]....
        /*07f8*/ 	.word	0x0000dfd0


	//   ....[36]....
        /*07fc*/ 	.word	0x0000e120


	//   ....[37]....
        /*0800*/ 	.word	0x0000e140


	//   ....[38]....
        /*0804*/ 	.word	0x0000e2a0


	//   ....[39]....
        /*0808*/ 	.word	0x0000e2c0


	//   ....[40]....
        /*080c*/ 	.word	0x0000e480


	//   ....[41]....
        /*0810*/ 	.word	0x0000e670


	//   ....[42]....
        /*0814*/ 	.word	0x0000e6a0


	//   ....[43]....
        /*0818*/ 	.word	0x0000e6d0


	//   ....[44]....
        /*081c*/ 	.word	0x0000e700


	//   ....[45]....
        /*0820*/ 	.word	0x0000e730


	//   ....[46]....
        /*0824*/ 	.word	0x0000e760


	//   ....[47]....
        /*0828*/ 	.word	0x0000e8e0


	//   ....[48]....
        /*082c*/ 	.word	0x0000e910


	//   ....[49]....
        /*0830*/ 	.word	0x0000e940


	//   ....[50]....
        /*0834*/ 	.word	0x0000e970


	//   ....[51]....
        /*0838*/ 	.word	0x0000e9a0


	//   ....[52]....
        /*083c*/ 	.word	0x0000e9d0


	//   ....[53]....
        /*0840*/ 	.word	0x0000ea70


	//   ....[54]....
        /*0844*/ 	.word	0x0000eaa0


	//   ....[55]....
        /*0848*/ 	.word	0x0000eb30


	//   ....[56]....
        /*084c*/ 	.word	0x0000fb80


	//   ....[57]....
        /*0850*/ 	.word	0x00010880


	//   ....[58]....
        /*0854*/ 	.word	0x000108b0


	//   ....[59]....
        /*0858*/ 	.word	0x000108d0


	//   ....[60]....
        /*085c*/ 	.word	0x00010980


	//   ....[61]....
        /*0860*/ 	.word	0x00010990


	//   ....[62]....
        /*0864*/ 	.word	0x00010a40


	//   ....[63]....
        /*0868*/ 	.word	0x00010a50


	//   ....[64]....
        /*086c*/ 	.word	0x00010b00


	//   ....[65]....
        /*0870*/ 	.word	0x00010b10


	//   ....[66]....
        /*0874*/ 	.word	0x00010bc0


	//   ....[67]....
        /*0878*/ 	.word	0x00010bd0


	//   ....[68]....
        /*087c*/ 	.word	0x00010c80


	//   ....[69]....
        /*0880*/ 	.word	0x00010c90


	//   ....[70]....
        /*0884*/ 	.word	0x00010d40


	//   ....[71]....
        /*0888*/ 	.word	0x00010d50


	//   ....[72]....
        /*088c*/ 	.word	0x00010da0


	//   ....[73]....
        /*0890*/ 	.word	0x000145d0


	//   ....[74]....
        /*0894*/ 	.word	0x00014600


	//   ....[75]....
        /*0898*/ 	.word	0x00014640


	//   ....[76]....
        /*089c*/ 	.word	0x00014670


	//   ....[77]....
        /*08a0*/ 	.word	0x000146a0


	//   ....[78]....
        /*08a4*/ 	.word	0x000146d0


	//   ....[79]....
        /*08a8*/ 	.word	0x00014700


	//   ....[80]....
        /*08ac*/ 	.word	0x00014730


	//   ....[81]....
        /*08b0*/ 	.word	0x000148c0


	//   ....[82]....
        /*08b4*/ 	.word	0x000148f0


	//   ....[83]....
        /*08b8*/ 	.word	0x00014920


	//   ....[84]....
        /*08bc*/ 	.word	0x00014950


	//   ....[85]....
        /*08c0*/ 	.word	0x00014980


	//   ....[86]....
        /*08c4*/ 	.word	0x000149b0


	//   ....[87]....
        /*08c8*/ 	.word	0x00014a70


	//   ....[88]....
        /*08cc*/ 	.word	0x00014a90


	//   ....[89]....
        /*08d0*/ 	.word	0x00014b00


	//   ....[90]....
        /*08d4*/ 	.word	0x00014f90


	//   ....[91]....
        /*08d8*/ 	.word	0x000154b0


	//   ....[92]....
        /*08dc*/ 	.word	0x00015680


	//   ....[93]....
        /*08e0*/ 	.word	0x000156d0


	//   ....[94]....
        /*08e4*/ 	.word	0x00015810


	//   ....[95]....
        /*08e8*/ 	.word	0x00015860


	//   ....[96]....
        /*08ec*/ 	.word	0x000159a0


	//   ....[97]....
        /*08f0*/ 	.word	0x000159f0


	//   ....[98]....
        /*08f4*/ 	.word	0x00015b30


	//   ....[99]....
        /*08f8*/ 	.word	0x00015b80


	//   ....[100]....
        /*08fc*/ 	.word	0x00015cc0


	//   ....[101]....
        /*0900*/ 	.word	0x00015d10


	//   ....[102]....
        /*0904*/ 	.word	0x00015e50


	//   ....[103]....
        /*0908*/ 	.word	0x00015ea0


	//   ....[104]....
        /*090c*/ 	.word	0x00015fc0


	//   ....[105]....
        /*0910*/ 	.word	0x00016030


	//   ....[106]....
        /*0914*/ 	.word	0x00016150


	//   ....[107]....
        /*0918*/ 	.word	0x000161a0


	//   ....[108]....
        /*091c*/ 	.word	0x000164d0


	//   ....[109]....
        /*0920*/ 	.word	0x00016570


	//   ....[110]....
        /*0924*/ 	.word	0x000166a0


	//   ....[111]....
        /*0928*/ 	.word	0x00016720


	//   ....[112]....
        /*092c*/ 	.word	0x000167a0


	//   ....[113]....
        /*0930*/ 	.word	0x00016820


	//   ....[114]....
        /*0934*/ 	.word	0x000168a0


	//   ....[115]....
        /*0938*/ 	.word	0x00016930


	//   ....[116]....
        /*093c*/ 	.word	0x000169d0


	//   ....[117]....
        /*0940*/ 	.word	0x00016a80


	//   ....[118]....
        /*0944*/ 	.word	0x00016b00


	//   ....[119]....
        /*0948*/ 	.word	0x00016b80


	//   ....[120]....
        /*094c*/ 	.word	0x00016c00


	//   ....[121]....
        /*0950*/ 	.word	0x00016c90


	//   ....[122]....
        /*0954*/ 	.word	0x00016d10


	//   ....[123]....
        /*0958*/ 	.word	0x00016db0


	//   ....[124]....
        /*095c*/ 	.word	0x00016e40


	//   ....[125]....
        /*0960*/ 	.word	0x00016f70


	//----- nvinfo : EIATTR_REG_RECONFIG
	.align		4
.L_153:
        /*0964*/ 	.byte	0x01, 0x54
	.zero		2


	//----- nvinfo : EIATTR_SYSCALL_OFFSETS
	.align		4
        /*0968*/ 	.byte	0x04, 0x46
        /*096a*/ 	.short	(.L_155 - .L_154)


	//   ....[0]....
.L_154:
        /*096c*/ 	.word	0x000018a0


	//   ....[1]....
        /*0970*/ 	.word	0x0000f760


	//   ....[2]....
        /*0974*/ 	.word	0x0000f8c0


	//   ....[3]....
        /*0978*/ 	.word	0x0000f9c0


	//   ....[4]....
        /*097c*/ 	.word	0x00010400


	//----- nvinfo : EIATTR_MBARRIER_INSTR_OFFSETS
	.align		4
.L_155:
        /*0980*/ 	.byte	0x04, 0x39
        /*0982*/ 	.short	(.L_157 - .L_156)


	//   ....[0]....
.L_156:
        /*0984*/ 	.word	0x00000270
        /*0988*/ 	.word	0x000000ff
        /*098c*/ 	.word	0x00038800
        /*0990*/ 	.short	0x0100
        /*0992*/ 	.byte	0x08
	.zero		1


	//   ....[1]....
        /*0994*/ 	.word	0x00000280
        /*0998*/ 	.word	0x000000ff
        /*099c*/ 	.word	0x00038820
        /*09a0*/ 	.short	0x0100
        /*09a2*/ 	.byte	0x08
	.zero		1


	//   ....[2]....
        /*09a4*/ 	.word	0x00000370
        /*09a8*/ 	.word	0x000000ff
        /*09ac*/ 	.word	0x00038830
        /*09b0*/ 	.short	0x0100
        /*09b2*/ 	.byte	0x08
	.zero		1


	//   ....[3]....
        /*09b4*/ 	.word	0x00000380
        /*09b8*/ 	.word	0x000000ff
        /*09bc*/ 	.word	0x00038840
        /*09c0*/ 	.short	0x0100
        /*09c2*/ 	.byte	0x08
	.zero		1


	//   ....[4]....
        /*09c4*/ 	.word	0x00000390
        /*09c8*/ 	.word	0x000000ff
        /*09cc*/ 	.word	0x00038838
        /*09d0*/ 	.short	0x0100
        /*09d2*/ 	.byte	0x08
	.zero		1


	//   ....[5]....
        /*09d4*/ 	.word	0x000003a0
        /*09d8*/ 	.word	0x000000ff
        /*09dc*/ 	.word	0x00038848
        /*09e0*/ 	.short	0x0100
        /*09e2*/ 	.byte	0x08
	.zero		1


	//   ....[6]....
        /*09e4*/ 	.word	0x000004d0
        /*09e8*/ 	.word	0x000000ff
        /*09ec*/ 	.word	0x00038850
        /*09f0*/ 	.short	0x0100
        /*09f2*/ 	.byte	0x08
	.zero		1


	//   ....[7]....
        /*09f4*/ 	.word	0x000004e0
        /*09f8*/ 	.word	0x000000ff
        /*09fc*/ 	.word	0x00038860
        /*0a00*/ 	.short	0x0100
        /*0a02*/ 	.byte	0x08
	.zero		1


	//   ....[8]....
        /*0a04*/ 	.word	0x000004f0
        /*0a08*/ 	.word	0x000000ff
        /*0a0c*/ 	.word	0x00038858
        /*0a10*/ 	.short	0x0100
        /*0a12*/ 	.byte	0x08
	.zero		1


	//   ....[9]....
        /*0a14*/ 	.word	0x00000500
        /*0a18*/ 	.word	0x000000ff
        /*0a1c*/ 	.word	0x00038868
        /*0a20*/ 	.short	0x0100
        /*0a22*/ 	.byte	0x08
	.zero		1


	//   ....[10]....
        /*0a24*/ 	.word	0x000005f0
        /*0a28*/ 	.word	0x000000ff
        /*0a2c*/ 	.word	0x00038870
        /*0a30*/ 	.short	0x0100
        /*0a32*/ 	.byte	0x06
	.zero		1


	//   ....[11]....
        /*0a34*/ 	.word	0x00000600
        /*0a38*/ 	.word	0x000000ff
        /*0a3c*/ 	.word	0x00038880
        /*0a40*/ 	.short	0x0100
        /*0a42*/ 	.byte	0x06
	.zero		1


	//   ....[12]....
        /*0a44*/ 	.word	0x00000610
        /*0a48*/ 	.word	0x000000ff
        /*0a4c*/ 	.word	0x00038878
        /*0a50*/ 	.short	0x0100
        /*0a52*/ 	.byte	0x06
	.zero		1


	//   ....[13]....
        /*0a54*/ 	.word	0x00000620
        /*0a58*/ 	.word	0x000000ff
        /*0a5c*/ 	.word	0x00038888
        /*0a60*/ 	.short	0x0100
        /*0a62*/ 	.byte	0x06
	.zero		1


	//   ....[14]....
        /*0a64*/ 	.word	0x00000750
        /*0a68*/ 	.word	0x000000ff
        /*0a6c*/ 	.word	0x00038890
        /*0a70*/ 	.short	0x0100
        /*0a72*/ 	.byte	0x08
	.zero		1


	//   ....[15]....
        /*0a74*/ 	.word	0x00000760
        /*0a78*/ 	.word	0x000000ff
        /*0a7c*/ 	.word	0x000388a0
        /*0a80*/ 	.short	0x0100
        /*0a82*/ 	.byte	0x08
	.zero		1


	//   ....[16]....
        /*0a84*/ 	.word	0x00000770
        /*0a88*/ 	.word	0x000000ff
        /*0a8c*/ 	.word	0x00038898
        /*0a90*/ 	.short	0x0100
        /*0a92*/ 	.byte	0x08
	.zero		1


	//   ....[17]....
        /*0a94*/ 	.word	0x00000780
        /*0a98*/ 	.word	0x000000ff
        /*0a9c*/ 	.word	0x000388a8
        /*0aa0*/ 	.short	0x0100
        /*0aa2*/ 	.byte	0x08
	.zero		1


	//   ....[18]....
        /*0aa4*/ 	.word	0x000008b0
        /*0aa8*/ 	.word	0x000000ff
        /*0aac*/ 	.word	0x000388b0
        /*0ab0*/ 	.short	0x0100
        /*0ab2*/ 	.byte	0x08
	.zero		1


	//   ....[19]....
        /*0ab4*/ 	.word	0x000008c0
        /*0ab8*/ 	.word	0x000000ff
        /*0abc*/ 	.word	0x000388c0
        /*0ac0*/ 	.short	0x0100
        /*0ac2*/ 	.byte	0x08
	.zero		1


	//   ....[20]....
        /*0ac4*/ 	.word	0x000008d0
        /*0ac8*/ 	.word	0x000000ff
        /*0acc*/ 	.word	0x000388b8
        /*0ad0*/ 	.short	0x0100
        /*0ad2*/ 	.byte	0x08
	.zero		1


	//   ....[21]....
        /*0ad4*/ 	.word	0x000008e0
        /*0ad8*/ 	.word	0x000000ff
        /*0adc*/ 	.word	0x000388c8
        /*0ae0*/ 	.short	0x0100
        /*0ae2*/ 	.byte	0x08
	.zero		1


	//   ....[22]....
        /*0ae4*/ 	.word	0x00001970
        /*0ae8*/ 	.word	0x00000005
        /*0aec*/ 	.word	0x00038800
        /*0af0*/ 	.short	0x010a
        /*0af2*/ 	.byte	0x3f
	.zero		1


	//   ....[23]....
        /*0af4*/ 	.word	0x000019e0
        /*0af8*/ 	.word	0x00000000
        /*0afc*/ 	.word	0x00038830
        /*0b00*/ 	.short	0x010a
        /*0b02*/ 	.byte	0x3f
	.zero		1


	//   ....[24]....
        /*0b04*/ 	.word	0x00001a50
        /*0b08*/ 	.word	0x00000000
        /*0b0c*/ 	.word	0x00038830
        /*0b10*/ 	.short	0x010a
        /*0b12*/ 	.byte	0x3f
	.zero		1


	//   ....[25]....
        /*0b14*/ 	.word	0x00004c10
        /*0b18*/ 	.word	0x00000000
        /*0b1c*/ 	.word	0x00000000
        /*0b20*/ 	.short	0x0101
        /*0b22*/ 	.byte	0x3f
	.zero		1


	//   ....[26]....
        /*0b24*/ 	.word	0x00006100
        /*0b28*/ 	.word	0x000000ff
        /*0b2c*/ 	.word	0x00038830
        /*0b30*/ 	.short	0x010a
        /*0b32*/ 	.byte	0x04
	.zero		1


	//   ....[27]....
        /*0b34*/ 	.word	0x00006150
        /*0b38*/ 	.word	0x000000ff
        /*0b3c*/ 	.word	0x00038830
        /*0b40*/ 	.short	0x010a
        /*0b42*/ 	.byte	0x04
	.zero		1


	//   ....[28]....
        /*0b44*/ 	.word	0x000089f0
        /*0b48*/ 	.word	0x000000ff
        /*0b4c*/ 	.word	0x00038850
        /*0b50*/ 	.short	0x010a
        /*0b52*/ 	.byte	0x04
	.zero		1


	//   ....[29]....
        /*0b54*/ 	.word	0x00008a30
        /*0b58*/ 	.word	0x000000ff
        /*0b5c*/ 	.word	0x00038850
        /*0b60*/ 	.short	0x010a
        /*0b62*/ 	.byte	0x04
	.zero		1


	//   ....[30]....
        /*0b64*/ 	.word	0x00009c80
        /*0b68*/ 	.word	0x000000ff
        /*0b6c*/ 	.word	0x00000000
        /*0b70*/ 	.short	0x0101
        /*0b72*/ 	.byte	0x06
	.zero		1


	//   ....[31]....
        /*0b74*/ 	.word	0x00009ca0
        /*0b78*/ 	.word	0x000000ff
        /*0b7c*/ 	.word	0x00000000
        /*0b80*/ 	.short	0x0101
        /*0b82*/ 	.byte	0x04
	.zero		1


	//   ....[32]....
        /*0b84*/ 	.word	0x0000a710
        /*0b88*/ 	.word	0x0000000b
        /*0b8c*/ 	.word	0x00038850
        /*0b90*/ 	.short	0x010a
        /*0b92*/ 	.byte	0x3f
	.zero		1


	//   ....[33]....
        /*0b94*/ 	.word	0x0000a750
        /*0b98*/ 	.word	0x0000000b
        /*0b9c*/ 	.word	0x00038850
        /*0ba0*/ 	.short	0x010a
        /*0ba2*/ 	.byte	0x3f
	.zero		1


	//   ....[34]....
        /*0ba4*/ 	.word	0x0000ac40
        /*0ba8*/ 	.word	0x0000000b
        /*0bac*/ 	.word	0x00000000
        /*0bb0*/ 	.short	0x0101
        /*0bb2*/ 	.byte	0x3f
	.zero		1


	//   ....[35]....
        /*0bb4*/ 	.word	0x0000cf90
        /*0bb8*/ 	.word	0x00000098
        /*0bbc*/ 	.word	0x00000000
        /*0bc0*/ 	.short	0x0101
        /*0bc2*/ 	.byte	0x3f
	.zero		1


	//   ....[36]....
        /*0bc4*/ 	.word	0x0000fe10
        /*0bc8*/ 	.word	0x00000000
        /*0bcc*/ 	.word	0x00038840
        /*0bd0*/ 	.short	0x010a
        /*0bd2*/ 	.byte	0x3f
	.zero		1


	//   ....[37]....
        /*0bd4*/ 	.word	0x00010f00
        /*0bd8*/ 	.word	0x00000009
        /*0bdc*/ 	.word	0x00038800
        /*0be0*/ 	.short	0x0107
        /*0be2*/ 	.byte	0x3f
	.zero		1


	//   ....[38]....
        /*0be4*/ 	.word	0x00011010
        /*0be8*/ 	.word	0x00000002
        /*0bec*/ 	.word	0x00038800
        /*0bf0*/ 	.short	0x0101
        /*0bf2*/ 	.byte	0x3f
	.zero		1


	//   ....[39]....
        /*0bf4*/ 	.word	0x00011030
        /*0bf8*/ 	.word	0x00000002
        /*0bfc*/ 	.word	0x00038820
        /*0c00*/ 	.short	0x010a
        /*0c02*/ 	.byte	0x3f
	.zero		1


	//   ....[40]....
        /*0c04*/ 	.word	0x000113c0
        /*0c08*/ 	.word	0x00000003
        /*0c0c*/ 	.word	0x00038840
        /*0c10*/ 	.short	0x010a
        /*0c12*/ 	.byte	0x3f
	.zero		1


	//   ....[41]....
        /*0c14*/ 	.word	0x00011980
        /*0c18*/ 	.word	0x00000003
        /*0c1c*/ 	.word	0x00000060
        /*0c20*/ 	.short	0x010a
        /*0c22*/ 	.byte	0x3f
	.zero		1


	//   ....[42]....
        /*0c24*/ 	.word	0x000122a0
        /*0c28*/ 	.word	0x00000003
        /*0c2c*/ 	.word	0x00038840
        /*0c30*/ 	.short	0x010a
        /*0c32*/ 	.byte	0x3f
	.zero		1


	//   ....[43]....
        /*0c34*/ 	.word	0x00012860
        /*0c38*/ 	.word	0x00000002
        /*0c3c*/ 	.word	0x00000060
        /*0c40*/ 	.short	0x010a
        /*0c42*/ 	.byte	0x3f
	.zero		1


	//   ....[44]....
        /*0c44*/ 	.word	0x00013090
        /*0c48*/ 	.word	0x00000002
        /*0c4c*/ 	.word	0x00038840
        /*0c50*/ 	.short	0x010a
        /*0c52*/ 	.byte	0x3f
	.zero		1


	//   ....[45]....
        /*0c54*/ 	.word	0x00013650
        /*0c58*/ 	.word	0x00000002
        /*0c5c*/ 	.word	0x00000060
        /*0c60*/ 	.short	0x010a
        /*0c62*/ 	.byte	0x3f
	.zero		1


	//   ....[46]....
        /*0c64*/ 	.word	0x00013e10
        /*0c68*/ 	.word	0x00000002
        /*0c6c*/ 	.word	0x00038860
        /*0c70*/ 	.short	0x010a
        /*0c72*/ 	.byte	0x3f
	.zero		1


	//   ....[47]....
        /*0c74*/ 	.word	0x00014f10
        /*0c78*/ 	.word	0x00000000
        /*0c7c*/ 	.word	0x00038820
        /*0c80*/ 	.short	0x010a
        /*0c82*/ 	.byte	0x3f
	.zero		1


	//   ....[48]....
        /*0c84*/ 	.word	0x000150f0
        /*0c88*/ 	.word	0x00000006
        /*0c8c*/ 	.word	0x00000000
        /*0c90*/ 	.short	0x010a
        /*0c92*/ 	.byte	0x3f
	.zero		1


	//   ....[49]....
        /*0c94*/ 	.word	0x00015160
        /*0c98*/ 	.word	0x00000007
        /*0c9c*/ 	.word	0x00000000
        /*0ca0*/ 	.short	0x010a
        /*0ca2*/ 	.byte	0x3f
	.zero		1


	//   ....[50]....
        /*0ca4*/ 	.word	0x000151d0
        /*0ca8*/ 	.word	0x00000004
        /*0cac*/ 	.word	0x00000000
        /*0cb0*/ 	.short	0x010a
        /*0cb2*/ 	.byte	0x3f
	.zero		1


	//   ....[51]....
        /*0cb4*/ 	.word	0x00015200
        /*0cb8*/ 	.word	0x00000003
        /*0cbc*/ 	.word	0x00000000
        /*0cc0*/ 	.short	0x010a
        /*0cc2*/ 	.byte	0x3f
	.zero		1


	//   ....[52]....
        /*0cc4*/ 	.word	0x00015260
        /*0cc8*/ 	.word	0x00000005
        /*0ccc*/ 	.word	0x00038800
        /*0cd0*/ 	.short	0x010a
        /*0cd2*/ 	.byte	0x3f
	.zero		1


	//   ....[53]....
        /*0cd4*/ 	.word	0x000152b0
        /*0cd8*/ 	.word	0x00000000
        /*0cdc*/ 	.word	0x00038830
        /*0ce0*/ 	.short	0x010a
        /*0ce2*/ 	.byte	0x3f
	.zero		1


	//   ....[54]....
        /*0ce4*/ 	.word	0x00015320
        /*0ce8*/ 	.word	0x00000004
        /*0cec*/ 	.word	0x00038830
        /*0cf0*/ 	.short	0x010a
        /*0cf2*/ 	.byte	0x3f
	.zero		1


	//   ....[55]....
        /*0cf4*/ 	.word	0x00015380
        /*0cf8*/ 	.word	0x00000003
        /*0cfc*/ 	.word	0x00038850
        /*0d00*/ 	.short	0x010a
        /*0d02*/ 	.byte	0x3f
	.zero		1


	//   ....[56]....
        /*0d04*/ 	.word	0x000153d0
        /*0d08*/ 	.word	0x0000000b
        /*0d0c*/ 	.word	0x00038850
        /*0d10*/ 	.short	0x010a
        /*0d12*/ 	.byte	0x3f
	.zero		1


	//   ....[57]....
        /*0d14*/ 	.word	0x00015570
        /*0d18*/ 	.word	0x00000000
        /*0d1c*/ 	.word	0x00038840
        /*0d20*/ 	.short	0x010a
        /*0d22*/ 	.byte	0x3f
	.zero		1


	//   ....[58]....
        /*0d24*/ 	.word	0x000161f0
        /*0d28*/ 	.word	0x00000002
        /*0d2c*/ 	.word	0x00038820
        /*0d30*/ 	.short	0x010a
        /*0d32*/ 	.byte	0x3f
	.zero		1


	//   ....[59]....
        /*0d34*/ 	.word	0x00016240
        /*0d38*/ 	.word	0x00000003
        /*0d3c*/ 	.word	0x00038840
        /*0d40*/ 	.short	0x010a
        /*0d42*/ 	.byte	0x3f
	.zero		1


	//   ....[60]....
        /*0d44*/ 	.word	0x00016290
        /*0d48*/ 	.word	0x00000003
        /*0d4c*/ 	.word	0x00000060
        /*0d50*/ 	.short	0x010a
        /*0d52*/ 	.byte	0x3f
	.zero		1


	//   ....[61]....
        /*0d54*/ 	.word	0x000162e0
        /*0d58*/ 	.word	0x00000003
        /*0d5c*/ 	.word	0x00038840
        /*0d60*/ 	.short	0x010a
        /*0d62*/ 	.byte	0x3f
	.zero		1


	//   ....[62]....
        /*0d64*/ 	.word	0x00016330
        /*0d68*/ 	.word	0x00000002
        /*0d6c*/ 	.word	0x00000060
        /*0d70*/ 	.short	0x010a
        /*0d72*/ 	.byte	0x3f
	.zero		1


	//   ....[63]....
        /*0d74*/ 	.word	0x00016380
        /*0d78*/ 	.word	0x00000002
        /*0d7c*/ 	.word	0x00038840
        /*0d80*/ 	.short	0x010a
        /*0d82*/ 	.byte	0x3f
	.zero		1


	//   ....[64]....
        /*0d84*/ 	.word	0x000163d0
        /*0d88*/ 	.word	0x00000002
        /*0d8c*/ 	.word	0x00000060
        /*0d90*/ 	.short	0x010a
        /*0d92*/ 	.byte	0x3f
	.zero		1


	//   ....[65]....
        /*0d94*/ 	.word	0x00016420
        /*0d98*/ 	.word	0x00000002
        /*0d9c*/ 	.word	0x00038860
        /*0da0*/ 	.short	0x010a
        /*0da2*/ 	.byte	0x3f
	.zero		1


	//   ....[66]....
        /*0da4*/ 	.word	0x00016e90
        /*0da8*/ 	.word	0x00000000
        /*0dac*/ 	.word	0x00038820
        /*0db0*/ 	.short	0x010a
        /*0db2*/ 	.byte	0x3f
	.zero		1


	//   ....[67]....
        /*0db4*/ 	.word	0x00017030
        /*0db8*/ 	.word	0x00000006
        /*0dbc*/ 	.word	0x00000000
        /*0dc0*/ 	.short	0x010a
        /*0dc2*/ 	.byte	0x3f
	.zero		1


	//   ....[68]....
        /*0dc4*/ 	.word	0x00017080
        /*0dc8*/ 	.word	0x00000007
        /*0dcc*/ 	.word	0x00000000
        /*0dd0*/ 	.short	0x010a
        /*0dd2*/ 	.byte	0x3f
	.zero		1


	//   ....[69]....
        /*0dd4*/ 	.word	0x000170d0
        /*0dd8*/ 	.word	0x00000004
        /*0ddc*/ 	.word	0x00000000
        /*0de0*/ 	.short	0x010a
        /*0de2*/ 	.byte	0x3f
	.zero		1


	//----- nvinfo : EIATTR_NUM_MBARRIERS
	.align		4
.L_157:
        /*0de4*/ 	.byte	0x03, 0x38
        /*0de6*/ 	.short	0x0016


	//----- nvinfo : EIATTR_EXIT_INSTR_OFFSETS
	.align		4
        /*0de8*/ 	.byte	0x04, 0x1c
        /*0dea*/ 	.short	(.L_159 - .L_158)


	//   ....[0]....
.L_158:
        /*0dec*/ 	.word	0x00000a50


	//   ....[1]....
        /*0df0*/ 	.word	0x0000e440


	//   ....[2]....
        /*0df4*/ 	.word	0x00015250


	//----- nvinfo : EIATTR_MAX_THREADS
	.align		4
.L_159:
        /*0df8*/ 	.byte	0x04, 0x05
        /*0dfa*/ 	.short	(.L_161 - .L_160)
.L_160:
        /*0dfc*/ 	.word	0x00000180
        /*0e00*/ 	.word	0x00000001
        /*0e04*/ 	.word	0x00000001


	//----- nvinfo : EIATTR_CRS_STACK_SIZE
	.align		4
.L_161:
        /*0e08*/ 	.byte	0x04, 0x1e
        /*0e0a*/ 	.short	(.L_163 - .L_162)
.L_162:
        /*0e0c*/ 	.word	0x00000000


	//----- nvinfo : EIATTR_CBANK_PARAM_SIZE
	.align		4
.L_163:
        /*0e10*/ 	.byte	0x03, 0x19
        /*0e12*/ 	.short	0x0af0


	//----- nvinfo : EIATTR_PARAM_CBANK
	.align		4
        /*0e14*/ 	.byte	0x04, 0x0a
        /*0e16*/ 	.short	(.L_165 - .L_164)
	.align		4
.L_164:
        /*0e18*/ 	.word	index@(.nv.constant0._ZN7cutlass13device_kernelIN5flash11enable_sm90INS1_16FlashAttnFwdSm90INS1_25CollectiveMainloopFwdSm90ILi2EN4cute5tupleIJNS5_1CILi1EEES8_S8_EEENS6_IJNS7_ILi128EEENS7_ILi80EEENS7_ILi256EEEEEELi256ENS_10bfloat16_tEfNS_4arch4Sm90ELb0ELb0ELb1ELb1ELb0ELb0ELb0ELb1ELb1ELb1ELb0ELb0EEENS1_21CollectiveEpilogueFwdINS6_IJSA_SC_SB_EEES9_SE_SG_Li256ELb1ELb1ELb0ELb0EEENS1_36VarlenDynamicPersistentTileSchedulerILi128ELi80ELi256ELi128ELb0ELb1ELb1ELb0ELb1ELb1EEEEEEEEEvNT_6ParamsE)
        /*0e1c*/ 	.short	0x0210
        /*0e1e*/ 	.short	0x0af0


	//----- nvinfo : EIATTR_SW_WAR
	.align		4
.L_165:
        /*0e20*/ 	.byte	0x04, 0x36
        /*0e22*/ 	.short	(.L_167 - .L_166)
.L_166:
        /*0e24*/ 	.word	0x00000008
.L_167:


//--------------------- .nv.info._ZN7cutlass13device_kernelIN5flash11enable_sm90INS1_16FlashAttnFwdSm90INS1_25CollectiveMainloopFwdSm90ILi2EN4cute5tupleIJNS5_1CILi1EEES8_S8_EEENS6_IJNS7_ILi128EEENS7_ILi80EEENS7_ILi256EEEEEELi256ENS_10bfloat16_tEfNS_4arch4Sm90ELb0ELb0ELb1ELb1ELb0ELb1ELb0ELb1ELb1ELb1ELb0ELb0EEENS1_21CollectiveEpilogueFwdINS6_IJSA_SC_SB_EEES9_SE_SG_Li256ELb1ELb1ELb0ELb0EEENS1_36VarlenDynamicPersistentTileSchedulerILi128ELi80ELi256ELi128ELb0ELb1ELb1ELb0ELb1ELb1EEEEEEEEEvNT_6ParamsE --------------------------
	.section	.nv.info._ZN7cutlass13device_kernelIN5flash11enable_sm90INS1_16FlashAttnFwdSm90INS1_25CollectiveMainloopFwdSm90ILi2EN4cute5tupleIJNS5_1CILi1EEES8_S8_EEENS6_IJNS7_ILi128EEENS7_ILi80EEENS7_ILi256EEEEEELi256ENS_10bfloat16_tEfNS_4arch4Sm90ELb0ELb0ELb1ELb1ELb0ELb1ELb0ELb1ELb1ELb1ELb0ELb0EEENS1_21CollectiveEpilogueFwdINS6_IJSA_SC_SB_EEES9_SE_SG_Li256ELb1ELb1ELb0ELb0EEENS1_36VarlenDynamicPersistentTileSchedulerILi128ELi80ELi256ELi128ELb0ELb1ELb1ELb0ELb1ELb1EEEEEEEEEvNT_6ParamsE,"",@"SHT_CUDA_INFO"
	.sectionflags	@""
	.align	4


	//----- nvinfo : EIATTR_CUDA_API_VERSION
	.align		4
        /*0000*/ 	.byte	0x04, 0x37
        /*0002*/ 	.short	(.L_169 - .L_168)
.L_168:
        /*0004*/ 	.word	0x00000082


	//----- nvinfo : EIATTR_KPARAM_INFO
	.align		4
.L_169:
        /*0008*/ 	.byte	0x04, 0x17
        /*000a*/ 	.short	(.L_171 - .L_170)
.L_170:
        /*000c*/ 	.word	0x00000000
        /*0010*/ 	.short	0x0000
        /*0012*/ 	.short	0x0070
        /*0014*/ 	.byte	0x00, 0xf0, 0x01, 0x2a


	//----- nvinfo : EIATTR_SPARSE_MMA_MASK
	.align		4
.L_171:
        /*0018*/ 	.byte	0x03, 0x50
        /*001a*/ 	.short	0x0000


	//----- nvinfo : EIATTR_MAXREG_COUNT
	.align		4
        /*001c*/ 	.byte	0x03, 0x1b
        /*001e*/ 	.short	0x00a8


	//----- nvinfo : EIATTR_NUM_BARRIERS
	.align		4
        /*0020*/ 	.byte	0x02, 0x4c
        /*0022*/ 	.byte	0x10
	.zero		1


	//----- nvinfo : EIATTR_EXTERNS
	.align		4
        /*0024*/ 	.byte	0x04, 0x0f
        /*0026*/ 	.short	(.L_173 - .L_172)


	//   ....[0]....
	.align		4
.L_172:
        /*0028*/ 	.word	index@(__assertfail)


	//----- nvinfo : EIATTR_ANNOTATIONS
	.align		4
.L_173:
        /*002c*/ 	.byte	0x04, 0x55
        /*002e*/ 	.short	(.L_175 - .L_174)


	//   ....[0]....
.L_174:
        /* <DEDUP_REMOVED lines=120> */


	//----- nvinfo : EIATTR_MERCURY_ISA_VERSION
	.align		4
.L_175:
        /*07a0*/ 	.byte	0x03, 0x5f
        /*07a2*/ 	.short	0x0101


	//----- nvinfo : EIATTR_UNUSED_LOAD_BYTE_OFFSET
	.align		4
        /*07a4*/ 	.byte	0x04, 0x44
        /*07a6*/ 	.short	(.L_177 - .L_176)


	//   ....[0]....
.L_176:
        /*07a8*/ 	.word	0x00000a70
        /*07ac*/ 	.word	0x0000fff0


	//   ....[1]....
        /*07b0*/ 	.word	0x0001d880
        /*07b4*/ 	.word	0x0000fff0


	//----- nvinfo : EIATTR_INT_WARP_WIDE_INSTR_OFFSETS
	.align		4
.L_177:
        /*07b8*/ 	.byte	0x04, 0x31
        /*07ba*/ 	.short	(.L_179 - .L_178)


	//   ....[0]....
.L_178:
        /*07bc*/ 	.word	0x00000180


	//   ....[1]....
        /*07c0*/ 	.word	0x000001c0


	//   ....[2]....
        /*07c4*/ 	.word	0x00000280


	//   ....[3]....
        /*07c8*/ 	.word	0x00023300


	//   ....[4]....
        /*07cc*/ 	.word	0x00023370


	//   ....[5]....
        /*07d0*/ 	.word	0x00027aa0


	//   ....[6]....
        /*07d4*/ 	.word	0x00027b10


	//----- nvinfo : EIATTR_COOP_GROUP_MASK_REGIDS
	.align		4
.L_179:
        /*07d8*/ 	.byte	0x04, 0x29
        /*07da*/ 	.short	(.L_181 - .L_180)


	//   ....[0]....
.L_180:
        /*07dc*/ 	.word	0xffffffff


	//   ....[1]....
        /*07e0*/ 	.word	0xffffffff


	//   ....[2]....
        /*07e4*/ 	.word	0xffffffff


	//   ....[3]....
        /*07e8*/ 	.word	0xffffffff


	//   ....[4]....
        /*07ec*/ 	.word	0xffffffff


	//   ....[5]....
        /*07f0*/ 	.word	0xffffffff


	//   ....[6]....
        /*07f4*/ 	.word	0xffffffff


	//   ....[7]....
        /*07f8*/ 	.word	0xffffffff


	//   ....[8]....
        /*07fc*/ 	.word	0xffffffff


	//   ....[9]....
        /*0800*/ 	.word	0xffffffff


	//   ....[10]....
        /*0804*/ 	.word	0xffffffff


	//   ....[11]....
        /*0808*/ 	.word	0xffffffff


	//   ....[12]....
        /*080c*/ 	.word	0xffffffff


	//   ....[13]....
        /*0810*/ 	.word	0xffffffff


	//   ....[14]....
        /*0814*/ 	.word	0xffffffff


	//   ....[15]....
        /*0818*/ 	.word	0xffffffff


	//   ....[16]....
        /*081c*/ 	.word	0xffffffff


	//   ....[17]....
        /*0820*/ 	.word	0xffffffff


	//   ....[18]....
        /*0824*/ 	.word	0xffffffff


	//   ....[19]....
        /*0828*/ 	.word	0xffffffff


	//   ....[20]....
        /*082c*/ 	.word	0xffffffff


	//   ....[21]....
        /*0830*/ 	.word	0xffffffff


	//   ....[22]....
        /*0834*/ 	.word	0xffffffff


	//   ....[23]....
        /*0838*/ 	.word	0xffffffff


	//   ....[24]....
        /*083c*/ 	.word	0xffffffff


	//   ....[25]....
        /*0840*/ 	.word	0xffffffff


	//   ....[26]....
        /*0844*/ 	.word	0xffffffff


	//   ....[27]....
        /*0848*/ 	.word	0xffffffff


	//   ....[28]....
        /*084c*/ 	.word	0xffffffff


	//   ....[29]....
        /*0850*/ 	.word	0xffffffff


	//   ....[30]....
        /*0854*/ 	.word	0xffffffff


	//   ....[31]....
        /*0858*/ 	.word	0xffffffff


	//   ....[32]....
        /*085c*/ 	.word	0xffffffff


	//   ....[33]....
        /*0860*/ 	.word	0xffffffff


	//   ....[34]....
        /*0864*/ 	.word	0xffffffff


	//   ....[35]....
        /*0868*/ 	.word	0xffffffff


	//   ....[36]....
        /*086c*/ 	.word	0xffffffff


	//   ....[37]....
        /*0870*/ 	.word	0xffffffff


	//   ....[38]....
        /*0874*/ 	.word	0xffffffff


	//   ....[39]....
        /*0878*/ 	.word	0xffffffff


	//   ....[40]....
        /*087c*/ 	.word	0xffffffff


	//   ....[41]....
        /*0880*/ 	.word	0xffffffff


	//   ....[42]....
        /*0884*/ 	.word	0xffffffff


	//   ....[43]....
        /*0888*/ 	.word	0xffffffff


	//   ....[44]....
        /*088c*/ 	.word	0xffffffff


	//   ....[45]....
        /*0890*/ 	.word	0xffffffff


	//   ....[46]....
        /*0894*/ 	.word	0xffffffff


	//   ....[47]....
        /*0898*/ 	.word	0xffffffff


	//   ....[48]....
        /*089c*/ 	.word	0xffffffff


	//   ....[49]....
        /*08a0*/ 	.word	0xffffffff


	//   ....[50]....
        /*08a4*/ 	.word	0xffffffff


	//   ....[51]....
        /*08a8*/ 	.word	0xffffffff


	//   ....[52]....
        /*08ac*/ 	.word	0xffffffff


	//   ....[53]....
        /*08b0*/ 	.word	0xffffffff


	//   ....[54]....
        /*08b4*/ 	.word	0xffffffff


	//   ....[55]....
        /*08b8*/ 	.word	0xffffffff


	//   ....[56]....
        /*08bc*/ 	.word	0xffffffff


	//   ....[57]....
        /*08c0*/ 	.word	0xffffffff


	//   ....[58]....
        /*08c4*/ 	.word	0xffffffff


	//   ....[59]....
        /*08c8*/ 	.word	0xffffffff


	//   ....[60]....
        /*08cc*/ 	.word	0xffffffff


	//   ....[61]....
        /*08d0*/ 	.word	0xffffffff


	//   ....[62]....
        /*08d4*/ 	.word	0xffffffff


	//   ....[63]....
        /*08d8*/ 	.word	0xffffffff


	//   ....[64]....
        /*08dc*/ 	.word	0xffffffff


	//   ....[65]....
        /*08e0*/ 	.word	0xffffffff


	//   ....[66]....
        /*08e4*/ 	.word	0xffffffff


	//   ....[67]....
        /*08e8*/ 	.word	0xffffffff


	//   ....[68]....
        /*08ec*/ 	.word	0xffffffff


	//   ....[69]....
        /*08f0*/ 	.word	0xffffffff


	//   ....[70]....
        /*08f4*/ 	.word	0xffffffff


	//   ....[71]....
        /*08f8*/ 	.word	0xffffffff


	//   ....[72]....
        /*08fc*/ 	.word	0xffffffff


	//   ....[73]....
        /*0900*/ 	.word	0xffffffff


	//   ....[74]....
        /*0904*/ 	.word	0xffffffff


	//   ....[75]....
        /*0908*/ 	.word	0xffffffff


	//   ....[76]....
        /*090c*/ 	.word	0xffffffff


	//   ....[77]....
        /*0910*/ 	.word	0xffffffff


	//   ....[78]....
        /*0914*/ 	.word	0xffffffff


	//   ....[79]....
        /*0918*/ 	.word	0xffffffff


	//   ....[80]....
        /*091c*/ 	.word	0xffffffff


	//   ....[81]....
        /*0920*/ 	.word	0xffffffff


	//   ....[82]....
        /*0924*/ 	.word	0xffffffff


	//   ....[83]....
        /*0928*/ 	.word	0xffffffff


	//   ....[84]....
        /*092c*/ 	.word	0xffffffff


	//   ....[85]....
        /*0930*/ 	.word	0xffffffff


	//   ....[86]....
        /*0934*/ 	.word	0xffffffff


	//   ....[87]....
        /*0938*/ 	.word	0xffffffff


	//   ....[88]....
        /*093c*/ 	.word	0xffffffff


	//   ....[89]....
        /*0940*/ 	.word	0xffffffff


	//   ....[90]....
        /*0944*/ 	.word	0xffffffff


	//   ....[91]....
        /*0948*/ 	.word	0xffffffff


	//   ....[92]....
        /*094c*/ 	.word	0xffffffff


	//   ....[93]....
        /*0950*/ 	.word	0xffffffff


	//   ....[94]....
        /*0954*/ 	.word	0xffffffff


	//   ....[95]....
        /*0958*/ 	.word	0xffffffff


	//   ....[96]....
        /*095c*/ 	.word	0xffffffff


	//   ....[97]....
        /*0960*/ 	.word	0xffffffff


	//   ....[98]....
        /*0964*/ 	.word	0xffffffff


	//   ....[99]....
        /*0968*/ 	.word	0xffffffff


	//   ....[100]....
        /*096c*/ 	.word	0x0500000f


	//   ....[101]....
        /*0970*/ 	.word	0x0500000f


	//   ....[102]....
        /*0974*/ 	.word	0x0500000f


	//   ....[103]....
        /*0978*/ 	.word	0x0500000f


	//   ....[104]....
        /*097c*/ 	.word	0x0500000f


	//   ....[105]....
        /*0980*/ 	.word	0x0500000f


	//   ....[106]....
        /*0984*/ 	.word	0x0500000f


	//   ....[107]....
        /*0988*/ 	.word	0x0500000f


	//   ....[108]....
        /*098c*/ 	.word	0x0500000f


	//   ....[109]....
        /*0990*/ 	.word	0x0500000f


	//   ....[110]....
        /*0994*/ 	.word	0x0500000f


	//   ....[111]....
        /*0998*/ 	.word	0x0500000f


	//   ....[112]....
        /*099c*/ 	.word	0x0500000f


	//   ....[113]....
        /*09a0*/ 	.word	0x0500000f


	//   ....[114]....
        /*09a4*/ 	.word	0x0500000f


	//   ....[115]....
        /*09a8*/ 	.word	0x0500000f


	//   ....[116]....
        /*09ac*/ 	.word	0x0500000f


	//   ....[117]....
        /*09b0*/ 	.word	0x0500000f


	//   ....[118]....
        /*09b4*/ 	.word	0x0500000f


	//   ....[119]....
        /*09b8*/ 	.word	0x0500000f


	//   ....[120]....
        /*09bc*/ 	.word	0x0500000f


	//   ....[121]....
        /*09c0*/ 	.word	0x0500000f


	//   ....[122]....
        /*09c4*/ 	.word	0x0500000f


	//   ....[123]....
        /*09c8*/ 	.word	0x0500000f


	//   ....[124]....
        /*09cc*/ 	.word	0x0500000f


	//   ....[125]....
        /*09d0*/ 	.word	0x0500000f


	//   ....[126]....
        /*09d4*/ 	.word	0x0500000f


	//   ....[127]....
        /*09d8*/ 	.word	0x0500000f


	//   ....[128]....
        /*09dc*/ 	.word	0x0500000f


	//   ....[129]....
        /*09e0*/ 	.word	0x0500000f


	//   ....[130]....
        /*09e4*/ 	.word	0x0500000f


	//   ....[131]....
        /*09e8*/ 	.word	0x0500000f


	//   ....[132]....
        /*09ec*/ 	.word	0x0500000f


	//   ....[133]....
        /*09f0*/ 	.word	0x0500000f


	//   ....[134]....
        /*09f4*/ 	.word	0x0500000f


	//   ....[135]....
        /*09f8*/ 	.word	0x0500000f


	//   ....[136]....
        /*09fc*/ 	.word	0x0500000f


	//   ....[137]....
        /*0a00*/ 	.word	0x0500000f


	//   ....[138]....
        /*0a04*/ 	.word	0x0500000f


	//   ....[139]....
        /*0a08*/ 	.word	0x0500000f


	//   ....[140]....
        /*0a0c*/ 	.word	0x0500000f


	//   ....[141]....
        /*0a10*/ 	.word	0x0500000f


	//   ....[142]....
        /*0a14*/ 	.word	0x0500000f


	//   ....[143]....
        /*0a18*/ 	.word	0x0500000f


	//----- nvinfo : EIATTR_COOP_GROUP_INSTR_OFFSETS
	.align		4
.L_181:
        /*0a1c*/ 	.byte	0x04, 0x28
        /*0a1e*/ 	.short	(.L_183 - .L_182)


	//   ....[0]....
.L_182:
        /*0a20*/ 	.word	0x00000060


	//   ....[1]....
        /*0a24*/ 	.word	0x00000190


	//   ....[2]....
        /*0a28*/ 	.word	0x00000290


	//   ....[3]....
        /*0a2c*/ 	.word	0x00000400


	//   ....[4]....
        /*0a30*/ 	.word	0x00000560


	//   ....[5]....
        /*0a34*/ 	.word	0x00000680


	//   ....[6]....
        /*0a38*/ 	.word	0x000007e0


	//   ....[7]....
        /*0a3c*/ 	.word	0x0000b3a0


	//   ....[8]....
        /*0a40*/ 	.word	0x0000b910


	//   ....[9]....
        /*0a44*/ 	.word	0x0000b920


	//   ....[10]....
        /*0a48*/ 	.word	0x0000b930


	//   ....[11]....
        /*0a4c*/ 	.word	0x0000b940


	//   ....[12]....
        /*0a50*/ 	.word	0x0000ebc0


	//   ....[13]....
        /*0a54*/ 	.word	0x0000ebd0


	//   ....[14]....
        /*0a58*/ 	.word	0x0000ebe0


	//   ....[15]....
        /*0a5c*/ 	.word	0x0000ebf0


	//   ....[16]....
        /*0a60*/ 	.word	0x00015ca0


	//   ....[17]....
        /*0a64*/ 	.word	0x00015cc0


	//   ....[18]....
        /*0a68*/ 	.word	0x00015fa0


	//   ....[19]....
        /*0a6c*/ 	.word	0x00015fd0


	//   ....[20]....
        /*0a70*/ 	.word	0x0001b6b0


	//   ....[21]....
        /*0a74*/ 	.word	0x0001b6e0


	//   ....[22]....
        /*0a78*/ 	.word	0x0001ba60


	//   ....[23]....
        /*0a7c*/ 	.word	0x0001bb00


	//   ....[24]....
        /*0a80*/ 	.word	0x0001cde0


	//   ....[25]....
        /*0a84*/ 	.word	0x0001ce60


	//   ....[26]....
        /*0a88*/ 	.word	0x0001ce70


	//   ....[27]....
        /*0a8c*/ 	.word	0x0001cea0


	//   ....[28]....
        /*0a90*/ 	.word	0x0001ead0


	//   ....[29]....
        /*0a94*/ 	.word	0x0001eb10


	//   ....[30]....
        /*0a98*/ 	.word	0x0001ebe0


	//   ....[31]....
        /*0a9c*/ 	.word	0x0001ec40


	//   ....[32]....
        /*0aa0*/ 	.word	0x0001f2c0


	//   ....[33]....
        /*0aa4*/ 	.word	0x0001f300


	//   ....[34]....
        /*0aa8*/ 	.word	0x0001f460


	//   ....[35]....
        /*0aac*/ 	.word	0x0001f480


	//   ....[36]....
        /*0ab0*/ 	.word	0x0001f5d0


	//   ....[37]....
        /*0ab4*/ 	.word	0x0001f5f0


	//   ....[38]....
        /*0ab8*/ 	.word	0x0001f750


	//   ....[39]....
        /*0abc*/ 	.word	0x0001f770


	//   ....[40]....
        /*0ac0*/ 	.word	0x000200c0


	//   ....[41]....
        /*0ac4*/ 	.word	0x000200d0


	//   ....[42]....
        /*0ac8*/ 	.word	0x00020230


	//   ....[43]....
        /*0acc*/ 	.word	0x00020250


	//   ....[44]....
        /*0ad0*/ 	.word	0x000203a0


	//   ....[45]....
        /*0ad4*/ 	.word	0x000203c0


	//   ....[46]....
        /*0ad8*/ 	.word	0x00020520


	//   ....[47]....
        /*0adc*/ 	.word	0x00020540


	//   ....[48]....
        /*0ae0*/ 	.word	0x00020720


	//   ....[49]....
        /*0ae4*/ 	.word	0x00020900


	//   ....[50]....
        /*0ae8*/ 	.word	0x00020930


	//   ....[51]....
        /*0aec*/ 	.word	0x00020960


	//   ....[52]....
        /*0af0*/ 	.word	0x00020990


	//   ....[53]....
        /*0af4*/ 	.word	0x000209c0


	//   ....[54]....
        /*0af8*/ 	.word	0x000209f0


	//   ....[55]....
        /*0afc*/ 	.word	0x00020b70


	//   ....[56]....
        /*0b00*/ 	.word	0x00020ba0


	//   ....[57]....
        /*0b04*/ 	.word	0x00020bd0


	//   ....[58]....
        /*0b08*/ 	.word	0x00020c00


	//   ....[59]....
        /*0b0c*/ 	.word	0x00020c30


	//   ....[60]....
        /*0b10*/ 	.word	0x00020c60


	//   ....[61]....
        /*0b14*/ 	.word	0x00020cf0


	//   ....[62]....
        /*0b18*/ 	.word	0x00020d20


	//   ....[63]....
        /*0b1c*/ 	.word	0x00020db0


	//   ....[64]....
        /*0b20*/ 	.word	0x00021990


	//   ....[65]....
        /*0b24*/ 	.word	0x00023930


	//   ....[66]....
        /*0b28*/ 	.word	0x000246a0


	//   ....[67]....
        /*0b2c*/ 	.word	0x000246b0


	//   ....[68]....
        /*0b30*/ 	.word	0x00024780


	//   ....[69]....
        /*0b34*/ 	.word	0x00024790


	//   ....[70]....
        /*0b38*/ 	.word	0x00024840


	//   ....[71]....
        /*0b3c*/ 	.word	0x00024850


	//   ....[72]....
        /*0b40*/ 	.word	0x00024900


	//   ....[73]....
        /*0b44*/ 	.word	0x00024910


	//   ....[74]....
        /*0b48*/ 	.word	0x000249c0


	//   ....[75]....
        /*0b4c*/ 	.word	0x000249d0


	//   ....[76]....
        /*0b50*/ 	.word	0x00024a80


	//   ....[77]....
        /*0b54*/ 	.word	0x00024a90


	//   ....[78]....
        /*0b58*/ 	.word	0x00024b40


	//   ....[79]....
        /*0b5c*/ 	.word	0x00024b50


	//   ....[80]....
        /*0b60*/ 	.word	0x00024ba0


	//   ....[81]....
        /*0b64*/ 	.word	0x00024bf0


	//   ....[82]....
        /*0b68*/ 	.word	0x000283e0


	//   ....[83]....
        /*0b6c*/ 	.word	0x00028410


	//   ....[84]....
        /*0b70*/ 	.word	0x00028450


	//   ....[85]....
        /*0b74*/ 	.word	0x00028480


	//   ....[86]....
        /*0b78*/ 	.word	0x000284b0


	//   ....[87]....
        /*0b7c*/ 	.word	0x000284e0


	//   ....[88]....
        /*0b80*/ 	.word	0x00028510


	//   ....[89]....
        /*0b84*/ 	.word	0x00028540


	//   ....[90]....
        /*0b88*/ 	.word	0x000286d0


	//   ....[91]....
        /*0b8c*/ 	.word	0x00028700


	//   ....[92]....
        /*0b90*/ 	.word	0x00028730


	//   ....[93]....
        /*0b94*/ 	.word	0x00028760


	//   ....[94]....
        /*0b98*/ 	.word	0x00028790


	//   ....[95]....
        /*0b9c*/ 	.word	0x000287c0


	//   ....[96]....
        /*0ba0*/ 	.word	0x00028880


	//   ....[97]....
        /*0ba4*/ 	.word	0x000288a0


	//   ....[98]....
        /*0ba8*/ 	.word	0x00028910


	//   ....[99]....
        /*0bac*/ 	.word	0x00028da0


	//   ....[100]....
        /*0bb0*/ 	.word	0x000291e0


	//   ....[101]....
        /*0bb4*/ 	.word	0x00029270


	//   ....[102]....
        /*0bb8*/ 	.word	0x000292c0


	//   ....[103]....
        /*0bbc*/ 	.word	0x00029310


	//   ....[104]....
        /*0bc0*/ 	.word	0x000293f0


	//   ....[105]....
        /*0bc4*/ 	.word	0x00029480


	//   ....[106]....
        /*0bc8*/ 	.word	0x000294d0


	//   ....[107]....
        /*0bcc*/ 	.word	0x00029520


	//   ....[108]....
        /*0bd0*/ 	.word	0x00029780


	//   ....[109]....
        /*0bd4*/ 	.word	0x00029a70


	//   ....[110]....
        /*0bd8*/ 	.word	0x00029be0


	//   ....[111]....
        /*0bdc*/ 	.word	0x00029c30


	//   ....[112]....
        /*0be0*/ 	.word	0x00029de0


	//   ....[113]....
        /*0be4*/ 	.word	0x00029e30


	//   ....[114]....
        /*0be8*/ 	.word	0x00029f70


	//   ....[115]....
        /*0bec*/ 	.word	0x00029fc0


	//   ....[116]....
        /*0bf0*/ 	.word	0x0002a100


	//   ....[117]....
        /*0bf4*/ 	.word	0x0002a150


	//   ....[118]....
        /*0bf8*/ 	.word	0x0002a290


	//   ....[119]....
        /*0bfc*/ 	.word	0x0002a2e0


	//   ....[120]....
        /*0c00*/ 	.word	0x0002a420


	//   ....[121]....
        /*0c04*/ 	.word	0x0002a470


	//   ....[122]....
        /*0c08*/ 	.word	0x0002a590


	//   ....[123]....
        /*0c0c*/ 	.word	0x0002a600


	//   ....[124]....
        /*0c10*/ 	.word	0x0002a720


	//   ....[125]....
        /*0c14*/ 	.word	0x0002a770


	//   ....[126]....
        /*0c18*/ 	.word	0x0002aaa0


	//   ....[127]....
        /*0c1c*/ 	.word	0x0002ab40


	//   ....[128]....
        /*0c20*/ 	.word	0x0002ac70


	//   ....[129]....
        /*0c24*/ 	.word	0x0002acf0


	//   ....[130]....
        /*0c28*/ 	.word	0x0002ad70


	//   ....[131]....
        /*0c2c*/ 	.word	0x0002adf0


	//   ....[132]....
        /*0c30*/ 	.word	0x0002ae70


	//   ....[133]....
        /*0c34*/ 	.word	0x0002af00


	//   ....[134]....
        /*0c38*/ 	.word	0x0002afa0


	//   ....[135]....
        /*0c3c*/ 	.word	0x0002b050


	//   ....[136]....
        /*0c40*/ 	.word	0x0002b0d0


	//   ....[137]....
        /*0c44*/ 	.word	0x0002b150


	//   ....[138]....
        /*0c48*/ 	.word	0x0002b1d0


	//   ....[139]....
        /*0c4c*/ 	.word	0x0002b260


	//   ....[140]....
        /*0c50*/ 	.word	0x0002b2e0


	//   ....[141]....
        /*0c54*/ 	.word	0x0002b380


	//   ....[142]....
        /*0c58*/ 	.word	0x0002b410


	//   ....[143]....
        /*0c5c*/ 	.word	0x0002b540


	//----- nvinfo : EIATTR_REG_RECONFIG
	.align		4
.L_183:
        /*0c60*/ 	.byte	0x01, 0x54
	.zero		2


	//----- nvinfo : EIATTR_SYSCALL_OFFSETS
	.align		4
        /*0c64*/ 	.byte	0x04, 0x46
        /*0c66*/ 	.short	(.L_185 - .L_184)


	//   ....[0]....
.L_184:
        /*0c68*/ 	.word	0x00001b00


	//   ....[1]....
        /*0c6c*/ 	.word	0x00001c50


	//   ....[2]....
        /*0c70*/ 	.word	0x0000b520


	//   ....[3]....
        /*0c74*/ 	.word	0x0000b880


	//   ....[4]....
        /*0c78*/ 	.word	0x00023510


	//   ....[5]....
        /*0c7c*/ 	.word	0x00023670


	//   ....[6]....
        /*0c80*/ 	.word	0x00023770


	//   ....[7]....
        /*0c84*/ 	.word	0x000241f0


	//----- nvinfo : EIATTR_MBARRIER_INSTR_OFFSETS
	.align		4
.L_185:
        /*0c88*/ 	.byte	0x04, 0x39
        /*0c8a*/ 	.short	(.L_187 - .L_186)


	//   ....[0]....
.L_186:
        /*0c8c*/ 	.word	0x000002b0
        /*0c90*/ 	.word	0x000000ff
        /*0c94*/ 	.word	0x00038800
        /*0c98*/ 	.short	0x0100
        /*0c9a*/ 	.byte	0x08
	.zero		1


	//   ....[1]....
        /*0c9c*/ 	.word	0x000002c0
        /*0ca0*/ 	.word	0x000000ff
        /*0ca4*/ 	.word	0x00038820
        /*0ca8*/ 	.short	0x0100
        /*0caa*/ 	.byte	0x08
	.zero		1


	//   ....[2]....
        /*0cac*/ 	.word	0x000003b0
        /*0cb0*/ 	.word	0x000000ff
        /*0cb4*/ 	.word	0x00038830
        /*0cb8*/ 	.short	0x0100
        /*0cba*/ 	.byte	0x08
	.zero		1


	//   ....[3]....
        /*0cbc*/ 	.word	0x000003c0
        /*0cc0*/ 	.word	0x000000ff
        /*0cc4*/ 	.word	0x00038840
        /*0cc8*/ 	.short	0x0100
        /*0cca*/ 	.byte	0x08
	.zero		1


	//   ....[4]....
        /*0ccc*/ 	.word	0x000003d0
        /*0cd0*/ 	.word	0x000000ff
        /*0cd4*/ 	.word	0x00038838
        /*0cd8*/ 	.short	0x0100
        /*0cda*/ 	.byte	0x08
	.zero		1


	//   ....[5]....
        /*0cdc*/ 	.word	0x000003e0
        /*0ce0*/ 	.word	0x000000ff
        /*0ce4*/ 	.word	0x00038848
        /*0ce8*/ 	.short	0x0100
        /*0cea*/ 	.byte	0x08
	.zero		1


	//   ....[6]....
        /*0cec*/ 	.word	0x00000510
        /*0cf0*/ 	.word	0x000000ff
        /*0cf4*/ 	.word	0x00038850
        /*0cf8*/ 	.short	0x0100
        /*0cfa*/ 	.byte	0x08
	.zero		1


	//   ....[7]....
        /*0cfc*/ 	.word	0x00000520
        /*0d00*/ 	.word	0x000000ff
        /*0d04*/ 	.word	0x00038860
        /*0d08*/ 	.short	0x0100
        /*0d0a*/ 	.byte	0x08
	.zero		1


	//   ....[8]....
        /*0d0c*/ 	.word	0x00000530
        /*0d10*/ 	.word	0x000000ff
        /*0d14*/ 	.word	0x00038858
        /*0d18*/ 	.short	0x0100
        /*0d1a*/ 	.byte	0x08
	.zero		1


	//   ....[9]....
        /*0d1c*/ 	.word	0x00000540
        /*0d20*/ 	.word	0x000000ff
        /*0d24*/ 	.word	0x00038868
        /*0d28*/ 	.short	0x0100
        /*0d2a*/ 	.byte	0x08
	.zero		1


	//   ....[10]....
        /*0d2c*/ 	.word	0x00000630
        /*0d30*/ 	.word	0x000000ff
        /*0d34*/ 	.word	0x00038870
        /*0d38*/ 	.short	0x0100
        /*0d3a*/ 	.byte	0x06
	.zero		1


	//   ....[11]....
        /*0d3c*/ 	.word	0x00000640
        /*0d40*/ 	.word	0x000000ff
        /*0d44*/ 	.word	0x00038880
        /*0d48*/ 	.short	0x0100
        /*0d4a*/ 	.byte	0x06
	.zero		1


	//   ....[12]....
        /*0d4c*/ 	.word	0x00000650
        /*0d50*/ 	.word	0x000000ff
        /*0d54*/ 	.word	0x00038878
        /*0d58*/ 	.short	0x0100
        /*0d5a*/ 	.byte	0x06
	.zero		1


	//   ....[13]....
        /*0d5c*/ 	.word	0x00000660
        /*0d60*/ 	.word	0x000000ff
        /*0d64*/ 	.word	0x00038888
        /*0d68*/ 	.short	0x0100
        /*0d6a*/ 	.byte	0x06
	.zero		1


	//   ....[14]....
        /*0d6c*/ 	.word	0x00000790
        /*0d70*/ 	.word	0x000000ff
        /*0d74*/ 	.word	0x00038890
        /*0d78*/ 	.short	0x0100
        /*0d7a*/ 	.byte	0x08
	.zero		1


	//   ....[15]....
        /*0d7c*/ 	.word	0x000007a0
        /*0d80*/ 	.word	0x000000ff
        /*0d84*/ 	.word	0x000388a0
        /*0d88*/ 	.short	0x0100
        /*0d8a*/ 	.byte	0x08
	.zero		1


	//   ....[16]....
        /*0d8c*/ 	.word	0x000007b0
        /*0d90*/ 	.word	0x000000ff
        /*0d94*/ 	.word	0x00038898
        /*0d98*/ 	.short	0x0100
        /*0d9a*/ 	.byte	0x08
	.zero		1


	//   ....[17]....
        /*0d9c*/ 	.word	0x000007c0
        /*0da0*/ 	.word	0x000000ff
        /*0da4*/ 	.word	0x000388a8
        /*0da8*/ 	.short	0x0100
        /*0daa*/ 	.byte	0x08
	.zero		1


	//   ....[18]....
        /*0dac*/ 	.word	0x000008f0
        /*0db0*/ 	.word	0x000000ff
        /*0db4*/ 	.word	0x000388b0
        /*0db8*/ 	.short	0x0100
        /*0dba*/ 	.byte	0x08
	.zero		1


	//   ....[19]....
        /*0dbc*/ 	.word	0x00000900
        /*0dc0*/ 	.word	0x000000ff
        /*0dc4*/ 	.word	0x000388c0
        /*0dc8*/ 	.short	0x0100
        /*0dca*/ 	.byte	0x08
	.zero		1


	//   ....[20]....
        /*0dcc*/ 	.word	0x00000910
        /*0dd0*/ 	.word	0x000000ff
        /*0dd4*/ 	.word	0x000388b8
        /*0dd8*/ 	.short	0x0100
        /*0dda*/ 	.byte	0x08
	.zero		1


	//   ....[21]....
        /*0ddc*/ 	.word	0x00000920
        /*0de0*/ 	.word	0x000000ff
        /*0de4*/ 	.word	0x000388c8
        /*0de8*/ 	.short	0x0100
        /*0dea*/ 	.byte	0x08
	.zero		1


	//   ....[22]....
        /*0dec*/ 	.word	0x00003870
        /*0df0*/ 	.word	0x00000000
        /*0df4*/ 	.word	0x00038890
        /*0df8*/ 	.short	0x010a
        /*0dfa*/ 	.byte	0x3f
	.zero		1


	//   ....[23]....
        /*0dfc*/ 	.word	0x00006f50
        /*0e00*/ 	.word	0x00000000
        /*0e04*/ 	.word	0x00038890
        /*0e08*/ 	.short	0x010a
        /*0e0a*/ 	.byte	0x3f
	.zero		1


	//   ....[24]....
        /*0e0c*/ 	.word	0x0000a340
        /*0e10*/ 	.word	0x00000000
        /*0e14*/ 	.word	0x00038890
        /*0e18*/ 	.short	0x010a
        /*0e1a*/ 	.byte	0x3f
	.zero		1


	//   ....[25]....
        /*0e1c*/ 	.word	0x0000a790
        /*0e20*/ 	.word	0x00000024
        /*0e24*/ 	.word	0x00000000
        /*0e28*/ 	.short	0x0101
        /*0e2a*/ 	.byte	0x3f
	.zero		1


	//   ....[26]....
        /*0e2c*/ 	.word	0x0000a7d0
        /*0e30*/ 	.word	0x00000000
        /*0e34*/ 	.word	0x000388b0
        /*0e38*/ 	.short	0x010a
        /*0e3a*/ 	.byte	0x3f
	.zero		1


	//   ....[27]....
        /*0e3c*/ 	.word	0x0000ae10
        /*0e40*/ 	.word	0x00000000
        /*0e44*/ 	.word	0x00000000
        /*0e48*/ 	.short	0x0101
        /*0e4a*/ 	.byte	0x3f
	.zero		1


	//   ....[28]....
        /*0e4c*/ 	.word	0x0000b5a0
        /*0e50*/ 	.word	0x00000012
        /*0e54*/ 	.word	0x00038800
        /*0e58*/ 	.short	0x010a
        /*0e5a*/ 	.byte	0x3f
	.zero		1


	//   ....[29]....
        /*0e5c*/ 	.word	0x0000b5f0
        /*0e60*/ 	.word	0x00000012
        /*0e64*/ 	.word	0x00038800
        /*0e68*/ 	.short	0x010a
        /*0e6a*/ 	.byte	0x3f
	.zero		1


	//   ....[30]....
        /*0e6c*/ 	.word	0x0000bdb0
        /*0e70*/ 	.word	0x00000012
        /*0e74*/ 	.word	0x00038800
        /*0e78*/ 	.short	0x010a
        /*0e7a*/ 	.byte	0x3f
	.zero		1


	//   ....[31]....
        /*0e7c*/ 	.word	0x0000ef20
        /*0e80*/ 	.word	0x00000012
        /*0e84*/ 	.word	0x00038800
        /*0e88*/ 	.short	0x010a
        /*0e8a*/ 	.byte	0x3f
	.zero		1


	//   ....[32]....
        /*0e8c*/ 	.word	0x00012250
        /*0e90*/ 	.word	0x00000000
        /*0e94*/ 	.word	0x00038830
        /*0e98*/ 	.short	0x010a
        /*0e9a*/ 	.byte	0x3f
	.zero		1


	//   ....[33]....
        /*0e9c*/ 	.word	0x000122d0
        /*0ea0*/ 	.word	0x00000000
        /*0ea4*/ 	.word	0x00038830
        /*0ea8*/ 	.short	0x010a
        /*0eaa*/ 	.byte	0x3f
	.zero		1


	//   ....[34]....
        /*0eac*/ 	.word	0x000165a0
        /*0eb0*/ 	.word	0x00000000
        /*0eb4*/ 	.word	0x00000000
        /*0eb8*/ 	.short	0x0101
        /*0eba*/ 	.byte	0x3f
	.zero		1


	//   ....[35]....
        /*0ebc*/ 	.word	0x000175b0
        /*0ec0*/ 	.word	0x0000000b
        /*0ec4*/ 	.word	0x00038830
        /*0ec8*/ 	.short	0x010a
        /*0eca*/ 	.byte	0x3f
	.zero		1


	//   ....[36]....
        /*0ecc*/ 	.word	0x00017630
        /*0ed0*/ 	.word	0x0000000b
        /*0ed4*/ 	.word	0x00038830
        /*0ed8*/ 	.short	0x010a
        /*0eda*/ 	.byte	0x3f
	.zero		1


	//   ....[37]....
        /*0edc*/ 	.word	0x0001ad60
        /*0ee0*/ 	.word	0x00000009
        /*0ee4*/ 	.word	0x00038850
        /*0ee8*/ 	.short	0x010a
        /*0eea*/ 	.byte	0x3f
	.zero		1


	//   ....[38]....
        /*0eec*/ 	.word	0x0001adb0
        /*0ef0*/ 	.word	0x00000009
        /*0ef4*/ 	.word	0x00038850
        /*0ef8*/ 	.short	0x010a
        /*0efa*/ 	.byte	0x3f
	.zero		1


	//   ....[39]....
        /*0efc*/ 	.word	0x0001bd30
        /*0f00*/ 	.word	0x000000a4
        /*0f04*/ 	.word	0x00000000
        /*0f08*/ 	.short	0x0101
        /*0f0a*/ 	.byte	0x3f
	.zero		1


	//   ....[40]....
        /*0f0c*/ 	.word	0x0001be50
        /*0f10*/ 	.word	0x00000009
        /*0f14*/ 	.word	0x00000000
        /*0f18*/ 	.short	0x0101
        /*0f1a*/ 	.byte	0x3f
	.zero		1


	//   ....[41]....
        /*0f1c*/ 	.word	0x0001cae0
        /*0f20*/ 	.word	0x00000000
        /*0f24*/ 	.word	0x00038850
        /*0f28*/ 	.short	0x010a
        /*0f2a*/ 	.byte	0x3f
	.zero		1


	//   ....[42]....
        /*0f2c*/ 	.word	0x0001cb80
        /*0f30*/ 	.word	0x00000000
        /*0f34*/ 	.word	0x00038850
        /*0f38*/ 	.short	0x010a
        /*0f3a*/ 	.byte	0x3f
	.zero		1


	//   ....[43]....
        /*0f3c*/ 	.word	0x0001d010
        /*0f40*/ 	.word	0x0000000c
        /*0f44*/ 	.word	0x00000000
        /*0f48*/ 	.short	0x0101
        /*0f4a*/ 	.byte	0x3f
	.zero		1


	//   ....[44]....
        /*0f4c*/ 	.word	0x0001f2f0
        /*0f50*/ 	.word	0x00000000
        /*0f54*/ 	.word	0x00000000
        /*0f58*/ 	.short	0x0101
        /*0f5a*/ 	.byte	0x3f
	.zero		1


	//   ....[45]....
        /*0f5c*/ 	.word	0x00021a80
        /*0f60*/ 	.word	0x00000004
        /*0f64*/ 	.word	0x00038820
        /*0f68*/ 	.short	0x010a
        /*0f6a*/ 	.byte	0x3f
	.zero		1


	//   ....[46]....
        /*0f6c*/ 	.word	0x00021b60
        /*0f70*/ 	.word	0x00000006
        /*0f74*/ 	.word	0x000388a0
        /*0f78*/ 	.short	0x010a
        /*0f7a*/ 	.byte	0x3f
	.zero		1


	//   ....[47]....
        /*0f7c*/ 	.word	0x000220b0
        /*0f80*/ 	.word	0x00000006
        /*0f84*/ 	.word	0x000388c0
        /*0f88*/ 	.short	0x010a
        /*0f8a*/ 	.byte	0x3f
	.zero		1


	//   ....[48]....
        /*0f8c*/ 	.word	0x00022740
        /*0f90*/ 	.word	0x00000006
        /*0f94*/ 	.word	0x000388a0
        /*0f98*/ 	.short	0x010a
        /*0f9a*/ 	.byte	0x3f
	.zero		1


	//   ....[49]....
        /*0f9c*/ 	.word	0x00022c80
        /*0fa0*/ 	.word	0x00000006
        /*0fa4*/ 	.word	0x000388c0
        /*0fa8*/ 	.short	0x010a
        /*0faa*/ 	.byte	0x3f
	.zero		1


	//   ....[50]....
        /*0fac*/ 	.word	0x00023be0
        /*0fb0*/ 	.word	0x00000000
        /*0fb4*/ 	.word	0x00038840
        /*0fb8*/ 	.short	0x010a
        /*0fba*/ 	.byte	0x3f
	.zero		1


	//   ....[51]....
        /*0fbc*/ 	.word	0x00024d10
        /*0fc0*/ 	.word	0x00000009
        /*0fc4*/ 	.word	0x00038800
        /*0fc8*/ 	.short	0x0107
        /*0fca*/ 	.byte	0x3f
	.zero		1


	//   ....[52]....
        /*0fcc*/ 	.word	0x00024e20
        /*0fd0*/ 	.word	0x00000002
        /*0fd4*/ 	.word	0x00038800
        /*0fd8*/ 	.short	0x0101
        /*0fda*/ 	.byte	0x3f
	.zero		1


	//   ....[53]....
        /*0fdc*/ 	.word	0x00024e40
        /*0fe0*/ 	.word	0x00000002
        /*0fe4*/ 	.word	0x00038820
        /*0fe8*/ 	.short	0x010a
        /*0fea*/ 	.byte	0x3f
	.zero		1


	//   ....[54]....
        /*0fec*/ 	.word	0x000251d0
        /*0ff0*/ 	.word	0x00000003
        /*0ff4*/ 	.word	0x00038840
        /*0ff8*/ 	.short	0x010a
        /*0ffa*/ 	.byte	0x3f
	.zero		1


	//   ....[55]....
        /*0ffc*/ 	.word	0x00025790
        /*1000*/ 	.word	0x00000003
        /*1004*/ 	.word	0x00000060
        /*1008*/ 	.short	0x010a
        /*100a*/ 	.byte	0x3f
	.zero		1


	//   ....[56]....
        /*100c*/ 	.word	0x000260b0
        /*1010*/ 	.word	0x00000003
        /*1014*/ 	.word	0x00038840
        /*1018*/ 	.short	0x010a
        /*101a*/ 	.byte	0x3f
	.zero		1


	//   ....[57]....
        /*101c*/ 	.word	0x00026670
        /*1020*/ 	.word	0x00000002
        /*1024*/ 	.word	0x00000060
        /*1028*/ 	.short	0x010a
        /*102a*/ 	.byte	0x3f
	.zero		1


	//   ....[58]....
        /*102c*/ 	.word	0x00026ea0
        /*1030*/ 	.word	0x00000002
        /*1034*/ 	.word	0x00038840
        /*1038*/ 	.short	0x010a
        /*103a*/ 	.byte	0x3f
	.zero		1


	//   ....[59]....
        /*103c*/ 	.word	0x00027460
        /*1040*/ 	.word	0x00000002
        /*1044*/ 	.word	0x00000060
        /*1048*/ 	.short	0x010a
        /*104a*/ 	.byte	0x3f
	.zero		1


	//   ....[60]....
        /*104c*/ 	.word	0x00027c20
        /*1050*/ 	.word	0x00000002
        /*1054*/ 	.word	0x00038860
        /*1058*/ 	.short	0x010a
        /*105a*/ 	.byte	0x3f
	.zero		1


	//   ....[61]....
        /*105c*/ 	.word	0x00028d20
        /*1060*/ 	.word	0x00000000
        /*1064*/ 	.word	0x00038820
        /*1068*/ 	.short	0x010a
        /*106a*/ 	.byte	0x3f
	.zero		1


	//   ....[62]....
        /*106c*/ 	.word	0x00028ed0
        /*1070*/ 	.word	0x00000006
        /*1074*/ 	.word	0x00000000
        /*1078*/ 	.short	0x010a
        /*107a*/ 	.byte	0x3f
	.zero		1


	//   ....[63]....
        /*107c*/ 	.word	0x00028f40
        /*1080*/ 	.word	0x00000007
        /*1084*/ 	.word	0x00000000
        /*1088*/ 	.short	0x010a
        /*108a*/ 	.byte	0x3f
	.zero		1


	//   ....[64]....
        /*108c*/ 	.word	0x00028fb0
        /*1090*/ 	.word	0x00000004
        /*1094*/ 	.word	0x00000000
        /*1098*/ 	.short	0x010a
        /*109a*/ 	.byte	0x3f
	.zero		1


	//   ....[65]....
        /*109c*/ 	.word	0x00028fe0
        /*10a0*/ 	.word	0x00000003
        /*10a4*/ 	.word	0x00000000
        /*10a8*/ 	.short	0x010a
        /*10aa*/ 	.byte	0x3f
	.zero		1


	//   ....[66]....
        /*10ac*/ 	.word	0x00029040
        /*10b0*/ 	.word	0x00000000
        /*10b4*/ 	.word	0x00038890
        /*10b8*/ 	.short	0x010a
        /*10ba*/ 	.byte	0x3f
	.zero		1


	//   ....[67]....
        /*10bc*/ 	.word	0x00029090
        /*10c0*/ 	.word	0x00000000
        /*10c4*/ 	.word	0x00038890
        /*10c8*/ 	.short	0x010a
        /*10ca*/ 	.byte	0x3f
	.zero		1


	//   ....[68]....
        /*10cc*/ 	.word	0x000290e0
        /*10d0*/ 	.word	0x00000000
        /*10d4*/ 	.word	0x00038890
        /*10d8*/ 	.short	0x010a
        /*10da*/ 	.byte	0x3f
	.zero		1


	//   ....[69]....
        /*10dc*/ 	.word	0x00029130
        /*10e0*/ 	.word	0x00000000
        /*10e4*/ 	.word	0x000388b0
        /*10e8*/ 	.short	0x010a
        /*10ea*/ 	.byte	0x3f
	.zero		1


	//   ....[70]....
        /*10ec*/ 	.word	0x00029340
        /*10f0*/ 	.word	0x00000012
        /*10f4*/ 	.word	0x00038800
        /*10f8*/ 	.short	0x010a
        /*10fa*/ 	.byte	0x3f
	.zero		1


	//   ....[71]....
        /*10fc*/ 	.word	0x00029560
        /*1100*/ 	.word	0x00000012
        /*1104*/ 	.word	0x00038800
        /*1108*/ 	.short	0x010a
        /*110a*/ 	.byte	0x3f
	.zero		1


	//   ....[72]....
        /*110c*/ 	.word	0x000295b0
        /*1110*/ 	.word	0x00000000
        /*1114*/ 	.word	0x00038830
        /*1118*/ 	.short	0x010a
        /*111a*/ 	.byte	0x3f
	.zero		1


	//   ....[73]....
        /*111c*/ 	.word	0x00029600
        /*1120*/ 	.word	0x0000000b
        /*1124*/ 	.word	0x00038830
        /*1128*/ 	.short	0x010a
        /*112a*/ 	.byte	0x3f
	.zero		1


	//   ....[74]....
        /*112c*/ 	.word	0x00029650
        /*1130*/ 	.word	0x00000009
        /*1134*/ 	.word	0x00038850
        /*1138*/ 	.short	0x010a
        /*113a*/ 	.byte	0x3f
	.zero		1


	//   ....[75]....
        /*113c*/ 	.word	0x000296a0
        /*1140*/ 	.word	0x00000000
        /*1144*/ 	.word	0x00038850
        /*1148*/ 	.short	0x010a
        /*114a*/ 	.byte	0x3f
	.zero		1


	//   ....[76]....
        /*114c*/ 	.word	0x00029850
        /*1150*/ 	.word	0x00000003
        /*1154*/ 	.word	0x00038820
        /*1158*/ 	.short	0x010a
        /*115a*/ 	.byte	0x3f
	.zero		1


	//   ....[77]....
        /*115c*/ 	.word	0x000298a0
        /*1160*/ 	.word	0x00000006
        /*1164*/ 	.word	0x000388a0
        /*1168*/ 	.short	0x010a
        /*116a*/ 	.byte	0x3f
	.zero		1


	//   ....[78]....
        /*116c*/ 	.word	0x000298f0
        /*1170*/ 	.word	0x00000006
        /*1174*/ 	.word	0x000388c0
        /*1178*/ 	.short	0x010a
        /*117a*/ 	.byte	0x3f
	.zero		1


	//   ....[79]....
        /*117c*/ 	.word	0x00029940
        /*1180*/ 	.word	0x00000006
        /*1184*/ 	.word	0x000388a0
        /*1188*/ 	.short	0x010a
        /*118a*/ 	.byte	0x3f
	.zero		1


	//   ....[80]....
        /*118c*/ 	.word	0x00029990
        /*1190*/ 	.word	0x00000006
        /*1194*/ 	.word	0x000388c0
        /*1198*/ 	.short	0x010a
        /*119a*/ 	.byte	0x3f
	.zero		1


	//   ....[81]....
        /*119c*/ 	.word	0x00029b30
        /*11a0*/ 	.word	0x00000000
        /*11a4*/ 	.word	0x00038840
        /*11a8*/ 	.short	0x010a
        /*11aa*/ 	.byte	0x3f
	.zero		1


	//   ....[82]....
        /*11ac*/ 	.word	0x0002a7c0
        /*11b0*/ 	.word	0x00000002
        /*11b4*/ 	.word	0x00038820
        /*11b8*/ 	.short	0x010a
        /*11ba*/ 	.byte	0x3f
	.zero		1


	//   ....[83]....
        /*11bc*/ 	.word	0x0002a810
        /*11c0*/ 	.word	0x00000003
        /*11c4*/ 	.word	0x00038840
        /*11c8*/ 	.short	0x010a
        /*11ca*/ 	.byte	0x3f
	.zero		1


	//   ....[84]....
        /*11cc*/ 	.word	0x0002a860
        /*11d0*/ 	.word	0x00000003
        /*11d4*/ 	.word	0x00000060
        /*11d8*/ 	.short	0x010a
        /*11da*/ 	.byte	0x3f
	.zero		1


	//   ....[85]....
        /*11dc*/ 	.word	0x0002a8b0
        /*11e0*/ 	.word	0x00000003
        /*11e4*/ 	.word	0x00038840
        /*11e8*/ 	.short	0x010a
        /*11ea*/ 	.byte	0x3f
	.zero		1


	//   ....[86]....
        /*11ec*/ 	.word	0x0002a900
        /*11f0*/ 	.word	0x00000002
        /*11f4*/ 	.word	0x00000060
        /*11f8*/ 	.short	0x010a
        /*11fa*/ 	.byte	0x3f
	.zero		1


	//   ....[87]....
        /*11fc*/ 	.word	0x0002a950
        /*1200*/ 	.word	0x00000002
        /*1204*/ 	.word	0x00038840
        /*1208*/ 	.short	0x010a
        /*120a*/ 	.byte	0x3f
	.zero		1


	//   ....[88]....
        /*120c*/ 	.word	0x0002a9a0
        /*1210*/ 	.word	0x00000002
        /*1214*/ 	.word	0x00000060
        /*1218*/ 	.short	0x010a
        /*121a*/ 	.byte	0x3f
	.zero		1


	//   ....[89]....
        /*121c*/ 	.word	0x0002a9f0
        /*1220*/ 	.word	0x00000002
        /*1224*/ 	.word	0x00038860
        /*1228*/ 	.short	0x010a
        /*122a*/ 	.byte	0x3f
	.zero		1


	//   ....[90]....
        /*122c*/ 	.word	0x0002b460
        /*1230*/ 	.word	0x00000000
        /*1234*/ 	.word	0x00038820
        /*1238*/ 	.short	0x010a
        /*123a*/ 	.byte	0x3f
	.zero		1


	//   ....[91]....
        /*123c*/ 	.word	0x0002b600
        /*1240*/ 	.word	0x00000006
        /*1244*/ 	.word	0x00000000
        /*1248*/ 	.short	0x010a
        /*124a*/ 	.byte	0x3f
	.zero		1


	//   ....[92]....
        /*124c*/ 	.word	0x0002b650
        /*1250*/ 	.word	0x00000007
        /*1254*/ 	.word	0x00000000
        /*1258*/ 	.short	0x010a
        /*125a*/ 	.byte	0x3f
	.zero		1


	//   ....[93]....
        /*125c*/ 	.word	0x0002b6a0
        /*1260*/ 	.word	0x00000004
        /*1264*/ 	.word	0x00000000
        /*1268*/ 	.short	0x010a
        /*126a*/ 	.byte	0x3f
	.zero		1


	//----- nvinfo : EIATTR_NUM_MBARRIERS
	.align		4
.L_187:
        /*126c*/ 	.byte	0x03, 0x38
        /*126e*/ 	.short	0x0016


	//----- nvinfo : EIATTR_EXIT_INSTR_OFFSETS
	.align		4
        /*1270*/ 	.byte	0x04, 0x1c
        /*1272*/ 	.short	(.L_189 - .L_188)


	//   ....[0]....
.L_188:
        /*1274*/ 	.word	0x00029030


	//----- nvinfo : EIATTR_MAX_THREADS
	.align		4
.L_189:
        /*1278*/ 	.byte	0x04, 0x05
        /*127a*/ 	.short	(.L_191 - .L_190)
.L_190:
        /*127c*/ 	.word	0x00000180
        /*1280*/ 	.word	0x00000001
        /*1284*/ 	.word	0x00000001


	//----- nvinfo : EIATTR_CRS_STACK_SIZE
	.align		4
.L_191:
        /*1288*/ 	.byte	0x04, 0x1e
        /*128a*/ 	.short	(.L_193 - .L_192)
.L_192:
        /*128c*/ 	.word	0x00000000


	//----- nvinfo : EIATTR_CBANK_PARAM_SIZE
	.align		4
.L_193:
        /*1290*/ 	.byte	0x03, 0x19
        /*1292*/ 	.short	0x0af0


	//----- nvinfo : EIATTR_PARAM_CBANK
	.align		4
        /*1294*/ 	.byte	0x04, 0x0a
        /*1296*/ 	.short	(.L_195 - .L_194)
	.align		4
.L_194:
        /*1298*/ 	.word	index@(.nv.constant0._ZN7cutlass13device_kernelIN5flash11enable_sm90INS1_16FlashAttnFwdSm90INS1_25CollectiveMainloopFwdSm90ILi2EN4cute5tupleIJNS5_1CILi1EEES8_S8_EEENS6_IJNS7_ILi128EEENS7_ILi80EEENS7_ILi256EEEEEELi256ENS_10bfloat16_tEfNS_4arch4Sm90ELb0ELb0ELb1ELb1ELb0ELb1ELb0ELb1ELb1ELb1ELb0ELb0EEENS1_21CollectiveEpilogueFwdINS6_IJSA_SC_SB_EEES9_SE_SG_Li256ELb1ELb1ELb0ELb0EEENS1_36VarlenDynamicPersistentTileSchedulerILi128ELi80ELi256ELi128ELb0ELb1ELb1ELb0ELb1ELb1EEEEEEEEEvNT_6ParamsE)
        /*129c*/ 	.short	0x0210
        /*129e*/ 	.short	0x0af0


	//----- nvinfo : EIATTR_SW_WAR
	.align		4
.L_195:
        /*12a0*/ 	.byte	0x04, 0x36
        /*12a2*/ 	.short	(.L_197 - .L_196)
.L_196:
        /*12a4*/ 	.word	0x00000008
.L_197:


//--------------------- .nv.info._ZN7cutlass13device_kernelIN5flash11enable_sm90INS1_16FlashAttnFwdSm90INS1_25CollectiveMainloopFwdSm90ILi2EN4cute5tupleIJNS5_1CILi1EEES8_S8_EEENS6_IJNS7_ILi128EEENS7_ILi64EEENS7_ILi256EEEEEELi256ENS_10bfloat16_tEfNS_4arch4Sm90ELb0ELb1ELb1ELb0ELb0ELb0ELb0ELb1ELb1ELb1ELb0ELb0EEENS1_21CollectiveEpilogueFwdINS6_IJSA_SC_SB_EEES9_SE_SG_Li256ELb0ELb1ELb0ELb0EEENS1_30DynamicPersistentTileSchedulerILi256ELi128ELb0ELb1ELb1EEEEEEEEEvNT_6ParamsE --------------------------
	.section	.nv.info._ZN7cutlass13device_kernelIN5flash11enable_sm90INS1_16FlashAttnFwdSm90INS1_25CollectiveMainloopFwdSm90ILi2EN4cute5tupleIJNS5_1CILi1EEES8_S8_EEENS6_IJNS7_ILi128EEENS7_ILi64EEENS7_ILi256EEEEEELi256ENS_10bfloat16_tEfNS_4arch4Sm90ELb0ELb1ELb1ELb0ELb0ELb0ELb0ELb1ELb1ELb1ELb0ELb0EEENS1_21CollectiveEpilogueFwdINS6_IJSA_SC_SB_EEES9_SE_SG_Li256ELb0ELb1ELb0ELb0EEENS1_30DynamicPersistentTileSchedulerILi256ELi128ELb0ELb1ELb1EEEEEEEEEvNT_6ParamsE,"",@"SHT_CUDA_INFO"
	.sectionflags	@""
	.align	4


	//----- nvinfo : EIATTR_CUDA_API_VERSION
	.align		4
        /*0000*/ 	.byte	0x04, 0x37
        /*0002*/ 	.short	(.L_199 - .L_198)
.L_198:
        /*0004*/ 	.word	0x00000082


	//----- nvinfo : EIATTR_KPARAM_INFO
	.align		4
.L_199:
        /*0008*/ 	.byte	0x04, 0x17
        /*000a*/ 	.short	(.L_201 - .L_200)
.L_200:
        /*000c*/ 	.word	0x00000000
        /*0010*/ 	.short	0x0000
        /*0012*/ 	.short	0x0070
        /*0014*/ 	.byte	0x00, 0xf0, 0x01, 0x2a


	//----- nvinfo : EIATTR_SPARSE_MMA_MASK
	.align		4
.L_201:
        /*0018*/ 	.byte	0x03, 0x50
        /*001a*/ 	.short	0x0000


	//----- nvinfo : EIATTR_MAXREG_COUNT
	.align		4
        /*001c*/ 	.byte	0x03, 0x1b
        /*001e*/ 	.short	0x00a8


	//----- nvinfo : EIATTR_NUM_BARRIERS
	.align		4
        /*0020*/ 	.byte	0x02, 0x4c
        /*0022*/ 	.byte	0x09
	.zero		1


	//----- nvinfo : EIATTR_EXTERNS
	.align		4
        /*0024*/ 	.byte	0x04, 0x0f
        /*0026*/ 	.short	(.L_203 - .L_202)


	//   ....[0]....
	.align		4
.L_202:
        /*0028*/ 	.word	index@(__assertfail)


	//----- nvinfo : EIATTR_ANNOTATIONS
	.align		4
.L_203:
        /*002c*/ 	.byte	0x04, 0x55
        /*002e*/ 	.short	(.L_205 - .L_204)


	//   ....[0]....
.L_204:
        /* <DEDUP_REMOVED lines=26> */


	//----- nvinfo : EIATTR_MERCURY_ISA_VERSION
	.align		4
.L_205:
        /*01b8*/ 	.byte	0x03, 0x5f
        /*01ba*/ 	.short	0x0101


	//----- nvinfo : EIATTR_INT_WARP_WIDE_INSTR_OFFSETS
	.align		4
        /*01bc*/ 	.byte	0x04, 0x31
        /*01be*/ 	.short	(.L_207 - .L_206)


	//   ....[0]....
.L_206:
        /*01c0*/ 	.word	0x00000130


	//   ....[1]....
        /*01c4*/ 	.word	0x00000170


	//   ....[2]....
        /*01c8*/ 	.word	0x000001e0


	//   ....[3]....
        /*01cc*/ 	.word	0x00010ea0


	//   ....[4]....
        /*01d0*/ 	.word	0x00010f40


	//   ....[5]....
        /*01d4*/ 	.word	0x000151a0


	//   ....[6]....
        /*01d8*/ 	.word	0x00015240


	//----- nvinfo : EIATTR_COOP_GROUP_MASK_REGIDS
	.align		4
.L_207:
        /*01dc*/ 	.byte	0x04, 0x29
        /*01de*/ 	.short	(.L_209 - .L_208)


	//   ....[0]....
.L_208:
        /*01e0*/ 	.word	0xffffffff


	//   ....[1]....
        /*01e4*/ 	.word	0xffffffff


	//   ....[2]....
        /*01e8*/ 	.word	0xffffffff


	//   ....[3]....
        /*01ec*/ 	.word	0xffffffff


	//   ....[4]....
        /*01f0*/ 	.word	0xffffffff


	//   ....[5]....
        /*01f4*/ 	.word	0xffffffff


	//   ....[6]....
        /*01f8*/ 	.word	0xffffffff


	//   ....[7]....
        /*01fc*/ 	.word	0xffffffff


	//   ....[8]....
        /*0200*/ 	.word	0xffffffff


	//   ....[9]....
        /*0204*/ 	.word	0xffffffff


	//   ....[10]....
        /*0208*/ 	.word	0xffffffff


	//   ....[11]....
        /*020c*/ 	.word	0xffffffff


	//   ....[12]....
        /*0210*/ 	.word	0xffffffff


	//   ....[13]....
        /*0214*/ 	.word	0xffffffff


	//   ....[14]....
        /*0218*/ 	.word	0xffffffff


	//   ....[15]....
        /*021c*/ 	.word	0xffffffff


	//   ....[16]....
        /*0220*/ 	.word	0xffffffff


	//   ....[17]....
        /*0224*/ 	.word	0xffffffff


	//   ....[18]....
        /*0228*/ 	.word	0xffffffff


	//   ....[19]....
        /*022c*/ 	.word	0xffffffff


	//   ....[20]....
        /*0230*/ 	.word	0xffffffff


	//   ....[21]....
        /*0234*/ 	.word	0xffffffff


	//   ....[22]....
        /*0238*/ 	.word	0xffffffff


	//   ....[23]....
        /*023c*/ 	.word	0xffffffff


	//   ....[24]....
        /*0240*/ 	.word	0xffffffff


	//   ....[25]....
        /*0244*/ 	.word	0xffffffff


	//   ....[26]....
        /*0248*/ 	.word	0xffffffff


	//   ....[27]....
        /*024c*/ 	.word	0xffffffff


	//   ....[28]....
        /*0250*/ 	.word	0xffffffff


	//   ....[29]....
        /*0254*/ 	.word	0xffffffff


	//   ....[30]....
        /*0258*/ 	.word	0xffffffff


	//   ....[31]....
        /*025c*/ 	.word	0xffffffff


	//   ....[32]....
        /*0260*/ 	.word	0xffffffff


	//   ....[33]....
        /*0264*/ 	.word	0xffffffff


	//   ....[34]....
        /*0268*/ 	.word	0xffffffff


	//   ....[35]....
        /*026c*/ 	.word	0xffffffff


	//   ....[36]....
        /*0270*/ 	.word	0xffffffff


	//   ....[37]....
        /*0274*/ 	.word	0xffffffff


	//   ....[38]....
        /*0278*/ 	.word	0xffffffff


	//   ....[39]....
        /*027c*/ 	.word	0xffffffff


	//   ....[40]....
        /*0280*/ 	.word	0xffffffff


	//   ....[41]....
        /*0284*/ 	.word	0xffffffff


	//   ....[42]....
        /*0288*/ 	.word	0xffffffff


	//   ....[43]....
        /*028c*/ 	.word	0xffffffff


	//   ....[44]....
        /*0290*/ 	.word	0xffffffff


	//   ....[45]....
        /*0294*/ 	.word	0xffffffff


	//   ....[46]....
        /*0298*/ 	.word	0xffffffff


	//   ....[47]....
        /*029c*/ 	.word	0xffffffff


	//   ....[48]....
        /*02a0*/ 	.word	0xffffffff


	//   ....[49]....
        /*02a4*/ 	.word	0xffffffff


	//   ....[50]....
        /*02a8*/ 	.word	0xffffffff


	//   ....[51]....
        /*02ac*/ 	.word	0xffffffff


	//   ....[52]....
        /*02b0*/ 	.word	0xffffffff


	//   ....[53]....
        /*02b4*/ 	.word	0xffffffff


	//   ....[54]....
        /*02b8*/ 	.word	0xffffffff


	//   ....[55]....
        /*02bc*/ 	.word	0xffffffff


	//   ....[56]....
        /*02c0*/ 	.word	0xffffffff


	//   ....[57]....
        /*02c4*/ 	.word	0xffffffff


	//   ....[58]....
        /*02c8*/ 	.word	0xffffffff


	//   ....[59]....
        /*02cc*/ 	.word	0xffffffff


	//   ....[60]....
        /*02d0*/ 	.word	0xffffffff


	//   ....[61]....
        /*02d4*/ 	.word	0xffffffff


	//   ....[62]....
        /*02d8*/ 	.word	0xffffffff


	//   ....[63]....
        /*02dc*/ 	.word	0xffffffff


	//   ....[64]....
        /*02e0*/ 	.word	0xffffffff


	//   ....[65]....
        /*02e4*/ 	.word	0xffffffff


	//   ....[66]....
        /*02e8*/ 	.word	0xffffffff


	//   ....[67]....
        /*02ec*/ 	.word	0xffffffff


	//   ....[68]....
        /*02f0*/ 	.word	0xffffffff


	//   ....[69]....
        /*02f4*/ 	.word	0xffffffff


	//   ....[70]....
        /*02f8*/ 	.word	0xffffffff


	//   ....[71]....
        /*02fc*/ 	.word	0xffffffff


	//   ....[72]....
        /*0300*/ 	.word	0xffffffff


	//   ....[73]....
        /*0304*/ 	.word	0xffffffff


	//   ....[74]....
        /*0308*/ 	.word	0x0500000f


	//   ....[75]....
        /*030c*/ 	.word	0x0500000f


	//   ....[76]....
        /*0310*/ 	.word	0x0500000f


	//   ....[77]....
        /*0314*/ 	.word	0x0500000f


	//   ....[78]....
        /*0318*/ 	.word	0x0500000f


	//   ....[79]....
        /*031c*/ 	.word	0x0500000f


	//   ....[80]....
        /*0320*/ 	.word	0x0500000f


	//   ....[81]....
        /*0324*/ 	.word	0x0500000f


	//   ....[82]....
        /*0328*/ 	.word	0x0500000f


	//   ....[83]....
        /*032c*/ 	.word	0x0500000f


	//   ....[84]....
        /*0330*/ 	.word	0x0500000f


	//   ....[85]....
        /*0334*/ 	.word	0x0500000f


	//   ....[86]....
        /*0338*/ 	.word	0x0500000f


	//   ....[87]....
        /*033c*/ 	.word	0x0500000f


	//   ....[88]....
        /*0340*/ 	.word	0x0500000f


	//   ....[89]....
        /*0344*/ 	.word	0x0500000f


	//   ....[90]....
        /*0348*/ 	.word	0x0500000f


	//   ....[91]....
        /*034c*/ 	.word	0x0500000f


	//   ....[92]....
        /*0350*/ 	.word	0x0500000f


	//----- nvinfo : EIATTR_COOP_GROUP_INSTR_OFFSETS
	.align		4
.L_209:
        /*0354*/ 	.byte	0x04, 0x28
        /*0356*/ 	.short	(.L_211 - .L_210)


	//   ....[0]....
.L_210:
        /*0358*/ 	.word	0x00000060


	//   ....[1]....
        /*035c*/ 	.word	0x00000140


	//   ....[2]....
        /*0360*/ 	.word	0x00000190


	//   ....[3]....
        /*0364*/ 	.word	0x000003c0


	//   ....[4]....
        /*0368*/ 	.word	0x00000520


	//   ....[5]....
        /*036c*/ 	.word	0x00000640


	//   ....[6]....
        /*0370*/ 	.word	0x000007a0


	//   ....[7]....
        /*0374*/ 	.word	0x00001a50


	//   ....[8]....
        /*0378*/ 	.word	0x00002570


	//   ....[9]....
        /*037c*/ 	.word	0x00002e30


	//   ....[10]....
        /*0380*/ 	.word	0x000037b0


	//   ....[11]....
        /*0384*/ 	.word	0x000038c0


	//   ....[12]....
        /*0388*/ 	.word	0x00003c60


	//   ....[13]....
        /*038c*/ 	.word	0x00003cf0


	//   ....[14]....
        /*0390*/ 	.word	0x00005cd0


	//   ....[15]....
        /*0394*/ 	.word	0x00006150


	//   ....[16]....
        /*0398*/ 	.word	0x00006850


	//   ....[17]....
        /*039c*/ 	.word	0x00006950


	//   ....[18]....
        /*03a0*/ 	.word	0x00006c90


	//   ....[19]....
        /*03a4*/ 	.word	0x00006d50


	//   ....[20]....
        /*03a8*/ 	.word	0x00008d80


	//   ....[21]....
        /*03ac*/ 	.word	0x00008e40


	//   ....[22]....
        /*03b0*/ 	.word	0x00009090


	//   ....[23]....
        /*03b4*/ 	.word	0x000090e0


	//   ....[24]....
        /*03b8*/ 	.word	0x0000aad0


	//   ....[25]....
        /*03bc*/ 	.word	0x0000b0d0


	//   ....[26]....
        /*03c0*/ 	.word	0x0000b7b0


	//   ....[27]....
        /*03c4*/ 	.word	0x0000b8b0


	//   ....[28]....
        /*03c8*/ 	.word	0x0000bc40


	//   ....[29]....
        /*03cc*/ 	.word	0x0000bcc0


	//   ....[30]....
        /*03d0*/ 	.word	0x0000cca0


	//   ....[31]....
        /*03d4*/ 	.word	0x0000cce0


	//   ....[32]....
        /*03d8*/ 	.word	0x0000ce20


	//   ....[33]....
        /*03dc*/ 	.word	0x0000ce40


	//   ....[34]....
        /*03e0*/ 	.word	0x0000ea00


	//   ....[35]....
        /*03e4*/ 	.word	0x0000ea30


	//   ....[36]....
        /*03e8*/ 	.word	0x0000eb20


	//   ....[37]....
        /*03ec*/ 	.word	0x0000eb50


	//   ....[38]....
        /*03f0*/ 	.word	0x0000f0f0


	//   ....[39]....
        /*03f4*/ 	.word	0x0000f130


	//   ....[40]....
        /*03f8*/ 	.word	0x0000f280


	//   ....[41]....
        /*03fc*/ 	.word	0x0000f2a0


	//   ....[42]....
        /*0400*/ 	.word	0x0000f3f0


	//   ....[43]....
        /*0404*/ 	.word	0x0000f410


	//   ....[44]....
        /*0408*/ 	.word	0x0000f570


	//   ....[45]....
        /*040c*/ 	.word	0x0000f590


	//   ....[46]....
        /*0410*/ 	.word	0x0000fd40


	//   ....[47]....
        /*0414*/ 	.word	0x0000fd60


	//   ....[48]....
        /*0418*/ 	.word	0x0000feb0


	//   ....[49]....
        /*041c*/ 	.word	0x0000fed0


	//   ....[50]....
        /*0420*/ 	.word	0x00010020


	//   ....[51]....
        /*0424*/ 	.word	0x00010040


	//   ....[52]....
        /*0428*/ 	.word	0x000101a0


	//   ....[53]....
        /*042c*/ 	.word	0x000101c0


	//   ....[54]....
        /*0430*/ 	.word	0x000103d0


	//   ....[55]....
        /*0434*/ 	.word	0x000114c0


	//   ....[56]....
        /*0438*/ 	.word	0x00011fd0


	//   ....[57]....
        /*043c*/ 	.word	0x00012010


	//   ....[58]....
        /*0440*/ 	.word	0x00012030


	//   ....[59]....
        /*0444*/ 	.word	0x000120f0


	//   ....[60]....
        /*0448*/ 	.word	0x00012110


	//   ....[61]....
        /*044c*/ 	.word	0x000121c0


	//   ....[62]....
        /*0450*/ 	.word	0x000121e0


	//   ....[63]....
        /*0454*/ 	.word	0x00012290


	//   ....[64]....
        /*0458*/ 	.word	0x000122b0


	//   ....[65]....
        /*045c*/ 	.word	0x00012360


	//   ....[66]....
        /*0460*/ 	.word	0x00012380


	//   ....[67]....
        /*0464*/ 	.word	0x00012430


	//   ....[68]....
        /*0468*/ 	.word	0x00012450


	//   ....[69]....
        /*046c*/ 	.word	0x00012500


	//   ....[70]....
        /*0470*/ 	.word	0x00012520


	//   ....[71]....
        /*0474*/ 	.word	0x000125c0


	//   ....[72]....
        /*0478*/ 	.word	0x00015970


	//   ....[73]....
        /*047c*/ 	.word	0x00015b60


	//   ....[74]....
        /*0480*/ 	.word	0x000161b0


	//   ....[75]....
        /*0484*/ 	.word	0x00016310


	//   ....[76]....
        /*0488*/ 	.word	0x00016360


	//   ....[77]....
        /*048c*/ 	.word	0x000164e0


	//   ....[78]....
        /*0490*/ 	.word	0x00016530


	//   ....[79]....
        /*0494*/ 	.word	0x00016660


	//   ....[80]....
        /*0498*/ 	.word	0x000166d0


	//   ....[81]....
        /*049c*/ 	.word	0x00016800


	//   ....[82]....
        /*04a0*/ 	.word	0x00016870


	//   ....[83]....
        /*04a4*/ 	.word	0x000169a0


	//   ....[84]....
        /*04a8*/ 	.word	0x00016a10


	//   ....[85]....
        /*04ac*/ 	.word	0x00016b40


	//   ....[86]....
        /*04b0*/ 	.word	0x00016bb0


	//   ....[87]....
        /*04b4*/ 	.word	0x00016ce0


	//   ....[88]....
        /*04b8*/ 	.word	0x00016d50


	//   ....[89]....
        /*04bc*/ 	.word	0x00016e80


	//   ....[90]....
        /*04c0*/ 	.word	0x00016ed0


	//   ....[91]....
        /*04c4*/ 	.word	0x000171f0


	//   ....[92]....
        /*04c8*/ 	.word	0x00017310


	//----- nvinfo : EIATTR_REG_RECONFIG
	.align		4
.L_211:
        /*04cc*/ 	.byte	0x01, 0x54
	.zero		2


	//----- nvinfo : EIATTR_SYSCALL_OFFSETS
	.align		4
        /*04d0*/ 	.byte	0x04, 0x46
        /*04d2*/ 	.short	(.L_213 - .L_212)


	//   ....[0]....
.L_212:
        /*04d4*/ 	.word	0x00001c30


	//   ....[1]....
        /*04d8*/ 	.word	0x000110b0


	//   ....[2]....
        /*04dc*/ 	.word	0x00011200


	//   ....[3]....
        /*04e0*/ 	.word	0x000112f0


	//   ....[4]....
        /*04e4*/ 	.word	0x00011ba0


	//----- nvinfo : EIATTR_MBARRIER_INSTR_OFFSETS
	.align		4
.L_213:
        /*04e8*/ 	.byte	0x04, 0x39
        /*04ea*/ 	.short	(.L_215 - .L_214)


	//   ....[0]....
.L_214:
        /*04ec*/ 	.word	0x00000270
        /*04f0*/ 	.word	0x000000ff
        /*04f4*/ 	.word	0x00030800
        /*04f8*/ 	.short	0x0100
        /*04fa*/ 	.byte	0x08
	.zero		1


	//   ....[1]....
        /*04fc*/ 	.word	0x00000280
        /*0500*/ 	.word	0x000000ff
        /*0504*/ 	.word	0x00030820
        /*0508*/ 	.short	0x0100
        /*050a*/ 	.byte	0x08
	.zero		1


	//   ....[2]....
        /*050c*/ 	.word	0x00000370
        /*0510*/ 	.word	0x000000ff
        /*0514*/ 	.word	0x00030830
        /*0518*/ 	.short	0x0100
        /*051a*/ 	.byte	0x08
	.zero		1


	//   ....[3]....
        /*051c*/ 	.word	0x00000380
        /*0520*/ 	.word	0x000000ff
        /*0524*/ 	.word	0x00030840
        /*0528*/ 	.short	0x0100
        /*052a*/ 	.byte	0x08
	.zero		1


	//   ....[4]....
        /*052c*/ 	.word	0x00000390
        /*0530*/ 	.word	0x000000ff
        /*0534*/ 	.word	0x00030838
        /*0538*/ 	.short	0x0100
        /*053a*/ 	.byte	0x08
	.zero		1


	//   ....[5]....
        /*053c*/ 	.word	0x000003a0
        /*0540*/ 	.word	0x000000ff
        /*0544*/ 	.word	0x00030848
        /*0548*/ 	.short	0x0100
        /*054a*/ 	.byte	0x08
	.zero		1


	//   ....[6]....
        /*054c*/ 	.word	0x000004d0
        /*0550*/ 	.word	0x000000ff
        /*0554*/ 	.word	0x00030850
        /*0558*/ 	.short	0x0100
        /*055a*/ 	.byte	0x08
	.zero		1


	//   ....[7]....
        /*055c*/ 	.word	0x000004e0
        /*0560*/ 	.word	0x000000ff
        /*0564*/ 	.word	0x00030860
        /*0568*/ 	.short	0x0100
        /*056a*/ 	.byte	0x08
	.zero		1


	//   ....[8]....
        /*056c*/ 	.word	0x000004f0
        /*0570*/ 	.word	0x000000ff
        /*0574*/ 	.word	0x00030858
        /*0578*/ 	.short	0x0100
        /*057a*/ 	.byte	0x08
	.zero		1


	//   ....[9]....
        /*057c*/ 	.word	0x00000500
        /*0580*/ 	.word	0x000000ff
        /*0584*/ 	.word	0x00030868
        /*0588*/ 	.short	0x0100
        /*058a*/ 	.byte	0x08
	.zero		1


	//   ....[10]....
        /*058c*/ 	.word	0x000005f0
        /*0590*/ 	.word	0x000000ff
        /*0594*/ 	.word	0x00030870
        /*0598*/ 	.short	0x0100
        /*059a*/ 	.byte	0x06
	.zero		1


	//   ....[11]....
        /*059c*/ 	.word	0x00000600
        /*05a0*/ 	.word	0x000000ff
        /*05a4*/ 	.word	0x00030880
        /*05a8*/ 	.short	0x0100
        /*05aa*/ 	.byte	0x06
	.zero		1


	//   ....[12]....
        /*05ac*/ 	.word	0x00000610
        /*05b0*/ 	.word	0x000000ff
        /*05b4*/ 	.word	0x00030878
        /*05b8*/ 	.short	0x0100
        /*05ba*/ 	.byte	0x06
	.zero		1


	//   ....[13]....
        /*05bc*/ 	.word	0x00000620
        /*05c0*/ 	.word	0x000000ff
        /*05c4*/ 	.word	0x00030888
        /*05c8*/ 	.short	0x0100
        /*05ca*/ 	.byte	0x06
	.zero		1


	//   ....[14]....
        /*05cc*/ 	.word	0x00000750
        /*05d0*/ 	.word	0x000000ff
        /*05d4*/ 	.word	0x00030890
        /*05d8*/ 	.short	0x0100
        /*05da*/ 	.byte	0x08
	.zero		1


	//   ....[15]....
        /*05dc*/ 	.word	0x00000760
        /*05e0*/ 	.word	0x000000ff
        /*05e4*/ 	.word	0x000308a0
        /*05e8*/ 	.short	0x0100
        /*05ea*/ 	.byte	0x08
	.zero		1


	//   ....[16]....
        /*05ec*/ 	.word	0x00000770
        /*05f0*/ 	.word	0x000000ff
        /*05f4*/ 	.word	0x00030898
        /*05f8*/ 	.short	0x0100
        /*05fa*/ 	.byte	0x08
	.zero		1


	//   ....[17]....
        /*05fc*/ 	.word	0x00000780
        /*0600*/ 	.word	0x000000ff
        /*0604*/ 	.word	0x000308a8
        /*0608*/ 	.short	0x0100
        /*060a*/ 	.byte	0x08
	.zero		1


	//   ....[18]....
        /*060c*/ 	.word	0x000008b0
        /*0610*/ 	.word	0x000000ff
        /*0614*/ 	.word	0x000308b0
        /*0618*/ 	.short	0x0100
        /*061a*/ 	.byte	0x08
	.zero		1


	//   ....[19]....
        /*061c*/ 	.word	0x000008c0
        /*0620*/ 	.word	0x000000ff
        /*0624*/ 	.word	0x000308c0
        /*0628*/ 	.short	0x0100
        /*062a*/ 	.byte	0x08
	.zero		1


	//   ....[20]....
        /*062c*/ 	.word	0x000008d0
        /*0630*/ 	.word	0x000000ff
        /*0634*/ 	.word	0x000308b8
        /*0638*/ 	.short	0x0100
        /*063a*/ 	.byte	0x08
	.zero		1


	//   ....[21]....
        /*063c*/ 	.word	0x000008e0
        /*0640*/ 	.word	0x000000ff
        /*0644*/ 	.word	0x000308c8
        /*0648*/ 	.short	0x0100
        /*064a*/ 	.byte	0x08
	.zero		1


	//   ....[22]....
        /*064c*/ 	.word	0x00001cd0
        /*0650*/ 	.word	0x000000ff
        /*0654*/ 	.word	0x00030800
        /*0658*/ 	.short	0x010a
        /*065a*/ 	.byte	0x26
	.zero		1


	//   ....[23]....
        /*065c*/ 	.word	0x00001d50
        /*0660*/ 	.word	0x00000039
        /*0664*/ 	.word	0x00030830
        /*0668*/ 	.short	0x010a
        /*066a*/ 	.byte	0x3f
	.zero		1


	//   ....[24]....
        /*066c*/ 	.word	0x00001db0
        /*0670*/ 	.word	0x00000039
        /*0674*/ 	.word	0x00030830
        /*0678*/ 	.short	0x010a
        /*067a*/ 	.byte	0x3f
	.zero		1


	//   ....[25]....
        /*067c*/ 	.word	0x00002a40
        /*0680*/ 	.word	0x00000000
        /*0684*/ 	.word	0x00000000
        /*0688*/ 	.short	0x0101
        /*068a*/ 	.byte	0x3f
	.zero		1


	//   ....[26]....
        /*068c*/ 	.word	0x00004980
        /*0690*/ 	.word	0x000000ff
        /*0694*/ 	.word	0x00030830
        /*0698*/ 	.short	0x010a
        /*069a*/ 	.byte	0x07
	.zero		1


	//   ....[27]....
        /*069c*/ 	.word	0x000049c0
        /*06a0*/ 	.word	0x000000ff
        /*06a4*/ 	.word	0x00030830
        /*06a8*/ 	.short	0x010a
        /*06aa*/ 	.byte	0x07
	.zero		1


	//   ....[28]....
        /*06ac*/ 	.word	0x00005850
        /*06b0*/ 	.word	0x000000ff
        /*06b4*/ 	.word	0x00030850
        /*06b8*/ 	.short	0x010a
        /*06ba*/ 	.byte	0x0e
	.zero		1


	//   ....[29]....
        /*06bc*/ 	.word	0x00005890
        /*06c0*/ 	.word	0x000000ff
        /*06c4*/ 	.word	0x00030850
        /*06c8*/ 	.short	0x010a
        /*06ca*/ 	.byte	0x0e
	.zero		1


	//   ....[30]....
        /*06cc*/ 	.word	0x00005ed0
        /*06d0*/ 	.word	0x00000098
        /*06d4*/ 	.word	0x00000000
        /*06d8*/ 	.short	0x0101
        /*06da*/ 	.byte	0x3f
	.zero		1


	//   ....[31]....
        /*06dc*/ 	.word	0x00007040
        /*06e0*/ 	.word	0x0000009d
        /*06e4*/ 	.word	0x00000000
        /*06e8*/ 	.short	0x0101
        /*06ea*/ 	.byte	0x3f
	.zero		1


	//   ....[32]....
        /*06ec*/ 	.word	0x000077e0
        /*06f0*/ 	.word	0x000000ff
        /*06f4*/ 	.word	0x00030830
        /*06f8*/ 	.short	0x010a
        /*06fa*/ 	.byte	0x06
	.zero		1


	//   ....[33]....
        /*06fc*/ 	.word	0x00007820
        /*0700*/ 	.word	0x000000ff
        /*0704*/ 	.word	0x00030830
        /*0708*/ 	.short	0x010a
        /*070a*/ 	.byte	0x06
	.zero		1


	//   ....[34]....
        /*070c*/ 	.word	0x000086b0
        /*0710*/ 	.word	0x000000ff
        /*0714*/ 	.word	0x00030850
        /*0718*/ 	.short	0x010a
        /*071a*/ 	.byte	0x0e
	.zero		1


	//   ....[35]....
        /*071c*/ 	.word	0x000086f0
        /*0720*/ 	.word	0x000000ff
        /*0724*/ 	.word	0x00030850
        /*0728*/ 	.short	0x010a
        /*072a*/ 	.byte	0x0e
	.zero		1


	//   ....[36]....
        /*072c*/ 	.word	0x00009340
        /*0730*/ 	.word	0x00000099
        /*0734*/ 	.word	0x00000000
        /*0738*/ 	.short	0x0101
        /*073a*/ 	.byte	0x3f
	.zero		1


	//   ....[37]....
        /*073c*/ 	.word	0x000093e0
        /*0740*/ 	.word	0x00000010
        /*0744*/ 	.word	0x00000000
        /*0748*/ 	.short	0x0101
        /*074a*/ 	.byte	0x3f
	.zero		1


	//   ....[38]....
        /*074c*/ 	.word	0x00009920
        /*0750*/ 	.word	0x000000ff
        /*0754*/ 	.word	0x00030830
        /*0758*/ 	.short	0x010a
        /*075a*/ 	.byte	0x06
	.zero		1


	//   ....[39]....
        /*075c*/ 	.word	0x00009960
        /*0760*/ 	.word	0x000000ff
        /*0764*/ 	.word	0x00030830
        /*0768*/ 	.short	0x010a
        /*076a*/ 	.byte	0x06
	.zero		1


	//   ....[40]....
        /*076c*/ 	.word	0x0000a7f0
        /*0770*/ 	.word	0x000000ff
        /*0774*/ 	.word	0x00030850
        /*0778*/ 	.short	0x010a
        /*077a*/ 	.byte	0x0a
	.zero		1


	//   ....[41]....
        /*077c*/ 	.word	0x0000a830
        /*0780*/ 	.word	0x000000ff
        /*0784*/ 	.word	0x00030850
        /*0788*/ 	.short	0x010a
        /*078a*/ 	.byte	0x0a
	.zero		1


	//   ....[42]....
        /*078c*/ 	.word	0x0000ae40
        /*0790*/ 	.word	0x00000002
        /*0794*/ 	.word	0x00000000
        /*0798*/ 	.short	0x0101
        /*079a*/ 	.byte	0x3f
	.zero		1


	//   ....[43]....
        /*079c*/ 	.word	0x0000bf80
        /*07a0*/ 	.word	0x0000009b
        /*07a4*/ 	.word	0x00000000
        /*07a8*/ 	.short	0x0101
        /*07aa*/ 	.byte	0x3f
	.zero		1


	//   ....[44]....
        /*07ac*/ 	.word	0x0000cc10
        /*07b0*/ 	.word	0x000000ff
        /*07b4*/ 	.word	0x00030850
        /*07b8*/ 	.short	0x010a
        /*07ba*/ 	.byte	0x05
	.zero		1


	//   ....[45]....
        /*07bc*/ 	.word	0x0000cc50
        /*07c0*/ 	.word	0x000000ff
        /*07c4*/ 	.word	0x00030850
        /*07c8*/ 	.short	0x010a
        /*07ca*/ 	.byte	0x05
	.zero		1


	//   ....[46]....
        /*07cc*/ 	.word	0x0000d0b0
        /*07d0*/ 	.word	0x00000009
        /*07d4*/ 	.word	0x00000000
        /*07d8*/ 	.short	0x0101
        /*07da*/ 	.byte	0x3f
	.zero		1


	//   ....[47]....
        /*07dc*/ 	.word	0x0000f120
        /*07e0*/ 	.word	0x000000cf
        /*07e4*/ 	.word	0x00000000
        /*07e8*/ 	.short	0x0101
        /*07ea*/ 	.byte	0x3f
	.zero		1


	//   ....[48]....
        /*07ec*/ 	.word	0x00011700
        /*07f0*/ 	.word	0x00000000
        /*07f4*/ 	.word	0x00030840
        /*07f8*/ 	.short	0x010a
        /*07fa*/ 	.byte	0x3f
	.zero		1


	//   ....[49]....
        /*07fc*/ 	.word	0x000126c0
        /*0800*/ 	.word	0x00000011
        /*0804*/ 	.word	0x00030800
        /*0808*/ 	.short	0x0107
        /*080a*/ 	.byte	0x3f
	.zero		1


	//   ....[50]....
        /*080c*/ 	.word	0x000127d0
        /*0810*/ 	.word	0x00000011
        /*0814*/ 	.word	0x00030800
        /*0818*/ 	.short	0x0101
        /*081a*/ 	.byte	0x3f
	.zero		1


	//   ....[51]....
        /*081c*/ 	.word	0x000127f0
        /*0820*/ 	.word	0x00000011
        /*0824*/ 	.word	0x00030820
        /*0828*/ 	.short	0x010a
        /*082a*/ 	.byte	0x3f
	.zero		1


	//   ....[52]....
        /*082c*/ 	.word	0x00012b30
        /*0830*/ 	.word	0x00000003
        /*0834*/ 	.word	0x00030840
        /*0838*/ 	.short	0x010a
        /*083a*/ 	.byte	0x3f
	.zero		1


	//   ....[53]....
        /*083c*/ 	.word	0x000130c0
        /*0840*/ 	.word	0x00000003
        /*0844*/ 	.word	0x00000060
        /*0848*/ 	.short	0x010a
        /*084a*/ 	.byte	0x3f
	.zero		1


	//   ....[54]....
        /*084c*/ 	.word	0x00013910
        /*0850*/ 	.word	0x00000003
        /*0854*/ 	.word	0x00030840
        /*0858*/ 	.short	0x010a
        /*085a*/ 	.byte	0x3f
	.zero		1


	//   ....[55]....
        /*085c*/ 	.word	0x00013ea0
        /*0860*/ 	.word	0x00000009
        /*0864*/ 	.word	0x00000060
        /*0868*/ 	.short	0x010a
        /*086a*/ 	.byte	0x3f
	.zero		1


	//   ....[56]....
        /*086c*/ 	.word	0x00014630
        /*0870*/ 	.word	0x00000002
        /*0874*/ 	.word	0x00030840
        /*0878*/ 	.short	0x010a
        /*087a*/ 	.byte	0x3f
	.zero		1


	//   ....[57]....
        /*087c*/ 	.word	0x00014bc0
        /*0880*/ 	.word	0x00000002
        /*0884*/ 	.word	0x00000060
        /*0888*/ 	.short	0x010a
        /*088a*/ 	.byte	0x3f
	.zero		1


	//   ....[58]....
        /*088c*/ 	.word	0x00015300
        /*0890*/ 	.word	0x00000000
        /*0894*/ 	.word	0x00030860
        /*0898*/ 	.short	0x010a
        /*089a*/ 	.byte	0x3f
	.zero		1


	//   ....[59]....
        /*089c*/ 	.word	0x00015ae0
        /*08a0*/ 	.word	0x00000000
        /*08a4*/ 	.word	0x00030820
        /*08a8*/ 	.short	0x010a
        /*08aa*/ 	.byte	0x3f
	.zero		1


	//   ....[60]....
        /*08ac*/ 	.word	0x00015cd0
        /*08b0*/ 	.word	0x00000006
        /*08b4*/ 	.word	0x00000000
        /*08b8*/ 	.short	0x010a
        /*08ba*/ 	.byte	0x3f
	.zero		1


	//   ....[61]....
        /*08bc*/ 	.word	0x00015d20
        /*08c0*/ 	.word	0x00000003
        /*08c4*/ 	.word	0x00000000
        /*08c8*/ 	.short	0x010a
        /*08ca*/ 	.byte	0x3f
	.zero		1


	//   ....[62]....
        /*08cc*/ 	.word	0x00015d80
        /*08d0*/ 	.word	0x00000012
        /*08d4*/ 	.word	0x00000000
        /*08d8*/ 	.short	0x010a
        /*08da*/ 	.byte	0x3f
	.zero		1


	//   ....[63]....
        /*08dc*/ 	.word	0x00015db0
        /*08e0*/ 	.word	0x00000003
        /*08e4*/ 	.word	0x00000000
        /*08e8*/ 	.short	0x010a
        /*08ea*/ 	.byte	0x3f
	.zero		1


	//   ....[64]....
        /*08ec*/ 	.word	0x00015e20
        /*08f0*/ 	.word	0x00000003
        /*08f4*/ 	.word	0x00030800
        /*08f8*/ 	.short	0x010a
        /*08fa*/ 	.byte	0x3f
	.zero		1


	//   ....[65]....
        /*08fc*/ 	.word	0x00015e70
        /*0900*/ 	.word	0x00000039
        /*0904*/ 	.word	0x00030830
        /*0908*/ 	.short	0x010a
        /*090a*/ 	.byte	0x3f
	.zero		1


	//   ....[66]....
        /*090c*/ 	.word	0x00015ed0
        /*0910*/ 	.word	0x00000098
        /*0914*/ 	.word	0x00030830
        /*0918*/ 	.short	0x010a
        /*091a*/ 	.byte	0x3f
	.zero		1


	//   ....[67]....
        /*091c*/ 	.word	0x00015f30
        /*0920*/ 	.word	0x00000015
        /*0924*/ 	.word	0x00030850
        /*0928*/ 	.short	0x010a
        /*092a*/ 	.byte	0x3f
	.zero		1


	//   ....[68]....
        /*092c*/ 	.word	0x00015f90
        /*0930*/ 	.word	0x00000004
        /*0934*/ 	.word	0x00030830
        /*0938*/ 	.short	0x010a
        /*093a*/ 	.byte	0x3f
	.zero		1


	//   ....[69]....
        /*093c*/ 	.word	0x00015ff0
        /*0940*/ 	.word	0x00000003
        /*0944*/ 	.word	0x00030850
        /*0948*/ 	.short	0x010a
        /*094a*/ 	.byte	0x3f
	.zero		1


	//   ....[70]....
        /*094c*/ 	.word	0x00016050
        /*0950*/ 	.word	0x00000004
        /*0954*/ 	.word	0x00030830
        /*0958*/ 	.short	0x010a
        /*095a*/ 	.byte	0x3f
	.zero		1


	//   ....[71]....
        /*095c*/ 	.word	0x000160b0
        /*0960*/ 	.word	0x00000003
        /*0964*/ 	.word	0x00030850
        /*0968*/ 	.short	0x010a
        /*096a*/ 	.byte	0x3f
	.zero		1


	//   ....[72]....
        /*096c*/ 	.word	0x00016110
        /*0970*/ 	.word	0x00000007
        /*0974*/ 	.word	0x00030850
        /*0978*/ 	.short	0x010a
        /*097a*/ 	.byte	0x3f
	.zero		1


	//   ....[73]....
        /*097c*/ 	.word	0x00016260
        /*0980*/ 	.word	0x00000000
        /*0984*/ 	.word	0x00030840
        /*0988*/ 	.short	0x010a
        /*098a*/ 	.byte	0x3f
	.zero		1


	//   ....[74]....
        /*098c*/ 	.word	0x00016f10
        /*0990*/ 	.word	0x00000011
        /*0994*/ 	.word	0x00030820
        /*0998*/ 	.short	0x010a
        /*099a*/ 	.byte	0x3f
	.zero		1


	//   ....[75]....
        /*099c*/ 	.word	0x00016f60
        /*09a0*/ 	.word	0x00000003
        /*09a4*/ 	.word	0x00030840
        /*09a8*/ 	.short	0x010a
        /*09aa*/ 	.byte	0x3f
	.zero		1


	//   ....[76]....
        /*09ac*/ 	.word	0x00016fb0
        /*09b0*/ 	.word	0x00000003
        /*09b4*/ 	.word	0x00000060
        /*09b8*/ 	.short	0x010a
        /*09ba*/ 	.byte	0x3f
	.zero		1


	//   ....[77]....
        /*09bc*/ 	.word	0x00017000
        /*09c0*/ 	.word	0x00000003
        /*09c4*/ 	.word	0x00030840
        /*09c8*/ 	.short	0x010a
        /*09ca*/ 	.byte	0x3f
	.zero		1


	//   ....[78]....
        /*09cc*/ 	.word	0x00017050
        /*09d0*/ 	.word	0x00000009
        /*09d4*/ 	.word	0x00000060
        /*09d8*/ 	.short	0x010a
        /*09da*/ 	.byte	0x3f
	.zero		1


	//   ....[79]....
        /*09dc*/ 	.word	0x000170a0
        /*09e0*/ 	.word	0x00000002
        /*09e4*/ 	.word	0x00030840
        /*09e8*/ 	.short	0x010a
        /*09ea*/ 	.byte	0x3f
	.zero		1


	//   ....[80]....
        /*09ec*/ 	.word	0x000170f0
        /*09f0*/ 	.word	0x00000002
        /*09f4*/ 	.word	0x00000060
        /*09f8*/ 	.short	0x010a
        /*09fa*/ 	.byte	0x3f
	.zero		1


	//   ....[81]....
        /*09fc*/ 	.word	0x00017140
        /*0a00*/ 	.word	0x00000000
        /*0a04*/ 	.word	0x00030860
        /*0a08*/ 	.short	0x010a
        /*0a0a*/ 	.byte	0x3f
	.zero		1


	//   ....[82]....
        /*0a0c*/ 	.word	0x00017230
        /*0a10*/ 	.word	0x00000000
        /*0a14*/ 	.word	0x00030820
        /*0a18*/ 	.short	0x010a
        /*0a1a*/ 	.byte	0x3f
	.zero		1


	//   ....[83]....
        /*0a1c*/ 	.word	0x000173d0
        /*0a20*/ 	.word	0x00000006
        /*0a24*/ 	.word	0x00000000
        /*0a28*/ 	.short	0x010a
        /*0a2a*/ 	.byte	0x3f
	.zero		1


	//   ....[84]....
        /*0a2c*/ 	.word	0x00017420
        /*0a30*/ 	.word	0x00000003
        /*0a34*/ 	.word	0x00000000
        /*0a38*/ 	.short	0x010a
        /*0a3a*/ 	.byte	0x3f
	.zero		1


	//   ....[85]....
        /*0a3c*/ 	.word	0x00017470
        /*0a40*/ 	.word	0x00000012
        /*0a44*/ 	.word	0x00000000
        /*0a48*/ 	.short	0x010a
        /*0a4a*/ 	.byte	0x3f
	.zero		1


	//----- nvinfo : EIATTR_NUM_MBARRIERS
	.align		4
.L_215:
        /*0a4c*/ 	.byte	0x03, 0x38
        /*0a4e*/ 	.short	0x0016


	//----- nvinfo : EIATTR_EXIT_INSTR_OFFSETS
	.align		4
        /*0a50*/ 	.byte	0x04, 0x1c
        /*0a52*/ 	.short	(.L_217 - .L_216)


	//   ....[0]....
.L_216:
        /*0a54*/ 	.word	0x00000a10


	//   ....[1]....
        /*0a58*/ 	.word	0x00010350


	//   ....[2]....
        /*0a5c*/ 	.word	0x00015e00


	//----- nvinfo : EIATTR_MAX_THREADS
	.align		4
.L_217:
        /*0a60*/ 	.byte	0x04, 0x05
        /*0a62*/ 	.short	(.L_219 - .L_218)
.L_218:
        /*0a64*/ 	.word	0x00000180
        /*0a68*/ 	.word	0x00000001
        /*0a6c*/ 	.word	0x00000001


	//----- nvinfo : EIATTR_CRS_STACK_SIZE
	.align		4
.L_219:
        /*0a70*/ 	.byte	0x04, 0x1e
        /*0a72*/ 	.short	(.L_221 - .L_220)
.L_220:
        /*0a74*/ 	.word	0x00000000


	//----- nvinfo : EIATTR_CBANK_PARAM_SIZE
	.align		4
.L_221:
        /*0a78*/ 	.byte	0x03, 0x19
        /*0a7a*/ 	.short	0x0af0


	//----- nvinfo : EIATTR_PARAM_CBANK
	.align		4
        /*0a7c*/ 	.byte	0x04, 0x0a
        /*0a7e*/ 	.short	(.L_223 - .L_222)
	.align		4
.L_222:
        /*0a80*/ 	.word	index@(.nv.constant0._ZN7cutlass13device_kernelIN5flash11enable_sm90INS1_16FlashAttnFwdSm90INS1_25CollectiveMainloopFwdSm90ILi2EN4cute5tupleIJNS5_1CILi1EEES8_S8_EEENS6_IJNS7_ILi128EEENS7_ILi64EEENS7_ILi256EEEEEELi256ENS_10bfloat16_tEfNS_4arch4Sm90ELb0ELb1ELb1ELb0ELb0ELb0ELb0ELb1ELb1ELb1ELb0ELb0EEENS1_21CollectiveEpilogueFwdINS6_IJSA_SC_SB_EEES9_SE_SG_Li256ELb0ELb1ELb0ELb0EEENS1_30DynamicPersistentTileSchedulerILi256ELi128ELb0ELb1ELb1EEEEEEEEEvNT_6ParamsE)
        /*0a84*/ 	.short	0x0210
        /*0a86*/ 	.short	0x0af0


	//----- nvinfo : EIATTR_SW_WAR
	.align		4
.L_223:
        /*0a88*/ 	.byte	0x04, 0x36
        /*0a8a*/ 	.short	(.L_225 - .L_224)
.L_224:
        /*0a8c*/ 	.word	0x00000008
.L_225:


//--------------------- .nv.info._ZN7cutlass13device_kernelIN5flash11enable_sm90INS1_16FlashAttnFwdSm90INS1_25CollectiveMainloopFwdSm90ILi2EN4cute5tupleIJNS5_1CILi1EEES8_S8_EEENS6_IJNS7_ILi128EEENS7_ILi64EEENS7_ILi256EEEEEELi256ENS_10bfloat16_tEfNS_4arch4Sm90ELb0ELb1ELb1ELb1ELb0ELb0ELb0ELb1ELb1ELb1ELb0ELb0EEENS1_21CollectiveEpilogueFwdINS6_IJSA_SC_SB_EEES9_SE_SG_Li256ELb1ELb1ELb0ELb0EEENS1_36VarlenDynamicPersistentTileSchedulerILi128ELi64ELi256ELi128ELb0ELb1ELb1ELb1ELb0ELb1EEEEEEEEEvNT_6ParamsE --------------------------
	.section	.nv.info._ZN7cutlass13device_kernelIN5flash11enable_sm90INS1_16FlashAttnFwdSm90INS1_25CollectiveMainloopFwdSm90ILi2EN4cute5tupleIJNS5_1CILi1EEES8_S8_EEENS6_IJNS7_ILi128EEENS7_ILi64EEENS7_ILi256EEEEEELi256ENS_10bfloat16_tEfNS_4arch4Sm90ELb0ELb1ELb1ELb1ELb0ELb0ELb0ELb1ELb1ELb1ELb0ELb0EEENS1_21CollectiveEpilogueFwdINS6_IJSA_SC_SB_EEES9_SE_SG_Li256ELb1ELb1ELb0ELb0EEENS1_36VarlenDynamicPersistentTileSchedulerILi128ELi64ELi256ELi128ELb0ELb1ELb1ELb1ELb0ELb1EEEEEEEEEvNT_6ParamsE,"",@"SHT_CUDA_INFO"
	.sectionflags	@""
	.align	4


	//----- nvinfo : EIATTR_CUDA_API_VERSION
	.align		4
        /*0000*/ 	.byte	0x04, 0x37
        /*0002*/ 	.short	(.L_227 - .L_226)
.L_226:
        /*0004*/ 	.word	0x00000082


	//----- nvinfo : EIATTR_KPARAM_INFO
	.align		4
.L_227:
        /*0008*/ 	.byte	0x04, 0x17
        /*000a*/ 	.short	(.L_229 - .L_228)
.L_228:
        /*000c*/ 	.word	0x00000000
        /*0010*/ 	.short	0x0000
        /*0012*/ 	.short	0x0070
        /*0014*/ 	.byte	0x00, 0xf0, 0x01, 0x2a


	//----- nvinfo : EIATTR_SPARSE_MMA_MASK
	.align		4
.L_229:
        /*0018*/ 	.byte	0x03, 0x50
        /*001a*/ 	.short	0x0000


	//----- nvinfo : EIATTR_MAXREG_COUNT
	.align		4
        /*001c*/ 	.byte	0x03, 0x1b
        /*001e*/ 	.short	0x00a8


	//----- nvinfo : EIATTR_NUM_BARRIERS
	.align		4
        /*0020*/ 	.byte	0x02, 0x4c
        /*0022*/ 	.byte	0x09
	.zero		1


	//----- nvinfo : EIATTR_EXTERNS
	.align		4
        /*0024*/ 	.byte	0x04, 0x0f
        /*0026*/ 	.short	(.L_231 - .L_230)


	//   ....[0]....
	.align		4
.L_230:
        /*0028*/ 	.word	index@(__assertfail)


	//----- nvinfo : EIATTR_ANNOTATIONS
	.align		4
.L_231:
        /*002c*/ 	.byte	0x04, 0x55
        /*002e*/ 	.short	(.L_233 - .L_232)


	//   ....[0]....
.L_232:
        /* <DEDUP_REMOVED lines=64> */


	//----- nvinfo : EIATTR_MERCURY_ISA_VERSION
	.align		4
.L_233:
        /*0418*/ 	.byte	0x03, 0x5f
        /*041a*/ 	.short	0x0101


	//----- nvinfo : EIATTR_UNUSED_LOAD_BYTE_OFFSET
	.align		4
        /*041c*/ 	.byte	0x04, 0x44
        /*041e*/ 	.short	(.L_235 - .L_234)


	//   ....[0]....
.L_234:
        /*0420*/ 	.word	0x00000a10
        /*0424*/ 	.word	0x0000fff0


	//   ....[1]....
        /*0428*/ 	.word	0x0000db20
        /*042c*/ 	.word	0x0000fff0


	//----- nvinfo : EIATTR_INT_WARP_WIDE_INSTR_OFFSETS
	.align		4
.L_235:
        /*0430*/ 	.byte	0x04, 0x31
        /*0432*/ 	.short	(.L_237 - .L_236)


	//   ....[0]....
.L_236:
        /*0434*/ 	.word	0x00000130


	//   ....[1]....
        /*0438*/ 	.word	0x00000170


	//   ....[2]....
        /*043c*/ 	.word	0x000001e0


	//   ....[3]....
        /*0440*/ 	.word	0x00012110


	//   ....[4]....
        /*0444*/ 	.word	0x000121b0


	//   ....[5]....
        /*0448*/ 	.word	0x000167b0


	//   ....[6]....
        /*044c*/ 	.word	0x00016820


	//----- nvinfo : EIATTR_COOP_GROUP_MASK_REGIDS
	.align		4
.L_237:
        /*0450*/ 	.byte	0x04, 0x29
        /*0452*/ 	.short	(.L_239 - .L_238)


	//   ....[0]....
.L_238:
        /*0454*/ 	.word	0xffffffff


	//   ....[1]....
        /*0458*/ 	.word	0xffffffff


	//   ....[2]....
        /*045c*/ 	.word	0xffffffff


	//   ....[3]....
        /*0460*/ 	.word	0xffffffff


	//   ....[4]....
        /*0464*/ 	.word	0xffffffff


	//   ....[5]....
        /*0468*/ 	.word	0xffffffff


	//   ....[6]....
        /*046c*/ 	.word	0xffffffff


	//   ....[7]....
        /*0470*/ 	.word	0xffffffff


	//   ....[8]....
        /*0474*/ 	.word	0xffffffff


	//   ....[9]....
        /*0478*/ 	.word	0xffffffff


	//   ....[10]....
        /*047c*/ 	.word	0xffffffff


	//   ....[11]....
        /*0480*/ 	.word	0xffffffff


	//   ....[12]....
        /*0484*/ 	.word	0xffffffff


	//   ....[13]....
        /*0488*/ 	.word	0xffffffff


	//   ....[14]....
        /*048c*/ 	.word	0xffffffff


	//   ....[15]....
        /*0490*/ 	.word	0xffffffff


	//   ....[16]....
        /*0494*/ 	.word	0xffffffff


	//   ....[17]....
        /*0498*/ 	.word	0xffffffff


	//   ....[18]....
        /*049c*/ 	.word	0xffffffff


	//   ....[19]....
        /*04a0*/ 	.word	0xffffffff


	//   ....[20]....
        /*04a4*/ 	.word	0xffffffff


	//   ....[21]....
        /*04a8*/ 	.word	0xffffffff


	//   ....[22]....
        /*04ac*/ 	.word	0xffffffff


	//   ....[23]....
        /*04b0*/ 	.word	0xffffffff


	//   ....[24]....
        /*04b4*/ 	.word	0xffffffff


	//   ....[25]....
        /*04b8*/ 	.word	0xffffffff


	//   ....[26]....
        /*04bc*/ 	.word	0xffffffff


	//   ....[27]....
        /*04c0*/ 	.word	0xffffffff


	//   ....[28]....
        /*04c4*/ 	.word	0xffffffff


	//   ....[29]....
        /*04c8*/ 	.word	0xffffffff


	//   ....[30]....
        /*04cc*/ 	.word	0xffffffff


	//   ....[31]....
        /*04d0*/ 	.word	0xffffffff


	//   ....[32]....
        /*04d4*/ 	.word	0xffffffff


	//   ....[33]....
        /*04d8*/ 	.word	0xffffffff


	//   ....[34]....
        /*04dc*/ 	.word	0xffffffff


	//   ....[35]....
        /*04e0*/ 	.word	0xffffffff


	//   ....[36]....
        /*04e4*/ 	.word	0xffffffff


	//   ....[37]....
        /*04e8*/ 	.word	0xffffffff


	//   ....[38]....
        /*04ec*/ 	.word	0xffffffff


	//   ....[39]....
        /*04f0*/ 	.word	0xffffffff


	//   ....[40]....
        /*04f4*/ 	.word	0xffffffff


	//   ....[41]....
        /*04f8*/ 	.word	0xffffffff


	//   ....[42]....
        /*04fc*/ 	.word	0xffffffff


	//   ....[43]....
        /*0500*/ 	.word	0xffffffff


	//   ....[44]....
        /*0504*/ 	.word	0xffffffff


	//   ....[45]....
        /*0508*/ 	.word	0xffffffff


	//   ....[46]....
        /*050c*/ 	.word	0xffffffff


	//   ....[47]....
        /*0510*/ 	.word	0xffffffff


	//   ....[48]....
        /*0514*/ 	.word	0xffffffff


	//   ....[49]....
        /*0518*/ 	.word	0xffffffff


	//   ....[50]....
        /*051c*/ 	.word	0xffffffff


	//   ....[51]....
        /*0520*/ 	.word	0xffffffff


	//   ....[52]....
        /*0524*/ 	.word	0xffffffff


	//   ....[53]....
        /*0528*/ 	.word	0xffffffff


	//   ....[54]....
        /*052c*/ 	.word	0xffffffff


	//   ....[55]....
        /*0530*/ 	.word	0xffffffff


	//   ....[56]....
        /*0534*/ 	.word	0xffffffff


	//   ....[57]....
        /*0538*/ 	.word	0xffffffff


	//   ....[58]....
        /*053c*/ 	.word	0xffffffff


	//   ....[59]....
        /*0540*/ 	.word	0xffffffff


	//   ....[60]....
        /*0544*/ 	.word	0xffffffff


	//   ....[61]....
        /*0548*/ 	.word	0xffffffff


	//   ....[62]....
        /*054c*/ 	.word	0xffffffff


	//   ....[63]....
        /*0550*/ 	.word	0xffffffff


	//   ....[64]....
        /*0554*/ 	.word	0xffffffff


	//   ....[65]....
        /*0558*/ 	.word	0xffffffff


	//   ....[66]....
        /*055c*/ 	.word	0xffffffff


	//   ....[67]....
        /*0560*/ 	.word	0xffffffff


	//   ....[68]....
        /*0564*/ 	.word	0xffffffff


	//   ....[69]....
        /*0568*/ 	.word	0xffffffff


	//   ....[70]....
        /*056c*/ 	.word	0xffffffff


	//   ....[71]....
        /*0570*/ 	.word	0xffffffff


	//   ....[72]....
        /*0574*/ 	.word	0xffffffff


	//   ....[73]....
        /*0578*/ 	.word	0xffffffff


	//   ....[74]....
        /*057c*/ 	.word	0xffffffff


	//   ....[75]....
        /*0580*/ 	.word	0xffffffff


	//   ....[76]....
        /*0584*/ 	.word	0xffffffff


	//   ....[77]....
        /*0588*/ 	.word	0xffffffff


	//   ....[78]....
        /*058c*/ 	.word	0xffffffff


	//   ....[79]....
        /*0590*/ 	.word	0xffffffff


	//   ....[80]....
        /*0594*/ 	.word	0xffffffff


	//   ....[81]....
        /*0598*/ 	.word	0xffffffff


	//   ....[82]....
        /*059c*/ 	.word	0xffffffff


	//   ....[83]....
        /*05a0*/ 	.word	0xffffffff


	//   ....[84]....
        /*05a4*/ 	.word	0xffffffff


	//   ....[85]....
        /*05a8*/ 	.word	0xffffffff


	//   ....[86]....
        /*05ac*/ 	.word	0xffffffff


	//   ....[87]....
        /*05b0*/ 	.word	0xffffffff


	//   ....[88]....
        /*05b4*/ 	.word	0xffffffff


	//   ....[89]....
        /*05b8*/ 	.word	0xffffffff


	//   ....[90]....
        /*05bc*/ 	.word	0xffffffff


	//   ....[91]....
        /*05c0*/ 	.word	0xffffffff


	//   ....[92]....
        /*05c4*/ 	.word	0xffffffff


	//   ....[93]....
        /*05c8*/ 	.word	0xffffffff


	//   ....[94]....
        /*05cc*/ 	.word	0xffffffff


	//   ....[95]....
        /*05d0*/ 	.word	0xffffffff


	//   ....[96]....
        /*05d4*/ 	.word	0xffffffff


	//   ....[97]....
        /*05d8*/ 	.word	0xffffffff


	//   ....[98]....
        /*05dc*/ 	.word	0xffffffff


	//   ....[99]....
        /*05e0*/ 	.word	0xffffffff


	//   ....[100]....
        /*05e4*/ 	.word	0xffffffff


	//   ....[101]....
        /*05e8*/ 	.word	0xffffffff


	//   ....[102]....
        /*05ec*/ 	.word	0xffffffff


	//   ....[103]....
        /*05f0*/ 	.word	0xffffffff


	//   ....[104]....
        /*05f4*/ 	.word	0xffffffff


	//   ....[105]....
        /*05f8*/ 	.word	0x0500000f


	//   ....[106]....
        /*05fc*/ 	.word	0x0500000f


	//   ....[107]....
        /*0600*/ 	.word	0x0500000f


	//   ....[108]....
        /*0604*/ 	.word	0x0500000f


	//   ....[109]....
        /*0608*/ 	.word	0x0500000f


	//   ....[110]....
        /*060c*/ 	.word	0x0500000f


	//   ....[111]....
        /*0610*/ 	.word	0x0500000f


	//   ....[112]....
        /*0614*/ 	.word	0x0500000f


	//   ....[113]....
        /*0618*/ 	.word	0x0500000f


	//   ....[114]....
        /*061c*/ 	.word	0x0500000f


	//   ....[115]....
        /*0620*/ 	.word	0x0500000f


	//   ....[116]....
        /*0624*/ 	.word	0x0500000f


	//   ....[117]....
        /*0628*/ 	.word	0x0500000f


	//   ....[118]....
        /*062c*/ 	.word	0x0500000f


	//   ....[119]....
        /*0630*/ 	.word	0x0500000f


	//   ....[120]....
        /*0634*/ 	.word	0x0500000f


	//   ....[121]....
        /*0638*/ 	.word	0x0500000f


	//   ....[122]....
        /*063c*/ 	.word	0x0500000f


	//   ....[123]....
        /*0640*/ 	.word	0x0500000f


	//   ....[124]....
        /*0644*/ 	.word	0x0500000f


	//   ....[125]....
        /*0648*/ 	.word	0x0500000f


	//   ....[126]....
        /*064c*/ 	.word	0x0500000f


	//   ....[127]....
        /*0650*/ 	.word	0x0500000f


	//   ....[128]....
        /*0654*/ 	.word	0x0500000f


	//   ....[129]....
        /*0658*/ 	.word	0x0500000f


	//   ....[130]....
        /*065c*/ 	.word	0x0500000f


	//   ....[131]....
        /*0660*/ 	.word	0x0500000f


	//   ....[132]....
        /*0664*/ 	.word	0x0500000f


	//   ....[133]....
        /*0668*/ 	.word	0x0500000f


	//   ....[134]....
        /*066c*/ 	.word	0x0500000f


	//   ....[135]....
        /*0670*/ 	.word	0x0500000f


	//   ....[136]....
        /*0674*/ 	.word	0x0500000f


	//   ....[137]....
        /*0678*/ 	.word	0x0500000f


	//   ....[138]....
        /*067c*/ 	.word	0x0500000f


	//   ....[139]....
        /*0680*/ 	.word	0x0500000f


	//----- nvinfo : EIATTR_COOP_GROUP_INSTR_OFFSETS
	.align		4
.L_239:
        /*0684*/ 	.byte	0x04, 0x28
        /*0686*/ 	.short	(.L_241 - .L_240)


	//   ....[0]....
.L_240:
        /*0688*/ 	.word	0x00000060


	//   ....[1]....
        /*068c*/ 	.word	0x00000140


	//   ....[2]....
        /*0690*/ 	.word	0x00000190


	//   ....[3]....
        /*0694*/ 	.word	0x000003c0


	//   ....[4]....
        /*0698*/ 	.word	0x00000520


	//   ....[5]....
        /*069c*/ 	.word	0x00000640


	//   ....[6]....
        /*06a0*/ 	.word	0x000007a0


	//   ....[7]....
        /*06a4*/ 	.word	0x00001c30


	//   ....[8]....
        /*06a8*/ 	.word	0x00002750


	//   ....[9]....
        /*06ac*/ 	.word	0x00003000


	//   ....[10]....
        /*06b0*/ 	.word	0x00003950


	//   ....[11]....
        /*06b4*/ 	.word	0x00003a70


	//   ....[12]....
        /*06b8*/ 	.word	0x00003de0


	//   ....[13]....
        /*06bc*/ 	.word	0x00003e90


	//   ....[14]....
        /*06c0*/ 	.word	0x00005e80


	//   ....[15]....
        /*06c4*/ 	.word	0x00006320


	//   ....[16]....
        /*06c8*/ 	.word	0x00006a20


	//   ....[17]....
        /*06cc*/ 	.word	0x00006b20


	//   ....[18]....
        /*06d0*/ 	.word	0x00006e60


	//   ....[19]....
        /*06d4*/ 	.word	0x00006f20


	//   ....[20]....
        /*06d8*/ 	.word	0x00008f90


	//   ....[21]....
        /*06dc*/ 	.word	0x00009050


	//   ....[22]....
        /*06e0*/ 	.word	0x00009290


	//   ....[23]....
        /*06e4*/ 	.word	0x000092e0


	//   ....[24]....
        /*06e8*/ 	.word	0x0000ad80


	//   ....[25]....
        /*06ec*/ 	.word	0x0000b340


	//   ....[26]....
        /*06f0*/ 	.word	0x0000b9c0


	//   ....[27]....
        /*06f4*/ 	.word	0x0000ba90


	//   ....[28]....
        /*06f8*/ 	.word	0x0000be70


	//   ....[29]....
        /*06fc*/ 	.word	0x0000bed0


	//   ....[30]....
        /*0700*/ 	.word	0x0000ceb0


	//   ....[31]....
        /*0704*/ 	.word	0x0000cef0


	//   ....[32]....
        /*0708*/ 	.word	0x0000d030


	//   ....[33]....
        /*070c*/ 	.word	0x0000d050


	//   ....[34]....
        /*0710*/ 	.word	0x0000ec40


	//   ....[35]....
        /*0714*/ 	.word	0x0000ec80


	//   ....[36]....
        /*0718*/ 	.word	0x0000ecc0


	//   ....[37]....
        /*071c*/ 	.word	0x0000ed00


	//   ....[38]....
        /*0720*/ 	.word	0x0000f570


	//   ....[39]....
        /*0724*/ 	.word	0x0000f5a0


	//   ....[40]....
        /*0728*/ 	.word	0x0000f700


	//   ....[41]....
        /*072c*/ 	.word	0x0000f720


	//   ....[42]....
        /*0730*/ 	.word	0x0000f870


	//   ....[43]....
        /*0734*/ 	.word	0x0000f890


	//   ....[44]....
        /*0738*/ 	.word	0x0000f9f0


	//   ....[45]....
        /*073c*/ 	.word	0x0000fa10


	//   ....[46]....
        /*0740*/ 	.word	0x00010420


	//   ....[47]....
        /*0744*/ 	.word	0x00010440


	//   ....[48]....
        /*0748*/ 	.word	0x00010590


	//   ....[49]....
        /*074c*/ 	.word	0x000105b0


	//   ....[50]....
        /*0750*/ 	.word	0x00010700


	//   ....[51]....
        /*0754*/ 	.word	0x00010720


	//   ....[52]....
        /*0758*/ 	.word	0x00010880


	//   ....[53]....
        /*075c*/ 	.word	0x000108a0


	//   ....[54]....
        /*0760*/ 	.word	0x00010a90


	//   ....[55]....
        /*0764*/ 	.word	0x00010c80


	//   ....[56]....
        /*0768*/ 	.word	0x00010cb0


	//   ....[57]....
        /*076c*/ 	.word	0x00010ce0


	//   ....[58]....
        /*0770*/ 	.word	0x00010d10


	//   ....[59]....
        /*0774*/ 	.word	0x00010d40


	//   ....[60]....
        /*0778*/ 	.word	0x00010d70


	//   ....[61]....
        /*077c*/ 	.word	0x00010ef0


	//   ....[62]....
        /*0780*/ 	.word	0x00010f20


	//   ....[63]....
        /*0784*/ 	.word	0x00010f50


	//   ....[64]....
        /*0788*/ 	.word	0x00010f80


	//   ....[65]....
        /*078c*/ 	.word	0x00010fb0


	//   ....[66]....
        /*0790*/ 	.word	0x00010fe0


	//   ....[67]....
        /*0794*/ 	.word	0x00011090


	//   ....[68]....
        /*0798*/ 	.word	0x000110f0


	//   ....[69]....
        /*079c*/ 	.word	0x00011180


	//   ....[70]....
        /*07a0*/ 	.word	0x000126f0


	//   ....[71]....
        /*07a4*/ 	.word	0x000133c0


	//   ....[72]....
        /*07a8*/ 	.word	0x000133e0


	//   ....[73]....
        /*07ac*/ 	.word	0x000134d0


	//   ....[74]....
        /*07b0*/ 	.word	0x000134e0


	//   ....[75]....
        /*07b4*/ 	.word	0x000135a0


	//   ....[76]....
        /*07b8*/ 	.word	0x000135b0


	//   ....[77]....
        /*07bc*/ 	.word	0x00013670


	//   ....[78]....
        /*07c0*/ 	.word	0x00013680


	//   ....[79]....
        /*07c4*/ 	.word	0x00013740


	//   ....[80]....
        /*07c8*/ 	.word	0x00013750


	//   ....[81]....
        /*07cc*/ 	.word	0x00013810


	//   ....[82]....
        /*07d0*/ 	.word	0x00013820


	//   ....[83]....
        /*07d4*/ 	.word	0x000138d0


	//   ....[84]....
        /*07d8*/ 	.word	0x000138e0


	//   ....[85]....
        /*07dc*/ 	.word	0x00013910


	//   ....[86]....
        /*07e0*/ 	.word	0x00013930


	//   ....[87]....
        /*07e4*/ 	.word	0x000170b0


	//   ....[88]....
        /*07e8*/ 	.word	0x00017110


	//   ....[89]....
        /*07ec*/ 	.word	0x00017140


	//   ....[90]....
        /*07f0*/ 	.word	0x00017150


	//   ....[91]....
        /*07f4*/ 	.word	0x00017180


	//   ....[92]....
        /*07f8*/ 	.word	0x000171b0


	//   ....[93]....
        /*07fc*/ 	.word	0x000171e0


	//   ....[94]....
        /*0800*/ 	.word	0x00017210


	//   ....[95]....
        /*0804*/ 	.word	0x000173a0


	//   ....[96]....
        /*0808*/ 	.word	0x000173d0


	//   ....[97]....
        /*080c*/ 	.word	0x00017400


	//   ....[98]....
        /*0810*/ 	.word	0x00017430


	//   ....[99]....
        /*0814*/ 	.word	0x00017460


	//   ....[100]....
        /*0818*/ 	.word	0x00017490


	//   ....[101]....
        /*081c*/ 	.word	0x00017550


	//   ....[102]....
        /*0820*/ 	.word	0x00017570


	//   ....[103]....
        /*0824*/ 	.word	0x000175e0


	//   ....[104]....
        /*0828*/ 	.word	0x00017cc0


	//   ....[105]....
        /*082c*/ 	.word	0x00018370


	//   ....[106]....
        /*0830*/ 	.word	0x00018550


	//   ....[107]....
        /*0834*/ 	.word	0x000185a0


	//   ....[108]....
        /*0838*/ 	.word	0x000186f0


	//   ....[109]....
        /*083c*/ 	.word	0x00018740


	//   ....[110]....
        /*0840*/ 	.word	0x00018890


	//   ....[111]....
        /*0844*/ 	.word	0x000188e0


	//   ....[112]....
        /*0848*/ 	.word	0x00018a30


	//   ....[113]....
        /*084c*/ 	.word	0x00018a80


	//   ....[114]....
        /*0850*/ 	.word	0x00018bd0


	//   ....[115]....
        /*0854*/ 	.word	0x00018c20


	//   ....[116]....
        /*0858*/ 	.word	0x00018d60


	//   ....[117]....
        /*085c*/ 	.word	0x00018db0


	//   ....[118]....
        /*0860*/ 	.word	0x00018ef0


	//   ....[119]....
        /*0864*/ 	.word	0x00018f40


	//   ....[120]....
        /*0868*/ 	.word	0x00019070


	//   ....[121]....
        /*086c*/ 	.word	0x000190c0


	//   ....[122]....
        /*0870*/ 	.word	0x000193f0


	//   ....[123]....
        /*0874*/ 	.word	0x00019490


	//   ....[124]....
        /*0878*/ 	.word	0x000195c0


	//   ....[125]....
        /*087c*/ 	.word	0x00019640


	//   ....[126]....
        /*0880*/ 	.word	0x000196c0


	//   ....[127]....
        /*0884*/ 	.word	0x00019740


	//   ....[128]....
        /*0888*/ 	.word	0x000197c0


	//   ....[129]....
        /*088c*/ 	.word	0x00019850


	//   ....[130]....
        /*0890*/ 	.word	0x000198f0


	//   ....[131]....
        /*0894*/ 	.word	0x00019990


	//   ....[132]....
        /*0898*/ 	.word	0x00019a10


	//   ....[133]....
        /*089c*/ 	.word	0x00019a90


	//   ....[134]....
        /*08a0*/ 	.word	0x00019b10


	//   ....[135]....
        /*08a4*/ 	.word	0x00019ba0


	//   ....[136]....
        /*08a8*/ 	.word	0x00019c20


	//   ....[137]....
        /*08ac*/ 	.word	0x00019cc0


	//   ....[138]....
        /*08b0*/ 	.word	0x00019d50


	//   ....[139]....
        /*08b4*/ 	.word	0x00019e80


	//----- nvinfo : EIATTR_REG_RECONFIG
	.align		4
.L_241:
        /*08b8*/ 	.byte	0x01, 0x54
	.zero		2


	//----- nvinfo : EIATTR_SYSCALL_OFFSETS
	.align		4
        /*08bc*/ 	.byte	0x04, 0x46
        /*08be*/ 	.short	(.L_243 - .L_242)


	//   ....[0]....
.L_242:
        /*08c0*/ 	.word	0x00001e10


	//   ....[1]....
        /*08c4*/ 	.word	0x00012320


	//   ....[2]....
        /*08c8*/ 	.word	0x00012470


	//   ....[3]....
        /*08cc*/ 	.word	0x00012560


	//   ....[4]....
        /*08d0*/ 	.word	0x00012ee0


	//----- nvinfo : EIATTR_MBARRIER_INSTR_OFFSETS
	.align		4
.L_243:
        /*08d4*/ 	.byte	0x04, 0x39
        /*08d6*/ 	.short	(.L_245 - .L_244)


	//   ....[0]....
.L_244:
        /*08d8*/ 	.word	0x00000270
        /*08dc*/ 	.word	0x000000ff
        /*08e0*/ 	.word	0x00030800
        /*08e4*/ 	.short	0x0100
        /*08e6*/ 	.byte	0x08
	.zero		1


	//   ....[1]....
        /*08e8*/ 	.word	0x00000280
        /*08ec*/ 	.word	0x000000ff
        /*08f0*/ 	.word	0x00030820
        /*08f4*/ 	.short	0x0100
        /*08f6*/ 	.byte	0x08
	.zero		1


	//   ....[2]....
        /*08f8*/ 	.word	0x00000370
        /*08fc*/ 	.word	0x000000ff
        /*0900*/ 	.word	0x00030830
        /*0904*/ 	.short	0x0100
        /*0906*/ 	.byte	0x08
	.zero		1


	//   ....[3]....
        /*0908*/ 	.word	0x00000380
        /*090c*/ 	.word	0x000000ff
        /*0910*/ 	.word	0x00030840
        /*0914*/ 	.short	0x0100
        /*0916*/ 	.byte	0x08
	.zero		1


	//   ....[4]....
        /*0918*/ 	.word	0x00000390
        /*091c*/ 	.word	0x000000ff
        /*0920*/ 	.word	0x00030838
        /*0924*/ 	.short	0x0100
        /*0926*/ 	.byte	0x08
	.zero		1


	//   ....[5]....
        /*0928*/ 	.word	0x000003a0
        /*092c*/ 	.word	0x000000ff
        /*0930*/ 	.word	0x00030848
        /*0934*/ 	.short	0x0100
        /*0936*/ 	.byte	0x08
	.zero		1


	//   ....[6]....
        /*0938*/ 	.word	0x000004d0
        /*093c*/ 	.word	0x000000ff
        /*0940*/ 	.word	0x00030850
        /*0944*/ 	.short	0x0100
        /*0946*/ 	.byte	0x08
	.zero		1


	//   ....[7]....
        /*0948*/ 	.word	0x000004e0
        /*094c*/ 	.word	0x000000ff
        /*0950*/ 	.word	0x00030860
        /*0954*/ 	.short	0x0100
        /*0956*/ 	.byte	0x08
	.zero		1


	//   ....[8]....
        /*0958*/ 	.word	0x000004f0
        /*095c*/ 	.word	0x000000ff
        /*0960*/ 	.word	0x00030858
        /*0964*/ 	.short	0x0100
        /*0966*/ 	.byte	0x08
	.zero		1


	//   ....[9]....
        /*0968*/ 	.word	0x00000500
        /*096c*/ 	.word	0x000000ff
        /*0970*/ 	.word	0x00030868
        /*0974*/ 	.short	0x0100
        /*0976*/ 	.byte	0x08
	.zero		1


	//   ....[10]....
        /*0978*/ 	.word	0x000005f0
        /*097c*/ 	.word	0x000000ff
        /*0980*/ 	.word	0x00030870
        /*0984*/ 	.short	0x0100
        /*0986*/ 	.byte	0x06
	.zero		1


	//   ....[11]....
        /*0988*/ 	.word	0x00000600
        /*098c*/ 	.word	0x000000ff
        /*0990*/ 	.word	0x00030880
        /*0994*/ 	.short	0x0100
        /*0996*/ 	.byte	0x06
	.zero		1


	//   ....[12]....
        /*0998*/ 	.word	0x00000610
        /*099c*/ 	.word	0x000000ff
        /*09a0*/ 	.word	0x00030878
        /*09a4*/ 	.short	0x0100
        /*09a6*/ 	.byte	0x06
	.zero		1


	//   ....[13]....
        /*09a8*/ 	.word	0x00000620
        /*09ac*/ 	.word	0x000000ff
        /*09b0*/ 	.word	0x00030888
        /*09b4*/ 	.short	0x0100
        /*09b6*/ 	.byte	0x06
	.zero		1


	//   ....[14]....
        /*09b8*/ 	.word	0x00000750
        /*09bc*/ 	.word	0x000000ff
        /*09c0*/ 	.word	0x00030890
        /*09c4*/ 	.short	0x0100
        /*09c6*/ 	.byte	0x08
	.zero		1


	//   ....[15]....
        /*09c8*/ 	.word	0x00000760
        /*09cc*/ 	.word	0x000000ff
        /*09d0*/ 	.word	0x000308a0
        /*09d4*/ 	.short	0x0100
        /*09d6*/ 	.byte	0x08
	.zero		1


	//   ....[16]....
        /*09d8*/ 	.word	0x00000770
        /*09dc*/ 	.word	0x000000ff
        /*09e0*/ 	.word	0x00030898
        /*09e4*/ 	.short	0x0100
        /*09e6*/ 	.byte	0x08
	.zero		1


	//   ....[17]....
        /*09e8*/ 	.word	0x00000780
        /*09ec*/ 	.word	0x000000ff
        /*09f0*/ 	.word	0x000308a8
        /*09f4*/ 	.short	0x0100
        /*09f6*/ 	.byte	0x08
	.zero		1


	//   ....[18]....
        /*09f8*/ 	.word	0x000008b0
        /*09fc*/ 	.word	0x000000ff
        /*0a00*/ 	.word	0x000308b0
        /*0a04*/ 	.short	0x0100
        /*0a06*/ 	.byte	0x08
	.zero		1


	//   ....[19]....
        /*0a08*/ 	.word	0x000008c0
        /*0a0c*/ 	.word	0x000000ff
        /*0a10*/ 	.word	0x000308c0
        /*0a14*/ 	.short	0x0100
        /*0a16*/ 	.byte	0x08
	.zero		1


	//   ....[20]....
        /*0a18*/ 	.word	0x000008d0
        /*0a1c*/ 	.word	0x000000ff
        /*0a20*/ 	.word	0x000308b8
        /*0a24*/ 	.short	0x0100
        /*0a26*/ 	.byte	0x08
	.zero		1


	//   ....[21]....
        /*0a28*/ 	.word	0x000008e0
        /*0a2c*/ 	.word	0x000000ff
        /*0a30*/ 	.word	0x000308c8
        /*0a34*/ 	.short	0x0100
        /*0a36*/ 	.byte	0x08
	.zero		1


	//   ....[22]....
        /*0a38*/ 	.word	0x00001eb0
        /*0a3c*/ 	.word	0x000000ff
        /*0a40*/ 	.word	0x00030800
        /*0a44*/ 	.short	0x010a
        /*0a46*/ 	.byte	0x26
	.zero		1


	//   ....[23]....
        /*0a48*/ 	.word	0x00001f30
        /*0a4c*/ 	.word	0x00000005
        /*0a50*/ 	.word	0x00030830
        /*0a54*/ 	.short	0x010a
        /*0a56*/ 	.byte	0x3f
	.zero		1


	//   ....[24]....
        /*0a58*/ 	.word	0x00001f90
        /*0a5c*/ 	.word	0x00000005
        /*0a60*/ 	.word	0x00030830
        /*0a64*/ 	.short	0x010a
        /*0a66*/ 	.byte	0x3f
	.zero		1


	//   ....[25]....
        /*0a68*/ 	.word	0x000029d0
        /*0a6c*/ 	.word	0x00000000
        /*0a70*/ 	.word	0x00000000
        /*0a74*/ 	.short	0x0101
        /*0a76*/ 	.byte	0x3f
	.zero		1


	//   ....[26]....
        /*0a78*/ 	.word	0x00004b40
        /*0a7c*/ 	.word	0x000000ff
        /*0a80*/ 	.word	0x00030830
        /*0a84*/ 	.short	0x010a
        /*0a86*/ 	.byte	0x07
	.zero		1


	//   ....[27]....
        /*0a88*/ 	.word	0x00004b80
        /*0a8c*/ 	.word	0x000000ff
        /*0a90*/ 	.word	0x00030830
        /*0a94*/ 	.short	0x010a
        /*0a96*/ 	.byte	0x07
	.zero		1


	//   ....[28]....
        /*0a98*/ 	.word	0x00005a10
        /*0a9c*/ 	.word	0x000000ff
        /*0aa0*/ 	.word	0x00030850
        /*0aa4*/ 	.short	0x010a
        /*0aa6*/ 	.byte	0x0e
	.zero		1


	//   ....[29]....
        /*0aa8*/ 	.word	0x00005a50
        /*0aac*/ 	.word	0x000000ff
        /*0ab0*/ 	.word	0x00030850
        /*0ab4*/ 	.short	0x010a
        /*0ab6*/ 	.byte	0x0e
	.zero		1


	//   ....[30]....
        /*0ab8*/ 	.word	0x00006090
        /*0abc*/ 	.word	0x00000098
        /*0ac0*/ 	.word	0x00000000
        /*0ac4*/ 	.short	0x0101
        /*0ac6*/ 	.byte	0x3f
	.zero		1


	//   ....[31]....
        /*0ac8*/ 	.word	0x000071d0
        /*0acc*/ 	.word	0x00000015
        /*0ad0*/ 	.word	0x00000000
        /*0ad4*/ 	.short	0x0101
        /*0ad6*/ 	.byte	0x3f
	.zero		1


	//   ....[32]....
        /*0ad8*/ 	.word	0x000079f0
        /*0adc*/ 	.word	0x000000ff
        /*0ae0*/ 	.word	0x00030830
        /*0ae4*/ 	.short	0x010a
        /*0ae6*/ 	.byte	0x06
	.zero		1


	//   ....[33]....
        /*0ae8*/ 	.word	0x00007a30
        /*0aec*/ 	.word	0x000000ff
        /*0af0*/ 	.word	0x00030830
        /*0af4*/ 	.short	0x010a
        /*0af6*/ 	.byte	0x06
	.zero		1


	//   ....[34]....
        /*0af8*/ 	.word	0x000088c0
        /*0afc*/ 	.word	0x000000ff
        /*0b00*/ 	.word	0x00030850
        /*0b04*/ 	.short	0x010a
        /*0b06*/ 	.byte	0x0e
	.zero		1


	//   ....[35]....
        /*0b08*/ 	.word	0x00008900
        /*0b0c*/ 	.word	0x000000ff
        /*0b10*/ 	.word	0x00030850
        /*0b14*/ 	.short	0x010a
        /*0b16*/ 	.byte	0x0e
	.zero		1


	//   ....[36]....
        /*0b18*/ 	.word	0x00009540
        /*0b1c*/ 	.word	0x00000099
        /*0b20*/ 	.word	0x00000000
        /*0b24*/ 	.short	0x0101
        /*0b26*/ 	.byte	0x3f
	.zero		1


	//   ....[37]....
        /*0b28*/ 	.word	0x000095e0
        /*0b2c*/ 	.word	0x00000010
        /*0b30*/ 	.word	0x00000000
        /*0b34*/ 	.short	0x0101
        /*0b36*/ 	.byte	0x3f
	.zero		1


	//   ....[38]....
        /*0b38*/ 	.word	0x00009b20
        /*0b3c*/ 	.word	0x000000ff
        /*0b40*/ 	.word	0x00030830
        /*0b44*/ 	.short	0x010a
        /*0b46*/ 	.byte	0x06
	.zero		1


	//   ....[39]....
        /*0b48*/ 	.word	0x00009b60
        /*0b4c*/ 	.word	0x000000ff
        /*0b50*/ 	.word	0x00030830
        /*0b54*/ 	.short	0x010a
        /*0b56*/ 	.byte	0x06
	.zero		1


	//   ....[40]....
        /*0b58*/ 	.word	0x0000a9f0
        /*0b5c*/ 	.word	0x000000ff
        /*0b60*/ 	.word	0x00030850
        /*0b64*/ 	.short	0x010a
        /*0b66*/ 	.byte	0x0a
	.zero		1


	//   ....[41]....
        /*0b68*/ 	.word	0x0000aa30
        /*0b6c*/ 	.word	0x000000ff
        /*0b70*/ 	.word	0x00030850
        /*0b74*/ 	.short	0x010a
        /*0b76*/ 	.byte	0x0a
	.zero		1


	//   ....[42]....
        /*0b78*/ 	.word	0x0000b070
        /*0b7c*/ 	.word	0x00000002
        /*0b80*/ 	.word	0x00000000
        /*0b84*/ 	.short	0x0101
        /*0b86*/ 	.byte	0x3f
	.zero		1


	//   ....[43]....
        /*0b88*/ 	.word	0x0000c210
        /*0b8c*/ 	.word	0x0000009b
        /*0b90*/ 	.word	0x00000000
        /*0b94*/ 	.short	0x0101
        /*0b96*/ 	.byte	0x3f
	.zero		1


	//   ....[44]....
        /*0b98*/ 	.word	0x0000ce20
        /*0b9c*/ 	.word	0x000000ff
        /*0ba0*/ 	.word	0x00030850
        /*0ba4*/ 	.short	0x010a
        /*0ba6*/ 	.byte	0x05
	.zero		1


	//   ....[45]....
        /*0ba8*/ 	.word	0x0000ce60
        /*0bac*/ 	.word	0x000000ff
        /*0bb0*/ 	.word	0x00030850
        /*0bb4*/ 	.short	0x010a
        /*0bb6*/ 	.byte	0x05
	.zero		1


	//   ....[46]....
        /*0bb8*/ 	.word	0x0000d2c0
        /*0bbc*/ 	.word	0x00000009
        /*0bc0*/ 	.word	0x00000000
        /*0bc4*/ 	.short	0x0101
        /*0bc6*/ 	.byte	0x3f
	.zero		1


	//   ....[47]....
        /*0bc8*/ 	.word	0x0000f5b0
        /*0bcc*/ 	.word	0x000000a8
        /*0bd0*/ 	.word	0x00000000
        /*0bd4*/ 	.short	0x0101
        /*0bd6*/ 	.byte	0x3f
	.zero		1


	//   ....[48]....
        /*0bd8*/ 	.word	0x00012990
        /*0bdc*/ 	.word	0x00000000
        /*0be0*/ 	.word	0x00030840
        /*0be4*/ 	.short	0x010a
        /*0be6*/ 	.byte	0x3f
	.zero		1


	//   ....[49]....
        /*0be8*/ 	.word	0x00013ab0
        /*0bec*/ 	.word	0x00000008
        /*0bf0*/ 	.word	0x00030800
        /*0bf4*/ 	.short	0x0107
        /*0bf6*/ 	.byte	0x3f
	.zero		1


	//   ....[50]....
        /*0bf8*/ 	.word	0x00013bc0
        /*0bfc*/ 	.word	0x00000002
        /*0c00*/ 	.word	0x00030800
        /*0c04*/ 	.short	0x0101
        /*0c06*/ 	.byte	0x3f
	.zero		1


	//   ....[51]....
        /*0c08*/ 	.word	0x00013be0
        /*0c0c*/ 	.word	0x00000002
        /*0c10*/ 	.word	0x00030820
        /*0c14*/ 	.short	0x010a
        /*0c16*/ 	.byte	0x3f
	.zero		1


	//   ....[52]....
        /*0c18*/ 	.word	0x00013f70
        /*0c1c*/ 	.word	0x00000003
        /*0c20*/ 	.word	0x00030840
        /*0c24*/ 	.short	0x010a
        /*0c26*/ 	.byte	0x3f
	.zero		1


	//   ....[53]....
        /*0c28*/ 	.word	0x00014530
        /*0c2c*/ 	.word	0x00000003
        /*0c30*/ 	.word	0x00000060
        /*0c34*/ 	.short	0x010a
        /*0c36*/ 	.byte	0x3f
	.zero		1


	//   ....[54]....
        /*0c38*/ 	.word	0x00014e20
        /*0c3c*/ 	.word	0x00000003
        /*0c40*/ 	.word	0x00030840
        /*0c44*/ 	.short	0x010a
        /*0c46*/ 	.byte	0x3f
	.zero		1


	//   ....[55]....
        /*0c48*/ 	.word	0x000153e0
        /*0c4c*/ 	.word	0x00000002
        /*0c50*/ 	.word	0x00000060
        /*0c54*/ 	.short	0x010a
        /*0c56*/ 	.byte	0x3f
	.zero		1


	//   ....[56]....
        /*0c58*/ 	.word	0x00015be0
        /*0c5c*/ 	.word	0x00000002
        /*0c60*/ 	.word	0x00030840
        /*0c64*/ 	.short	0x010a
        /*0c66*/ 	.byte	0x3f
	.zero		1


	//   ....[57]....
        /*0c68*/ 	.word	0x000161a0
        /*0c6c*/ 	.word	0x00000002
        /*0c70*/ 	.word	0x00000060
        /*0c74*/ 	.short	0x010a
        /*0c76*/ 	.byte	0x3f
	.zero		1


	//   ....[58]....
        /*0c78*/ 	.word	0x00016930
        /*0c7c*/ 	.word	0x00000000
        /*0c80*/ 	.word	0x00030860
        /*0c84*/ 	.short	0x010a
        /*0c86*/ 	.byte	0x3f
	.zero		1


	//   ....[59]....
        /*0c88*/ 	.word	0x00017c40
        /*0c8c*/ 	.word	0x00000000
        /*0c90*/ 	.word	0x00030820
        /*0c94*/ 	.short	0x010a
        /*0c96*/ 	.byte	0x3f
	.zero		1


	//   ....[60]....
        /*0c98*/ 	.word	0x00017e20
        /*0c9c*/ 	.word	0x00000006
        /*0ca0*/ 	.word	0x00000000
        /*0ca4*/ 	.short	0x010a
        /*0ca6*/ 	.byte	0x3f
	.zero		1


	//   ....[61]....
        /*0ca8*/ 	.word	0x00017e90
        /*0cac*/ 	.word	0x00000007
        /*0cb0*/ 	.word	0x00000000
        /*0cb4*/ 	.short	0x010a
        /*0cb6*/ 	.byte	0x3f
	.zero		1


	//   ....[62]....
        /*0cb8*/ 	.word	0x00017f00
        /*0cbc*/ 	.word	0x00000004
        /*0cc0*/ 	.word	0x00000000
        /*0cc4*/ 	.short	0x010a
        /*0cc6*/ 	.byte	0x3f
	.zero		1


	//   ....[63]....
        /*0cc8*/ 	.word	0x00017f30
        /*0ccc*/ 	.word	0x00000003
        /*0cd0*/ 	.word	0x00000000
        /*0cd4*/ 	.short	0x010a
        /*0cd6*/ 	.byte	0x3f
	.zero		1


	//   ....[64]....
        /*0cd8*/ 	.word	0x00017fa0
        /*0cdc*/ 	.word	0x00000003
        /*0ce0*/ 	.word	0x00030800
        /*0ce4*/ 	.short	0x010a
        /*0ce6*/ 	.byte	0x3f
	.zero		1


	//   ....[65]....
        /*0ce8*/ 	.word	0x00017ff0
        /*0cec*/ 	.word	0x00000005
        /*0cf0*/ 	.word	0x00030830
        /*0cf4*/ 	.short	0x010a
        /*0cf6*/ 	.byte	0x3f
	.zero		1


	//   ....[66]....
        /*0cf8*/ 	.word	0x00018050
        /*0cfc*/ 	.word	0x00000098
        /*0d00*/ 	.word	0x00030830
        /*0d04*/ 	.short	0x010a
        /*0d06*/ 	.byte	0x3f
	.zero		1


	//   ....[67]....
        /*0d08*/ 	.word	0x000180b0
        /*0d0c*/ 	.word	0x00000015
        /*0d10*/ 	.word	0x00030850
        /*0d14*/ 	.short	0x010a
        /*0d16*/ 	.byte	0x3f
	.zero		1


	//   ....[68]....
        /*0d18*/ 	.word	0x00018110
        /*0d1c*/ 	.word	0x00000004
        /*0d20*/ 	.word	0x00030830
        /*0d24*/ 	.short	0x010a
        /*0d26*/ 	.byte	0x3f
	.zero		1


	//   ....[69]....
        /*0d28*/ 	.word	0x00018170
        /*0d2c*/ 	.word	0x00000003
        /*0d30*/ 	.word	0x00030850
        /*0d34*/ 	.short	0x010a
        /*0d36*/ 	.byte	0x3f
	.zero		1


	//   ....[70]....
        /*0d38*/ 	.word	0x000181d0
        /*0d3c*/ 	.word	0x00000004
        /*0d40*/ 	.word	0x00030830
        /*0d44*/ 	.short	0x010a
        /*0d46*/ 	.byte	0x3f
	.zero		1


	//   ....[71]....
        /*0d48*/ 	.word	0x00018230
        /*0d4c*/ 	.word	0x00000003
        /*0d50*/ 	.word	0x00030850
        /*0d54*/ 	.short	0x010a
        /*0d56*/ 	.byte	0x3f
	.zero		1


	//   ....[72]....
        /*0d58*/ 	.word	0x00018290
        /*0d5c*/ 	.word	0x00000007
        /*0d60*/ 	.word	0x00030850
        /*0d64*/ 	.short	0x010a
        /*0d66*/ 	.byte	0x3f
	.zero		1


	//   ....[73]....
        /*0d68*/ 	.word	0x00018430
        /*0d6c*/ 	.word	0x00000000
        /*0d70*/ 	.word	0x00030840
        /*0d74*/ 	.short	0x010a
        /*0d76*/ 	.byte	0x3f
	.zero		1


	//   ....[74]....
        /*0d78*/ 	.word	0x00019110
        /*0d7c*/ 	.word	0x00000002
        /*0d80*/ 	.word	0x00030820
        /*0d84*/ 	.short	0x010a
        /*0d86*/ 	.byte	0x3f
	.zero		1


	//   ....[75]....
        /*0d88*/ 	.word	0x00019160
        /*0d8c*/ 	.word	0x00000003
        /*0d90*/ 	.word	0x00030840
        /*0d94*/ 	.short	0x010a
        /*0d96*/ 	.byte	0x3f
	.zero		1


	//   ....[76]....
        /*0d98*/ 	.word	0x000191b0
        /*0d9c*/ 	.word	0x00000003
        /*0da0*/ 	.word	0x00000060
        /*0da4*/ 	.short	0x010a
        /*0da6*/ 	.byte	0x3f
	.zero		1


	//   ....[77]....
        /*0da8*/ 	.word	0x00019200
        /*0dac*/ 	.word	0x00000003
        /*0db0*/ 	.word	0x00030840
        /*0db4*/ 	.short	0x010a
        /*0db6*/ 	.byte	0x3f
	.zero		1


	//   ....[78]....
        /*0db8*/ 	.word	0x00019250
        /*0dbc*/ 	.word	0x00000002
        /*0dc0*/ 	.word	0x00000060
        /*0dc4*/ 	.short	0x010a
        /*0dc6*/ 	.byte	0x3f
	.zero		1


	//   ....[79]....
        /*0dc8*/ 	.word	0x000192a0
        /*0dcc*/ 	.word	0x00000002
        /*0dd0*/ 	.word	0x00030840
        /*0dd4*/ 	.short	0x010a
        /*0dd6*/ 	.byte	0x3f
	.zero		1


	//   ....[80]....
        /*0dd8*/ 	.word	0x000192f0
        /*0ddc*/ 	.word	0x00000002
        /*0de0*/ 	.word	0x00000060
        /*0de4*/ 	.short	0x010a
        /*0de6*/ 	.byte	0x3f
	.zero		1


	//   ....[81]....
        /*0de8*/ 	.word	0x00019340
        /*0dec*/ 	.word	0x00000000
        /*0df0*/ 	.word	0x00030860
        /*0df4*/ 	.short	0x010a
        /*0df6*/ 	.byte	0x3f
	.zero		1


	//   ....[82]....
        /*0df8*/ 	.word	0x00019da0
        /*0dfc*/ 	.word	0x00000000
        /*0e00*/ 	.word	0x00030820
        /*0e04*/ 	.short	0x010a
        /*0e06*/ 	.byte	0x3f
	.zero		1


	//   ....[83]....
        /*0e08*/ 	.word	0x00019f40
        /*0e0c*/ 	.word	0x00000006
        /*0e10*/ 	.word	0x00000000
        /*0e14*/ 	.short	0x010a
        /*0e16*/ 	.byte	0x3f
	.zero		1


	//   ....[84]....
        /*0e18*/ 	.word	0x00019f90
        /*0e1c*/ 	.word	0x00000007
        /*0e20*/ 	.word	0x00000000
        /*0e24*/ 	.short	0x010a
        /*0e26*/ 	.byte	0x3f
	.zero		1


	//   ....[85]....
        /*0e28*/ 	.word	0x00019fe0
        /*0e2c*/ 	.word	0x00000004
        /*0e30*/ 	.word	0x00000000
        /*0e34*/ 	.short	0x010a
        /*0e36*/ 	.byte	0x3f
	.zero		1


	//----- nvinfo : EIATTR_NUM_MBARRIERS
	.align		4
.L_245:
        /*0e38*/ 	.byte	0x03, 0x38
        /*0e3a*/ 	.short	0x0016


	//----- nvinfo : EIATTR_EXIT_INSTR_OFFSETS
	.align		4
        /*0e3c*/ 	.byte	0x04, 0x1c
        /*0e3e*/ 	.short	(.L_247 - .L_246)


	//   ....[0]....
.L_246:
        /*0e40*/ 	.word	0x00000a50


	//   ....[1]....
        /*0e44*/ 	.word	0x00010a30


	//   ....[2]....
        /*0e48*/ 	.word	0x00017f80


	//----- nvinfo : EIATTR_MAX_THREADS
	.align		4
.L_247:
        /*0e4c*/ 	.byte	0x04, 0x05
        /*0e4e*/ 	.short	(.L_249 - .L_248)
.L_248:
        /*0e50*/ 	.word	0x00000180
        /*0e54*/ 	.word	0x00000001
        /*0e58*/ 	.word	0x00000001


	//----- nvinfo : EIATTR_CRS_STACK_SIZE
	.align		4
.L_249:
        /*0e5c*/ 	.byte	0x04, 0x1e
        /*0e5e*/ 	.short	(.L_251 - .L_250)
.L_250:
        /*0e60*/ 	.word	0x00000000


	//----- nvinfo : EIATTR_CBANK_PARAM_SIZE
	.align		4
.L_251:
        /*0e64*/ 	.byte	0x03, 0x19
        /*0e66*/ 	.short	0x0af0


	//----- nvinfo : EIATTR_PARAM_CBANK
	.align		4
        /*0e68*/ 	.byte	0x04, 0x0a
        /*0e6a*/ 	.short	(.L_253 - .L_252)
	.align		4
.L_252:
        /*0e6c*/ 	.word	index@(.nv.constant0._ZN7cutlass13device_kernelIN5flash11enable_sm90INS1_16FlashAttnFwdSm90INS1_25CollectiveMainloopFwdSm90ILi2EN4cute5tupleIJNS5_1CILi1EEES8_S8_EEENS6_IJNS7_ILi128EEENS7_ILi64EEENS7_ILi256EEEEEELi256ENS_10bfloat16_tEfNS_4arch4Sm90ELb0ELb1ELb1ELb1ELb0ELb0ELb0ELb1ELb1ELb1ELb0ELb0EEENS1_21CollectiveEpilogueFwdINS6_IJSA_SC_SB_EEES9_SE_SG_Li256ELb1ELb1ELb0ELb0EEENS1_36VarlenDynamicPersistentTileSchedulerILi128ELi64ELi256ELi128ELb0ELb1ELb1ELb1ELb0ELb1EEEEEEEEEvNT_6ParamsE)
        /*0e70*/ 	.short	0x0210
        /*0e72*/ 	.short	0x0af0


	//----- nvinfo : EIATTR_SW_WAR
	.align		4
.L_253:
        /*0e74*/ 	.byte	0x04, 0x36
        /*0e76*/ 	.short	(.L_255 - .L_254)
.L_254:
        /*0e78*/ 	.word	0x00000008
.L_255:


//--------------------- .nv.info._ZN7cutlass13device_kernelIN5flash11enable_sm90INS1_16FlashAttnFwdSm90INS1_25CollectiveMainloopFwdSm90ILi2EN4cute5tupleIJNS5_1CILi1EEES8_S8_EEENS6_IJNS7_ILi128EEENS7_ILi64EEENS7_ILi256EEEEEELi256ENS_10bfloat16_tEfNS_4arch4Sm90ELb0ELb1ELb1ELb1ELb0ELb1ELb0ELb1ELb1ELb1ELb0ELb0EEENS1_21CollectiveEpilogueFwdINS6_IJSA_SC_SB_EEES9_SE_SG_Li256ELb1ELb1ELb0ELb0EEENS1_36VarlenDynamicPersistentTileSchedulerILi128ELi64ELi256ELi128ELb0ELb1ELb1ELb1ELb0ELb1EEEEEEEEEvNT_6ParamsE --------------------------
	.section	.nv.info._ZN7cutlass13device_kernelIN5flash11enable_sm90INS1_16FlashAttnFwdSm90INS1_25CollectiveMainloopFwdSm90ILi2EN4cute5tupleIJNS5_1CILi1EEES8_S8_EEENS6_IJNS7_ILi128EEENS7_ILi64EEENS7_ILi256EEEEEELi256ENS_10bfloat16_tEfNS_4arch4Sm90ELb0ELb1ELb1ELb1ELb0ELb1ELb0ELb1ELb1ELb1ELb0ELb0EEENS1_21CollectiveEpilogueFwdINS6_IJSA_SC_SB_EEES9_SE_SG_Li256ELb1ELb1ELb0ELb0EEENS1_36VarlenDynamicPersistentTileSchedulerILi128ELi64ELi256ELi128ELb0ELb1ELb1ELb1ELb0ELb1EEEEEEEEEvNT_6ParamsE,"",@"SHT_CUDA_INFO"
	.sectionflags	@""
	.align	4


	//----- nvinfo : EIATTR_CUDA_API_VERSION
	.align		4
        /*0000*/ 	.byte	0x04, 0x37
        /*0002*/ 	.short	(.L_257 - .L_256)
.L_256:
        /*0004*/ 	.word	0x00000082


	//----- nvinfo : EIATTR_KPARAM_INFO
	.align		4
.L_257:
        /*0008*/ 	.byte	0x04, 0x17
        /*000a*/ 	.short	(.L_259 - .L_258)
.L_258:
        /*000c*/ 	.word	0x00000000
        /*0010*/ 	.short	0x0000
        /*0012*/ 	.short	0x0070
        /*0014*/ 	.byte	0x00, 0xf0, 0x01, 0x2a


	//----- nvinfo : EIATTR_SPARSE_MMA_MASK
	.align		4
.L_259:
        /*0018*/ 	.byte	0x03, 0x50
        /*001a*/ 	.short	0x0000


	//----- nvinfo : EIATTR_MAXREG_COUNT
	.align		4
        /*001c*/ 	.byte	0x03, 0x1b
        /*001e*/ 	.short	0x00a8


	//----- nvinfo : EIATTR_NUM_BARRIERS
	.align		4
        /*0020*/ 	.byte	0x02, 0x4c
        /*0022*/ 	.byte	0x10
	.zero		1


	//----- nvinfo : EIATTR_EXTERNS
	.align		4
        /*0024*/ 	.byte	0x04, 0x0f
        /*0026*/ 	.short	(.L_261 - .L_260)


	//   ....[0]....
	.align		4
.L_260:
        /*0028*/ 	.word	index@(__assertfail)


	//----- nvinfo : EIATTR_ANNOTATIONS
	.align		4
.L_261:
        /*002c*/ 	.byte	0x04, 0x55
        /*002e*/ 	.short	(.L_263 - .L_262)


	//   ....[0]....
.L_262:
        /* <DEDUP_REMOVED lines=155> */


	//----- nvinfo : EIATTR_MERCURY_ISA_VERSION
	.align		4
.L_263:
        /*09c8*/ 	.byte	0x03, 0x5f
        /*09ca*/ 	.short	0x0101


	//----- nvinfo : EIATTR_UNUSED_LOAD_BYTE_OFFSET
	.align		4
        /*09cc*/ 	.byte	0x04, 0x44
        /*09ce*/ 	.short	(.L_265 - .L_264)


	//   ....[0]....
.L_264:
        /*09d0*/ 	.word	0x00000a80
        /*09d4*/ 	.word	0x0000fff0


	//   ....[1]....
        /*09d8*/ 	.word	0x00020080
        /*09dc*/ 	.word	0x0000fff0


	//----- nvinfo : EIATTR_INT_WARP_WIDE_INSTR_OFFSETS
	.align		4
.L_265:
        /*09e0*/ 	.byte	0x04, 0x31
        /*09e2*/ 	.short	(.L_267 - .L_266)


	//   ....[0]....
.L_266:
        /*09e4*/ 	.word	0x00000180


	//   ....[1]....
        /*09e8*/ 	.word	0x000001c0


	//   ....[2]....
        /*09ec*/ 	.word	0x00000280


	//   ....[3]....
        /*09f0*/ 	.word	0x000263c0


	//   ....[4]....
        /*09f4*/ 	.word	0x00026450


	//   ....[5]....
        /*09f8*/ 	.word	0x0002a980


	//   ....[6]....
        /*09fc*/ 	.word	0x0002a9e0


	//----- nvinfo : EIATTR_COOP_GROUP_MASK_REGIDS
	.align		4
.L_267:
        /*0a00*/ 	.byte	0x04, 0x29
        /*0a02*/ 	.short	(.L_269 - .L_268)


	//   ....[0]....
.L_268:
        /*0a04*/ 	.word	0xffffffff


	//   ....[1]....
        /*0a08*/ 	.word	0xffffffff


	//   ....[2]....
        /*0a0c*/ 	.word	0xffffffff


	//   ....[3]....
        /*0a10*/ 	.word	0xffffffff


	//   ....[4]....
        /*0a14*/ 	.word	0xffffffff


	//   ....[5]....
        /*0a18*/ 	.word	0xffffffff


	//   ....[6]....
        /*0a1c*/ 	.word	0xffffffff


	//   ....[7]....
        /*0a20*/ 	.word	0xffffffff


	//   ....[8]....
        /*0a24*/ 	.word	0xffffffff


	//   ....[9]....
        /*0a28*/ 	.word	0xffffffff


	//   ....[10]....
        /*0a2c*/ 	.word	0xffffffff


	//   ....[11]....
        /*0a30*/ 	.word	0xffffffff


	//   ....[12]....
        /*0a34*/ 	.word	0xffffffff


	//   ....[13]....
        /*0a38*/ 	.word	0xffffffff


	//   ....[14]....
        /*0a3c*/ 	.word	0xffffffff


	//   ....[15]....
        /*0a40*/ 	.word	0xffffffff


	//   ....[16]....
        /*0a44*/ 	.word	0xffffffff


	//   ....[17]....
        /*0a48*/ 	.word	0xffffffff


	//   ....[18]....
        /*0a4c*/ 	.word	0xffffffff


	//   ....[19]....
        /*0a50*/ 	.word	0xffffffff


	//   ....[20]....
        /*0a54*/ 	.word	0xffffffff


	//   ....[21]....
        /*0a58*/ 	.word	0xffffffff


	//   ....[22]....
        /*0a5c*/ 	.word	0xffffffff


	//   ....[23]....
        /*0a60*/ 	.word	0xffffffff


	//   ....[24]....
        /*0a64*/ 	.word	0xffffffff


	//   ....[25]....
        /*0a68*/ 	.word	0xffffffff


	//   ....[26]....
        /*0a6c*/ 	.word	0xffffffff


	//   ....[27]....
        /*0a70*/ 	.word	0xffffffff


	//   ....[28]....
        /*0a74*/ 	.word	0xffffffff


	//   ....[29]....
        /*0a78*/ 	.word	0xffffffff


	//   ....[30]....
        /*0a7c*/ 	.word	0xffffffff


	//   ....[31]....
        /*0a80*/ 	.word	0xffffffff


	//   ....[32]....
        /*0a84*/ 	.word	0xffffffff


	//   ....[33]....
        /*0a88*/ 	.word	0xffffffff


	//   ....[34]....
        /*0a8c*/ 	.word	0xffffffff


	//   ....[35]....
        /*0a90*/ 	.word	0xffffffff


	//   ....[36]....
        /*0a94*/ 	.word	0xffffffff


	//   ....[37]....
        /*0a98*/ 	.word	0xffffffff


	//   ....[38]....
        /*0a9c*/ 	.word	0xffffffff


	//   ....[39]....
        /*0aa0*/ 	.word	0xffffffff


	//   ....[40]....
        /*0aa4*/ 	.word	0xffffffff


	//   ....[41]....
        /*0aa8*/ 	.word	0xffffffff


	//   ....[42]....
        /*0aac*/ 	.word	0xffffffff


	//   ....[43]....
        /*0ab0*/ 	.word	0xffffffff


	//   ....[44]....
        /*0ab4*/ 	.word	0xffffffff


	//   ....[45]....
        /*0ab8*/ 	.word	0xffffffff


	//   ....[46]....
        /*0abc*/ 	.word	0xffffffff


	//   ....[47]....
        /*0ac0*/ 	.word	0xffffffff


	//   ....[48]....
        /*0ac4*/ 	.word	0xffffffff


	//   ....[49]....
        /*0ac8*/ 	.word	0xffffffff


	//   ....[50]....
        /*0acc*/ 	.word	0xffffffff


	//   ....[51]....
        /*0ad0*/ 	.word	0xffffffff


	//   ....[52]....
        /*0ad4*/ 	.word	0xffffffff


	//   ....[53]....
        /*0ad8*/ 	.word	0xffffffff


	//   ....[54]....
        /*0adc*/ 	.word	0xffffffff


	//   ....[55]....
        /*0ae0*/ 	.word	0xffffffff


	//   ....[56]....
        /*0ae4*/ 	.word	0xffffffff


	//   ....[57]....
        /*0ae8*/ 	.word	0xffffffff


	//   ....[58]....
        /*0aec*/ 	.word	0xffffffff


	//   ....[59]....
        /*0af0*/ 	.word	0xffffffff


	//   ....[60]....
        /*0af4*/ 	.word	0xffffffff


	//   ....[61]....
        /*0af8*/ 	.word	0xffffffff


	//   ....[62]....
        /*0afc*/ 	.word	0xffffffff


	//   ....[63]....
        /*0b00*/ 	.word	0xffffffff


	//   ....[64]....
        /*0b04*/ 	.word	0xffffffff


	//   ....[65]....
        /*0b08*/ 	.word	0xffffffff


	//   ....[66]....
        /*0b0c*/ 	.word	0xffffffff


	//   ....[67]....
        /*0b10*/ 	.word	0xffffffff


	//   ....[68]....
        /*0b14*/ 	.word	0xffffffff


	//   ....[69]....
        /*0b18*/ 	.word	0xffffffff


	//   ....[70]....
        /*0b1c*/ 	.word	0xffffffff


	//   ....[71]....
        /*0b20*/ 	.word	0xffffffff


	//   ....[72]....
        /*0b24*/ 	.word	0xffffffff


	//   ....[73]....
        /*0b28*/ 	.word	0xffffffff


	//   ....[74]....
        /*0b2c*/ 	.word	0xffffffff


	//   ....[75]....
        /*0b30*/ 	.word	0xffffffff


	//   ....[76]....
        /*0b34*/ 	.word	0xffffffff


	//   ....[77]....
        /*0b38*/ 	.word	0xffffffff


	//   ....[78]....
        /*0b3c*/ 	.word	0xffffffff


	//   ....[79]....
        /*0b40*/ 	.word	0xffffffff


	//   ....[80]....
        /*0b44*/ 	.word	0xffffffff


	//   ....[81]....
        /*0b48*/ 	.word	0xffffffff


	//   ....[82]....
        /*0b4c*/ 	.word	0xffffffff


	//   ....[83]....
        /*0b50*/ 	.word	0xffffffff


	//   ....[84]....
        /*0b54*/ 	.word	0xffffffff


	//   ....[85]....
        /*0b58*/ 	.word	0xffffffff


	//   ....[86]....
        /*0b5c*/ 	.word	0xffffffff


	//   ....[87]....
        /*0b60*/ 	.word	0xffffffff


	//   ....[88]....
        /*0b64*/ 	.word	0xffffffff


	//   ....[89]....
        /*0b68*/ 	.word	0xffffffff


	//   ....[90]....
        /*0b6c*/ 	.word	0xffffffff


	//   ....[91]....
        /*0b70*/ 	.word	0xffffffff


	//   ....[92]....
        /*0b74*/ 	.word	0xffffffff


	//   ....[93]....
        /*0b78*/ 	.word	0xffffffff


	//   ....[94]....
        /*0b7c*/ 	.word	0xffffffff


	//   ....[95]....
        /*0b80*/ 	.word	0xffffffff


	//   ....[96]....
        /*0b84*/ 	.word	0xffffffff


	//   ....[97]....
        /*0b88*/ 	.word	0xffffffff


	//   ....[98]....
        /*0b8c*/ 	.word	0xffffffff


	//   ....[99]....
        /*0b90*/ 	.word	0xffffffff


	//   ....[100]....
        /*0b94*/ 	.word	0xffffffff


	//   ....[101]....
        /*0b98*/ 	.word	0xffffffff


	//   ....[102]....
        /*0b9c*/ 	.word	0xffffffff


	//   ....[103]....
        /*0ba0*/ 	.word	0xffffffff


	//   ....[104]....
        /*0ba4*/ 	.word	0xffffffff


	//   ....[105]....
        /*0ba8*/ 	.word	0xffffffff


	//   ....[106]....
        /*0bac*/ 	.word	0xffffffff


	//   ....[107]....
        /*0bb0*/ 	.word	0xffffffff


	//   ....[108]....
        /*0bb4*/ 	.word	0xffffffff


	//   ....[109]....
        /*0bb8*/ 	.word	0xffffffff


	//   ....[110]....
        /*0bbc*/ 	.word	0xffffffff


	//   ....[111]....
        /*0bc0*/ 	.word	0xffffffff


	//   ....[112]....
        /*0bc4*/ 	.word	0xffffffff


	//   ....[113]....
        /*0bc8*/ 	.word	0xffffffff


	//   ....[114]....
        /*0bcc*/ 	.word	0xffffffff


	//   ....[115]....
        /*0bd0*/ 	.word	0xffffffff


	//   ....[116]....
        /*0bd4*/ 	.word	0xffffffff


	//   ....[117]....
        /*0bd8*/ 	.word	0xffffffff


	//   ....[118]....
        /*0bdc*/ 	.word	0xffffffff


	//   ....[119]....
        /*0be0*/ 	.word	0xffffffff


	//   ....[120]....
        /*0be4*/ 	.word	0xffffffff


	//   ....[121]....
        /*0be8*/ 	.word	0xffffffff


	//   ....[122]....
        /*0bec*/ 	.word	0xffffffff


	//   ....[123]....
        /*0bf0*/ 	.word	0xffffffff


	//   ....[124]....
        /*0bf4*/ 	.word	0xffffffff


	//   ....[125]....
        /*0bf8*/ 	.word	0xffffffff


	//   ....[126]....
        /*0bfc*/ 	.word	0xffffffff


	//   ....[127]....
        /*0c00*/ 	.word	0xffffffff


	//   ....[128]....
        /*0c04*/ 	.word	0xffffffff


	//   ....[129]....
        /*0c08*/ 	.word	0xffffffff


	//   ....[130]....
        /*0c0c*/ 	.word	0xffffffff


	//   ....[131]....
        /*0c10*/ 	.word	0xffffffff


	//   ....[132]....
        /*0c14*/ 	.word	0xffffffff


	//   ....[133]....
        /*0c18*/ 	.word	0xffffffff


	//   ....[134]....
        /*0c1c*/ 	.word	0xffffffff


	//   ....[135]....
        /*0c20*/ 	.word	0xffffffff


	//   ....[136]....
        /*0c24*/ 	.word	0xffffffff


	//   ....[137]....
        /*0c28*/ 	.word	0xffffffff


	//   ....[138]....
        /*0c2c*/ 	.word	0x0500000f


	//   ....[139]....
        /*0c30*/ 	.word	0x0500000f


	//   ....[140]....
        /*0c34*/ 	.word	0x0500000f


	//   ....[141]....
        /*0c38*/ 	.word	0x0500000f


	//   ....[142]....
        /*0c3c*/ 	.word	0x0500000f


	//   ....[143]....
        /*0c40*/ 	.word	0x0500000f


	//   ....[144]....
        /*0c44*/ 	.word	0x0500000f


	//   ....[145]....
        /*0c48*/ 	.word	0x0500000f


	//   ....[146]....
        /*0c4c*/ 	.word	0x0500000f


	//   ....[147]....
        /*0c50*/ 	.word	0x0500000f


	//   ....[148]....
        /*0c54*/ 	.word	0x0500000f


	//   ....[149]....
        /*0c58*/ 	.word	0x0500000f


	//   ....[150]....
        /*0c5c*/ 	.word	0x0500000f


	//   ....[151]....
        /*0c60*/ 	.word	0x0500000f


	//   ....[152]....
        /*0c64*/ 	.word	0x0500000f


	//   ....[153]....
        /*0c68*/ 	.word	0x0500000f


	//   ....[154]....
        /*0c6c*/ 	.word	0x0500000f


	//   ....[155]....
        /*0c70*/ 	.word	0x0500000f


	//   ....[156]....
        /*0c74*/ 	.word	0x0500000f


	//   ....[157]....
        /*0c78*/ 	.word	0x0500000f


	//   ....[158]....
        /*0c7c*/ 	.word	0x0500000f


	//   ....[159]....
        /*0c80*/ 	.word	0x0500000f


	//   ....[160]....
        /*0c84*/ 	.word	0x0500000f


	//   ....[161]....
        /*0c88*/ 	.word	0x0500000f


	//   ....[162]....
        /*0c8c*/ 	.word	0x0500000f


	//   ....[163]....
        /*0c90*/ 	.word	0x0500000f


	//   ....[164]....
        /*0c94*/ 	.word	0x0500000f


	//   ....[165]....
        /*0c98*/ 	.word	0x0500000f


	//   ....[166]....
        /*0c9c*/ 	.word	0x0500000f


	//   ....[167]....
        /*0ca0*/ 	.word	0x0500000f


	//   ....[168]....
        /*0ca4*/ 	.word	0x0500000f


	//   ....[169]....
        /*0ca8*/ 	.word	0x0500000f


	//   ....[170]....
        /*0cac*/ 	.word	0x0500000f


	//   ....[171]....
        /*0cb0*/ 	.word	0x0500000f


	//   ....[172]....
        /*0cb4*/ 	.word	0x0500000f


	//   ....[173]....
        /*0cb8*/ 	.word	0x0500000f


	//   ....[174]....
        /*0cbc*/ 	.word	0x0500000f


	//   ....[175]....
        /*0cc0*/ 	.word	0x0500000f


	//   ....[176]....
        /*0cc4*/ 	.word	0x0500000f


	//   ....[177]....
        /*0cc8*/ 	.word	0x0500000f


	//   ....[178]....
        /*0ccc*/ 	.word	0x0500000f


	//   ....[179]....
        /*0cd0*/ 	.word	0x0500000f


	//   ....[180]....
        /*0cd4*/ 	.word	0x0500000f


	//   ....[181]....
        /*0cd8*/ 	.word	0x0500000f


	//   ....[182]....
        /*0cdc*/ 	.word	0x0500000f


	//   ....[183]....
        /*0ce0*/ 	.word	0x0500000f


	//   ....[184]....
        /*0ce4*/ 	.word	0x0500000f


	//   ....[185]....
        /*0ce8*/ 	.word	0x0500000f


	//   ....[186]....
        /*0cec*/ 	.word	0x0500000f


	//   ....[187]....
        /*0cf0*/ 	.word	0x0500000f


	//   ....[188]....
        /*0cf4*/ 	.word	0x0500000f


	//   ....[189]....
        /*0cf8*/ 	.word	0x0500000f


	//   ....[190]....
        /*0cfc*/ 	.word	0x0500000f


	//   ....[191]....
        /*0d00*/ 	.word	0x0500000f


	//   ....[192]....
        /*0d04*/ 	.word	0x0500000f


	//   ....[193]....
        /*0d08*/ 	.word	0x0500000f


	//   ....[194]....
        /*0d0c*/ 	.word	0x0500000f


	//   ....[195]....
        /*0d10*/ 	.word	0x0500000f


	//   ....[196]....
        /*0d14*/ 	.word	0x0500000f


	//   ....[197]....
        /*0d18*/ 	.word	0x0500000f


	//   ....[198]....
        /*0d1c*/ 	.word	0x0500000f


	//   ....[199]....
        /*0d20*/ 	.word	0x0500000f


	//   ....[200]....
        /*0d24*/ 	.word	0x0500000f


	//   ....[201]....
        /*0d28*/ 	.word	0x0500000f


	//   ....[202]....
        /*0d2c*/ 	.word	0x0500000f


	//   ....[203]....
        /*0d30*/ 	.word	0x0500000f


	//   ....[204]....
        /*0d34*/ 	.word	0x0500000f


	//   ....[205]....
        /*0d38*/ 	.word	0x0500000f


	//----- nvinfo : EIATTR_COOP_GROUP_INSTR_OFFSETS
	.align		4
.L_269:
        /*0d3c*/ 	.byte	0x04, 0x28
        /*0d3e*/ 	.short	(.L_271 - .L_270)


	//   ....[0]....
.L_270:
        /*0d40*/ 	.word	0x00000060


	//   ....[1]....
        /*0d44*/ 	.word	0x00000190


	//   ....[2]....
        /*0d48*/ 	.word	0x00000290


	//   ....[3]....
        /*0d4c*/ 	.word	0x00000400


	//   ....[4]....
        /*0d50*/ 	.word	0x00000560


	//   ....[5]....
        /*0d54*/ 	.word	0x00000680


	//   ....[6]....
        /*0d58*/ 	.word	0x000007e0


	//   ....[7]....
        /*0d5c*/ 	.word	0x00009200


	//   ....[8]....
        /*0d60*/ 	.word	0x00009960


	//   ....[9]....
        /*0d64*/ 	.word	0x00009970


	//   ....[10]....
        /*0d68*/ 	.word	0x00009980


	//   ....[11]....
        /*0d6c*/ 	.word	0x00009990


	//   ....[12]....
        /*0d70*/ 	.word	0x00009f40


	//   ....[13]....
        /*0d74*/ 	.word	0x00009f50


	//   ....[14]....
        /*0d78*/ 	.word	0x00009f60


	//   ....[15]....
        /*0d7c*/ 	.word	0x00009f70


	//   ....[16]....
        /*0d80*/ 	.word	0x0000a500


	//   ....[17]....
        /*0d84*/ 	.word	0x0000a510


	//   ....[18]....
        /*0d88*/ 	.word	0x0000a520


	//   ....[19]....
        /*0d8c*/ 	.word	0x0000a530


	//   ....[20]....
        /*0d90*/ 	.word	0x0000aae0


	//   ....[21]....
        /*0d94*/ 	.word	0x0000aaf0


	//   ....[22]....
        /*0d98*/ 	.word	0x0000ab00


	//   ....[23]....
        /*0d9c*/ 	.word	0x0000ab10


	//   ....[24]....
        /*0da0*/ 	.word	0x0000e5f0


	//   ....[25]....
        /*0da4*/ 	.word	0x0000e600


	//   ....[26]....
        /*0da8*/ 	.word	0x0000e610


	//   ....[27]....
        /*0dac*/ 	.word	0x0000e620


	//   ....[28]....
        /*0db0*/ 	.word	0x0000eaf0


	//   ....[29]....
        /*0db4*/ 	.word	0x0000eb00


	//   ....[30]....
        /*0db8*/ 	.word	0x0000eb10


	//   ....[31]....
        /*0dbc*/ 	.word	0x0000eb20


	//   ....[32]....
        /*0dc0*/ 	.word	0x0000efd0


	//   ....[33]....
        /*0dc4*/ 	.word	0x0000efe0


	//   ....[34]....
        /*0dc8*/ 	.word	0x0000eff0


	//   ....[35]....
        /*0dcc*/ 	.word	0x0000f000


	//   ....[36]....
        /*0dd0*/ 	.word	0x0000f4d0


	//   ....[37]....
        /*0dd4*/ 	.word	0x0000f4e0


	//   ....[38]....
        /*0dd8*/ 	.word	0x0000f4f0


	//   ....[39]....
        /*0ddc*/ 	.word	0x0000f500


	//   ....[40]....
        /*0de0*/ 	.word	0x00014250


	//   ....[41]....
        /*0de4*/ 	.word	0x000146c0


	//   ....[42]....
        /*0de8*/ 	.word	0x000151c0


	//   ....[43]....
        /*0dec*/ 	.word	0x000151e0


	//   ....[44]....
        /*0df0*/ 	.word	0x00015510


	//   ....[45]....
        /*0df4*/ 	.word	0x00015590


	//   ....[46]....
        /*0df8*/ 	.word	0x000179a0


	//   ....[47]....
        /*0dfc*/ 	.word	0x00017e60


	//   ....[48]....
        /*0e00*/ 	.word	0x00018480


	//   ....[49]....
        /*0e04*/ 	.word	0x000184a0


	//   ....[50]....
        /*0e08*/ 	.word	0x00018b90


	//   ....[51]....
        /*0e0c*/ 	.word	0x00018bc0


	//   ....[52]....
        /*0e10*/ 	.word	0x0001ae10


	//   ....[53]....
        /*0e14*/ 	.word	0x0001aea0


	//   ....[54]....
        /*0e18*/ 	.word	0x0001b2e0


	//   ....[55]....
        /*0e1c*/ 	.word	0x0001b340


	//   ....[56]....
        /*0e20*/ 	.word	0x0001d300


	//   ....[57]....
        /*0e24*/ 	.word	0x0001d800


	//   ....[58]....
        /*0e28*/ 	.word	0x0001de30


	//   ....[59]....
        /*0e2c*/ 	.word	0x0001de50


	//   ....[60]....
        /*0e30*/ 	.word	0x0001e550


	//   ....[61]....
        /*0e34*/ 	.word	0x0001e590


	//   ....[62]....
        /*0e38*/ 	.word	0x0001f4b0


	//   ....[63]....
        /*0e3c*/ 	.word	0x0001f5e0


	//   ....[64]....
        /*0e40*/ 	.word	0x0001f670


	//   ....[65]....
        /*0e44*/ 	.word	0x0001f680


	//   ....[66]....
        /*0e48*/ 	.word	0x00021180


	//   ....[67]....
        /*0e4c*/ 	.word	0x00021290


	//   ....[68]....
        /*0e50*/ 	.word	0x00021480


	//   ....[69]....
        /*0e54*/ 	.word	0x000214b0


	//   ....[70]....
        /*0e58*/ 	.word	0x00021a60


	//   ....[71]....
        /*0e5c*/ 	.word	0x00021aa0


	//   ....[72]....
        /*0e60*/ 	.word	0x00021bf0


	//   ....[73]....
        /*0e64*/ 	.word	0x00021c10


	//   ....[74]....
        /*0e68*/ 	.word	0x00021d50


	//   ....[75]....
        /*0e6c*/ 	.word	0x00021d70


	//   ....[76]....
        /*0e70*/ 	.word	0x00021ec0


	//   ....[77]....
        /*0e74*/ 	.word	0x00021ee0


	//   ....[78]....
        /*0e78*/ 	.word	0x00022800


	//   ....[79]....
        /*0e7c*/ 	.word	0x00022820


	//   ....[80]....
        /*0e80*/ 	.word	0x00022980


	//   ....[81]....
        /*0e84*/ 	.word	0x000229a0


	//   ....[82]....
        /*0e88*/ 	.word	0x00022ae0


	//   ....[83]....
        /*0e8c*/ 	.word	0x00022b00


	//   ....[84]....
        /*0e90*/ 	.word	0x00022c50


	//   ....[85]....
        /*0e94*/ 	.word	0x00022c70


	//   ....[86]....
        /*0e98*/ 	.word	0x00022e40


	//   ....[87]....
        /*0e9c*/ 	.word	0x00023010


	//   ....[88]....
        /*0ea0*/ 	.word	0x00023040


	//   ....[89]....
        /*0ea4*/ 	.word	0x00023070


	//   ....[90]....
        /*0ea8*/ 	.word	0x000230a0


	//   ....[91]....
        /*0eac*/ 	.word	0x000230d0


	//   ....[92]....
        /*0eb0*/ 	.word	0x00023100


	//   ....[93]....
        /*0eb4*/ 	.word	0x00023270


	//   ....[94]....
        /*0eb8*/ 	.word	0x000232a0


	//   ....[95]....
        /*0ebc*/ 	.word	0x000232d0


	//   ....[96]....
        /*0ec0*/ 	.word	0x00023300


	//   ....[97]....
        /*0ec4*/ 	.word	0x00023330


	//   ....[98]....
        /*0ec8*/ 	.word	0x00023360


	//   ....[99]....
        /*0ecc*/ 	.word	0x00023400


	//   ....[100]....
        /*0ed0*/ 	.word	0x00023460


	//   ....[101]....
        /*0ed4*/ 	.word	0x000234f0


	//   ....[102]....
        /*0ed8*/ 	.word	0x000245e0


	//   ....[103]....
        /*0edc*/ 	.word	0x00026980


	//   ....[104]....
        /*0ee0*/ 	.word	0x00027630


	//   ....[105]....
        /*0ee4*/ 	.word	0x00027650


	//   ....[106]....
        /*0ee8*/ 	.word	0x00027730


	//   ....[107]....
        /*0eec*/ 	.word	0x00027740


	//   ....[108]....
        /*0ef0*/ 	.word	0x000277f0


	//   ....[109]....
        /*0ef4*/ 	.word	0x00027800


	//   ....[110]....
        /*0ef8*/ 	.word	0x000278b0


	//   ....[111]....
        /*0efc*/ 	.word	0x000278c0


	//   ....[112]....
        /*0f00*/ 	.word	0x00027970


	//   ....[113]....
        /*0f04*/ 	.word	0x00027980


	//   ....[114]....
        /*0f08*/ 	.word	0x00027a30


	//   ....[115]....
        /*0f0c*/ 	.word	0x00027a40


	//   ....[116]....
        /*0f10*/ 	.word	0x00027af0


	//   ....[117]....
        /*0f14*/ 	.word	0x00027b00


	//   ....[118]....
        /*0f18*/ 	.word	0x00027b50


	//   ....[119]....
        /*0f1c*/ 	.word	0x00027ba0


	//   ....[120]....
        /*0f20*/ 	.word	0x0002b260


	//   ....[121]....
        /*0f24*/ 	.word	0x0002b290


	//   ....[122]....
        /*0f28*/ 	.word	0x0002b2d0


	//   ....[123]....
        /*0f2c*/ 	.word	0x0002b300


	//   ....[124]....
        /*0f30*/ 	.word	0x0002b330


	//   ....[125]....
        /*0f34*/ 	.word	0x0002b360


	//   ....[126]....
        /*0f38*/ 	.word	0x0002b390


	//   ....[127]....
        /*0f3c*/ 	.word	0x0002b3c0


	//   ....[128]....
        /*0f40*/ 	.word	0x0002b540


	//   ....[129]....
        /*0f44*/ 	.word	0x0002b570


	//   ....[130]....
        /*0f48*/ 	.word	0x0002b5a0


	//   ....[131]....
        /*0f4c*/ 	.word	0x0002b5d0


	//   ....[132]....
        /*0f50*/ 	.word	0x0002b600


	//   ....[133]....
        /*0f54*/ 	.word	0x0002b630


	//   ....[134]....
        /*0f58*/ 	.word	0x0002b6f0


	//   ....[135]....
        /*0f5c*/ 	.word	0x0002b710


	//   ....[136]....
        /*0f60*/ 	.word	0x0002b780


	//   ....[137]....
        /*0f64*/ 	.word	0x0002be50


	//   ....[138]....
        /*0f68*/ 	.word	0x0002c290


	//   ....[139]....
        /*0f6c*/ 	.word	0x0002c320


	//   ....[140]....
        /*0f70*/ 	.word	0x0002c370


	//   ....[141]....
        /*0f74*/ 	.word	0x0002c3c0


	//   ....[142]....
        /*0f78*/ 	.word	0x0002c450


	//   ....[143]....
        /*0f7c*/ 	.word	0x0002c4e0


	//   ....[144]....
        /*0f80*/ 	.word	0x0002c530


	//   ....[145]....
        /*0f84*/ 	.word	0x0002c580


	//   ....[146]....
        /*0f88*/ 	.word	0x0002c610


	//   ....[147]....
        /*0f8c*/ 	.word	0x0002c6a0


	//   ....[148]....
        /*0f90*/ 	.word	0x0002c6f0


	//   ....[149]....
        /*0f94*/ 	.word	0x0002c740


	//   ....[150]....
        /*0f98*/ 	.word	0x0002c7d0


	//   ....[151]....
        /*0f9c*/ 	.word	0x0002c860


	//   ....[152]....
        /*0fa0*/ 	.word	0x0002c8b0


	//   ....[153]....
        /*0fa4*/ 	.word	0x0002c900


	//   ....[154]....
        /*0fa8*/ 	.word	0x0002c9f0


	//   ....[155]....
        /*0fac*/ 	.word	0x0002ca80


	//   ....[156]....
        /*0fb0*/ 	.word	0x0002cad0


	//   ....[157]....
        /*0fb4*/ 	.word	0x0002cb20


	//   ....[158]....
        /*0fb8*/ 	.word	0x0002cbb0


	//   ....[159]....
        /*0fbc*/ 	.word	0x0002cc40


	//   ....[160]....
        /*0fc0*/ 	.word	0x0002cc90


	//   ....[161]....
        /*0fc4*/ 	.word	0x0002cce0


	//   ....[162]....
        /*0fc8*/ 	.word	0x0002cd70


	//   ....[163]....
        /*0fcc*/ 	.word	0x0002ce00


	//   ....[164]....
        /*0fd0*/ 	.word	0x0002ce50


	//   ....[165]....
        /*0fd4*/ 	.word	0x0002cea0


	//   ....[166]....
        /*0fd8*/ 	.word	0x0002cf30


	//   ....[167]....
        /*0fdc*/ 	.word	0x0002cfc0


	//   ....[168]....
        /*0fe0*/ 	.word	0x0002d010


	//   ....[169]....
        /*0fe4*/ 	.word	0x0002d060


	//   ....[170]....
        /*0fe8*/ 	.word	0x0002d400


	//   ....[171]....
        /*0fec*/ 	.word	0x0002d6f0


	//   ....[172]....
        /*0ff0*/ 	.word	0x0002d8d0


	//   ....[173]....
        /*0ff4*/ 	.word	0x0002d920


	//   ....[174]....
        /*0ff8*/ 	.word	0x0002d980


	//   ....[175]....
        /*0ffc*/ 	.word	0x0002daa0


	//   ....[176]....
        /*1000*/ 	.word	0x0002db00


	//   ....[177]....
        /*1004*/ 	.word	0x0002dc20


	//   ....[178]....
        /*1008*/ 	.word	0x0002dc80


	//   ....[179]....
        /*100c*/ 	.word	0x0002dda0


	//   ....[180]....
        /*1010*/ 	.word	0x0002de00


	//   ....[181]....
        /*1014*/ 	.word	0x0002df20


	//   ....[182]....
        /*1018*/ 	.word	0x0002df80


	//   ....[183]....
        /*101c*/ 	.word	0x0002e0a0


	//   ....[184]....
        /*1020*/ 	.word	0x0002e100


	//   ....[185]....
        /*1024*/ 	.word	0x0002e1e0


	//   ....[186]....
        /*1028*/ 	.word	0x0002e2b0


	//   ....[187]....
        /*102c*/ 	.word	0x0002e340


	//   ....[188]....
        /*1030*/ 	.word	0x0002e6e0


	//   ....[189]....
        /*1034*/ 	.word	0x0002e780


	//   ....[190]....
        /*1038*/ 	.word	0x0002e8a0


	//   ....[191]....
        /*103c*/ 	.word	0x0002e920


	//   ....[192]....
        /*1040*/ 	.word	0x0002e9a0


	//   ....[193]....
        /*1044*/ 	.word	0x0002ea20


	//   ....[194]....
        /*1048*/ 	.word	0x0002eaa0


	//   ....[195]....
        /*104c*/ 	.word	0x0002eb30


	//   ....[196]....
        /*1050*/ 	.word	0x0002ebd0


	//   ....[197]....
        /*1054*/ 	.word	0x0002ec80


	//   ....[198]....
        /*1058*/ 	.word	0x0002ed00


	//   ....[199]....
        /*105c*/ 	.word	0x0002ed80


	//   ....[200]....
        /*1060*/ 	.word	0x0002ee00


	//   ....[201]....
        /*1064*/ 	.word	0x0002ee90


	//   ....[202]....
        /*1068*/ 	.word	0x0002ef10


	//   ....[203]....
        /*106c*/ 	.word	0x0002efb0


	//   ....[204]....
        /*1070*/ 	.word	0x0002f040


	//   ....[205]....
        /*1074*/ 	.word	0x0002f170


	//----- nvinfo : EIATTR_REG_RECONFIG
	.align		4
.L_271:
        /*1078*/ 	.byte	0x01, 0x54
	.zero		2


	//----- nvinfo : EIATTR_SYSCALL_OFFSETS
	.align		4
        /*107c*/ 	.byte	0x04, 0x46
        /*107e*/ 	.short	(.L_273 - .L_272)


	//   ....[0]....
.L_272:
        /*1080*/ 	.word	0x00001fc0


	//   ....[1]....
        /*1084*/ 	.word	0x00002110


	//   ....[2]....
        /*1088*/ 	.word	0x000093a0


	//   ....[3]....
        /*108c*/ 	.word	0x000096c0


	//   ....[4]....
        /*1090*/ 	.word	0x000265c0


	//   ....[5]....
        /*1094*/ 	.word	0x00026710


	//   ....[6]....
        /*1098*/ 	.word	0x00026800


	//   ....[7]....
        /*109c*/ 	.word	0x00027160


	//----- nvinfo : EIATTR_MBARRIER_INSTR_OFFSETS
	.align		4
.L_273:
        /*10a0*/ 	.byte	0x04, 0x39
        /*10a2*/ 	.short	(.L_275 - .L_274)


	//   ....[0]....
.L_274:
        /*10a4*/ 	.word	0x000002b0
        /*10a8*/ 	.word	0x000000ff
        /*10ac*/ 	.word	0x00030800
        /*10b0*/ 	.short	0x0100
        /*10b2*/ 	.byte	0x08
	.zero		1


	//   ....[1]....
        /*10b4*/ 	.word	0x000002c0
        /*10b8*/ 	.word	0x000000ff
        /*10bc*/ 	.word	0x00030820
        /*10c0*/ 	.short	0x0100
        /*10c2*/ 	.byte	0x08
	.zero		1


	//   ....[2]....
        /*10c4*/ 	.word	0x000003b0
        /*10c8*/ 	.word	0x000000ff
        /*10cc*/ 	.word	0x00030830
        /*10d0*/ 	.short	0x0100
        /*10d2*/ 	.byte	0x08
	.zero		1


	//   ....[3]....
        /*10d4*/ 	.word	0x000003c0
        /*10d8*/ 	.word	0x000000ff
        /*10dc*/ 	.word	0x00030840
        /*10e0*/ 	.short	0x0100
        /*10e2*/ 	.byte	0x08
	.zero		1


	//   ....[4]....
        /*10e4*/ 	.word	0x000003d0
        /*10e8*/ 	.word	0x000000ff
        /*10ec*/ 	.word	0x00030838
        /*10f0*/ 	.short	0x0100
        /*10f2*/ 	.byte	0x08
	.zero		1


	//   ....[5]....
        /*10f4*/ 	.word	0x000003e0
        /*10f8*/ 	.word	0x000000ff
        /*10fc*/ 	.word	0x00030848
        /*1100*/ 	.short	0x0100
        /*1102*/ 	.byte	0x08
	.zero		1


	//   ....[6]....
        /*1104*/ 	.word	0x00000510
        /*1108*/ 	.word	0x000000ff
        /*110c*/ 	.word	0x00030850
        /*1110*/ 	.short	0x0100
        /*1112*/ 	.byte	0x08
	.zero		1


	//   ....[7]....
        /*1114*/ 	.word	0x00000520
        /*1118*/ 	.word	0x000000ff
        /*111c*/ 	.word	0x00030860
        /*1120*/ 	.short	0x0100
        /*1122*/ 	.byte	0x08
	.zero		1


	//   ....[8]....
        /*1124*/ 	.word	0x00000530
        /*1128*/ 	.word	0x000000ff
        /*112c*/ 	.word	0x00030858
        /*1130*/ 	.short	0x0100
        /*1132*/ 	.byte	0x08
	.zero		1


	//   ....[9]....
        /*1134*/ 	.word	0x00000540
        /*1138*/ 	.word	0x000000ff
        /*113c*/ 	.word	0x00030868
        /*1140*/ 	.short	0x0100
        /*1142*/ 	.byte	0x08
	.zero		1


	//   ....[10]....
        /*1144*/ 	.word	0x00000630
        /*1148*/ 	.word	0x000000ff
        /*114c*/ 	.word	0x00030870
        /*1150*/ 	.short	0x0100
        /*1152*/ 	.byte	0x06
	.zero		1


	//   ....[11]....
        /*1154*/ 	.word	0x00000640
        /*1158*/ 	.word	0x000000ff
        /*115c*/ 	.word	0x00030880
        /*1160*/ 	.short	0x0100
        /*1162*/ 	.byte	0x06
	.zero		1


	//   ....[12]....
        /*1164*/ 	.word	0x00000650
        /*1168*/ 	.word	0x000000ff
        /*116c*/ 	.word	0x00030878
        /*1170*/ 	.short	0x0100
        /*1172*/ 	.byte	0x06
	.zero		1


	//   ....[13]....
        /*1174*/ 	.word	0x00000660
        /*1178*/ 	.word	0x000000ff
        /*117c*/ 	.word	0x00030888
        /*1180*/ 	.short	0x0100
        /*1182*/ 	.byte	0x06
	.zero		1


	//   ....[14]....
        /*1184*/ 	.word	0x00000790
        /*1188*/ 	.word	0x000000ff
        /*118c*/ 	.word	0x00030890
        /*1190*/ 	.short	0x0100
        /*1192*/ 	.byte	0x08
	.zero		1


	//   ....[15]....
        /*1194*/ 	.word	0x000007a0
        /*1198*/ 	.word	0x000000ff
        /*119c*/ 	.word	0x000308a0
        /*11a0*/ 	.short	0x0100
        /*11a2*/ 	.byte	0x08
	.zero		1


	//   ....[16]....
        /*11a4*/ 	.word	0x000007b0
        /*11a8*/ 	.word	0x000000ff
        /*11ac*/ 	.word	0x00030898
        /*11b0*/ 	.short	0x0100
        /*11b2*/ 	.byte	0x08
	.zero		1


	//   ....[17]....
        /*11b4*/ 	.word	0x000007c0
        /*11b8*/ 	.word	0x000000ff
        /*11bc*/ 	.word	0x000308a8
        /*11c0*/ 	.short	0x0100
        /*11c2*/ 	.byte	0x08
	.zero		1


	//   ....[18]....
        /*11c4*/ 	.word	0x000008f0
        /*11c8*/ 	.word	0x000000ff
        /*11cc*/ 	.word	0x000308b0
        /*11d0*/ 	.short	0x0100
        /*11d2*/ 	.byte	0x08
	.zero		1


	//   ....[19]....
        /*11d4*/ 	.word	0x00000900
        /*11d8*/ 	.word	0x000000ff
        /*11dc*/ 	.word	0x000308c0
        /*11e0*/ 	.short	0x0100
        /*11e2*/ 	.byte	0x08
	.zero		1


	//   ....[20]....
        /*11e4*/ 	.word	0x00000910
        /*11e8*/ 	.word	0x000000ff
        /*11ec*/ 	.word	0x000308b8
        /*11f0*/ 	.short	0x0100
        /*11f2*/ 	.byte	0x08
	.zero		1


	//   ....[21]....
        /*11f4*/ 	.word	0x00000920
        /*11f8*/ 	.word	0x000000ff
        /*11fc*/ 	.word	0x000308c8
        /*1200*/ 	.short	0x0100
        /*1202*/ 	.byte	0x08
	.zero		1


	//   ....[22]....
        /*1204*/ 	.word	0x00003780
        /*1208*/ 	.word	0x00000063
        /*120c*/ 	.word	0x00030890
        /*1210*/ 	.short	0x010a
        /*1212*/ 	.byte	0x3f
	.zero		1


	//   ....[23]....
        /*1214*/ 	.word	0x00005ce0
        /*1218*/ 	.word	0x00000063
        /*121c*/ 	.word	0x00030890
        /*1220*/ 	.short	0x010a
        /*1222*/ 	.byte	0x3f
	.zero		1


	//   ....[24]....
        /*1224*/ 	.word	0x00008080
        /*1228*/ 	.word	0x00000063
        /*122c*/ 	.word	0x00030890
        /*1230*/ 	.short	0x010a
        /*1232*/ 	.byte	0x3f
	.zero		1


	//   ....[25]....
        /*1234*/ 	.word	0x00008380
        /*1238*/ 	.word	0x00000024
        /*123c*/ 	.word	0x00000000
        /*1240*/ 	.short	0x0101
        /*1242*/ 	.byte	0x3f
	.zero		1


	//   ....[26]....
        /*1244*/ 	.word	0x000083c0
        /*1248*/ 	.word	0x00000063
        /*124c*/ 	.word	0x000308b0
        /*1250*/ 	.short	0x010a
        /*1252*/ 	.byte	0x3f
	.zero		1


	//   ....[27]....
        /*1254*/ 	.word	0x000088b0
        /*1258*/ 	.word	0x00000063
        /*125c*/ 	.word	0x00000000
        /*1260*/ 	.short	0x0101
        /*1262*/ 	.byte	0x3f
	.zero		1


	//   ....[28]....
        /*1264*/ 	.word	0x00009440
        /*1268*/ 	.word	0x00000010
        /*126c*/ 	.word	0x00030800
        /*1270*/ 	.short	0x010a
        /*1272*/ 	.byte	0x3f
	.zero		1


	//   ....[29]....
        /*1274*/ 	.word	0x00009490
        /*1278*/ 	.word	0x00000010
        /*127c*/ 	.word	0x00030800
        /*1280*/ 	.short	0x010a
        /*1282*/ 	.byte	0x3f
	.zero		1


	//   ....[30]....
        /*1284*/ 	.word	0x0000aee0
        /*1288*/ 	.word	0x00000010
        /*128c*/ 	.word	0x00030800
        /*1290*/ 	.short	0x010a
        /*1292*/ 	.byte	0x3f
	.zero		1


	//   ....[31]....
        /*1294*/ 	.word	0x0000f800
        /*1298*/ 	.word	0x00000010
        /*129c*/ 	.word	0x00030800
        /*12a0*/ 	.short	0x010a
        /*12a2*/ 	.byte	0x3f
	.zero		1


	//   ....[32]....
        /*12a4*/ 	.word	0x00013360
        /*12a8*/ 	.word	0x00000039
        /*12ac*/ 	.word	0x00030830
        /*12b0*/ 	.short	0x010a
        /*12b2*/ 	.byte	0x3f
	.zero		1


	//   ....[33]....
        /*12b4*/ 	.word	0x000133d0
        /*12b8*/ 	.word	0x00000039
        /*12bc*/ 	.word	0x00030830
        /*12c0*/ 	.short	0x010a
        /*12c2*/ 	.byte	0x3f
	.zero		1


	//   ....[34]....
        /*12c4*/ 	.word	0x000142f0
        /*12c8*/ 	.word	0x00000002
        /*12cc*/ 	.word	0x00000000
        /*12d0*/ 	.short	0x0101
        /*12d2*/ 	.byte	0x3f
	.zero		1


	//   ....[35]....
        /*12d4*/ 	.word	0x000161d0
        /*12d8*/ 	.word	0x00000002
        /*12dc*/ 	.word	0x00030830
        /*12e0*/ 	.short	0x010a
        /*12e2*/ 	.byte	0x3f
	.zero		1


	//   ....[36]....
        /*12e4*/ 	.word	0x00016260
        /*12e8*/ 	.word	0x00000002
        /*12ec*/ 	.word	0x00030830
        /*12f0*/ 	.short	0x010a
        /*12f2*/ 	.byte	0x3f
	.zero		1


	//   ....[37]....
        /*12f4*/ 	.word	0x000174c0
        /*12f8*/ 	.word	0x00000000
        /*12fc*/ 	.word	0x00030850
        /*1300*/ 	.short	0x010a
        /*1302*/ 	.byte	0x3f
	.zero		1


	//   ....[38]....
        /*1304*/ 	.word	0x00017510
        /*1308*/ 	.word	0x00000000
        /*130c*/ 	.word	0x00030850
        /*1310*/ 	.short	0x010a
        /*1312*/ 	.byte	0x3f
	.zero		1


	//   ....[39]....
        /*1314*/ 	.word	0x00017920
        /*1318*/ 	.word	0x00000002
        /*131c*/ 	.word	0x00000000
        /*1320*/ 	.short	0x0101
        /*1322*/ 	.byte	0x3f
	.zero		1


	//   ....[40]....
        /*1324*/ 	.word	0x00018370
        /*1328*/ 	.word	0x00000000
        /*132c*/ 	.word	0x00000000
        /*1330*/ 	.short	0x0101
        /*1332*/ 	.byte	0x3f
	.zero		1


	//   ....[41]....
        /*1334*/ 	.word	0x00019550
        /*1338*/ 	.word	0x00000003
        /*133c*/ 	.word	0x00030830
        /*1340*/ 	.short	0x010a
        /*1342*/ 	.byte	0x3f
	.zero		1


	//   ....[42]....
        /*1344*/ 	.word	0x000195e0
        /*1348*/ 	.word	0x00000003
        /*134c*/ 	.word	0x00030830
        /*1350*/ 	.short	0x010a
        /*1352*/ 	.byte	0x3f
	.zero		1


	//   ....[43]....
        /*1354*/ 	.word	0x0001a830
        /*1358*/ 	.word	0x000000e8
        /*135c*/ 	.word	0x00030850
        /*1360*/ 	.short	0x010a
        /*1362*/ 	.byte	0x3f
	.zero		1


	//   ....[44]....
        /*1364*/ 	.word	0x0001a880
        /*1368*/ 	.word	0x000000e8
        /*136c*/ 	.word	0x00030850
        /*1370*/ 	.short	0x010a
        /*1372*/ 	.byte	0x3f
	.zero		1


	//   ....[45]....
        /*1374*/ 	.word	0x0001b500
        /*1378*/ 	.word	0x0000009c
        /*137c*/ 	.word	0x00000000
        /*1380*/ 	.short	0x0101
        /*1382*/ 	.byte	0x3f
	.zero		1


	//   ....[46]....
        /*1384*/ 	.word	0x0001b550
        /*1388*/ 	.word	0x000000e8
        /*138c*/ 	.word	0x00000000
        /*1390*/ 	.short	0x0101
        /*1392*/ 	.byte	0x3f
	.zero		1


	//   ....[47]....
        /*1394*/ 	.word	0x0001bb40
        /*1398*/ 	.word	0x00000003
        /*139c*/ 	.word	0x00030830
        /*13a0*/ 	.short	0x010a
        /*13a2*/ 	.byte	0x3f
	.zero		1


	//   ....[48]....
        /*13a4*/ 	.word	0x0001bbd0
        /*13a8*/ 	.word	0x00000003
        /*13ac*/ 	.word	0x00030830
        /*13b0*/ 	.short	0x010a
        /*13b2*/ 	.byte	0x3f
	.zero		1


	//   ....[49]....
        /*13b4*/ 	.word	0x0001ce50
        /*13b8*/ 	.word	0x00000000
        /*13bc*/ 	.word	0x00030850
        /*13c0*/ 	.short	0x010a
        /*13c2*/ 	.byte	0x3f
	.zero		1


	//   ....[50]....
        /*13c4*/ 	.word	0x0001cea0
        /*13c8*/ 	.word	0x00000000
        /*13cc*/ 	.word	0x00030850
        /*13d0*/ 	.short	0x010a
        /*13d2*/ 	.byte	0x3f
	.zero		1


	//   ....[51]....
        /*13d4*/ 	.word	0x0001d3e0
        /*13d8*/ 	.word	0x00000004
        /*13dc*/ 	.word	0x00000000
        /*13e0*/ 	.short	0x0101
        /*13e2*/ 	.byte	0x3f
	.zero		1


	//   ....[52]....
        /*13e4*/ 	.word	0x0001dd20
        /*13e8*/ 	.word	0x00000000
        /*13ec*/ 	.word	0x00000000
        /*13f0*/ 	.short	0x0101
        /*13f2*/ 	.byte	0x3f
	.zero		1


	//   ....[53]....
        /*13f4*/ 	.word	0x0001f350
        /*13f8*/ 	.word	0x0000000c
        /*13fc*/ 	.word	0x00030850
        /*1400*/ 	.short	0x010a
        /*1402*/ 	.byte	0x3f
	.zero		1


	//   ....[54]....
        /*1404*/ 	.word	0x0001f3f0
        /*1408*/ 	.word	0x0000000c
        /*140c*/ 	.word	0x00030850
        /*1410*/ 	.short	0x010a
        /*1412*/ 	.byte	0x3f
	.zero		1


	//   ....[55]....
        /*1414*/ 	.word	0x0001f810
        /*1418*/ 	.word	0x0000000c
        /*141c*/ 	.word	0x00000000
        /*1420*/ 	.short	0x0101
        /*1422*/ 	.byte	0x3f
	.zero		1


	//   ....[56]....
        /*1424*/ 	.word	0x00021a90
        /*1428*/ 	.word	0x00000000
        /*142c*/ 	.word	0x00000000
        /*1430*/ 	.short	0x0101
        /*1432*/ 	.byte	0x3f
	.zero		1


	//   ....[57]....
        /*1434*/ 	.word	0x000246d0
        /*1438*/ 	.word	0x00000007
        /*143c*/ 	.word	0x00030820
        /*1440*/ 	.short	0x010a
        /*1442*/ 	.byte	0x3f
	.zero		1


	//   ....[58]....
        /*1444*/ 	.word	0x000247b0
        /*1448*/ 	.word	0x00000008
        /*144c*/ 	.word	0x000308a0
        /*1450*/ 	.short	0x010a
        /*1452*/ 	.byte	0x3f
	.zero		1


	//   ....[59]....
        /*1454*/ 	.word	0x00024d10
        /*1458*/ 	.word	0x00000008
        /*145c*/ 	.word	0x000308c0
        /*1460*/ 	.short	0x010a
        /*1462*/ 	.byte	0x3f
	.zero		1


	//   ....[60]....
        /*1464*/ 	.word	0x000253d0
        /*1468*/ 	.word	0x00000008
        /*146c*/ 	.word	0x000308a0
        /*1470*/ 	.short	0x010a
        /*1472*/ 	.byte	0x3f
	.zero		1


	//   ....[61]....
        /*1474*/ 	.word	0x00025910
        /*1478*/ 	.word	0x00000008
        /*147c*/ 	.word	0x000308c0
        /*1480*/ 	.short	0x010a
        /*1482*/ 	.byte	0x3f
	.zero		1


	//   ....[62]....
        /*1484*/ 	.word	0x00026c10
        /*1488*/ 	.word	0x00000000
        /*148c*/ 	.word	0x00030840
        /*1490*/ 	.short	0x010a
        /*1492*/ 	.byte	0x3f
	.zero		1


	//   ....[63]....
        /*1494*/ 	.word	0x00027cb0
        /*1498*/ 	.word	0x00000009
        /*149c*/ 	.word	0x00030800
        /*14a0*/ 	.short	0x0107
        /*14a2*/ 	.byte	0x3f
	.zero		1


	//   ....[64]....
        /*14a4*/ 	.word	0x00027dc0
        /*14a8*/ 	.word	0x00000002
        /*14ac*/ 	.word	0x00030800
        /*14b0*/ 	.short	0x0101
        /*14b2*/ 	.byte	0x3f
	.zero		1


	//   ....[65]....
        /*14b4*/ 	.word	0x00027de0
        /*14b8*/ 	.word	0x00000002
        /*14bc*/ 	.word	0x00030820
        /*14c0*/ 	.short	0x010a
        /*14c2*/ 	.byte	0x3f
	.zero		1


	//   ....[66]....
        /*14c4*/ 	.word	0x00028160
        /*14c8*/ 	.word	0x00000003
        /*14cc*/ 	.word	0x00030840
        /*14d0*/ 	.short	0x010a
        /*14d2*/ 	.byte	0x3f
	.zero		1


	//   ....[67]....
        /*14d4*/ 	.word	0x00028720
        /*14d8*/ 	.word	0x00000003
        /*14dc*/ 	.word	0x00000060
        /*14e0*/ 	.short	0x010a
        /*14e2*/ 	.byte	0x3f
	.zero		1


	//   ....[68]....
        /*14e4*/ 	.word	0x00029000
        /*14e8*/ 	.word	0x00000003
        /*14ec*/ 	.word	0x00030840
        /*14f0*/ 	.short	0x010a
        /*14f2*/ 	.byte	0x3f
	.zero		1


	//   ....[69]....
        /*14f4*/ 	.word	0x000295c0
        /*14f8*/ 	.word	0x00000002
        /*14fc*/ 	.word	0x00000060
        /*1500*/ 	.short	0x010a
        /*1502*/ 	.byte	0x3f
	.zero		1


	//   ....[70]....
        /*1504*/ 	.word	0x00029db0
        /*1508*/ 	.word	0x00000002
        /*150c*/ 	.word	0x00030840
        /*1510*/ 	.short	0x010a
        /*1512*/ 	.byte	0x3f
	.zero		1


	//   ....[71]....
        /*1514*/ 	.word	0x0002a370
        /*1518*/ 	.word	0x00000002
        /*151c*/ 	.word	0x00000060
        /*1520*/ 	.short	0x010a
        /*1522*/ 	.byte	0x3f
	.zero		1


	//   ....[72]....
        /*1524*/ 	.word	0x0002aaf0
        /*1528*/ 	.word	0x00000000
        /*152c*/ 	.word	0x00030860
        /*1530*/ 	.short	0x010a
        /*1532*/ 	.byte	0x3f
	.zero		1


	//   ....[73]....
        /*1534*/ 	.word	0x0002bdd0
        /*1538*/ 	.word	0x00000000
        /*153c*/ 	.word	0x00030820
        /*1540*/ 	.short	0x010a
        /*1542*/ 	.byte	0x3f
	.zero		1


	//   ....[74]....
        /*1544*/ 	.word	0x0002bf80
        /*1548*/ 	.word	0x00000006
        /*154c*/ 	.word	0x00000000
        /*1550*/ 	.short	0x010a
        /*1552*/ 	.byte	0x3f
	.zero		1


	//   ....[75]....
        /*1554*/ 	.word	0x0002bff0
        /*1558*/ 	.word	0x00000007
        /*155c*/ 	.word	0x00000000
        /*1560*/ 	.short	0x010a
        /*1562*/ 	.byte	0x3f
	.zero		1


	//   ....[76]....
        /*1564*/ 	.word	0x0002c060
        /*1568*/ 	.word	0x00000004
        /*156c*/ 	.word	0x00000000
        /*1570*/ 	.short	0x010a
        /*1572*/ 	.byte	0x3f
	.zero		1


	//   ....[77]....
        /*1574*/ 	.word	0x0002c090
        /*1578*/ 	.word	0x00000003
        /*157c*/ 	.word	0x00000000
        /*1580*/ 	.short	0x010a
        /*1582*/ 	.byte	0x3f
	.zero		1


	//   ....[78]....
        /*1584*/ 	.word	0x0002c0f0
        /*1588*/ 	.word	0x00000063
        /*158c*/ 	.word	0x00030890
        /*1590*/ 	.short	0x010a
        /*1592*/ 	.byte	0x3f
	.zero		1


	//   ....[79]....
        /*1594*/ 	.word	0x0002c140
        /*1598*/ 	.word	0x00000063
        /*159c*/ 	.word	0x00030890
        /*15a0*/ 	.short	0x010a
        /*15a2*/ 	.byte	0x3f
	.zero		1


	//   ....[80]....
        /*15a4*/ 	.word	0x0002c190
        /*15a8*/ 	.word	0x00000063
        /*15ac*/ 	.word	0x00030890
        /*15b0*/ 	.short	0x010a
        /*15b2*/ 	.byte	0x3f
	.zero		1


	//   ....[81]....
        /*15b4*/ 	.word	0x0002c1e0
        /*15b8*/ 	.word	0x00000063
        /*15bc*/ 	.word	0x000308b0
        /*15c0*/ 	.short	0x010a
        /*15c2*/ 	.byte	0x3f
	.zero		1


	//   ....[82]....
        /*15c4*/ 	.word	0x0002c940
        /*15c8*/ 	.word	0x00000010
        /*15cc*/ 	.word	0x00030800
        /*15d0*/ 	.short	0x010a
        /*15d2*/ 	.byte	0x3f
	.zero		1


	//   ....[83]....
        /*15d4*/ 	.word	0x0002d0a0
        /*15d8*/ 	.word	0x00000010
        /*15dc*/ 	.word	0x00030800
        /*15e0*/ 	.short	0x010a
        /*15e2*/ 	.byte	0x3f
	.zero		1


	//   ....[84]....
        /*15e4*/ 	.word	0x0002d0f0
        /*15e8*/ 	.word	0x00000039
        /*15ec*/ 	.word	0x00030830
        /*15f0*/ 	.short	0x010a
        /*15f2*/ 	.byte	0x3f
	.zero		1


	//   ....[85]....
        /*15f4*/ 	.word	0x0002d140
        /*15f8*/ 	.word	0x00000002
        /*15fc*/ 	.word	0x00030830
        /*1600*/ 	.short	0x010a
        /*1602*/ 	.byte	0x3f
	.zero		1


	//   ....[86]....
        /*1604*/ 	.word	0x0002d190
        /*1608*/ 	.word	0x00000000
        /*160c*/ 	.word	0x00030850
        /*1610*/ 	.short	0x010a
        /*1612*/ 	.byte	0x3f
	.zero		1


	//   ....[87]....
        /*1614*/ 	.word	0x0002d1e0
        /*1618*/ 	.word	0x00000003
        /*161c*/ 	.word	0x00030830
        /*1620*/ 	.short	0x010a
        /*1622*/ 	.byte	0x3f
	.zero		1


	//   ....[88]....
        /*1624*/ 	.word	0x0002d230
        /*1628*/ 	.word	0x000000e8
        /*162c*/ 	.word	0x00030850
        /*1630*/ 	.short	0x010a
        /*1632*/ 	.byte	0x3f
	.zero		1


	//   ....[89]....
        /*1634*/ 	.word	0x0002d280
        /*1638*/ 	.word	0x00000003
        /*163c*/ 	.word	0x00030830
        /*1640*/ 	.short	0x010a
        /*1642*/ 	.byte	0x3f
	.zero		1


	//   ....[90]....
        /*1644*/ 	.word	0x0002d2d0
        /*1648*/ 	.word	0x00000000
        /*164c*/ 	.word	0x00030850
        /*1650*/ 	.short	0x010a
        /*1652*/ 	.byte	0x3f
	.zero		1


	//   ....[91]....
        /*1654*/ 	.word	0x0002d320
        /*1658*/ 	.word	0x0000000c
        /*165c*/ 	.word	0x00030850
        /*1660*/ 	.short	0x010a
        /*1662*/ 	.byte	0x3f
	.zero		1


	//   ....[92]....
        /*1664*/ 	.word	0x0002d4d0
        /*1668*/ 	.word	0x00000006
        /*166c*/ 	.word	0x00030820
        /*1670*/ 	.short	0x010a
        /*1672*/ 	.byte	0x3f
	.zero		1


	//   ....[93]....
        /*1674*/ 	.word	0x0002d520
        /*1678*/ 	.word	0x00000008
        /*167c*/ 	.word	0x000308a0
        /*1680*/ 	.short	0x010a
        /*1682*/ 	.byte	0x3f
	.zero		1


	//   ....[94]....
        /*1684*/ 	.word	0x0002d570
        /*1688*/ 	.word	0x00000008
        /*168c*/ 	.word	0x000308c0
        /*1690*/ 	.short	0x010a
        /*1692*/ 	.byte	0x3f
	.zero		1


	//   ....[95]....
        /*1694*/ 	.word	0x0002d5c0
        /*1698*/ 	.word	0x00000008
        /*169c*/ 	.word	0x000308a0
        /*16a0*/ 	.short	0x010a
        /*16a2*/ 	.byte	0x3f
	.zero		1


	//   ....[96]....
        /*16a4*/ 	.word	0x0002d610
        /*16a8*/ 	.word	0x00000008
        /*16ac*/ 	.word	0x000308c0
        /*16b0*/ 	.short	0x010a
        /*16b2*/ 	.byte	0x3f
	.zero		1


	//   ....[97]....
        /*16b4*/ 	.word	0x0002d7b0
        /*16b8*/ 	.word	0x00000000
        /*16bc*/ 	.word	0x00030840
        /*16c0*/ 	.short	0x010a
        /*16c2*/ 	.byte	0x3f
	.zero		1


	//   ....[98]....
        /*16c4*/ 	.word	0x0002e400
        /*16c8*/ 	.word	0x00000002
        /*16cc*/ 	.word	0x00030820
        /*16d0*/ 	.short	0x010a
        /*16d2*/ 	.byte	0x3f
	.zero		1


	//   ....[99]....
        /*16d4*/ 	.word	0x0002e450
        /*16d8*/ 	.word	0x00000003
        /*16dc*/ 	.word	0x00030840
        /*16e0*/ 	.short	0x010a
        /*16e2*/ 	.byte	0x3f
	.zero		1


	//   ....[100]....
        /*16e4*/ 	.word	0x0002e4a0
        /*16e8*/ 	.word	0x00000003
        /*16ec*/ 	.word	0x00000060
        /*16f0*/ 	.short	0x010a
        /*16f2*/ 	.byte	0x3f
	.zero		1


	//   ....[101]....
        /*16f4*/ 	.word	0x0002e4f0
        /*16f8*/ 	.word	0x00000003
        /*16fc*/ 	.word	0x00030840
        /*1700*/ 	.short	0x010a
        /*1702*/ 	.byte	0x3f
	.zero		1


	//   ....[102]....
        /*1704*/ 	.word	0x0002e540
        /*1708*/ 	.word	0x00000002
        /*170c*/ 	.word	0x00000060
        /*1710*/ 	.short	0x010a
        /*1712*/ 	.byte	0x3f
	.zero		1


	//   ....[103]....
        /*1714*/ 	.word	0x0002e590
        /*1718*/ 	.word	0x00000002
        /*171c*/ 	.word	0x00030840
        /*1720*/ 	.short	0x010a
        /*1722*/ 	.byte	0x3f
	.zero		1


	//   ....[104]....
        /*1724*/ 	.word	0x0002e5e0
        /*1728*/ 	.word	0x00000002
        /*172c*/ 	.word	0x00000060
        /*1730*/ 	.short	0x010a
        /*1732*/ 	.byte	0x3f
	.zero		1


	//   ....[105]....
        /*1734*/ 	.word	0x0002e630
        /*1738*/ 	.word	0x00000000
        /*173c*/ 	.word	0x00030860
        /*1740*/ 	.short	0x010a
        /*1742*/ 	.byte	0x3f
	.zero		1


	//   ....[106]....
        /*1744*/ 	.word	0x0002f090
        /*1748*/ 	.word	0x00000000
        /*174c*/ 	.word	0x00030820
        /*1750*/ 	.short	0x010a
        /*1752*/ 	.byte	0x3f
	.zero		1


	//   ....[107]....
        /*1754*/ 	.word	0x0002f230
        /*1758*/ 	.word	0x00000006
        /*175c*/ 	.word	0x00000000
        /*1760*/ 	.short	0x010a
        /*1762*/ 	.byte	0x3f
	.zero		1


	//   ....[108]....
        /*1764*/ 	.word	0x0002f280
        /*1768*/ 	.word	0x00000007
        /*176c*/ 	.word	0x00000000
        /*1770*/ 	.short	0x010a
        /*1772*/ 	.byte	0x3f
	.zero		1


	//   ....[109]....
        /*1774*/ 	.word	0x0002f2d0
        /*1778*/ 	.word	0x00000004
        /*177c*/ 	.word	0x00000000
        /*1780*/ 	.short	0x010a
        /*1782*/ 	.byte	0x3f
	.zero		1


	//----- nvinfo : EIATTR_NUM_MBARRIERS
	.align		4
.L_275:
        /*1784*/ 	.byte	0x03, 0x38
        /*1786*/ 	.short	0x0016


	//----- nvinfo : EIATTR_EXIT_INSTR_OFFSETS
	.align		4
        /*1788*/ 	.byte	0x04, 0x1c
        /*178a*/ 	.short	(.L_277 - .L_276)


	//   ....[0]....
.L_276:
        /*178c*/ 	.word	0x0002c0e0


	//----- nvinfo : EIATTR_MAX_THREADS
	.align		4
.L_277:
        /*1790*/ 	.byte	0x04, 0x05
        /*1792*/ 	.short	(.L_279 - .L_278)
.L_278:
        /*1794*/ 	.word	0x00000180
        /*1798*/ 	.word	0x00000001
        /*179c*/ 	.word	0x00000001


	//----- nvinfo : EIATTR_CRS_STACK_SIZE
	.align		4
.L_279:
        /*17a0*/ 	.byte	0x04, 0x1e
        /*17a2*/ 	.short	(.L_281 - .L_280)
.L_280:
        /*17a4*/ 	.word	0x00000000


	//----- nvinfo : EIATTR_CBANK_PARAM_SIZE
	.align		4
.L_281:
        /*17a8*/ 	.byte	0x03, 0x19
        /*17aa*/ 	.short	0x0af0


	//----- nvinfo : EIATTR_PARAM_CBANK
	.align		4
        /*17ac*/ 	.byte	0x04, 0x0a
        /*17ae*/ 	.short	(.L_283 - .L_282)
	.align		4
.L_282:
        /*17b0*/ 	.word	index@(.nv.constant0._ZN7cutlass13device_kernelIN5flash11enable_sm90INS1_16FlashAttnFwdSm90INS1_25CollectiveMainloopFwdSm90ILi2EN4cute5tupleIJNS5_1CILi1EEES8_S8_EEENS6_IJNS7_ILi128EEENS7_ILi64EEENS7_ILi256EEEEEELi256ENS_10bfloat16_tEfNS_4arch4Sm90ELb0ELb1ELb1ELb1ELb0ELb1ELb0ELb1ELb1ELb1ELb0ELb0EEENS1_21CollectiveEpilogueFwdINS6_IJSA_SC_SB_EEES9_SE_SG_Li256ELb1ELb1ELb0ELb0EEENS1_36VarlenDynamicPersistentTileSchedulerILi128ELi64ELi256ELi128ELb0ELb1ELb1ELb1ELb0ELb1EEEEEEEEEvNT_6ParamsE)
        /*17b4*/ 	.short	0x0210
        /*17b6*/ 	.short	0x0af0


	//----- nvinfo : EIATTR_SW_WAR
	.align		4
.L_283:
        /*17b8*/ 	.byte	0x04, 0x36
        /*17ba*/ 	.short	(.L_285 - .L_284)
.L_284:
        /*17bc*/ 	.word	0x00000008
.L_285:


//--------------------- .nv.info._ZN7cutlass13device_kernelIN5flash11enable_sm90INS1_16FlashAttnFwdSm90INS1_25CollectiveMainloopFwdSm90ILi2EN4cute5tupleIJNS5_1CILi1EEES8_S8_EEENS6_IJNS7_ILi128EEENS7_ILi80EEENS7_ILi256EEEEEELi256ENS_10bfloat16_tEfNS_4arch4Sm90ELb1ELb0ELb1ELb0ELb0ELb0ELb0ELb1ELb1ELb1ELb0ELb0EEENS1_21CollectiveEpilogueFwdINS6_IJSA_SC_SB_EEES9_SE_SG_Li256ELb0ELb1ELb0ELb0EEENS1_30DynamicPersistentTileSchedulerILi256ELi128ELb0ELb1ELb1EEEEEEEEEvNT_6ParamsE --------------------------
	.section	.nv.info._ZN7cutlass13device_kernelIN5flash11enable_sm90INS1_16FlashAttnFwdSm90INS1_25CollectiveMainloopFwdSm90ILi2EN4cute5tupleIJNS5_1CILi1EEES8_S8_EEENS6_IJNS7_ILi128EEENS7_ILi80EEENS7_ILi256EEEEEELi256ENS_10bfloat16_tEfNS_4arch4Sm90ELb1ELb0ELb1ELb0ELb0ELb0ELb0ELb1ELb1ELb1ELb0ELb0EEENS1_21CollectiveEpilogueFwdINS6_IJSA_SC_SB_EEES9_SE_SG_Li256ELb0ELb1ELb0ELb0EEENS1_30DynamicPersistentTileSchedulerILi256ELi128ELb0ELb1ELb1EEEEEEEEEvNT_6ParamsE,"",@"SHT_CUDA_INFO"
	.sectionflags	@""
	.align	4


	//----- nvinfo : EIATTR_CUDA_API_VERSION
	.align		4
        /*0000*/ 	.byte	0x04, 0x37
        /*0002*/ 	.short	(.L_287 - .L_286)
.L_286:
        /*0004*/ 	.word	0x00000082


	//----- nvinfo : EIATTR_KPARAM_INFO
	.align		4
.L_287:
        /*0008*/ 	.byte	0x04, 0x17
        /*000a*/ 	.short	(.L_289 - .L_288)
.L_288:
        /*000c*/ 	.word	0x00000000
        /*0010*/ 	.short	0x0000
        /*0012*/ 	.short	0x0070
        /*0014*/ 	.byte	0x00, 0xf0, 0x01, 0x2a


	//----- nvinfo : EIATTR_SPARSE_MMA_MASK
	.align		4
.L_289:
        /*0018*/ 	.byte	0x03, 0x50
        /*001a*/ 	.short	0x0000


	//----- nvinfo : EIATTR_MAXREG_COUNT
	.align		4
        /*001c*/ 	.byte	0x03, 0x1b
        /*001e*/ 	.short	0x00a8


	//----- nvinfo : EIATTR_NUM_BARRIERS
	.align		4
        /*0020*/ 	.byte	0x02, 0x4c
        /*0022*/ 	.byte	0x09
	.zero		1


	//----- nvinfo : EIATTR_EXTERNS
	.align		4
        /*0024*/ 	.byte	0x04, 0x0f
        /*0026*/ 	.short	(.L_291 - .L_290)


	//   ....[0]....
	.align		4
.L_290:
        /*0028*/ 	.word	index@(__assertfail)


	//----- nvinfo : EIATTR_ANNOTATIONS
	.align		4
.L_291:
        /*002c*/ 	.byte	0x04, 0x55
        /*002e*/ 	.short	(.L_293 - .L_292)


	//   ....[0]....
.L_292:
        /* <DEDUP_REMOVED lines=27> */


	//----- nvinfo : EIATTR_MERCURY_ISA_VERSION
	.align		4
.L_293:
        /*01c8*/ 	.byte	0x03, 0x5f
        /*01ca*/ 	.short	0x0101


	//----- nvinfo : EIATTR_INT_WARP_WIDE_INSTR_OFFSETS
	.align		4
        /*01cc*/ 	.byte	0x04, 0x31
        /*01ce*/ 	.short	(.L_295 - .L_294)


	//   ....[0]....
.L_294:
        /*01d0*/ 	.word	0x00000130


	//   ....[1]....
        /*01d4*/ 	.word	0x00000170


	//   ....[2]....
        /*01d8*/ 	.word	0x000001e0


	//   ....[3]....
        /*01dc*/ 	.word	0x000125c0


	//   ....[4]....
        /*01e0*/ 	.word	0x00012660


	//   ....[5]....
        /*01e4*/ 	.word	0x00016790


	//   ....[6]....
        /*01e8*/ 	.word	0x00016830


	//----- nvinfo : EIATTR_COOP_GROUP_MASK_REGIDS
	.align		4
.L_295:
        /*01ec*/ 	.byte	0x04, 0x29
        /*01ee*/ 	.short	(.L_297 - .L_296)


	//   ....[0]....
.L_296:
        /*01f0*/ 	.word	0xffffffff


	//   ....[1]....
        /*01f4*/ 	.word	0xffffffff


	//   ....[2]....
        /*01f8*/ 	.word	0xffffffff


	//   ....[3]....
        /*01fc*/ 	.word	0xffffffff


	//   ....[4]....
        /*0200*/ 	.word	0xffffffff


	//   ....[5]....
        /*0204*/ 	.word	0xffffffff


	//   ....[6]....
        /*0208*/ 	.word	0xffffffff


	//   ....[7]....
        /*020c*/ 	.word	0xffffffff


	//   ....[8]....
        /*0210*/ 	.word	0xffffffff


	//   ....[9]....
        /*0214*/ 	.word	0xffffffff


	//   ....[10]....
        /*0218*/ 	.word	0xffffffff


	//   ....[11]....
        /*021c*/ 	.word	0xffffffff


	//   ....[12]....
        /*0220*/ 	.word	0xffffffff


	//   ....[13]....
        /*0224*/ 	.word	0xffffffff


	//   ....[14]....
        /*0228*/ 	.word	0xffffffff


	//   ....[15]....
        /*022c*/ 	.word	0xffffffff


	//   ....[16]....
        /*0230*/ 	.word	0xffffffff


	//   ....[17]....
        /*0234*/ 	.word	0xffffffff


	//   ....[18]....
        /*0238*/ 	.word	0xffffffff


	//   ....[19]....
        /*023c*/ 	.word	0xffffffff


	//   ....[20]....
        /*0240*/ 	.word	0xffffffff


	//   ....[21]....
        /*0244*/ 	.word	0xffffffff


	//   ....[22]....
        /*0248*/ 	.word	0xffffffff


	//   ....[23]....
        /*024c*/ 	.word	0xffffffff


	//   ....[24]....
        /*0250*/ 	.word	0xffffffff


	//   ....[25]....
        /*0254*/ 	.word	0xffffffff


	//   ....[26]....
        /*0258*/ 	.word	0xffffffff


	//   ....[27]....
        /*025c*/ 	.word	0xffffffff


	//   ....[28]....
        /*0260*/ 	.word	0xffffffff


	//   ....[29]....
        /*0264*/ 	.word	0xffffffff


	//   ....[30]....
        /*0268*/ 	.word	0xffffffff


	//   ....[31]....
        /*026c*/ 	.word	0xffffffff


	//   ....[32]....
        /*0270*/ 	.word	0xffffffff


	//   ....[33]....
        /*0274*/ 	.word	0xffffffff


	//   ....[34]....
        /*0278*/ 	.word	0xffffffff


	//   ....[35]....
        /*027c*/ 	.word	0xffffffff


	//   ....[36]....
        /*0280*/ 	.word	0xffffffff


	//   ....[37]....
        /*0284*/ 	.word	0xffffffff


	//   ....[38]....
        /*0288*/ 	.word	0xffffffff


	//   ....[39]....
        /*028c*/ 	.word	0xffffffff


	//   ....[40]....
        /*0290*/ 	.word	0xffffffff


	//   ....[41]....
        /*0294*/ 	.word	0xffffffff


	//   ....[42]....
        /*0298*/ 	.word	0xffffffff


	//   ....[43]....
        /*029c*/ 	.word	0xffffffff


	//   ....[44]....
        /*02a0*/ 	.word	0xffffffff


	//   ....[45]....
        /*02a4*/ 	.word	0xffffffff


	//   ....[46]....
        /*02a8*/ 	.word	0xffffffff


	//   ....[47]....
        /*02ac*/ 	.word	0xffffffff


	//   ....[48]....
        /*02b0*/ 	.word	0xffffffff


	//   ....[49]....
        /*02b4*/ 	.word	0xffffffff


	//   ....[50]....
        /*02b8*/ 	.word	0xffffffff


	//   ....[51]....
        /*02bc*/ 	.word	0xffffffff


	//   ....[52]....
        /*02c0*/ 	.word	0xffffffff


	//   ....[53]....
        /*02c4*/ 	.word	0xffffffff


	//   ....[54]....
        /*02c8*/ 	.word	0xffffffff


	//   ....[55]....
        /*02cc*/ 	.word	0xffffffff


	//   ....[56]....
        /*02d0*/ 	.word	0xffffffff


	//   ....[57]....
        /*02d4*/ 	.word	0xffffffff


	//   ....[58]....
        /*02d8*/ 	.word	0xffffffff


	//   ....[59]....
        /*02dc*/ 	.word	0xffffffff


	//   ....[60]....
        /*02e0*/ 	.word	0xffffffff


	//   ....[61]....
        /*02e4*/ 	.word	0xffffffff


	//   ....[62]....
        /*02e8*/ 	.word	0xffffffff


	//   ....[63]....
        /*02ec*/ 	.word	0xffffffff


	//   ....[64]....
        /*02f0*/ 	.word	0xffffffff


	//   ....[65]....
        /*02f4*/ 	.word	0xffffffff


	//   ....[66]....
        /*02f8*/ 	.word	0xffffffff


	//   ....[67]....
        /*02fc*/ 	.word	0xffffffff


	//   ....[68]....
        /*0300*/ 	.word	0x0500000f


	//   ....[69]....
        /*0304*/ 	.word	0x0500000f


	//   ....[70]....
        /*0308*/ 	.word	0x0500000f


	//   ....[71]....
        /*030c*/ 	.word	0x0500000f


	//   ....[72]....
        /*0310*/ 	.word	0x0500000f


	//   ....[73]....
        /*0314*/ 	.word	0x0500000f


	//   ....[74]....
        /*0318*/ 	.word	0x0500000f


	//   ....[75]....
        /*031c*/ 	.word	0x0500000f


	//   ....[76]....
        /*0320*/ 	.word	0x0500000f


	//   ....[77]....
        /*0324*/ 	.word	0x0500000f


	//   ....[78]....
        /*0328*/ 	.word	0x0500000f


	//   ....[79]....
        /*032c*/ 	.word	0x0500000f


	//   ....[80]....
        /*0330*/ 	.word	0x0500000f


	//   ....[81]....
        /*0334*/ 	.word	0x0500000f


	//   ....[82]....
        /*0338*/ 	.word	0x0500000f


	//   ....[83]....
        /*033c*/ 	.word	0x0500000f


	//   ....[84]....
        /*0340*/ 	.word	0x0500000f


	//   ....[85]....
        /*0344*/ 	.word	0x0500000f


	//   ....[86]....
        /*0348*/ 	.word	0x0500000f


	//----- nvinfo : EIATTR_COOP_GROUP_INSTR_OFFSETS
	.align		4
.L_297:
        /*034c*/ 	.byte	0x04, 0x28
        /*034e*/ 	.short	(.L_299 - .L_298)


	//   ....[0]....
.L_298:
        /*0350*/ 	.word	0x00000060


	//   ....[1]....
        /*0354*/ 	.word	0x00000140


	//   ....[2]....
        /*0358*/ 	.word	0x00000190


	//   ....[3]....
        /*035c*/ 	.word	0x000003c0


	//   ....[4]....
        /*0360*/ 	.word	0x00000520


	//   ....[5]....
        /*0364*/ 	.word	0x00000640


	//   ....[6]....
        /*0368*/ 	.word	0x000007a0


	//   ....[7]....
        /*036c*/ 	.word	0x00001710


	//   ....[8]....
        /*0370*/ 	.word	0x00003f70


	//   ....[9]....
        /*0374*/ 	.word	0x00003fa0


	//   ....[10]....
        /*0378*/ 	.word	0x00004cb0


	//   ....[11]....
        /*037c*/ 	.word	0x00004d20


	//   ....[12]....
        /*0380*/ 	.word	0x000052d0


	//   ....[13]....
        /*0384*/ 	.word	0x00005340


	//   ....[14]....
        /*0388*/ 	.word	0x00008670


	//   ....[15]....
        /*038c*/ 	.word	0x00008680


	//   ....[16]....
        /*0390*/ 	.word	0x00008dc0


	//   ....[17]....
        /*0394*/ 	.word	0x00008ec0


	//   ....[18]....
        /*0398*/ 	.word	0x000094a0


	//   ....[19]....
        /*039c*/ 	.word	0x00009520


	//   ....[20]....
        /*03a0*/ 	.word	0x0000ced0


	//   ....[21]....
        /*03a4*/ 	.word	0x0000cf30


	//   ....[22]....
        /*03a8*/ 	.word	0x0000d4c0


	//   ....[23]....
        /*03ac*/ 	.word	0x0000d520


	//   ....[24]....
        /*03b0*/ 	.word	0x0000e680


	//   ....[25]....
        /*03b4*/ 	.word	0x0000e6c0


	//   ....[26]....
        /*03b8*/ 	.word	0x0000e790


	//   ....[27]....
        /*03bc*/ 	.word	0x0000e7c0


	//   ....[28]....
        /*03c0*/ 	.word	0x00010520


	//   ....[29]....
        /*03c4*/ 	.word	0x00010550


	//   ....[30]....
        /*03c8*/ 	.word	0x000105f0


	//   ....[31]....
        /*03cc*/ 	.word	0x00010620


	//   ....[32]....
        /*03d0*/ 	.word	0x00010b70


	//   ....[33]....
        /*03d4*/ 	.word	0x00010ba0


	//   ....[34]....
        /*03d8*/ 	.word	0x00010d00


	//   ....[35]....
        /*03dc*/ 	.word	0x00010d20


	//   ....[36]....
        /*03e0*/ 	.word	0x00010e70


	//   ....[37]....
        /*03e4*/ 	.word	0x00010e90


	//   ....[38]....
        /*03e8*/ 	.word	0x00010ff0


	//   ....[39]....
        /*03ec*/ 	.word	0x00011010


	//   ....[40]....
        /*03f0*/ 	.word	0x000117e0


	//   ....[41]....
        /*03f4*/ 	.word	0x00011800


	//   ....[42]....
        /*03f8*/ 	.word	0x00011950


	//   ....[43]....
        /*03fc*/ 	.word	0x00011970


	//   ....[44]....
        /*0400*/ 	.word	0x00011ac0


	//   ....[45]....
        /*0404*/ 	.word	0x00011ae0


	//   ....[46]....
        /*0408*/ 	.word	0x00011c40


	//   ....[47]....
        /*040c*/ 	.word	0x00011c60


	//   ....[48]....
        /*0410*/ 	.word	0x00011e50


	//   ....[49]....
        /*0414*/ 	.word	0x00012be0


	//   ....[50]....
        /*0418*/ 	.word	0x000136d0


	//   ....[51]....
        /*041c*/ 	.word	0x00013710


	//   ....[52]....
        /*0420*/ 	.word	0x000137f0


	//   ....[53]....
        /*0424*/ 	.word	0x00013800


	//   ....[54]....
        /*0428*/ 	.word	0x000138a0


	//   ....[55]....
        /*042c*/ 	.word	0x000138b0


	//   ....[56]....
        /*0430*/ 	.word	0x00013950


	//   ....[57]....
        /*0434*/ 	.word	0x00013960


	//   ....[58]....
        /*0438*/ 	.word	0x00013a00


	//   ....[59]....
        /*043c*/ 	.word	0x00013a10


	//   ....[60]....
        /*0440*/ 	.word	0x00013ab0


	//   ....[61]....
        /*0444*/ 	.word	0x00013ac0


	//   ....[62]....
        /*0448*/ 	.word	0x00013b60


	//   ....[63]....
        /*044c*/ 	.word	0x00013b70


	//   ....[64]....
        /*0450*/ 	.word	0x00013bb0


	//   ....[65]....
        /*0454*/ 	.word	0x00013c00


	//   ....[66]....
        /*0458*/ 	.word	0x00016f70


	//   ....[67]....
        /*045c*/ 	.word	0x00017160


	//   ....[68]....
        /*0460*/ 	.word	0x00017710


	//   ....[69]....
        /*0464*/ 	.word	0x00017870


	//   ....[70]....
        /*0468*/ 	.word	0x000178d0


	//   ....[71]....
        /*046c*/ 	.word	0x00017a30


	//   ....[72]....
        /*0470*/ 	.word	0x00017a80


	//   ....[73]....
        /*0474*/ 	.word	0x00017bb0


	//   ....[74]....
        /*0478*/ 	.word	0x00017c00


	//   ....[75]....
        /*047c*/ 	.word	0x00017d30


	//   ....[76]....
        /*0480*/ 	.word	0x00017d80


	//   ....[77]....
        /*0484*/ 	.word	0x00017eb0


	//   ....[78]....
        /*0488*/ 	.word	0x00017f00


	//   ....[79]....
        /*048c*/ 	.word	0x00018030


	//   ....[80]....
        /*0490*/ 	.word	0x00018080


	//   ....[81]....
        /*0494*/ 	.word	0x000181b0


	//   ....[82]....
        /*0498*/ 	.word	0x00018200


	//   ....[83]....
        /*049c*/ 	.word	0x00018310


	//   ....[84]....
        /*04a0*/ 	.word	0x00018360


	//   ....[85]....
        /*04a4*/ 	.word	0x00018680


	//   ....[86]....
        /*04a8*/ 	.word	0x000187a0


	//----- nvinfo : EIATTR_REG_RECONFIG
	.align		4
.L_299:
        /*04ac*/ 	.byte	0x01, 0x54
	.zero		2


	//----- nvinfo : EIATTR_SYSCALL_OFFSETS
	.align		4
        /*04b0*/ 	.byte	0x04, 0x46
        /*04b2*/ 	.short	(.L_301 - .L_300)


	//   ....[0]....
.L_300:
        /*04b4*/ 	.word	0x00001900


	//   ....[1]....
        /*04b8*/ 	.word	0x000127d0


	//   ....[2]....
        /*04bc*/ 	.word	0x00012920


	//   ....[3]....
        /*04c0*/ 	.word	0x00012a10


	//   ....[4]....
        /*04c4*/ 	.word	0x00013280


	//----- nvinfo : EIATTR_MBARRIER_INSTR_OFFSETS
	.align		4
.L_301:
        /*04c8*/ 	.byte	0x04, 0x39
        /*04ca*/ 	.short	(.L_303 - .L_302)


	//   ....[0]....
.L_302:
        /*04cc*/ 	.word	0x00000270
        /*04d0*/ 	.word	0x000000ff
        /*04d4*/ 	.word	0x00038800
        /*04d8*/ 	.short	0x0100
        /*04da*/ 	.byte	0x08
	.zero		1


	//   ....[1]....
        /*04dc*/ 	.word	0x00000280
        /*04e0*/ 	.word	0x000000ff
        /*04e4*/ 	.word	0x00038820
        /*04e8*/ 	.short	0x0100
        /*04ea*/ 	.byte	0x08
	.zero		1


	//   ....[2]....
        /*04ec*/ 	.word	0x00000370
        /*04f0*/ 	.word	0x000000ff
        /*04f4*/ 	.word	0x00038830
        /*04f8*/ 	.short	0x0100
        /*04fa*/ 	.byte	0x08
	.zero		1


	//   ....[3]....
        /*04fc*/ 	.word	0x00000380
        /*0500*/ 	.word	0x000000ff
        /*0504*/ 	.word	0x00038840
        /*0508*/ 	.short	0x0100
        /*050a*/ 	.byte	0x08
	.zero		1


	//   ....[4]....
        /*050c*/ 	.word	0x00000390
        /*0510*/ 	.word	0x000000ff
        /*0514*/ 	.word	0x00038838
        /*0518*/ 	.short	0x0100
        /*051a*/ 	.byte	0x08
	.zero		1


	//   ....[5]....
        /*051c*/ 	.word	0x000003a0
        /*0520*/ 	.word	0x000000ff
        /*0524*/ 	.word	0x00038848
        /*0528*/ 	.short	0x0100
        /*052a*/ 	.byte	0x08
	.zero		1


	//   ....[6]....
        /*052c*/ 	.word	0x000004d0
        /*0530*/ 	.word	0x000000ff
        /*0534*/ 	.word	0x00038850
        /*0538*/ 	.short	0x0100
        /*053a*/ 	.byte	0x08
	.zero		1


	//   ....[7]....
        /*053c*/ 	.word	0x000004e0
        /*0540*/ 	.word	0x000000ff
        /*0544*/ 	.word	0x00038860
        /*0548*/ 	.short	0x0100
        /*054a*/ 	.byte	0x08
	.zero		1


	//   ....[8]....
        /*054c*/ 	.word	0x000004f0
        /*0550*/ 	.word	0x000000ff
        /*0554*/ 	.word	0x00038858
        /*0558*/ 	.short	0x0100
        /*055a*/ 	.byte	0x08
	.zero		1


	//   ....[9]....
        /*055c*/ 	.word	0x00000500
        /*0560*/ 	.word	0x000000ff
        /*0564*/ 	.word	0x00038868
        /*0568*/ 	.short	0x0100
        /*056a*/ 	.byte	0x08
	.zero		1


	//   ....[10]....
        /*056c*/ 	.word	0x000005f0
        /*0570*/ 	.word	0x000000ff
        /*0574*/ 	.word	0x00038870
        /*0578*/ 	.short	0x0100
        /*057a*/ 	.byte	0x06
	.zero		1


	//   ....[11]....
        /*057c*/ 	.word	0x00000600
        /*0580*/ 	.word	0x000000ff
        /*0584*/ 	.word	0x00038880
        /*0588*/ 	.short	0x0100
        /*058a*/ 	.byte	0x06
	.zero		1


	//   ....[12]....
        /*058c*/ 	.word	0x00000610
        /*0590*/ 	.word	0x000000ff
        /*0594*/ 	.word	0x00038878
        /*0598*/ 	.short	0x0100
        /*059a*/ 	.byte	0x06
	.zero		1


	//   ....[13]....
        /*059c*/ 	.word	0x00000620
        /*05a0*/ 	.word	0x000000ff
        /*05a4*/ 	.word	0x00038888
        /*05a8*/ 	.short	0x0100
        /*05aa*/ 	.byte	0x06
	.zero		1


	//   ....[14]....
        /*05ac*/ 	.word	0x00000750
        /*05b0*/ 	.word	0x000000ff
        /*05b4*/ 	.word	0x00038890
        /*05b8*/ 	.short	0x0100
        /*05ba*/ 	.byte	0x08
	.zero		1


	//   ....[15]....
        /*05bc*/ 	.word	0x00000760
        /*05c0*/ 	.word	0x000000ff
        /*05c4*/ 	.word	0x000388a0
        /*05c8*/ 	.short	0x0100
        /*05ca*/ 	.byte	0x08
	.zero		1


	//   ....[16]....
        /*05cc*/ 	.word	0x00000770
        /*05d0*/ 	.word	0x000000ff
        /*05d4*/ 	.word	0x00038898
        /*05d8*/ 	.short	0x0100
        /*05da*/ 	.byte	0x08
	.zero		1


	//   ....[17]....
        /*05dc*/ 	.word	0x00000780
        /*05e0*/ 	.word	0x000000ff
        /*05e4*/ 	.word	0x000388a8
        /*05e8*/ 	.short	0x0100
        /*05ea*/ 	.byte	0x08
	.zero		1


	//   ....[18]....
        /*05ec*/ 	.word	0x000008b0
        /*05f0*/ 	.word	0x000000ff
        /*05f4*/ 	.word	0x000388b0
        /*05f8*/ 	.short	0x0100
        /*05fa*/ 	.byte	0x08
	.zero		1


	//   ....[19]....
        /*05fc*/ 	.word	0x000008c0
        /*0600*/ 	.word	0x000000ff
        /*0604*/ 	.word	0x000388c0
        /*0608*/ 	.short	0x0100
        /*060a*/ 	.byte	0x08
	.zero		1


	//   ....[20]....
        /*060c*/ 	.word	0x000008d0
        /*0610*/ 	.word	0x000000ff
        /*0614*/ 	.word	0x000388b8
        /*0618*/ 	.short	0x0100
        /*061a*/ 	.byte	0x08
	.zero		1


	//   ....[21]....
        /*061c*/ 	.word	0x000008e0
        /*0620*/ 	.word	0x000000ff
        /*0624*/ 	.word	0x000388c8
        /*0628*/ 	.short	0x0100
        /*062a*/ 	.byte	0x08
	.zero		1


	//   ....[22]....
        /*062c*/ 	.word	0x000019b0
        /*0630*/ 	.word	0x000000ff
        /*0634*/ 	.word	0x00038800
        /*0638*/ 	.short	0x010a
        /*063a*/ 	.byte	0x06
	.zero		1


	//   ....[23]....
        /*063c*/ 	.word	0x00001a50
        /*0640*/ 	.word	0x00000000
        /*0644*/ 	.word	0x00038830
        /*0648*/ 	.short	0x010a
        /*064a*/ 	.byte	0x3f
	.zero		1


	//   ....[24]....
        /*064c*/ 	.word	0x00001ab0
        /*0650*/ 	.word	0x00000000
        /*0654*/ 	.word	0x00038830
        /*0658*/ 	.short	0x010a
        /*065a*/ 	.byte	0x3f
	.zero		1


	//   ....[25]....
        /*065c*/ 	.word	0x00004ae0
        /*0660*/ 	.word	0x00000000
        /*0664*/ 	.word	0x00000000
        /*0668*/ 	.short	0x0101
        /*066a*/ 	.byte	0x3f
	.zero		1


	//   ....[26]....
        /*066c*/ 	.word	0x00005d10
        /*0670*/ 	.word	0x000000ff
        /*0674*/ 	.word	0x00038830
        /*0678*/ 	.short	0x010a
        /*067a*/ 	.byte	0x04
	.zero		1


	//   ....[27]....
        /*067c*/ 	.word	0x00005d60
        /*0680*/ 	.word	0x000000ff
        /*0684*/ 	.word	0x00038830
        /*0688*/ 	.short	0x010a
        /*068a*/ 	.byte	0x04
	.zero		1


	//   ....[28]....
        /*068c*/ 	.word	0x00008230
        /*0690*/ 	.word	0x000000ff
        /*0694*/ 	.word	0x00038850
        /*0698*/ 	.short	0x010a
        /*069a*/ 	.byte	0x04
	.zero		1


	//   ....[29]....
        /*069c*/ 	.word	0x00008270
        /*06a0*/ 	.word	0x000000ff
        /*06a4*/ 	.word	0x00038850
        /*06a8*/ 	.short	0x010a
        /*06aa*/ 	.byte	0x04
	.zero		1


	//   ....[30]....
        /*06ac*/ 	.word	0x00009900
        /*06b0*/ 	.word	0x00000014
        /*06b4*/ 	.word	0x00000000
        /*06b8*/ 	.short	0x0101
        /*06ba*/ 	.byte	0x3f
	.zero		1


	//   ....[31]....
        /*06bc*/ 	.word	0x00009960
        /*06c0*/ 	.word	0x00000098
        /*06c4*/ 	.word	0x00000000
        /*06c8*/ 	.short	0x0101
        /*06ca*/ 	.byte	0x3f
	.zero		1


	//   ....[32]....
        /*06cc*/ 	.word	0x00009f60
        /*06d0*/ 	.word	0x000000ff
        /*06d4*/ 	.word	0x00038830
        /*06d8*/ 	.short	0x010a
        /*06da*/ 	.byte	0x04
	.zero		1


	//   ....[33]....
        /*06dc*/ 	.word	0x00009fa0
        /*06e0*/ 	.word	0x000000ff
        /*06e4*/ 	.word	0x00038830
        /*06e8*/ 	.short	0x010a
        /*06ea*/ 	.byte	0x04
	.zero		1


	//   ....[34]....
        /*06ec*/ 	.word	0x0000c860
        /*06f0*/ 	.word	0x000000ff
        /*06f4*/ 	.word	0x00038850
        /*06f8*/ 	.short	0x010a
        /*06fa*/ 	.byte	0x04
	.zero		1


	//   ....[35]....
        /*06fc*/ 	.word	0x0000c8a0
        /*0700*/ 	.word	0x000000ff
        /*0704*/ 	.word	0x00038850
        /*0708*/ 	.short	0x010a
        /*070a*/ 	.byte	0x04
	.zero		1


	//   ....[36]....
        /*070c*/ 	.word	0x0000d920
        /*0710*/ 	.word	0x00000015
        /*0714*/ 	.word	0x00000000
        /*0718*/ 	.short	0x0101
        /*071a*/ 	.byte	0x3f
	.zero		1


	//   ....[37]....
        /*071c*/ 	.word	0x0000d9d0
        /*0720*/ 	.word	0x0000009d
        /*0724*/ 	.word	0x00000000
        /*0728*/ 	.short	0x0101
        /*072a*/ 	.byte	0x3f
	.zero		1


	//   ....[38]....
        /*072c*/ 	.word	0x0000e5f0
        /*0730*/ 	.word	0x000000ff
        /*0734*/ 	.word	0x00038850
        /*0738*/ 	.short	0x010a
        /*073a*/ 	.byte	0x07
	.zero		1


	//   ....[39]....
        /*073c*/ 	.word	0x0000e630
        /*0740*/ 	.word	0x000000ff
        /*0744*/ 	.word	0x00038850
        /*0748*/ 	.short	0x010a
        /*074a*/ 	.byte	0x07
	.zero		1


	//   ....[40]....
        /*074c*/ 	.word	0x0000eb20
        /*0750*/ 	.word	0x00000009
        /*0754*/ 	.word	0x00000000
        /*0758*/ 	.short	0x0101
        /*075a*/ 	.byte	0x3f
	.zero		1


	//   ....[41]....
        /*075c*/ 	.word	0x00010bb0
        /*0760*/ 	.word	0x000000c7
        /*0764*/ 	.word	0x00000000
        /*0768*/ 	.short	0x0101
        /*076a*/ 	.byte	0x3f
	.zero		1


	//   ....[42]....
        /*076c*/ 	.word	0x00012df0
        /*0770*/ 	.word	0x00000000
        /*0774*/ 	.word	0x00038840
        /*0778*/ 	.short	0x010a
        /*077a*/ 	.byte	0x3f
	.zero		1


	//   ....[43]....
        /*077c*/ 	.word	0x00013d00
        /*0780*/ 	.word	0x00000011
        /*0784*/ 	.word	0x00038800
        /*0788*/ 	.short	0x0107
        /*078a*/ 	.byte	0x3f
	.zero		1


	//   ....[44]....
        /*078c*/ 	.word	0x00013e10
        /*0790*/ 	.word	0x00000011
        /*0794*/ 	.word	0x00038800
        /*0798*/ 	.short	0x0101
        /*079a*/ 	.byte	0x3f
	.zero		1


	//   ....[45]....
        /*079c*/ 	.word	0x00013e30
        /*07a0*/ 	.word	0x00000011
        /*07a4*/ 	.word	0x00038820
        /*07a8*/ 	.short	0x010a
        /*07aa*/ 	.byte	0x3f
	.zero		1


	//   ....[46]....
        /*07ac*/ 	.word	0x00014170
        /*07b0*/ 	.word	0x00000002
        /*07b4*/ 	.word	0x00038840
        /*07b8*/ 	.short	0x010a
        /*07ba*/ 	.byte	0x3f
	.zero		1


	//   ....[47]....
        /*07bc*/ 	.word	0x000146d0
        /*07c0*/ 	.word	0x00000003
        /*07c4*/ 	.word	0x00000060
        /*07c8*/ 	.short	0x010a
        /*07ca*/ 	.byte	0x3f
	.zero		1


	//   ....[48]....
        /*07cc*/ 	.word	0x00014f10
        /*07d0*/ 	.word	0x00000003
        /*07d4*/ 	.word	0x00038840
        /*07d8*/ 	.short	0x010a
        /*07da*/ 	.byte	0x3f
	.zero		1


	//   ....[49]....
        /*07dc*/ 	.word	0x000154a0
        /*07e0*/ 	.word	0x00000002
        /*07e4*/ 	.word	0x00000060
        /*07e8*/ 	.short	0x010a
        /*07ea*/ 	.byte	0x3f
	.zero		1


	//   ....[50]....
        /*07ec*/ 	.word	0x00015c30
        /*07f0*/ 	.word	0x00000002
        /*07f4*/ 	.word	0x00038840
        /*07f8*/ 	.short	0x010a
        /*07fa*/ 	.byte	0x3f
	.zero		1


	//   ....[51]....
        /*07fc*/ 	.word	0x000161c0
        /*0800*/ 	.word	0x00000002
        /*0804*/ 	.word	0x00000060
        /*0808*/ 	.short	0x010a
        /*080a*/ 	.byte	0x3f
	.zero		1


	//   ....[52]....
        /*080c*/ 	.word	0x00016900
        /*0810*/ 	.word	0x00000002
        /*0814*/ 	.word	0x00038860
        /*0818*/ 	.short	0x010a
        /*081a*/ 	.byte	0x3f
	.zero		1


	//   ....[53]....
        /*081c*/ 	.word	0x000170e0
        /*0820*/ 	.word	0x00000000
        /*0824*/ 	.word	0x00038820
        /*0828*/ 	.short	0x010a
        /*082a*/ 	.byte	0x3f
	.zero		1


	//   ....[54]....
        /*082c*/ 	.word	0x000172d0
        /*0830*/ 	.word	0x00000006
        /*0834*/ 	.word	0x00000000
        /*0838*/ 	.short	0x010a
        /*083a*/ 	.byte	0x3f
	.zero		1


	//   ....[55]....
        /*083c*/ 	.word	0x00017320
        /*0840*/ 	.word	0x00000003
        /*0844*/ 	.word	0x00000000
        /*0848*/ 	.short	0x010a
        /*084a*/ 	.byte	0x3f
	.zero		1


	//   ....[56]....
        /*084c*/ 	.word	0x00017380
        /*0850*/ 	.word	0x00000012
        /*0854*/ 	.word	0x00000000
        /*0858*/ 	.short	0x010a
        /*085a*/ 	.byte	0x3f
	.zero		1


	//   ....[57]....
        /*085c*/ 	.word	0x000173b0
        /*0860*/ 	.word	0x00000003
        /*0864*/ 	.word	0x00000000
        /*0868*/ 	.short	0x010a
        /*086a*/ 	.byte	0x3f
	.zero		1


	//   ....[58]....
        /*086c*/ 	.word	0x00017430
        /*0870*/ 	.word	0x00000003
        /*0874*/ 	.word	0x00038800
        /*0878*/ 	.short	0x010a
        /*087a*/ 	.byte	0x3f
	.zero		1


	//   ....[59]....
        /*087c*/ 	.word	0x00017480
        /*0880*/ 	.word	0x00000000
        /*0884*/ 	.word	0x00038830
        /*0888*/ 	.short	0x010a
        /*088a*/ 	.byte	0x3f
	.zero		1


	//   ....[60]....
        /*088c*/ 	.word	0x000174f0
        /*0890*/ 	.word	0x00000004
        /*0894*/ 	.word	0x00038830
        /*0898*/ 	.short	0x010a
        /*089a*/ 	.byte	0x3f
	.zero		1


	//   ....[61]....
        /*089c*/ 	.word	0x00017550
        /*08a0*/ 	.word	0x00000003
        /*08a4*/ 	.word	0x00038850
        /*08a8*/ 	.short	0x010a
        /*08aa*/ 	.byte	0x3f
	.zero		1


	//   ....[62]....
        /*08ac*/ 	.word	0x000175b0
        /*08b0*/ 	.word	0x00000004
        /*08b4*/ 	.word	0x00038830
        /*08b8*/ 	.short	0x010a
        /*08ba*/ 	.byte	0x3f
	.zero		1


	//   ....[63]....
        /*08bc*/ 	.word	0x00017610
        /*08c0*/ 	.word	0x00000003
        /*08c4*/ 	.word	0x00038850
        /*08c8*/ 	.short	0x010a
        /*08ca*/ 	.byte	0x3f
	.zero		1


	//   ....[64]....
        /*08cc*/ 	.word	0x00017670
        /*08d0*/ 	.word	0x00000007
        /*08d4*/ 	.word	0x00038850
        /*08d8*/ 	.short	0x010a
        /*08da*/ 	.byte	0x3f
	.zero		1


	//   ....[65]....
        /*08dc*/ 	.word	0x000177c0
        /*08e0*/ 	.word	0x00000000
        /*08e4*/ 	.word	0x00038840
        /*08e8*/ 	.short	0x010a
        /*08ea*/ 	.byte	0x3f
	.zero		1


	//   ....[66]....
        /*08ec*/ 	.word	0x000183a0
        /*08f0*/ 	.word	0x00000011
        /*08f4*/ 	.word	0x00038820
        /*08f8*/ 	.short	0x010a
        /*08fa*/ 	.byte	0x3f
	.zero		1


	//   ....[67]....
        /*08fc*/ 	.word	0x000183f0
        /*0900*/ 	.word	0x00000002
        /*0904*/ 	.word	0x00038840
        /*0908*/ 	.short	0x010a
        /*090a*/ 	.byte	0x3f
	.zero		1


	//   ....[68]....
        /*090c*/ 	.word	0x00018440
        /*0910*/ 	.word	0x00000003
        /*0914*/ 	.word	0x00000060
        /*0918*/ 	.short	0x010a
        /*091a*/ 	.byte	0x3f
	.zero		1


	//   ....[69]....
        /*091c*/ 	.word	0x00018490
        /*0920*/ 	.word	0x00000003
        /*0924*/ 	.word	0x00038840
        /*0928*/ 	.short	0x010a
        /*092a*/ 	.byte	0x3f
	.zero		1


	//   ....[70]....
        /*092c*/ 	.word	0x000184e0
        /*0930*/ 	.word	0x00000002
        /*0934*/ 	.word	0x00000060
        /*0938*/ 	.short	0x010a
        /*093a*/ 	.byte	0x3f
	.zero		1


	//   ....[71]....
        /*093c*/ 	.word	0x00018530
        /*0940*/ 	.word	0x00000002
        /*0944*/ 	.word	0x00038840
        /*0948*/ 	.short	0x010a
        /*094a*/ 	.byte	0x3f
	.zero		1


	//   ....[72]....
        /*094c*/ 	.word	0x00018580
        /*0950*/ 	.word	0x00000002
        /*0954*/ 	.word	0x00000060
        /*0958*/ 	.short	0x010a
        /*095a*/ 	.byte	0x3f
	.zero		1


	//   ....[73]....
        /*095c*/ 	.word	0x000185d0
        /*0960*/ 	.word	0x00000002
        /*0964*/ 	.word	0x00038860
        /*0968*/ 	.short	0x010a
        /*096a*/ 	.byte	0x3f
	.zero		1


	//   ....[74]....
        /*096c*/ 	.word	0x000186c0
        /*0970*/ 	.word	0x00000000
        /*0974*/ 	.word	0x00038820
        /*0978*/ 	.short	0x010a
        /*097a*/ 	.byte	0x3f
	.zero		1


	//   ....[75]....
        /*097c*/ 	.word	0x00018860
        /*0980*/ 	.word	0x00000006
        /*0984*/ 	.word	0x00000000
        /*0988*/ 	.short	0x010a
        /*098a*/ 	.byte	0x3f
	.zero		1


	//   ....[76]....
        /*098c*/ 	.word	0x000188b0
        /*0990*/ 	.word	0x00000003
        /*0994*/ 	.word	0x00000000
        /*0998*/ 	.short	0x010a
        /*099a*/ 	.byte	0x3f
	.zero		1


	//   ....[77]....
        /*099c*/ 	.word	0x00018900
        /*09a0*/ 	.word	0x00000012
        /*09a4*/ 	.word	0x00000000
        /*09a8*/ 	.short	0x010a
        /*09aa*/ 	.byte	0x3f
	.zero		1


	//----- nvinfo : EIATTR_NUM_MBARRIERS
	.align		4
.L_303:
        /*09ac*/ 	.byte	0x03, 0x38
        /*09ae*/ 	.short	0x0016


	//----- nvinfo : EIATTR_EXIT_INSTR_OFFSETS
	.align		4
        /*09b0*/ 	.byte	0x04, 0x1c
        /*09b2*/ 	.short	(.L_305 - .L_304)


	//   ....[0]....
.L_304:
        /*09b4*/ 	.word	0x00000a10


	//   ....[1]....
        /*09b8*/ 	.word	0x00011df0


	//   ....[2]....
        /*09bc*/ 	.word	0x00017400


	//----- nvinfo : EIATTR_MAX_THREADS
	.align		4
.L_305:
        /*09c0*/ 	.byte	0x04, 0x05
        /*09c2*/ 	.short	(.L_307 - .L_306)
.L_306:
        /*09c4*/ 	.word	0x00000180
        /*09c8*/ 	.word	0x00000001
        /*09cc*/ 	.word	0x00000001


	//----- nvinfo : EIATTR_CRS_STACK_SIZE
	.align		4
.L_307:
        /*09d0*/ 	.byte	0x04, 0x1e
        /*09d2*/ 	.short	(.L_309 - .L_308)
.L_308:
        /*09d4*/ 	.word	0x00000000


	//----- nvinfo : EIATTR_CBANK_PARAM_SIZE
	.align		4
.L_309:
        /*09d8*/ 	.byte	0x03, 0x19
        /*09da*/ 	.short	0x0af0


	//----- nvinfo : EIATTR_PARAM_CBANK
	.align		4
        /*09dc*/ 	.byte	0x04, 0x0a
        /*09de*/ 	.short	(.L_311 - .L_310)
	.align		4
.L_310:
        /*09e0*/ 	.word	index@(.nv.constant0._ZN7cutlass13device_kernelIN5flash11enable_sm90INS1_16FlashAttnFwdSm90INS1_25CollectiveMainloopFwdSm90ILi2EN4cute5tupleIJNS5_1CILi1EEES8_S8_EEENS6_IJNS7_ILi128EEENS7_ILi80EEENS7_ILi256EEEEEELi256ENS_10bfloat16_tEfNS_4arch4Sm90ELb1ELb0ELb1ELb0ELb0ELb0ELb0ELb1ELb1ELb1ELb0ELb0EEENS1_21CollectiveEpilogueFwdINS6_IJSA_SC_SB_EEES9_SE_SG_Li256ELb0ELb1ELb0ELb0EEENS1_30DynamicPersistentTileSchedulerILi256ELi128ELb0ELb1ELb1EEEEEEEEEvNT_6ParamsE)
        /*09e4*/ 	.short	0x0210
        /*09e6*/ 	.short	0x0af0


	//----- nvinfo : EIATTR_SW_WAR
	.align		4
.L_311:
        /*09e8*/ 	.byte	0x04, 0x36
        /*09ea*/ 	.short	(.L_313 - .L_312)
.L_312:
        /*09ec*/ 	.word	0x00000008
.L_313:


//--------------------- .nv.info._ZN7cutlass13device_kernelIN5flash11enable_sm90INS1_16FlashAttnFwdSm90INS1_25CollectiveMainloopFwdSm90ILi2EN4cute5tupleIJNS5_1CILi1EEES8_S8_EEENS6_IJNS7_ILi128EEENS7_ILi80EEENS7_ILi256EEEEEELi256ENS_10bfloat16_tEfNS_4arch4Sm90ELb1ELb0ELb1ELb1ELb0ELb0ELb0ELb1ELb1ELb1ELb0ELb0EEENS1_21CollectiveEpilogueFwdINS6_IJSA_SC_SB_EEES9_SE_SG_Li256ELb1ELb1ELb0ELb0EEENS1_36VarlenDynamicPersistentTileSchedulerILi128ELi80ELi256ELi128ELb0ELb1ELb1ELb1ELb1ELb1EEEEEEEEEvNT_6ParamsE --------------------------
	.section	.nv.info._ZN7cutlass13device_kernelIN5flash11enable_sm90INS1_16FlashAttnFwdSm90INS1_25CollectiveMainloopFwdSm90ILi2EN4cute5tupleIJNS5_1CILi1EEES8_S8_EEENS6_IJNS7_ILi128EEENS7_ILi80EEENS7_ILi256EEEEEELi256ENS_10bfloat16_tEfNS_4arch4Sm90ELb1ELb0ELb1ELb1ELb0ELb0ELb0ELb1ELb1ELb1ELb0ELb0EEENS1_21CollectiveEpilogueFwdINS6_IJSA_SC_SB_EEES9_SE_SG_Li256ELb1ELb1ELb0ELb0EEENS1_36VarlenDynamicPersistentTileSchedulerILi128ELi80ELi256ELi128ELb0ELb1ELb1ELb1ELb1ELb1EEEEEEEEEvNT_6ParamsE,"",@"SHT_CUDA_INFO"
	.sectionflags	@""
	.align	4


	//----- nvinfo : EIATTR_CUDA_API_VERSION
	.align		4
        /*0000*/ 	.byte	0x04, 0x37
        /*0002*/ 	.short	(.L_315 - .L_314)
.L_314:
        /*0004*/ 	.word	0x00000082


	//----- nvinfo : EIATTR_KPARAM_INFO
	.align		4
.L_315:
        /*0008*/ 	.byte	0x04, 0x17
        /*000a*/ 	.short	(.L_317 - .L_316)
.L_316:
        /*000c*/ 	.word	0x00000000
        /*0010*/ 	.short	0x0000
        /*0012*/ 	.short	0x0070
        /*0014*/ 	.byte	0x00, 0xf0, 0x01, 0x2a


	//----- nvinfo : EIATTR_SPARSE_MMA_MASK
	.align		4
.L_317:
        /*0018*/ 	.byte	0x03, 0x50
        /*001a*/ 	.short	0x0000


	//----- nvinfo : EIATTR_MAXREG_COUNT
	.align		4
        /*001c*/ 	.byte	0x03, 0x1b
        /*001e*/ 	.short	0x00a8


	//----- nvinfo : EIATTR_NUM_BARRIERS
	.align		4
        /*0020*/ 	.byte	0x02, 0x4c
        /*0022*/ 	.byte	0x09
	.zero		1


	//----- nvinfo : EIATTR_EXTERNS
	.align		4
        /*0024*/ 	.byte	0x04, 0x0f
        /*0026*/ 	.short	(.L_319 - .L_318)


	//   ....[0]....
	.align		4
.L_318:
        /*0028*/ 	.word	index@(__assertfail)


	//----- nvinfo : EIATTR_ANNOTATIONS
	.align		4
.L_319:
        /*002c*/ 	.byte	0x04, 0x55
        /*002e*/ 	.short	(.L_321 - .L_320)


	//   ....[0]....
.L_320:
        /* <DEDUP_REMOVED lines=79> */


	//----- nvinfo : EIATTR_MERCURY_ISA_VERSION
	.align		4
.L_321:
        /*0510*/ 	.byte	0x03, 0x5f
        /*0512*/ 	.short	0x0101


	//----- nvinfo : EIATTR_UNUSED_LOAD_BYTE_OFFSET
	.align		4
        /*0514*/ 	.byte	0x04, 0x44
        /*0516*/ 	.short	(.L_323 - .L_322)


	//   ....[0]....
.L_322:
        /*0518*/ 	.word	0x00000a10
        /*051c*/ 	.word	0x0000fff0


	//   ....[1]....
        /*0520*/ 	.word	0x0000f5b0
        /*0524*/ 	.word	0x0000fff0


	//----- nvinfo : EIATTR_INT_WARP_WIDE_INSTR_OFFSETS
	.align		4
.L_323:
        /*0528*/ 	.byte	0x04, 0x31
        /*052a*/ 	.short	(.L_325 - .L_324)


	//   ....[0]....
.L_324:
        /*052c*/ 	.word	0x00000130


	//   ....[1]....
        /*0530*/ 	.word	0x00000170


	//   ....[2]....
        /*0534*/ 	.word	0x000001e0


	//   ....[3]....
        /*0538*/ 	.word	0x000138f0


	//   ....[4]....
        /*053c*/ 	.word	0x00013990


	//   ....[5]....
        /*0540*/ 	.word	0x00018040


	//   ....[6]....
        /*0544*/ 	.word	0x000180b0


	//----- nvinfo : EIATTR_COOP_GROUP_MASK_REGIDS
	.align		4
.L_325:
        /*0548*/ 	.byte	0x04, 0x29
        /*054a*/ 	.short	(.L_327 - .L_326)


	//   ....[0]....
.L_326:
        /*054c*/ 	.word	0xffffffff


	//   ....[1]....
        /*0550*/ 	.word	0xffffffff


	//   ....[2]....
        /*0554*/ 	.word	0xffffffff


	//   ....[3]....
        /*0558*/ 	.word	0xffffffff


	//   ....[4]....
        /*055c*/ 	.word	0xffffffff


	//   ....[5]....
        /*0560*/ 	.word	0xffffffff


	//   ....[6]....
        /*0564*/ 	.word	0xffffffff


	//   ....[7]....
        /*0568*/ 	.word	0xffffffff


	//   ....[8]....
        /*056c*/ 	.word	0xffffffff


	//   ....[9]....
        /*0570*/ 	.word	0xffffffff


	//   ....[10]....
        /*0574*/ 	.word	0xffffffff


	//   ....[11]....
        /*0578*/ 	.word	0xffffffff


	//   ....[12]....
        /*057c*/ 	.word	0xffffffff


	//   ....[13]....
        /*0580*/ 	.word	0xffffffff


	//   ....[14]....
        /*0584*/ 	.word	0xffffffff


	//   ....[15]....
        /*0588*/ 	.word	0xffffffff


	//   ....[16]....
        /*058c*/ 	.word	0xffffffff


	//   ....[17]....
        /*0590*/ 	.word	0xffffffff


	//   ....[18]....
        /*0594*/ 	.word	0xffffffff


	//   ....[19]....
        /*0598*/ 	.word	0xffffffff


	//   ....[20]....
        /*059c*/ 	.word	0xffffffff


	//   ....[21]....
        /*05a0*/ 	.word	0xffffffff


	//   ....[22]....
        /*05a4*/ 	.word	0xffffffff


	//   ....[23]....
        /*05a8*/ 	.word	0xffffffff


	//   ....[24]....
        /*05ac*/ 	.word	0xffffffff


	//   ....[25]....
        /*05b0*/ 	.word	0xffffffff


	//   ....[26]....
        /*05b4*/ 	.word	0xffffffff


	//   ....[27]....
        /*05b8*/ 	.word	0xffffffff


	//   ....[28]....
        /*05bc*/ 	.word	0xffffffff


	//   ....[29]....
        /*05c0*/ 	.word	0xffffffff


	//   ....[30]....
        /*05c4*/ 	.word	0xffffffff


	//   ....[31]....
        /*05c8*/ 	.word	0xffffffff


	//   ....[32]....
        /*05cc*/ 	.word	0xffffffff


	//   ....[33]....
        /*05d0*/ 	.word	0xffffffff


	//   ....[34]....
        /*05d4*/ 	.word	0xffffffff


	//   ....[35]....
        /*05d8*/ 	.word	0xffffffff


	//   ....[36]....
        /*05dc*/ 	.word	0xffffffff


	//   ....[37]....
        /*05e0*/ 	.word	0xffffffff


	//   ....[38]....
        /*05e4*/ 	.word	0xffffffff


	//   ....[39]....
        /*05e8*/ 	.word	0xffffffff


	//   ....[40]....
        /*05ec*/ 	.word	0xffffffff


	//   ....[41]....
        /*05f0*/ 	.word	0xffffffff


	//   ....[42]....
        /*05f4*/ 	.word	0xffffffff


	//   ....[43]....
        /*05f8*/ 	.word	0xffffffff


	//   ....[44]....
        /*05fc*/ 	.word	0xffffffff


	//   ....[45]....
        /*0600*/ 	.word	0xffffffff


	//   ....[46]....
        /*0604*/ 	.word	0xffffffff


	//   ....[47]....
        /*0608*/ 	.word	0xffffffff


	//   ....[48]....
        /*060c*/ 	.word	0xffffffff


	//   ....[49]....
        /*0610*/ 	.word	0xffffffff


	//   ....[50]....
        /*0614*/ 	.word	0xffffffff


	//   ....[51]....
        /*0618*/ 	.word	0xffffffff


	//   ....[52]....
        /*061c*/ 	.word	0xffffffff


	//   ....[53]....
        /*0620*/ 	.word	0xffffffff


	//   ....[54]....
        /*0624*/ 	.word	0xffffffff


	//   ....[55]....
        /*0628*/ 	.word	0xffffffff


	//   ....[56]....
        /*062c*/ 	.word	0xffffffff


	//   ....[57]....
        /*0630*/ 	.word	0xffffffff


	//   ....[58]....
        /*0634*/ 	.word	0xffffffff


	//   ....[59]....
        /*0638*/ 	.word	0xffffffff


	//   ....[60]....
        /*063c*/ 	.word	0xffffffff


	//   ....[61]....
        /*0640*/ 	.word	0xffffffff


	//   ....[62]....
        /*0644*/ 	.word	0xffffffff


	//   ....[63]....
        /*0648*/ 	.word	0xffffffff


	//   ....[64]....
        /*064c*/ 	.word	0xffffffff


	//   ....[65]....
        /*0650*/ 	.word	0xffffffff


	//   ....[66]....
        /*0654*/ 	.word	0xffffffff


	//   ....[67]....
        /*0658*/ 	.word	0xffffffff


	//   ....[68]....
        /*065c*/ 	.word	0xffffffff


	//   ....[69]....
        /*0660*/ 	.word	0xffffffff


	//   ....[70]....
        /*0664*/ 	.word	0xffffffff


	//   ....[71]....
        /*0668*/ 	.word	0xffffffff


	//   ....[72]....
        /*066c*/ 	.word	0xffffffff


	//   ....[73]....
        /*0670*/ 	.word	0xffffffff


	//   ....[74]....
        /*0674*/ 	.word	0xffffffff


	//   ....[75]....
        /*0678*/ 	.word	0xffffffff


	//   ....[76]....
        /*067c*/ 	.word	0xffffffff


	//   ....[77]....
        /*0680*/ 	.word	0xffffffff


	//   ....[78]....
        /*0684*/ 	.word	0xffffffff


	//   ....[79]....
        /*0688*/ 	.word	0xffffffff


	//   ....[80]....
        /*068c*/ 	.word	0xffffffff


	//   ....[81]....
        /*0690*/ 	.word	0xffffffff


	//   ....[82]....
        /*0694*/ 	.word	0xffffffff


	//   ....[83]....
        /*0698*/ 	.word	0xffffffff


	//   ....[84]....
        /*069c*/ 	.word	0xffffffff


	//   ....[85]....
        /*06a0*/ 	.word	0xffffffff


	//   ....[86]....
        /*06a4*/ 	.word	0xffffffff


	//   ....[87]....
        /*06a8*/ 	.word	0xffffffff


	//   ....[88]....
        /*06ac*/ 	.word	0xffffffff


	//   ....[89]....
        /*06b0*/ 	.word	0xffffffff


	//   ....[90]....
        /*06b4*/ 	.word	0xffffffff


	//   ....[91]....
        /*06b8*/ 	.word	0xffffffff


	//   ....[92]....
        /*06bc*/ 	.word	0xffffffff


	//   ....[93]....
        /*06c0*/ 	.word	0xffffffff


	//   ....[94]....
        /*06c4*/ 	.word	0xffffffff


	//   ....[95]....
        /*06c8*/ 	.word	0xffffffff


	//   ....[96]....
        /*06cc*/ 	.word	0xffffffff


	//   ....[97]....
        /*06d0*/ 	.word	0xffffffff


	//   ....[98]....
        /*06d4*/ 	.word	0xffffffff


	//   ....[99]....
        /*06d8*/ 	.word	0x0500000f


	//   ....[100]....
        /*06dc*/ 	.word	0x0500000f


	//   ....[101]....
        /*06e0*/ 	.word	0x0500000f


	//   ....[102]....
        /*06e4*/ 	.word	0x0500000f


	//   ....[103]....
        /*06e8*/ 	.word	0x0500000f


	//   ....[104]....
        /*06ec*/ 	.word	0x0500000f


	//   ....[105]....
        /*06f0*/ 	.word	0x0500000f


	//   ....[106]....
        /*06f4*/ 	.word	0x0500000f


	//   ....[107]....
        /*06f8*/ 	.word	0x0500000f


	//   ....[108]....
        /*06fc*/ 	.word	0x0500000f


	//   ....[109]....
        /*0700*/ 	.word	0x0500000f


	//   ....[110]....
        /*0704*/ 	.word	0x0500000f


	//   ....[111]....
        /*0708*/ 	.word	0x0500000f


	//   ....[112]....
        /*070c*/ 	.word	0x0500000f


	//   ....[113]....
        /*0710*/ 	.word	0x0500000f


	//   ....[114]....
        /*0714*/ 	.word	0x0500000f


	//   ....[115]....
        /*0718*/ 	.word	0x0500000f


	//   ....[116]....
        /*071c*/ 	.word	0x0500000f


	//   ....[117]....
        /*0720*/ 	.word	0x0500000f


	//   ....[118]....
        /*0724*/ 	.word	0x0500000f


	//   ....[119]....
        /*0728*/ 	.word	0x0500000f


	//   ....[120]....
        /*072c*/ 	.word	0x0500000f


	//   ....[121]....
        /*0730*/ 	.word	0x0500000f


	//   ....[122]....
        /*0734*/ 	.word	0x0500000f


	//   ....[123]....
        /*0738*/ 	.word	0x0500000f


	//   ....[124]....
        /*073c*/ 	.word	0x0500000f


	//   ....[125]....
        /*0740*/ 	.word	0x0500000f


	//   ....[126]....
        /*0744*/ 	.word	0x0500000f


	//   ....[127]....
        /*0748*/ 	.word	0x0500000f


	//   ....[128]....
        /*074c*/ 	.word	0x0500000f


	//   ....[129]....
        /*0750*/ 	.word	0x0500000f


	//   ....[130]....
        /*0754*/ 	.word	0x0500000f


	//   ....[131]....
        /*0758*/ 	.word	0x0500000f


	//   ....[132]....
        /*075c*/ 	.word	0x0500000f


	//   ....[133]....
        /*0760*/ 	.word	0x0500000f


	//----- nvinfo : EIATTR_COOP_GROUP_INSTR_OFFSETS
	.align		4
.L_327:
        /*0764*/ 	.byte	0x04, 0x28
        /*0766*/ 	.short	(.L_329 - .L_328)


	//   ....[0]....
.L_328:
        /*0768*/ 	.word	0x00000060


	//   ....[1]....
        /*076c*/ 	.word	0x00000140


	//   ....[2]....
        /*0770*/ 	.word	0x00000190


	//   ....[3]....
        /*0774*/ 	.word	0x000003c0


	//   ....[4]....
        /*0778*/ 	.word	0x00000520


	//   ....[5]....
        /*077c*/ 	.word	0x00000640


	//   ....[6]....
        /*0780*/ 	.word	0x000007a0


	//   ....[7]....
        /*0784*/ 	.word	0x000019a0


	//   ....[8]....
        /*0788*/ 	.word	0x00004250


	//   ....[9]....
        /*078c*/ 	.word	0x00004280


	//   ....[10]....
        /*0790*/ 	.word	0x00004ed0


	//   ....[11]....
        /*0794*/ 	.word	0x00004f20


	//   ....[12]....
        /*0798*/ 	.word	0x00005510


	//   ....[13]....
        /*079c*/ 	.word	0x00005580


	//   ....[14]....
        /*07a0*/ 	.word	0x00008af0


	//   ....[15]....
        /*07a4*/ 	.word	0x00009030


	//   ....[16]....
        /*07a8*/ 	.word	0x00009050


	//   ....[17]....
        /*07ac*/ 	.word	0x000090f0


	//   ....[18]....
        /*07b0*/ 	.word	0x000096d0


	//   ....[19]....
        /*07b4*/ 	.word	0x00009720


	//   ....[20]....
        /*07b8*/ 	.word	0x0000d100


	//   ....[21]....
        /*07bc*/ 	.word	0x0000d160


	//   ....[22]....
        /*07c0*/ 	.word	0x0000d6f0


	//   ....[23]....
        /*07c4*/ 	.word	0x0000d750


	//   ....[24]....
        /*07c8*/ 	.word	0x0000e8b0


	//   ....[25]....
        /*07cc*/ 	.word	0x0000e8f0


	//   ....[26]....
        /*07d0*/ 	.word	0x0000e9c0


	//   ....[27]....
        /*07d4*/ 	.word	0x0000e9f0


	//   ....[28]....
        /*07d8*/ 	.word	0x00010740


	//   ....[29]....
        /*07dc*/ 	.word	0x00010770


	//   ....[30]....
        /*07e0*/ 	.word	0x000107b0


	//   ....[31]....
        /*07e4*/ 	.word	0x000107e0


	//   ....[32]....
        /*07e8*/ 	.word	0x00011030


	//   ....[33]....
        /*07ec*/ 	.word	0x00011060


	//   ....[34]....
        /*07f0*/ 	.word	0x000111b0


	//   ....[35]....
        /*07f4*/ 	.word	0x000111d0


	//   ....[36]....
        /*07f8*/ 	.word	0x00011320


	//   ....[37]....
        /*07fc*/ 	.word	0x00011340


	//   ....[38]....
        /*0800*/ 	.word	0x000114a0


	//   ....[39]....
        /*0804*/ 	.word	0x000114c0


	//   ....[40]....
        /*0808*/ 	.word	0x00011eb0


	//   ....[41]....
        /*080c*/ 	.word	0x00011ee0


	//   ....[42]....
        /*0810*/ 	.word	0x00012040


	//   ....[43]....
        /*0814*/ 	.word	0x00012060


	//   ....[44]....
        /*0818*/ 	.word	0x000121b0


	//   ....[45]....
        /*081c*/ 	.word	0x000121d0


	//   ....[46]....
        /*0820*/ 	.word	0x00012330


	//   ....[47]....
        /*0824*/ 	.word	0x00012350


	//   ....[48]....
        /*0828*/ 	.word	0x00012520


	//   ....[49]....
        /*082c*/ 	.word	0x00012700


	//   ....[50]....
        /*0830*/ 	.word	0x00012730


	//   ....[51]....
        /*0834*/ 	.word	0x00012760


	//   ....[52]....
        /*0838*/ 	.word	0x00012790


	//   ....[53]....
        /*083c*/ 	.word	0x000127c0


	//   ....[54]....
        /*0840*/ 	.word	0x000127f0


	//   ....[55]....
        /*0844*/ 	.word	0x00012970


	//   ....[56]....
        /*0848*/ 	.word	0x000129a0


	//   ....[57]....
        /*084c*/ 	.word	0x000129d0


	//   ....[58]....
        /*0850*/ 	.word	0x00012a00


	//   ....[59]....
        /*0854*/ 	.word	0x00012a30


	//   ....[60]....
        /*0858*/ 	.word	0x00012a60


	//   ....[61]....
        /*085c*/ 	.word	0x00012b10


	//   ....[62]....
        /*0860*/ 	.word	0x00012b70


	//   ....[63]....
        /*0864*/ 	.word	0x00012c00


	//   ....[64]....
        /*0868*/ 	.word	0x00013f10


	//   ....[65]....
        /*086c*/ 	.word	0x00014c10


	//   ....[66]....
        /*0870*/ 	.word	0x00014c20


	//   ....[67]....
        /*0874*/ 	.word	0x00014c40


	//   ....[68]....
        /*0878*/ 	.word	0x00014d00


	//   ....[69]....
        /*087c*/ 	.word	0x00014d20


	//   ....[70]....
        /*0880*/ 	.word	0x00014dd0


	//   ....[71]....
        /*0884*/ 	.word	0x00014df0


	//   ....[72]....
        /*0888*/ 	.word	0x00014ea0


	//   ....[73]....
        /*088c*/ 	.word	0x00014ec0


	//   ....[74]....
        /*0890*/ 	.word	0x00014f70


	//   ....[75]....
        /*0894*/ 	.word	0x00014f90


	//   ....[76]....
        /*0898*/ 	.word	0x00015040


	//   ....[77]....
        /*089c*/ 	.word	0x00015060


	//   ....[78]....
        /*08a0*/ 	.word	0x00015100


	//   ....[79]....
        /*08a4*/ 	.word	0x00015120


	//   ....[80]....
        /*08a8*/ 	.word	0x00015160


	//   ....[81]....
        /*08ac*/ 	.word	0x00018980


	//   ....[82]....
        /*08b0*/ 	.word	0x000189e0


	//   ....[83]....
        /*08b4*/ 	.word	0x00018a10


	//   ....[84]....
        /*08b8*/ 	.word	0x00018a20


	//   ....[85]....
        /*08bc*/ 	.word	0x00018a50


	//   ....[86]....
        /*08c0*/ 	.word	0x00018a80


	//   ....[87]....
        /*08c4*/ 	.word	0x00018ab0


	//   ....[88]....
        /*08c8*/ 	.word	0x00018ae0


	//   ....[89]....
        /*08cc*/ 	.word	0x00018c70


	//   ....[90]....
        /*08d0*/ 	.word	0x00018ca0


	//   ....[91]....
        /*08d4*/ 	.word	0x00018cd0


	//   ....[92]....
        /*08d8*/ 	.word	0x00018d00


	//   ....[93]....
        /*08dc*/ 	.word	0x00018d30


	//   ....[94]....
        /*08e0*/ 	.word	0x00018d60


	//   ....[95]....
        /*08e4*/ 	.word	0x00018e20


	//   ....[96]....
        /*08e8*/ 	.word	0x00018e40


	//   ....[97]....
        /*08ec*/ 	.word	0x00018eb0


	//   ....[98]....
        /*08f0*/ 	.word	0x00019590


	//   ....[99]....
        /*08f4*/ 	.word	0x00019ba0


	//   ....[100]....
        /*08f8*/ 	.word	0x00019d50


	//   ....[101]....
        /*08fc*/ 	.word	0x00019da0


	//   ....[102]....
        /*0900*/ 	.word	0x00019ed0


	//   ....[103]....
        /*0904*/ 	.word	0x00019f40


	//   ....[104]....
        /*0908*/ 	.word	0x0001a070


	//   ....[105]....
        /*090c*/ 	.word	0x0001a0e0


	//   ....[106]....
        /*0910*/ 	.word	0x0001a210


	//   ....[107]....
        /*0914*/ 	.word	0x0001a280


	//   ....[108]....
        /*0918*/ 	.word	0x0001a3b0


	//   ....[109]....
        /*091c*/ 	.word	0x0001a420


	//   ....[110]....
        /*0920*/ 	.word	0x0001a550


	//   ....[111]....
        /*0924*/ 	.word	0x0001a5c0


	//   ....[112]....
        /*0928*/ 	.word	0x0001a700


	//   ....[113]....
        /*092c*/ 	.word	0x0001a750


	//   ....[114]....
        /*0930*/ 	.word	0x0001a880


	//   ....[115]....
        /*0934*/ 	.word	0x0001a8d0


	//   ....[116]....
        /*0938*/ 	.word	0x0001ac00


	//   ....[117]....
        /*093c*/ 	.word	0x0001aca0


	//   ....[118]....
        /*0940*/ 	.word	0x0001add0


	//   ....[119]....
        /*0944*/ 	.word	0x0001ae50


	//   ....[120]....
        /*0948*/ 	.word	0x0001aed0


	//   ....[121]....
        /*094c*/ 	.word	0x0001af50


	//   ....[122]....
        /*0950*/ 	.word	0x0001afd0


	//   ....[123]....
        /*0954*/ 	.word	0x0001b060


	//   ....[124]....
        /*0958*/ 	.word	0x0001b100


	//   ....[125]....
        /*095c*/ 	.word	0x0001b1a0


	//   ....[126]....
        /*0960*/ 	.word	0x0001b220


	//   ....[127]....
        /*0964*/ 	.word	0x0001b2a0


	//   ....[128]....
        /*0968*/ 	.word	0x0001b320


	//   ....[129]....
        /*096c*/ 	.word	0x0001b3b0


	//   ....[130]....
        /*0970*/ 	.word	0x0001b430


	//   ....[131]....
        /*0974*/ 	.word	0x0001b4d0


	//   ....[132]....
        /*0978*/ 	.word	0x0001b560


	//   ....[133]....
        /*097c*/ 	.word	0x0001b690


	//----- nvinfo : EIATTR_REG_RECONFIG
	.align		4
.L_329:
        /*0980*/ 	.byte	0x01, 0x54
	.zero		2


	//----- nvinfo : EIATTR_SYSCALL_OFFSETS
	.align		4
        /*0984*/ 	.byte	0x04, 0x46
        /*0986*/ 	.short	(.L_331 - .L_330)


	//   ....[0]....
.L_330:
        /*0988*/ 	.word	0x00001b90


	//   ....[1]....
        /*098c*/ 	.word	0x00013b00


	//   ....[2]....
        /*0990*/ 	.word	0x00013c60


	//   ....[3]....
        /*0994*/ 	.word	0x00013d60


	//   ....[4]....
        /*0998*/ 	.word	0x000147a0


	//----- nvinfo : EIATTR_MBARRIER_INSTR_OFFSETS
	.align		4
.L_331:
        /*099c*/ 	.byte	0x04, 0x39
        /*099e*/ 	.short	(.L_333 - .L_332)


	//   ....[0]....
.L_332:
        /*09a0*/ 	.word	0x00000270
        /*09a4*/ 	.word	0x000000ff
        /*09a8*/ 	.word	0x00038800
        /*09ac*/ 	.short	0x0100
        /*09ae*/ 	.byte	0x08
	.zero		1


	//   ....[1]....
        /*09b0*/ 	.word	0x00000280
        /*09b4*/ 	.word	0x000000ff
        /*09b8*/ 	.word	0x00038820
        /*09bc*/ 	.short	0x0100
        /*09be*/ 	.byte	0x08
	.zero		1


	//   ....[2]....
        /*09c0*/ 	.word	0x00000370
        /*09c4*/ 	.word	0x000000ff
        /*09c8*/ 	.word	0x00038830
        /*09cc*/ 	.short	0x0100
        /*09ce*/ 	.byte	0x08
	.zero		1


	//   ....[3]....
        /*09d0*/ 	.word	0x00000380
        /*09d4*/ 	.word	0x000000ff
        /*09d8*/ 	.word	0x00038840
        /*09dc*/ 	.short	0x0100
        /*09de*/ 	.byte	0x08
	.zero		1


	//   ....[4]....
        /*09e0*/ 	.word	0x00000390
        /*09e4*/ 	.word	0x000000ff
        /*09e8*/ 	.word	0x00038838
        /*09ec*/ 	.short	0x0100
        /*09ee*/ 	.byte	0x08
	.zero		1


	//   ....[5]....
        /*09f0*/ 	.word	0x000003a0
        /*09f4*/ 	.word	0x000000ff
        /*09f8*/ 	.word	0x00038848
        /*09fc*/ 	.short	0x0100
        /*09fe*/ 	.byte	0x08
	.zero		1


	//   ....[6]....
        /*0a00*/ 	.word	0x000004d0
        /*0a04*/ 	.word	0x000000ff
        /*0a08*/ 	.word	0x00038850
        /*0a0c*/ 	.short	0x0100
        /*0a0e*/ 	.byte	0x08
	.zero		1


	//   ....[7]....
        /*0a10*/ 	.word	0x000004e0
        /*0a14*/ 	.word	0x000000ff
        /*0a18*/ 	.word	0x00038860
        /*0a1c*/ 	.short	0x0100
        /*0a1e*/ 	.byte	0x08
	.zero		1


	//   ....[8]....
        /*0a20*/ 	.word	0x000004f0
        /*0a24*/ 	.word	0x000000ff
        /*0a28*/ 	.word	0x00038858
        /*0a2c*/ 	.short	0x0100
        /*0a2e*/ 	.byte	0x08
	.zero		1


	//   ....[9]....
        /*0a30*/ 	.word	0x00000500
        /*0a34*/ 	.word	0x000000ff
        /*0a38*/ 	.word	0x00038868
        /*0a3c*/ 	.short	0x0100
        /*0a3e*/ 	.byte	0x08
	.zero		1


	//   ....[10]....
        /*0a40*/ 	.word	0x000005f0
        /*0a44*/ 	.word	0x000000ff
        /*0a48*/ 	.word	0x00038870
        /*0a4c*/ 	.short	0x0100
        /*0a4e*/ 	.byte	0x06
	.zero		1


	//   ....[11]....
        /*0a50*/ 	.word	0x00000600
        /*0a54*/ 	.word	0x000000ff
        /*0a58*/ 	.word	0x00038880
        /*0a5c*/ 	.short	0x0100
        /*0a5e*/ 	.byte	0x06
	.zero		1


	//   ....[12]....
        /*0a60*/ 	.word	0x00000610
        /*0a64*/ 	.word	0x000000ff
        /*0a68*/ 	.word	0x00038878
        /*0a6c*/ 	.short	0x0100
        /*0a6e*/ 	.byte	0x06
	.zero		1


	//   ....[13]....
        /*0a70*/ 	.word	0x00000620
        /*0a74*/ 	.word	0x000000ff
        /*0a78*/ 	.word	0x00038888
        /*0a7c*/ 	.short	0x0100
        /*0a7e*/ 	.byte	0x06
	.zero		1


	//   ....[14]....
        /*0a80*/ 	.word	0x00000750
        /*0a84*/ 	.word	0x000000ff
        /*0a88*/ 	.word	0x00038890
        /*0a8c*/ 	.short	0x0100
        /*0a8e*/ 	.byte	0x08
	.zero		1


	//   ....[15]....
        /*0a90*/ 	.word	0x00000760
        /*0a94*/ 	.word	0x000000ff
        /*0a98*/ 	.word	0x000388a0
        /*0a9c*/ 	.short	0x0100
        /*0a9e*/ 	.byte	0x08
	.zero		1


	//   ....[16]....
        /*0aa0*/ 	.word	0x00000770
        /*0aa4*/ 	.word	0x000000ff
        /*0aa8*/ 	.word	0x00038898
        /*0aac*/ 	.short	0x0100
        /*0aae*/ 	.byte	0x08
	.zero		1


	//   ....[17]....
        /*0ab0*/ 	.word	0x00000780
        /*0ab4*/ 	.word	0x000000ff
        /*0ab8*/ 	.word	0x000388a8
        /*0abc*/ 	.short	0x0100
        /*0abe*/ 	.byte	0x08
	.zero		1


	//   ....[18]....
        /*0ac0*/ 	.word	0x000008b0
        /*0ac4*/ 	.word	0x000000ff
        /*0ac8*/ 	.word	0x000388b0
        /*0acc*/ 	.short	0x0100
        /*0ace*/ 	.byte	0x08
	.zero		1


	//   ....[19]....
        /*0ad0*/ 	.word	0x000008c0
        /*0ad4*/ 	.word	0x000000ff
        /*0ad8*/ 	.word	0x000388c0
        /*0adc*/ 	.short	0x0100
        /*0ade*/ 	.byte	0x08
	.zero		1


	//   ....[20]....
        /*0ae0*/ 	.word	0x000008d0
        /*0ae4*/ 	.word	0x000000ff
        /*0ae8*/ 	.word	0x000388b8
        /*0aec*/ 	.short	0x0100
        /*0aee*/ 	.byte	0x08
	.zero		1


	//   ....[21]....
        /*0af0*/ 	.word	0x000008e0
        /*0af4*/ 	.word	0x000000ff
        /*0af8*/ 	.word	0x000388c8
        /*0afc*/ 	.short	0x0100
        /*0afe*/ 	.byte	0x08
	.zero		1


	//   ....[22]....
        /*0b00*/ 	.word	0x00001c40
        /*0b04*/ 	.word	0x000000ff
        /*0b08*/ 	.word	0x00038800
        /*0b0c*/ 	.short	0x010a
        /*0b0e*/ 	.byte	0x06
	.zero		1


	//   ....[23]....
        /*0b10*/ 	.word	0x00001ce0
        /*0b14*/ 	.word	0x00000000
        /*0b18*/ 	.word	0x00038830
        /*0b1c*/ 	.short	0x010a
        /*0b1e*/ 	.byte	0x3f
	.zero		1


	//   ....[24]....
        /*0b20*/ 	.word	0x00001d40
        /*0b24*/ 	.word	0x00000000
        /*0b28*/ 	.word	0x00038830
        /*0b2c*/ 	.short	0x010a
        /*0b2e*/ 	.byte	0x3f
	.zero		1


	//   ....[25]....
        /*0b30*/ 	.word	0x00004d20
        /*0b34*/ 	.word	0x00000000
        /*0b38*/ 	.word	0x00000000
        /*0b3c*/ 	.short	0x0101
        /*0b3e*/ 	.byte	0x3f
	.zero		1


	//   ....[26]....
        /*0b40*/ 	.word	0x00005f60
        /*0b44*/ 	.word	0x000000ff
        /*0b48*/ 	.word	0x00038830
        /*0b4c*/ 	.short	0x010a
        /*0b4e*/ 	.byte	0x04
	.zero		1


	//   ....[27]....
        /*0b50*/ 	.word	0x00005fb0
        /*0b54*/ 	.word	0x000000ff
        /*0b58*/ 	.word	0x00038830
        /*0b5c*/ 	.short	0x010a
        /*0b5e*/ 	.byte	0x04
	.zero		1


	//   ....[28]....
        /*0b60*/ 	.word	0x00008470
        /*0b64*/ 	.word	0x000000ff
        /*0b68*/ 	.word	0x00038850
        /*0b6c*/ 	.short	0x010a
        /*0b6e*/ 	.byte	0x04
	.zero		1


	//   ....[29]....
        /*0b70*/ 	.word	0x000084b0
        /*0b74*/ 	.word	0x000000ff
        /*0b78*/ 	.word	0x00038850
        /*0b7c*/ 	.short	0x010a
        /*0b7e*/ 	.byte	0x04
	.zero		1


	//   ....[30]....
        /*0b80*/ 	.word	0x00009c30
        /*0b84*/ 	.word	0x00000014
        /*0b88*/ 	.word	0x00000000
        /*0b8c*/ 	.short	0x0101
        /*0b8e*/ 	.byte	0x3f
	.zero		1


	//   ....[31]....
        /*0b90*/ 	.word	0x00009c90
        /*0b94*/ 	.word	0x000000a0
        /*0b98*/ 	.word	0x00000000
        /*0b9c*/ 	.short	0x0101
        /*0b9e*/ 	.byte	0x3f
	.zero		1


	//   ....[32]....
        /*0ba0*/ 	.word	0x0000a1a0
        /*0ba4*/ 	.word	0x000000ff
        /*0ba8*/ 	.word	0x00038830
        /*0bac*/ 	.short	0x010a
        /*0bae*/ 	.byte	0x04
	.zero		1


	//   ....[33]....
        /*0bb0*/ 	.word	0x0000a1e0
        /*0bb4*/ 	.word	0x000000ff
        /*0bb8*/ 	.word	0x00038830
        /*0bbc*/ 	.short	0x010a
        /*0bbe*/ 	.byte	0x04
	.zero		1


	//   ....[34]....
        /*0bc0*/ 	.word	0x0000ca90
        /*0bc4*/ 	.word	0x000000ff
        /*0bc8*/ 	.word	0x00038850
        /*0bcc*/ 	.short	0x010a
        /*0bce*/ 	.byte	0x04
	.zero		1


	//   ....[35]....
        /*0bd0*/ 	.word	0x0000cad0
        /*0bd4*/ 	.word	0x000000ff
        /*0bd8*/ 	.word	0x00038850
        /*0bdc*/ 	.short	0x010a
        /*0bde*/ 	.byte	0x04
	.zero		1


	//   ....[36]....
        /*0be0*/ 	.word	0x0000db40
        /*0be4*/ 	.word	0x00000015
        /*0be8*/ 	.word	0x00000000
        /*0bec*/ 	.short	0x0101
        /*0bee*/ 	.byte	0x3f
	.zero		1


	//   ....[37]....
        /*0bf0*/ 	.word	0x0000dbf0
        /*0bf4*/ 	.word	0x0000009d
        /*0bf8*/ 	.word	0x00000000
        /*0bfc*/ 	.short	0x0101
        /*0bfe*/ 	.byte	0x3f
	.zero		1


	//   ....[38]....
        /*0c00*/ 	.word	0x0000e820
        /*0c04*/ 	.word	0x000000ff
        /*0c08*/ 	.word	0x00038850
        /*0c0c*/ 	.short	0x010a
        /*0c0e*/ 	.byte	0x07
	.zero		1


	//   ....[39]....
        /*0c10*/ 	.word	0x0000e860
        /*0c14*/ 	.word	0x000000ff
        /*0c18*/ 	.word	0x00038850
        /*0c1c*/ 	.short	0x010a
        /*0c1e*/ 	.byte	0x07
	.zero		1


	//   ....[40]....
        /*0c20*/ 	.word	0x0000ed50
        /*0c24*/ 	.word	0x00000009
        /*0c28*/ 	.word	0x00000000
        /*0c2c*/ 	.short	0x0101
        /*0c2e*/ 	.byte	0x3f
	.zero		1


	//   ....[41]....
        /*0c30*/ 	.word	0x00011020
        /*0c34*/ 	.word	0x00000013
        /*0c38*/ 	.word	0x00000000
        /*0c3c*/ 	.short	0x0101
        /*0c3e*/ 	.byte	0x3f
	.zero		1


	//   ....[42]....
        /*0c40*/ 	.word	0x000141b0
        /*0c44*/ 	.word	0x00000000
        /*0c48*/ 	.word	0x00038840
        /*0c4c*/ 	.short	0x010a
        /*0c4e*/ 	.byte	0x3f
	.zero		1


	//   ....[43]....
        /*0c50*/ 	.word	0x000152f0
        /*0c54*/ 	.word	0x00000008
        /*0c58*/ 	.word	0x00038800
        /*0c5c*/ 	.short	0x0107
        /*0c5e*/ 	.byte	0x3f
	.zero		1


	//   ....[44]....
        /*0c60*/ 	.word	0x00015400
        /*0c64*/ 	.word	0x00000002
        /*0c68*/ 	.word	0x00038800
        /*0c6c*/ 	.short	0x0101
        /*0c6e*/ 	.byte	0x3f
	.zero		1


	//   ....[45]....
        /*0c70*/ 	.word	0x00015420
        /*0c74*/ 	.word	0x00000002
        /*0c78*/ 	.word	0x00038820
        /*0c7c*/ 	.short	0x010a
        /*0c7e*/ 	.byte	0x3f
	.zero		1


	//   ....[46]....
        /*0c80*/ 	.word	0x00015790
        /*0c84*/ 	.word	0x00000002
        /*0c88*/ 	.word	0x00038840
        /*0c8c*/ 	.short	0x010a
        /*0c8e*/ 	.byte	0x3f
	.zero		1


	//   ....[47]....
        /*0c90*/ 	.word	0x00015d50
        /*0c94*/ 	.word	0x00000002
        /*0c98*/ 	.word	0x00000060
        /*0c9c*/ 	.short	0x010a
        /*0c9e*/ 	.byte	0x3f
	.zero		1


	//   ....[48]....
        /*0ca0*/ 	.word	0x00016650
        /*0ca4*/ 	.word	0x00000003
        /*0ca8*/ 	.word	0x00038840
        /*0cac*/ 	.short	0x010a
        /*0cae*/ 	.byte	0x3f
	.zero		1


	//   ....[49]....
        /*0cb0*/ 	.word	0x00016c10
        /*0cb4*/ 	.word	0x00000002
        /*0cb8*/ 	.word	0x00000060
        /*0cbc*/ 	.short	0x010a
        /*0cbe*/ 	.byte	0x3f
	.zero		1


	//   ....[50]....
        /*0cc0*/ 	.word	0x00017440
        /*0cc4*/ 	.word	0x00000002
        /*0cc8*/ 	.word	0x00038840
        /*0ccc*/ 	.short	0x010a
        /*0cce*/ 	.byte	0x3f
	.zero		1


	//   ....[51]....
        /*0cd0*/ 	.word	0x00017a00
        /*0cd4*/ 	.word	0x00000002
        /*0cd8*/ 	.word	0x00000060
        /*0cdc*/ 	.short	0x010a
        /*0cde*/ 	.byte	0x3f
	.zero		1


	//   ....[52]....
        /*0ce0*/ 	.word	0x000181c0
        /*0ce4*/ 	.word	0x00000000
        /*0ce8*/ 	.word	0x00038860
        /*0cec*/ 	.short	0x010a
        /*0cee*/ 	.byte	0x3f
	.zero		1


	//   ....[53]....
        /*0cf0*/ 	.word	0x00019510
        /*0cf4*/ 	.word	0x00000000
        /*0cf8*/ 	.word	0x00038820
        /*0cfc*/ 	.short	0x010a
        /*0cfe*/ 	.byte	0x3f
	.zero		1


	//   ....[54]....
        /*0d00*/ 	.word	0x000196f0
        /*0d04*/ 	.word	0x00000006
        /*0d08*/ 	.word	0x00000000
        /*0d0c*/ 	.short	0x010a
        /*0d0e*/ 	.byte	0x3f
	.zero		1


	//   ....[55]....
        /*0d10*/ 	.word	0x00019760
        /*0d14*/ 	.word	0x00000007
        /*0d18*/ 	.word	0x00000000
        /*0d1c*/ 	.short	0x010a
        /*0d1e*/ 	.byte	0x3f
	.zero		1


	//   ....[56]....
        /*0d20*/ 	.word	0x000197d0
        /*0d24*/ 	.word	0x00000004
        /*0d28*/ 	.word	0x00000000
        /*0d2c*/ 	.short	0x010a
        /*0d2e*/ 	.byte	0x3f
	.zero		1


	//   ....[57]....
        /*0d30*/ 	.word	0x00019800
        /*0d34*/ 	.word	0x00000003
        /*0d38*/ 	.word	0x00000000
        /*0d3c*/ 	.short	0x010a
        /*0d3e*/ 	.byte	0x3f
	.zero		1


	//   ....[58]....
        /*0d40*/ 	.word	0x00019880
        /*0d44*/ 	.word	0x00000003
        /*0d48*/ 	.word	0x00038800
        /*0d4c*/ 	.short	0x010a
        /*0d4e*/ 	.byte	0x3f
	.zero		1


	//   ....[59]....
        /*0d50*/ 	.word	0x000198d0
        /*0d54*/ 	.word	0x00000000
        /*0d58*/ 	.word	0x00038830
        /*0d5c*/ 	.short	0x010a
        /*0d5e*/ 	.byte	0x3f
	.zero		1


	//   ....[60]....
        /*0d60*/ 	.word	0x00019940
        /*0d64*/ 	.word	0x00000098
        /*0d68*/ 	.word	0x00038830
        /*0d6c*/ 	.short	0x010a
        /*0d6e*/ 	.byte	0x3f
	.zero		1


	//   ....[61]....
        /*0d70*/ 	.word	0x000199a0
        /*0d74*/ 	.word	0x00000003
        /*0d78*/ 	.word	0x00038850
        /*0d7c*/ 	.short	0x010a
        /*0d7e*/ 	.byte	0x3f
	.zero		1


	//   ....[62]....
        /*0d80*/ 	.word	0x00019a00
        /*0d84*/ 	.word	0x00000004
        /*0d88*/ 	.word	0x00038830
        /*0d8c*/ 	.short	0x010a
        /*0d8e*/ 	.byte	0x3f
	.zero		1


	//   ....[63]....
        /*0d90*/ 	.word	0x00019a60
        /*0d94*/ 	.word	0x00000003
        /*0d98*/ 	.word	0x00038850
        /*0d9c*/ 	.short	0x010a
        /*0d9e*/ 	.byte	0x3f
	.zero		1


	//   ....[64]....
        /*0da0*/ 	.word	0x00019ac0
        /*0da4*/ 	.word	0x00000007
        /*0da8*/ 	.word	0x00038850
        /*0dac*/ 	.short	0x010a
        /*0dae*/ 	.byte	0x3f
	.zero		1


	//   ....[65]....
        /*0db0*/ 	.word	0x00019c60
        /*0db4*/ 	.word	0x00000000
        /*0db8*/ 	.word	0x00038840
        /*0dbc*/ 	.short	0x010a
        /*0dbe*/ 	.byte	0x3f
	.zero		1


	//   ....[66]....
        /*0dc0*/ 	.word	0x0001a920
        /*0dc4*/ 	.word	0x00000002
        /*0dc8*/ 	.word	0x00038820
        /*0dcc*/ 	.short	0x010a
        /*0dce*/ 	.byte	0x3f
	.zero		1


	//   ....[67]....
        /*0dd0*/ 	.word	0x0001a970
        /*0dd4*/ 	.word	0x00000002
        /*0dd8*/ 	.word	0x00038840
        /*0ddc*/ 	.short	0x010a
        /*0dde*/ 	.byte	0x3f
	.zero		1


	//   ....[68]....
        /*0de0*/ 	.word	0x0001a9c0
        /*0de4*/ 	.word	0x00000002
        /*0de8*/ 	.word	0x00000060
        /*0dec*/ 	.short	0x010a
        /*0dee*/ 	.byte	0x3f
	.zero		1


	//   ....[69]....
        /*0df0*/ 	.word	0x0001aa10
        /*0df4*/ 	.word	0x00000003
        /*0df8*/ 	.word	0x00038840
        /*0dfc*/ 	.short	0x010a
        /*0dfe*/ 	.byte	0x3f
	.zero		1


	//   ....[70]....
        /*0e00*/ 	.word	0x0001aa60
        /*0e04*/ 	.word	0x00000002
        /*0e08*/ 	.word	0x00000060
        /*0e0c*/ 	.short	0x010a
        /*0e0e*/ 	.byte	0x3f
	.zero		1


	//   ....[71]....
        /*0e10*/ 	.word	0x0001aab0
        /*0e14*/ 	.word	0x00000002
        /*0e18*/ 	.word	0x00038840
        /*0e1c*/ 	.short	0x010a
        /*0e1e*/ 	.byte	0x3f
	.zero		1


	//   ....[72]....
        /*0e20*/ 	.word	0x0001ab00
        /*0e24*/ 	.word	0x00000002
        /*0e28*/ 	.word	0x00000060
        /*0e2c*/ 	.short	0x010a
        /*0e2e*/ 	.byte	0x3f
	.zero		1


	//   ....[73]....
        /*0e30*/ 	.word	0x0001ab50
        /*0e34*/ 	.word	0x00000000
        /*0e38*/ 	.word	0x00038860
        /*0e3c*/ 	.short	0x010a
        /*0e3e*/ 	.byte	0x3f
	.zero		1


	//   ....[74]....
        /*0e40*/ 	.word	0x0001b5b0
        /*0e44*/ 	.word	0x00000000
        /*0e48*/ 	.word	0x00038820
        /*0e4c*/ 	.short	0x010a
        /*0e4e*/ 	.byte	0x3f
	.zero		1


	//   ....[75]....
        /*0e50*/ 	.word	0x0001b750
        /*0e54*/ 	.word	0x00000006
        /*0e58*/ 	.word	0x00000000
        /*0e5c*/ 	.short	0x010a
        /*0e5e*/ 	.byte	0x3f
	.zero		1


	//   ....[76]....
        /*0e60*/ 	.word	0x0001b7a0
        /*0e64*/ 	.word	0x00000007
        /*0e68*/ 	.word	0x00000000
        /*0e6c*/ 	.short	0x010a
        /*0e6e*/ 	.byte	0x3f
	.zero		1


	//   ....[77]....
        /*0e70*/ 	.word	0x0001b7f0
        /*0e74*/ 	.word	0x00000004
        /*0e78*/ 	.word	0x00000000
        /*0e7c*/ 	.short	0x010a
        /*0e7e*/ 	.byte	0x3f
	.zero		1


	//----- nvinfo : EIATTR_NUM_MBARRIERS
	.align		4
.L_333:
        /*0e80*/ 	.byte	0x03, 0x38
        /*0e82*/ 	.short	0x0016


	//----- nvinfo : EIATTR_EXIT_INSTR_OFFSETS
	.align		4
        /*0e84*/ 	.byte	0x04, 0x1c
        /*0e86*/ 	.short	(.L_335 - .L_334)


	//   ....[0]....
.L_334:
        /*0e88*/ 	.word	0x00000a50


	//   ....[1]....
        /*0e8c*/ 	.word	0x000124d0


	//   ....[2]....
        /*0e90*/ 	.word	0x00019850


	//----- nvinfo : EIATTR_MAX_THREADS
	.align		4
.L_335:
        /*0e94*/ 	.byte	0x04, 0x05
        /*0e96*/ 	.short	(.L_337 - .L_336)
.L_336:
        /*0e98*/ 	.word	0x00000180
        /*0e9c*/ 	.word	0x00000001
        /*0ea0*/ 	.word	0x00000001


	//----- nvinfo : EIATTR_CRS_STACK_SIZE
	.align		4
.L_337:
        /*0ea4*/ 	.byte	0x04, 0x1e
        /*0ea6*/ 	.short	(.L_339 - .L_338)
.L_338:
        /*0ea8*/ 	.word	0x00000000


	//----- nvinfo : EIATTR_CBANK_PARAM_SIZE
	.align		4
.L_339:
        /*0eac*/ 	.byte	0x03, 0x19
        /*0eae*/ 	.short	0x0af0


	//----- nvinfo : EIATTR_PARAM_CBANK
	.align		4
        /*0eb0*/ 	.byte	0x04, 0x0a
        /*0eb2*/ 	.short	(.L_341 - .L_340)
	.align		4
.L_340:
        /*0eb4*/ 	.word	index@(.nv.constant0._ZN7cutlass13device_kernelIN5flash11enable_sm90INS1_16FlashAttnFwdSm90INS1_25CollectiveMainloopFwdSm90ILi2EN4cute5tupleIJNS5_1CILi1EEES8_S8_EEENS6_IJNS7_ILi128EEENS7_ILi80EEENS7_ILi256EEEEEELi256ENS_10bfloat16_tEfNS_4arch4Sm90ELb1ELb0ELb1ELb1ELb0ELb0ELb0ELb1ELb1ELb1ELb0ELb0EEENS1_21CollectiveEpilogueFwdINS6_IJSA_SC_SB_EEES9_SE_SG_Li256ELb1ELb1ELb0ELb0EEENS1_36VarlenDynamicPersistentTileSchedulerILi128ELi80ELi256ELi128ELb0ELb1ELb1ELb1ELb1ELb1EEEEEEEEEvNT_6ParamsE)
        /*0eb8*/ 	.short	0x0210
        /*0eba*/ 	.short	0x0af0


	//----- nvinfo : EIATTR_SW_WAR
	.align		4
.L_341:
        /*0ebc*/ 	.byte	0x04, 0x36
        /*0ebe*/ 	.short	(.L_343 - .L_342)
.L_342:
        /*0ec0*/ 	.word	0x00000008
.L_343:


//--------------------- .nv.info._ZN7cutlass13device_kernelIN5flash11enable_sm90INS1_16FlashAttnFwdSm90INS1_25CollectiveMainloopFwdSm90ILi2EN4cute5tupleIJNS5_1CILi1EEES8_S8_EEENS6_IJNS7_ILi128EEENS7_ILi80EEENS7_ILi256EEEEEELi256ENS_10bfloat16_tEfNS_4arch4Sm90ELb1ELb0ELb1ELb1ELb0ELb1ELb0ELb1ELb1ELb1ELb0ELb0EEENS1_21CollectiveEpilogueFwdINS6_IJSA_SC_SB_EEES9_SE_SG_Li256ELb1ELb1ELb0ELb0EEENS1_36VarlenDynamicPersistentTileSchedulerILi128ELi80ELi256ELi128ELb0ELb1ELb1ELb1ELb1ELb1EEEEEEEEEvNT_6ParamsE --------------------------
	.section	.nv.info._ZN7cutlass13device_kernelIN5flash11enable_sm90INS1_16FlashAttnFwdSm90INS1_25CollectiveMainloopFwdSm90ILi2EN4cute5tupleIJNS5_1CILi1EEES8_S8_EEENS6_IJNS7_ILi128EEENS7_ILi80EEENS7_ILi256EEEEEELi256ENS_10bfloat16_tEfNS_4arch4Sm90ELb1ELb0ELb1ELb1ELb0ELb1ELb0ELb1ELb1ELb1ELb0ELb0EEENS1_21CollectiveEpilogueFwdINS6_IJSA_SC_SB_EEES9_SE_SG_Li256ELb1ELb1ELb0ELb0EEENS1_36VarlenDynamicPersistentTileSchedulerILi128ELi80ELi256ELi128ELb0ELb1ELb1ELb1ELb1ELb1EEEEEEEEEvNT_6ParamsE,"",@"SHT_CUDA_INFO"
	.sectionflags	@""
	.align	4


	//----- nvinfo : EIATTR_CUDA_API_VERSION
	.align		4
        /*0000*/ 	.byte	0x04, 0x37
        /*0002*/ 	.short	(.L_345 - .L_344)
.L_344:
        /*0004*/ 	.word	0x00000082


	//----- nvinfo : EIATTR_KPARAM_INFO
	.align		4
.L_345:
        /*0008*/ 	.byte	0x04, 0x17
        /*000a*/ 	.short	(.L_347 - .L_346)
.L_346:
        /*000c*/ 	.word	0x00000000
        /*0010*/ 	.short	0x0000
        /*0012*/ 	.short	0x0070
        /*0014*/ 	.byte	0x00, 0xf0, 0x01, 0x2a


	//----- nvinfo : EIATTR_SPARSE_MMA_MASK
	.align		4
.L_347:
        /*0018*/ 	.byte	0x03, 0x50
        /*001a*/ 	.short	0x0000


	//----- nvinfo : EIATTR_MAXREG_COUNT
	.align		4
        /*001c*/ 	.byte	0x03, 0x1b
        /*001e*/ 	.short	0x00a8


	//----- nvinfo : EIATTR_NUM_BARRIERS
	.align		4
        /*0020*/ 	.byte	0x02, 0x4c
        /*0022*/ 	.byte	0x10
	.zero		1


	//----- nvinfo : EIATTR_EXTERNS
	.align		4
        /*0024*/ 	.byte	0x04, 0x0f
        /*0026*/ 	.short	(.L_349 - .L_348)


	//   ....[0]....
	.align		4
.L_348:
        /*0028*/ 	.word	index@(__assertfail)


	//----- nvinfo : EIATTR_ANNOTATIONS
	.align		4
.L_349:
        /*002c*/ 	.byte	0x04, 0x55
        /*002e*/ 	.short	(.L_351 - .L_350)


	//   ....[0]....
.L_350:
        /* <DEDUP_REMOVED lines=129> */


	//----- nvinfo : EIATTR_MERCURY_ISA_VERSION
	.align		4
.L_351:
        /*0830*/ 	.byte	0x03, 0x5f
        /*0832*/ 	.short	0x0101


	//----- nvinfo : EIATTR_UNUSED_LOAD_BYTE_OFFSET
	.align		4
        /*0834*/ 	.byte	0x04, 0x44
        /*0836*/ 	.short	(.L_353 - .L_352)


	//   ....[0]....
.L_352:
        /*0838*/ 	.word	0x00000aa0
        /*083c*/ 	.word	0x0000fff0


	//   ....[1]....
        /*0840*/ 	.word	0x00025e10
        /*0844*/ 	.word	0x0000fff0


	//----- nvinfo : EIATTR_INT_WARP_WIDE_INSTR_OFFSETS
	.align		4
.L_353:
        /*0848*/ 	.byte	0x04, 0x31
        /*084a*/ 	.short	(.L_355 - .L_354)


	//   ....[0]....
.L_354:
        /*084c*/ 	.word	0x00000190


	//   ....[1]....
        /*0850*/ 	.word	0x000001d0


	//   ....[2]....
        /*0854*/ 	.word	0x00000240


	//   ....[3]....
        /*0858*/ 	.word	0x0002bc80


	//   ....[4]....
        /*085c*/ 	.word	0x0002bd20


	//   ....[5]....
        /*0860*/ 	.word	0x00030420


	//   ....[6]....
        /*0864*/ 	.word	0x00030490


	//----- nvinfo : EIATTR_COOP_GROUP_MASK_REGIDS
	.align		4
.L_355:
        /*0868*/ 	.byte	0x04, 0x29
        /*086a*/ 	.short	(.L_357 - .L_356)


	//   ....[0]....
.L_356:
        /*086c*/ 	.word	0xffffffff


	//   ....[1]....
        /*0870*/ 	.word	0xffffffff


	//   ....[2]....
        /*0874*/ 	.word	0xffffffff


	//   ....[3]....
        /*0878*/ 	.word	0xffffffff


	//   ....[4]....
        /*087c*/ 	.word	0xffffffff


	//   ....[5]....
        /*0880*/ 	.word	0xffffffff


	//   ....[6]....
        /*0884*/ 	.word	0xffffffff


	//   ....[7]....
        /*0888*/ 	.word	0xffffffff


	//   ....[8]....
        /*088c*/ 	.word	0xffffffff


	//   ....[9]....
        /*0890*/ 	.word	0xffffffff


	//   ....[10]....
        /*0894*/ 	.word	0xffffffff


	//   ....[11]....
        /*0898*/ 	.word	0xffffffff


	//   ....[12]....
        /*089c*/ 	.word	0xffffffff


	//   ....[13]....
        /*08a0*/ 	.word	0xffffffff


	//   ....[14]....
        /*08a4*/ 	.word	0xffffffff


	//   ....[15]....
        /*08a8*/ 	.word	0xffffffff


	//   ....[16]....
        /*08ac*/ 	.word	0xffffffff


	//   ....[17]....
        /*08b0*/ 	.word	0xffffffff


	//   ....[18]....
        /*08b4*/ 	.word	0xffffffff


	//   ....[19]....
        /*08b8*/ 	.word	0xffffffff


	//   ....[20]....
        /*08bc*/ 	.word	0xffffffff


	//   ....[21]....
        /*08c0*/ 	.word	0xffffffff


	//   ....[22]....
        /*08c4*/ 	.word	0xffffffff


	//   ....[23]....
        /*08c8*/ 	.word	0xffffffff


	//   ....[24]....
        /*08cc*/ 	.word	0xffffffff


	//   ....[25]....
        /*08d0*/ 	.word	0xffffffff


	//   ....[26]....
        /*08d4*/ 	.word	0xffffffff


	//   ....[27]....
        /*08d8*/ 	.word	0xffffffff


	//   ....[28]....
        /*08dc*/ 	.word	0xffffffff


	//   ....[29]....
        /*08e0*/ 	.word	0xffffffff


	//   ....[30]....
        /*08e4*/ 	.word	0xffffffff


	//   ....[31]....
        /*08e8*/ 	.word	0xffffffff


	//   ....[32]....
        /*08ec*/ 	.word	0xffffffff


	//   ....[33]....
        /*08f0*/ 	.word	0xffffffff


	//   ....[34]....
        /*08f4*/ 	.word	0xffffffff


	//   ....[35]....
        /*08f8*/ 	.word	0xffffffff


	//   ....[36]....
        /*08fc*/ 	.word	0xffffffff


	//   ....[37]....
        /*0900*/ 	.word	0xffffffff


	//   ....[38]....
        /*0904*/ 	.word	0xffffffff


	//   ....[39]....
        /*0908*/ 	.word	0xffffffff


	//   ....[40]....
        /*090c*/ 	.word	0xffffffff


	//   ....[41]....
        /*0910*/ 	.word	0xffffffff


	//   ....[42]....
        /*0914*/ 	.word	0xffffffff


	//   ....[43]....
        /*0918*/ 	.word	0xffffffff


	//   ....[44]....
        /*091c*/ 	.word	0xffffffff


	//   ....[45]....
        /*0920*/ 	.word	0xffffffff


	//   ....[46]....
        /*0924*/ 	.word	0xffffffff


	//   ....[47]....
        /*0928*/ 	.word	0xffffffff


	//   ....[48]....
        /*092c*/ 	.word	0xffffffff


	//   ....[49]....
        /*0930*/ 	.word	0xffffffff


	//   ....[50]....
        /*0934*/ 	.word	0xffffffff


	//   ....[51]....
        /*0938*/ 	.word	0xffffffff


	//   ....[52]....
        /*093c*/ 	.word	0xffffffff


	//   ....[53]....
        /*0940*/ 	.word	0xffffffff


	//   ....[54]....
        /*0944*/ 	.word	0xffffffff


	//   ....[55]....
        /*0948*/ 	.word	0xffffffff


	//   ....[56]....
        /*094c*/ 	.word	0xffffffff


	//   ....[57]....
        /*0950*/ 	.word	0xffffffff


	//   ....[58]....
        /*0954*/ 	.word	0xffffffff


	//   ....[59]....
        /*0958*/ 	.word	0xffffffff


	//   ....[60]....
        /*095c*/ 	.word	0xffffffff


	//   ....[61]....
        /*0960*/ 	.word	0xffffffff


	//   ....[62]....
        /*0964*/ 	.word	0xffffffff


	//   ....[63]....
        /*0968*/ 	.word	0xffffffff


	//   ....[64]....
        /*096c*/ 	.word	0xffffffff


	//   ....[65]....
        /*0970*/ 	.word	0xffffffff


	//   ....[66]....
        /*0974*/ 	.word	0xffffffff


	//   ....[67]....
        /*0978*/ 	.word	0xffffffff


	//   ....[68]....
        /*097c*/ 	.word	0xffffffff


	//   ....[69]....
        /*0980*/ 	.word	0xffffffff


	//   ....[70]....
        /*0984*/ 	.word	0xffffffff


	//   ....[71]....
        /*0988*/ 	.word	0xffffffff


	//   ....[72]....
        /*098c*/ 	.word	0xffffffff


	//   ....[73]....
        /*0990*/ 	.word	0xffffffff


	//   ....[74]....
        /*0994*/ 	.word	0xffffffff


	//   ....[75]....
        /*0998*/ 	.word	0xffffffff


	//   ....[76]....
        /*099c*/ 	.word	0xffffffff


	//   ....[77]....
        /*09a0*/ 	.word	0xffffffff


	//   ....[78]....
        /*09a4*/ 	.word	0xffffffff


	//   ....[79]....
        /*09a8*/ 	.word	0xffffffff


	//   ....[80]....
        /*09ac*/ 	.word	0xffffffff


	//   ....[81]....
        /*09b0*/ 	.word	0xffffffff


	//   ....[82]....
        /*09b4*/ 	.word	0xffffffff


	//   ....[83]....
        /*09b8*/ 	.word	0xffffffff


	//   ....[84]....
        /*09bc*/ 	.word	0xffffffff


	//   ....[85]....
        /*09c0*/ 	.word	0xffffffff


	//   ....[86]....
        /*09c4*/ 	.word	0xffffffff


	//   ....[87]....
        /*09c8*/ 	.word	0xffffffff


	//   ....[88]....
        /*09cc*/ 	.word	0xffffffff


	//   ....[89]....
        /*09d0*/ 	.word	0xffffffff


	//   ....[90]....
        /*09d4*/ 	.word	0xffffffff


	//   ....[91]....
        /*09d8*/ 	.word	0xffffffff


	//   ....[92]....
        /*09dc*/ 	.word	0xffffffff


	//   ....[93]....
        /*09e0*/ 	.word	0xffffffff


	//   ....[94]....
        /*09e4*/ 	.word	0xffffffff


	//   ....[95]....
        /*09e8*/ 	.word	0xffffffff


	//   ....[96]....
        /*09ec*/ 	.word	0xffffffff


	//   ....[97]....
        /*09f0*/ 	.word	0xffffffff


	//   ....[98]....
        /*09f4*/ 	.word	0xffffffff


	//   ....[99]....
        /*09f8*/ 	.word	0xffffffff


	//   ....[100]....
        /*09fc*/ 	.word	0xffffffff


	//   ....[101]....
        /*0a00*/ 	.word	0xffffffff


	//   ....[102]....
        /*0a04*/ 	.word	0xffffffff


	//   ....[103]....
        /*0a08*/ 	.word	0xffffffff


	//   ....[104]....
        /*0a0c*/ 	.word	0xffffffff


	//   ....[105]....
        /*0a10*/ 	.word	0xffffffff


	//   ....[106]....
        /*0a14*/ 	.word	0xffffffff


	//   ....[107]....
        /*0a18*/ 	.word	0xffffffff


	//   ....[108]....
        /*0a1c*/ 	.word	0xffffffff


	//   ....[109]....
        /*0a20*/ 	.word	0xffffffff


	//   ....[110]....
        /*0a24*/ 	.word	0xffffffff


	//   ....[111]....
        /*0a28*/ 	.word	0xffffffff


	//   ....[112]....
        /*0a2c*/ 	.word	0xffffffff


	//   ....[113]....
        /*0a30*/ 	.word	0xffffffff


	//   ....[114]....
        /*0a34*/ 	.word	0xffffffff


	//   ....[115]....
        /*0a38*/ 	.word	0xffffffff


	//   ....[116]....
        /*0a3c*/ 	.word	0xffffffff


	//   ....[117]....
        /*0a40*/ 	.word	0xffffffff


	//   ....[118]....
        /*0a44*/ 	.word	0xffffffff


	//   ....[119]....
        /*0a48*/ 	.word	0xffffffff


	//   ....[120]....
        /*0a4c*/ 	.word	0xffffffff


	//   ....[121]....
        /*0a50*/ 	.word	0xffffffff


	//   ....[122]....
        /*0a54*/ 	.word	0xffffffff


	//   ....[123]....
        /*0a58*/ 	.word	0xffffffff


	//   ....[124]....
        /*0a5c*/ 	.word	0xffffffff


	//   ....[125]....
        /*0a60*/ 	.word	0xffffffff


	//   ....[126]....
        /*0a64*/ 	.word	0xffffffff


	//   ....[127]....
        /*0a68*/ 	.word	0xffffffff


	//   ....[128]....
        /*0a6c*/ 	.word	0xffffffff


	//   ....[129]....
        /*0a70*/ 	.word	0xffffffff


	//   ....[130]....
        /*0a74*/ 	.word	0xffffffff


	//   ....[131]....
        /*0a78*/ 	.word	0xffffffff


	//   ....[132]....
        /*0a7c*/ 	.word	0x0500000f


	//   ....[133]....
        /*0a80*/ 	.word	0x0500000f


	//   ....[134]....
        /*0a84*/ 	.word	0x0500000f


	//   ....[135]....
        /*0a88*/ 	.word	0x0500000f


	//   ....[136]....
        /*0a8c*/ 	.word	0x0500000f


	//   ....[137]....
        /*0a90*/ 	.word	0x0500000f


	//   ....[138]....
        /*0a94*/ 	.word	0x0500000f


	//   ....[139]....
        /*0a98*/ 	.word	0x0500000f


	//   ....[140]....
        /*0a9c*/ 	.word	0x0500000f


	//   ....[141]....
        /*0aa0*/ 	.word	0x0500000f


	//   ....[142]....
        /*0aa4*/ 	.word	0x0500000f


	//   ....[143]....
        /*0aa8*/ 	.word	0x0500000f


	//   ....[144]....
        /*0aac*/ 	.word	0x0500000f


	//   ....[145]....
        /*0ab0*/ 	.word	0x0500000f


	//   ....[146]....
        /*0ab4*/ 	.word	0x0500000f


	//   ....[147]....
        /*0ab8*/ 	.word	0x0500000f


	//   ....[148]....
        /*0abc*/ 	.word	0x0500000f


	//   ....[149]....
        /*0ac0*/ 	.word	0x0500000f


	//   ....[150]....
        /*0ac4*/ 	.word	0x0500000f


	//   ....[151]....
        /*0ac8*/ 	.word	0x0500000f


	//   ....[152]....
        /*0acc*/ 	.word	0x0500000f


	//   ....[153]....
        /*0ad0*/ 	.word	0x0500000f


	//   ....[154]....
        /*0ad4*/ 	.word	0x0500000f


	//   ....[155]....
        /*0ad8*/ 	.word	0x0500000f


	//   ....[156]....
        /*0adc*/ 	.word	0x0500000f


	//   ....[157]....
        /*0ae0*/ 	.word	0x0500000f


	//   ....[158]....
        /*0ae4*/ 	.word	0x0500000f


	//   ....[159]....
        /*0ae8*/ 	.word	0x0500000f


	//   ....[160]....
        /*0aec*/ 	.word	0x0500000f


	//   ....[161]....
        /*0af0*/ 	.word	0x0500000f


	//   ....[162]....
        /*0af4*/ 	.word	0x0500000f


	//   ....[163]....
        /*0af8*/ 	.word	0x0500000f


	//   ....[164]....
        /*0afc*/ 	.word	0x0500000f


	//   ....[165]....
        /*0b00*/ 	.word	0x0500000f


	//   ....[166]....
        /*0b04*/ 	.word	0x0500000f


	//   ....[167]....
        /*0b08*/ 	.word	0x0500000f


	//   ....[168]....
        /*0b0c*/ 	.word	0x0500000f


	//   ....[169]....
        /*0b10*/ 	.word	0x0500000f


	//   ....[170]....
        /*0b14*/ 	.word	0x0500000f


	//   ....[171]....
        /*0b18*/ 	.word	0x0500000f


	//   ....[172]....
        /*0b1c*/ 	.word	0x0500000f


	//   ....[173]....
        /*0b20*/ 	.word	0x0500000f


	//   ....[174]....
        /*0b24*/ 	.word	0x0500000f


	//   ....[175]....
        /*0b28*/ 	.word	0x0500000f


	//   ....[176]....
        /*0b2c*/ 	.word	0x0500000f


	//   ....[177]....
        /*0b30*/ 	.word	0x0500000f


	//   ....[178]....
        /*0b34*/ 	.word	0x0500000f


	//   ....[179]....
        /*0b38*/ 	.word	0x0500000f


	//   ....[180]....
        /*0b3c*/ 	.word	0x0500000f


	//   ....[181]....
        /*0b40*/ 	.word	0x0500000f


	//   ....[182]....
        /*0b44*/ 	.word	0x0500000f


	//   ....[183]....
        /*0b48*/ 	.word	0x0500000f


	//   ....[184]....
        /*0b4c*/ 	.word	0x0500000f


	//   ....[185]....
        /*0b50*/ 	.word	0x0500000f


	//   ....[186]....
        /*0b54*/ 	.word	0x0500000f


	//   ....[187]....
        /*0b58*/ 	.word	0x0500000f


	//   ....[188]....
        /*0b5c*/ 	.word	0x0500000f


	//   ....[189]....
        /*0b60*/ 	.word	0x0500000f


	//   ....[190]....
        /*0b64*/ 	.word	0x0500000f


	//   ....[191]....
        /*0b68*/ 	.word	0x0500000f


	//   ....[192]....
        /*0b6c*/ 	.word	0x0500000f


	//   ....[193]....
        /*0b70*/ 	.word	0x0500000f


	//   ....[194]....
        /*0b74*/ 	.word	0x0500000f


	//   ....[195]....
        /*0b78*/ 	.word	0x0500000f


	//   ....[196]....
        /*0b7c*/ 	.word	0x0500000f


	//   ....[197]....
        /*0b80*/ 	.word	0x0500000f


	//   ....[198]....
        /*0b84*/ 	.word	0x0500000f


	//   ....[199]....
        /*0b88*/ 	.word	0x0500000f


	//----- nvinfo : EIATTR_COOP_GROUP_INSTR_OFFSETS
	.align		4
.L_357:
        /*0b8c*/ 	.byte	0x04, 0x28
        /*0b8e*/ 	.short	(.L_359 - .L_358)


	//   ....[0]....
.L_358:
        /*0b90*/ 	.word	0x00000060


	//   ....[1]....
        /*0b94*/ 	.word	0x000001a0


	//   ....[2]....
        /*0b98*/ 	.word	0x000001f0


	//   ....[3]....
        /*0b9c*/ 	.word	0x00000420


	//   ....[4]....
        /*0ba0*/ 	.word	0x00000580


	//   ....[5]....
        /*0ba4*/ 	.word	0x000006a0


	//   ....[6]....
        /*0ba8*/ 	.word	0x00000800


	//   ....[7]....
        /*0bac*/ 	.word	0x0000b690


	//   ....[8]....
        /*0bb0*/ 	.word	0x0000be00


	//   ....[9]....
        /*0bb4*/ 	.word	0x0000be10


	//   ....[10]....
        /*0bb8*/ 	.word	0x0000be20


	//   ....[11]....
        /*0bbc*/ 	.word	0x0000be30


	//   ....[12]....
        /*0bc0*/ 	.word	0x0000c420


	//   ....[13]....
        /*0bc4*/ 	.word	0x0000c430


	//   ....[14]....
        /*0bc8*/ 	.word	0x0000c440


	//   ....[15]....
        /*0bcc*/ 	.word	0x0000c450


	//   ....[16]....
        /*0bd0*/ 	.word	0x0000ca20


	//   ....[17]....
        /*0bd4*/ 	.word	0x0000ca30


	//   ....[18]....
        /*0bd8*/ 	.word	0x0000ca40


	//   ....[19]....
        /*0bdc*/ 	.word	0x0000ca50


	//   ....[20]....
        /*0be0*/ 	.word	0x0000d040


	//   ....[21]....
        /*0be4*/ 	.word	0x0000d050


	//   ....[22]....
        /*0be8*/ 	.word	0x0000d060


	//   ....[23]....
        /*0bec*/ 	.word	0x0000d070


	//   ....[24]....
        /*0bf0*/ 	.word	0x00010b80


	//   ....[25]....
        /*0bf4*/ 	.word	0x00010b90


	//   ....[26]....
        /*0bf8*/ 	.word	0x00010ba0


	//   ....[27]....
        /*0bfc*/ 	.word	0x00010bb0


	//   ....[28]....
        /*0c00*/ 	.word	0x00011080


	//   ....[29]....
        /*0c04*/ 	.word	0x00011090


	//   ....[30]....
        /*0c08*/ 	.word	0x000110a0


	//   ....[31]....
        /*0c0c*/ 	.word	0x000110b0


	//   ....[32]....
        /*0c10*/ 	.word	0x00011560


	//   ....[33]....
        /*0c14*/ 	.word	0x00011570


	//   ....[34]....
        /*0c18*/ 	.word	0x00011580


	//   ....[35]....
        /*0c1c*/ 	.word	0x00011590


	//   ....[36]....
        /*0c20*/ 	.word	0x00011a60


	//   ....[37]....
        /*0c24*/ 	.word	0x00011a70


	//   ....[38]....
        /*0c28*/ 	.word	0x00011a80


	//   ....[39]....
        /*0c2c*/ 	.word	0x00011a90


	//   ....[40]....
        /*0c30*/ 	.word	0x00018d40


	//   ....[41]....
        /*0c34*/ 	.word	0x00018d70


	//   ....[42]....
        /*0c38*/ 	.word	0x000195f0


	//   ....[43]....
        /*0c3c*/ 	.word	0x00019730


	//   ....[44]....
        /*0c40*/ 	.word	0x00019c00


	//   ....[45]....
        /*0c44*/ 	.word	0x00019c80


	//   ....[46]....
        /*0c48*/ 	.word	0x0001e520


	//   ....[47]....
        /*0c4c*/ 	.word	0x0001ea00


	//   ....[48]....
        /*0c50*/ 	.word	0x0001eb90


	//   ....[49]....
        /*0c54*/ 	.word	0x0001ec90


	//   ....[50]....
        /*0c58*/ 	.word	0x0001f110


	//   ....[51]....
        /*0c5c*/ 	.word	0x0001f170


	//   ....[52]....
        /*0c60*/ 	.word	0x00023c30


	//   ....[53]....
        /*0c64*/ 	.word	0x00023c60


	//   ....[54]....
        /*0c68*/ 	.word	0x00023f50


	//   ....[55]....
        /*0c6c*/ 	.word	0x00024010


	//   ....[56]....
        /*0c70*/ 	.word	0x00025390


	//   ....[57]....
        /*0c74*/ 	.word	0x00025410


	//   ....[58]....
        /*0c78*/ 	.word	0x00025430


	//   ....[59]....
        /*0c7c*/ 	.word	0x00025440


	//   ....[60]....
        /*0c80*/ 	.word	0x00027110


	//   ....[61]....
        /*0c84*/ 	.word	0x000271d0


	//   ....[62]....
        /*0c88*/ 	.word	0x00027200


	//   ....[63]....
        /*0c8c*/ 	.word	0x00027220


	//   ....[64]....
        /*0c90*/ 	.word	0x00027810


	//   ....[65]....
        /*0c94*/ 	.word	0x00027840


	//   ....[66]....
        /*0c98*/ 	.word	0x000279a0


	//   ....[67]....
        /*0c9c*/ 	.word	0x000279c0


	//   ....[68]....
        /*0ca0*/ 	.word	0x00027b10


	//   ....[69]....
        /*0ca4*/ 	.word	0x00027b30


	//   ....[70]....
        /*0ca8*/ 	.word	0x00027c90


	//   ....[71]....
        /*0cac*/ 	.word	0x00027cb0


	//   ....[72]....
        /*0cb0*/ 	.word	0x00028630


	//   ....[73]....
        /*0cb4*/ 	.word	0x00028640


	//   ....[74]....
        /*0cb8*/ 	.word	0x000287a0


	//   ....[75]....
        /*0cbc*/ 	.word	0x000287c0


	//   ....[76]....
        /*0cc0*/ 	.word	0x00028910


	//   ....[77]....
        /*0cc4*/ 	.word	0x00028930


	//   ....[78]....
        /*0cc8*/ 	.word	0x00028a90


	//   ....[79]....
        /*0ccc*/ 	.word	0x00028ab0


	//   ....[80]....
        /*0cd0*/ 	.word	0x00028c90


	//   ....[81]....
        /*0cd4*/ 	.word	0x00028e70


	//   ....[82]....
        /*0cd8*/ 	.word	0x00028ea0


	//   ....[83]....
        /*0cdc*/ 	.word	0x00028ed0


	//   ....[84]....
        /*0ce0*/ 	.word	0x00028f00


	//   ....[85]....
        /*0ce4*/ 	.word	0x00028f30


	//   ....[86]....
        /*0ce8*/ 	.word	0x00028f60


	//   ....[87]....
        /*0cec*/ 	.word	0x000290e0


	//   ....[88]....
        /*0cf0*/ 	.word	0x00029110


	//   ....[89]....
        /*0cf4*/ 	.word	0x00029140


	//   ....[90]....
        /*0cf8*/ 	.word	0x00029170


	//   ....[91]....
        /*0cfc*/ 	.word	0x000291a0


	//   ....[92]....
        /*0d00*/ 	.word	0x000291d0


	//   ....[93]....
        /*0d04*/ 	.word	0x00029280


	//   ....[94]....
        /*0d08*/ 	.word	0x000292e0


	//   ....[95]....
        /*0d0c*/ 	.word	0x00029370


	//   ....[96]....
        /*0d10*/ 	.word	0x0002a230


	//   ....[97]....
        /*0d14*/ 	.word	0x0002c2a0


	//   ....[98]....
        /*0d18*/ 	.word	0x0002cff0


	//   ....[99]....
        /*0d1c*/ 	.word	0x0002d000


	//   ....[100]....
        /*0d20*/ 	.word	0x0002d020


	//   ....[101]....
        /*0d24*/ 	.word	0x0002d0f0


	//   ....[102]....
        /*0d28*/ 	.word	0x0002d120


	//   ....[103]....
        /*0d2c*/ 	.word	0x0002d1c0


	//   ....[104]....
        /*0d30*/ 	.word	0x0002d1f0


	//   ....[105]....
        /*0d34*/ 	.word	0x0002d290


	//   ....[106]....
        /*0d38*/ 	.word	0x0002d2c0


	//   ....[107]....
        /*0d3c*/ 	.word	0x0002d360


	//   ....[108]....
        /*0d40*/ 	.word	0x0002d390


	//   ....[109]....
        /*0d44*/ 	.word	0x0002d430


	//   ....[110]....
        /*0d48*/ 	.word	0x0002d460


	//   ....[111]....
        /*0d4c*/ 	.word	0x0002d500


	//   ....[112]....
        /*0d50*/ 	.word	0x0002d510


	//   ....[113]....
        /*0d54*/ 	.word	0x0002d540


	//   ....[114]....
        /*0d58*/ 	.word	0x00030d60


	//   ....[115]....
        /*0d5c*/ 	.word	0x00030d90


	//   ....[116]....
        /*0d60*/ 	.word	0x00030dd0


	//   ....[117]....
        /*0d64*/ 	.word	0x00030e00


	//   ....[118]....
        /*0d68*/ 	.word	0x00030e30


	//   ....[119]....
        /*0d6c*/ 	.word	0x00030e60


	//   ....[120]....
        /*0d70*/ 	.word	0x00030e90


	//   ....[121]....
        /*0d74*/ 	.word	0x00030ec0


	//   ....[122]....
        /*0d78*/ 	.word	0x00031050


	//   ....[123]....
        /*0d7c*/ 	.word	0x00031080


	//   ....[124]....
        /*0d80*/ 	.word	0x000310b0


	//   ....[125]....
        /*0d84*/ 	.word	0x000310e0


	//   ....[126]....
        /*0d88*/ 	.word	0x00031110


	//   ....[127]....
        /*0d8c*/ 	.word	0x00031140


	//   ....[128]....
        /*0d90*/ 	.word	0x00031200


	//   ....[129]....
        /*0d94*/ 	.word	0x00031220


	//   ....[130]....
        /*0d98*/ 	.word	0x00031290


	//   ....[131]....
        /*0d9c*/ 	.word	0x00031970


	//   ....[132]....
        /*0da0*/ 	.word	0x00031dd0


	//   ....[133]....
        /*0da4*/ 	.word	0x00031e60


	//   ....[134]....
        /*0da8*/ 	.word	0x00031eb0


	//   ....[135]....
        /*0dac*/ 	.word	0x00031f00


	//   ....[136]....
        /*0db0*/ 	.word	0x00031f90


	//   ....[137]....
        /*0db4*/ 	.word	0x00032020


	//   ....[138]....
        /*0db8*/ 	.word	0x00032070


	//   ....[139]....
        /*0dbc*/ 	.word	0x000320c0


	//   ....[140]....
        /*0dc0*/ 	.word	0x00032150


	//   ....[141]....
        /*0dc4*/ 	.word	0x000321e0


	//   ....[142]....
        /*0dc8*/ 	.word	0x00032230


	//   ....[143]....
        /*0dcc*/ 	.word	0x00032280


	//   ....[144]....
        /*0dd0*/ 	.word	0x00032310


	//   ....[145]....
        /*0dd4*/ 	.word	0x000323a0


	//   ....[146]....
        /*0dd8*/ 	.word	0x000323f0


	//   ....[147]....
        /*0ddc*/ 	.word	0x00032440


	//   ....[148]....
        /*0de0*/ 	.word	0x00032530


	//   ....[149]....
        /*0de4*/ 	.word	0x000325c0


	//   ....[150]....
        /*0de8*/ 	.word	0x00032610


	//   ....[151]....
        /*0dec*/ 	.word	0x00032660


	//   ....[152]....
        /*0df0*/ 	.word	0x000326f0


	//   ....[153]....
        /*0df4*/ 	.word	0x00032780


	//   ....[154]....
        /*0df8*/ 	.word	0x000327d0


	//   ....[155]....
        /*0dfc*/ 	.word	0x00032820


	//   ....[156]....
        /*0e00*/ 	.word	0x000328b0


	//   ....[157]....
        /*0e04*/ 	.word	0x00032940


	//   ....[158]....
        /*0e08*/ 	.word	0x00032990


	//   ....[159]....
        /*0e0c*/ 	.word	0x000329e0


	//   ....[160]....
        /*0e10*/ 	.word	0x00032a70


	//   ....[161]....
        /*0e14*/ 	.word	0x00032b00


	//   ....[162]....
        /*0e18*/ 	.word	0x00032b50


	//   ....[163]....
        /*0e1c*/ 	.word	0x00032ba0


	//   ....[164]....
        /*0e20*/ 	.word	0x00032ea0


	//   ....[165]....
        /*0e24*/ 	.word	0x00033190


	//   ....[166]....
        /*0e28*/ 	.word	0x00033330


	//   ....[167]....
        /*0e2c*/ 	.word	0x00033380


	//   ....[168]....
        /*0e30*/ 	.word	0x000334b0


	//   ....[169]....
        /*0e34*/ 	.word	0x00033520


	//   ....[170]....
        /*0e38*/ 	.word	0x00033650


	//   ....[171]....
        /*0e3c*/ 	.word	0x000336c0


	//   ....[172]....
        /*0e40*/ 	.word	0x000337f0


	//   ....[173]....
        /*0e44*/ 	.word	0x00033860


	//   ....[174]....
        /*0e48*/ 	.word	0x00033990


	//   ....[175]....
        /*0e4c*/ 	.word	0x00033a00


	//   ....[176]....
        /*0e50*/ 	.word	0x00033b30


	//   ....[177]....
        /*0e54*/ 	.word	0x00033ba0


	//   ....[178]....
        /*0e58*/ 	.word	0x00033cd0


	//   ....[179]....
        /*0e5c*/ 	.word	0x00033d40


	//   ....[180]....
        /*0e60*/ 	.word	0x00033e70


	//   ....[181]....
        /*0e64*/ 	.word	0x00033ec0


	//   ....[182]....
        /*0e68*/ 	.word	0x000341f0


	//   ....[183]....
        /*0e6c*/ 	.word	0x00034290


	//   ....[184]....
        /*0e70*/ 	.word	0x000343c0


	//   ....[185]....
        /*0e74*/ 	.word	0x00034440


	//   ....[186]....
        /*0e78*/ 	.word	0x000344c0


	//   ....[187]....
        /*0e7c*/ 	.word	0x00034540


	//   ....[188]....
        /*0e80*/ 	.word	0x000345c0


	//   ....[189]....
        /*0e84*/ 	.word	0x00034650


	//   ....[190]....
        /*0e88*/ 	.word	0x000346f0


	//   ....[191]....
        /*0e8c*/ 	.word	0x000347a0


	//   ....[192]....
        /*0e90*/ 	.word	0x00034820


	//   ....[193]....
        /*0e94*/ 	.word	0x000348a0


	//   ....[194]....
        /*0e98*/ 	.word	0x00034920


	//   ....[195]....
        /*0e9c*/ 	.word	0x000349b0


	//   ....[196]....
        /*0ea0*/ 	.word	0x00034a30


	//   ....[197]....
        /*0ea4*/ 	.word	0x00034ad0


	//   ....[198]....
        /*0ea8*/ 	.word	0x00034b60


	//   ....[199]....
        /*0eac*/ 	.word	0x00034c90


	//----- nvinfo : EIATTR_REG_RECONFIG
	.align		4
.L_359:
        /*0eb0*/ 	.byte	0x01, 0x54
	.zero		2


	//----- nvinfo : EIATTR_SYSCALL_OFFSETS
	.align		4
        /*0eb4*/ 	.byte	0x04, 0x46
        /*0eb6*/ 	.short	(.L_361 - .L_360)


	//   ....[0]....
.L_360:
        /*0eb8*/ 	.word	0x00001b30


	//   ....[1]....
        /*0ebc*/ 	.word	0x00001c80


	//   ....[2]....
        /*0ec0*/ 	.word	0x0000b830


	//   ....[3]....
        /*0ec4*/ 	.word	0x0000bb60


	//   ....[4]....
        /*0ec8*/ 	.word	0x0002be90


	//   ....[5]....
        /*0ecc*/ 	.word	0x0002bff0


	//   ....[6]....
        /*0ed0*/ 	.word	0x0002c0f0


	//   ....[7]....
        /*0ed4*/ 	.word	0x0002cb70


	//----- nvinfo : EIATTR_MBARRIER_INSTR_OFFSETS
	.align		4
.L_361:
        /*0ed8*/ 	.byte	0x04, 0x39
        /*0eda*/ 	.short	(.L_363 - .L_362)


	//   ....[0]....
.L_362:
        /*0edc*/ 	.word	0x000002d0
        /*0ee0*/ 	.word	0x000000ff
        /*0ee4*/ 	.word	0x00038800
        /*0ee8*/ 	.short	0x0100
        /*0eea*/ 	.byte	0x08
	.zero		1


	//   ....[1]....
        /*0eec*/ 	.word	0x000002e0
        /*0ef0*/ 	.word	0x000000ff
        /*0ef4*/ 	.word	0x00038820
        /*0ef8*/ 	.short	0x0100
        /*0efa*/ 	.byte	0x08
	.zero		1


	//   ....[2]....
        /*0efc*/ 	.word	0x000003d0
        /*0f00*/ 	.word	0x000000ff
        /*0f04*/ 	.word	0x00038830
        /*0f08*/ 	.short	0x0100
        /*0f0a*/ 	.byte	0x08
	.zero		1


	//   ....[3]....
        /*0f0c*/ 	.word	0x000003e0
        /*0f10*/ 	.word	0x000000ff
        /*0f14*/ 	.word	0x00038840
        /*0f18*/ 	.short	0x0100
        /*0f1a*/ 	.byte	0x08
	.zero		1


	//   ....[4]....
        /*0f1c*/ 	.word	0x000003f0
        /*0f20*/ 	.word	0x000000ff
        /*0f24*/ 	.word	0x00038838
        /*0f28*/ 	.short	0x0100
        /*0f2a*/ 	.byte	0x08
	.zero		1


	//   ....[5]....
        /*0f2c*/ 	.word	0x00000400
        /*0f30*/ 	.word	0x000000ff
        /*0f34*/ 	.word	0x00038848
        /*0f38*/ 	.short	0x0100
        /*0f3a*/ 	.byte	0x08
	.zero		1


	//   ....[6]....
        /*0f3c*/ 	.word	0x00000530
        /*0f40*/ 	.word	0x000000ff
        /*0f44*/ 	.word	0x00038850
        /*0f48*/ 	.short	0x0100
        /*0f4a*/ 	.byte	0x08
	.zero		1


	//   ....[7]....
        /*0f4c*/ 	.word	0x00000540
        /*0f50*/ 	.word	0x000000ff
        /*0f54*/ 	.word	0x00038860
        /*0f58*/ 	.short	0x0100
        /*0f5a*/ 	.byte	0x08
	.zero		1


	//   ....[8]....
        /*0f5c*/ 	.word	0x00000550
        /*0f60*/ 	.word	0x000000ff
        /*0f64*/ 	.word	0x00038858
        /*0f68*/ 	.short	0x0100
        /*0f6a*/ 	.byte	0x08
	.zero		1


	//   ....[9]....
        /*0f6c*/ 	.word	0x00000560
        /*0f70*/ 	.word	0x000000ff
        /*0f74*/ 	.word	0x00038868
        /*0f78*/ 	.short	0x0100
        /*0f7a*/ 	.byte	0x08
	.zero		1


	//   ....[10]....
        /*0f7c*/ 	.word	0x00000650
        /*0f80*/ 	.word	0x000000ff
        /*0f84*/ 	.word	0x00038870
        /*0f88*/ 	.short	0x0100
        /*0f8a*/ 	.byte	0x06
	.zero		1


	//   ....[11]....
        /*0f8c*/ 	.word	0x00000660
        /*0f90*/ 	.word	0x000000ff
        /*0f94*/ 	.word	0x00038880
        /*0f98*/ 	.short	0x0100
        /*0f9a*/ 	.byte	0x06
	.zero		1


	//   ....[12]....
        /*0f9c*/ 	.word	0x00000670
        /*0fa0*/ 	.word	0x000000ff
        /*0fa4*/ 	.word	0x00038878
        /*0fa8*/ 	.short	0x0100
        /*0faa*/ 	.byte	0x06
	.zero		1


	//   ....[13]....
        /*0fac*/ 	.word	0x00000680
        /*0fb0*/ 	.word	0x000000ff
        /*0fb4*/ 	.word	0x00038888
        /*0fb8*/ 	.short	0x0100
        /*0fba*/ 	.byte	0x06
	.zero		1


	//   ....[14]....
        /*0fbc*/ 	.word	0x000007b0
        /*0fc0*/ 	.word	0x000000ff
        /*0fc4*/ 	.word	0x00038890
        /*0fc8*/ 	.short	0x0100
        /*0fca*/ 	.byte	0x08
	.zero		1


	//   ....[15]....
        /*0fcc*/ 	.word	0x000007c0
        /*0fd0*/ 	.word	0x000000ff
        /*0fd4*/ 	.word	0x000388a0
        /*0fd8*/ 	.short	0x0100
        /*0fda*/ 	.byte	0x08
	.zero		1


	//   ....[16]....
        /*0fdc*/ 	.word	0x000007d0
        /*0fe0*/ 	.word	0x000000ff
        /*0fe4*/ 	.word	0x00038898
        /*0fe8*/ 	.short	0x0100
        /*0fea*/ 	.byte	0x08
	.zero		1


	//   ....[17]....
        /*0fec*/ 	.word	0x000007e0
        /*0ff0*/ 	.word	0x000000ff
        /*0ff4*/ 	.word	0x000388a8
        /*0ff8*/ 	.short	0x0100
        /*0ffa*/ 	.byte	0x08
	.zero		1


	//   ....[18]....
        /*0ffc*/ 	.word	0x00000910
        /*1000*/ 	.word	0x000000ff
        /*1004*/ 	.word	0x000388b0
        /*1008*/ 	.short	0x0100
        /*100a*/ 	.byte	0x08
	.zero		1


	//   ....[19]....
        /*100c*/ 	.word	0x00000920
        /*1010*/ 	.word	0x000000ff
        /*1014*/ 	.word	0x000388c0
        /*1018*/ 	.short	0x0100
        /*101a*/ 	.byte	0x08
	.zero		1


	//   ....[20]....
        /*101c*/ 	.word	0x00000930
        /*1020*/ 	.word	0x000000ff
        /*1024*/ 	.word	0x000388b8
        /*1028*/ 	.short	0x0100
        /*102a*/ 	.byte	0x08
	.zero		1


	//   ....[21]....
        /*102c*/ 	.word	0x00000940
        /*1030*/ 	.word	0x000000ff
        /*1034*/ 	.word	0x000388c8
        /*1038*/ 	.short	0x0100
        /*103a*/ 	.byte	0x08
	.zero		1


	//   ....[22]....
        /*103c*/ 	.word	0x000038d0
        /*1040*/ 	.word	0x00000000
        /*1044*/ 	.word	0x00038890
        /*1048*/ 	.short	0x010a
        /*104a*/ 	.byte	0x3f
	.zero		1


	//   ....[23]....
        /*104c*/ 	.word	0x00007050
        /*1050*/ 	.word	0x00000000
        /*1054*/ 	.word	0x00038890
        /*1058*/ 	.short	0x010a
        /*105a*/ 	.byte	0x3f
	.zero		1


	//   ....[24]....
        /*105c*/ 	.word	0x0000a460
        /*1060*/ 	.word	0x00000000
        /*1064*/ 	.word	0x00038890
        /*1068*/ 	.short	0x010a
        /*106a*/ 	.byte	0x3f
	.zero		1


	//   ....[25]....
        /*106c*/ 	.word	0x0000a8c0
        /*1070*/ 	.word	0x00000028
        /*1074*/ 	.word	0x00000000
        /*1078*/ 	.short	0x0101
        /*107a*/ 	.byte	0x3f
	.zero		1


	//   ....[26]....
        /*107c*/ 	.word	0x0000a900
        /*1080*/ 	.word	0x00000000
        /*1084*/ 	.word	0x000388b0
        /*1088*/ 	.short	0x010a
        /*108a*/ 	.byte	0x3f
	.zero		1


	//   ....[27]....
        /*108c*/ 	.word	0x0000b070
        /*1090*/ 	.word	0x00000000
        /*1094*/ 	.word	0x00000000
        /*1098*/ 	.short	0x0101
        /*109a*/ 	.byte	0x3f
	.zero		1


	//   ....[28]....
        /*109c*/ 	.word	0x0000b8c0
        /*10a0*/ 	.word	0x00000012
        /*10a4*/ 	.word	0x00038800
        /*10a8*/ 	.short	0x010a
        /*10aa*/ 	.byte	0x3f
	.zero		1


	//   ....[29]....
        /*10ac*/ 	.word	0x0000b910
        /*10b0*/ 	.word	0x00000012
        /*10b4*/ 	.word	0x00038800
        /*10b8*/ 	.short	0x010a
        /*10ba*/ 	.byte	0x3f
	.zero		1


	//   ....[30]....
        /*10bc*/ 	.word	0x0000d470
        /*10c0*/ 	.word	0x00000012
        /*10c4*/ 	.word	0x00038800
        /*10c8*/ 	.short	0x010a
        /*10ca*/ 	.byte	0x3f
	.zero		1


	//   ....[31]....
        /*10cc*/ 	.word	0x00011d60
        /*10d0*/ 	.word	0x00000012
        /*10d4*/ 	.word	0x00038800
        /*10d8*/ 	.short	0x010a
        /*10da*/ 	.byte	0x3f
	.zero		1


	//   ....[32]....
        /*10dc*/ 	.word	0x000158f0
        /*10e0*/ 	.word	0x00000000
        /*10e4*/ 	.word	0x00038830
        /*10e8*/ 	.short	0x010a
        /*10ea*/ 	.byte	0x3f
	.zero		1


	//   ....[33]....
        /*10ec*/ 	.word	0x00015960
        /*10f0*/ 	.word	0x00000000
        /*10f4*/ 	.word	0x00038830
        /*10f8*/ 	.short	0x010a
        /*10fa*/ 	.byte	0x3f
	.zero		1


	//   ....[34]....
        /*10fc*/ 	.word	0x00019440
        /*1100*/ 	.word	0x00000000
        /*1104*/ 	.word	0x00000000
        /*1108*/ 	.short	0x0101
        /*110a*/ 	.byte	0x3f
	.zero		1


	//   ....[35]....
        /*110c*/ 	.word	0x0001a710
        /*1110*/ 	.word	0x0000000b
        /*1114*/ 	.word	0x00038830
        /*1118*/ 	.short	0x010a
        /*111a*/ 	.byte	0x3f
	.zero		1


	//   ....[36]....
        /*111c*/ 	.word	0x0001a790
        /*1120*/ 	.word	0x0000000b
        /*1124*/ 	.word	0x00038830
        /*1128*/ 	.short	0x010a
        /*112a*/ 	.byte	0x3f
	.zero		1


	//   ....[37]....
        /*112c*/ 	.word	0x0001deb0
        /*1130*/ 	.word	0x00000009
        /*1134*/ 	.word	0x00038850
        /*1138*/ 	.short	0x010a
        /*113a*/ 	.byte	0x3f
	.zero		1


	//   ....[38]....
        /*113c*/ 	.word	0x0001df00
        /*1140*/ 	.word	0x00000009
        /*1144*/ 	.word	0x00038850
        /*1148*/ 	.short	0x010a
        /*114a*/ 	.byte	0x3f
	.zero		1


	//   ....[39]....
        /*114c*/ 	.word	0x0001f450
        /*1150*/ 	.word	0x0000000b
        /*1154*/ 	.word	0x00000000
        /*1158*/ 	.short	0x0101
        /*115a*/ 	.byte	0x3f
	.zero		1


	//   ....[40]....
        /*115c*/ 	.word	0x0001f490
        /*1160*/ 	.word	0x00000009
        /*1164*/ 	.word	0x00000000
        /*1168*/ 	.short	0x0101
        /*116a*/ 	.byte	0x3f
	.zero		1


	//   ....[41]....
        /*116c*/ 	.word	0x0001fb30
        /*1170*/ 	.word	0x00000003
        /*1174*/ 	.word	0x00038830
        /*1178*/ 	.short	0x010a
        /*117a*/ 	.byte	0x3f
	.zero		1


	//   ....[42]....
        /*117c*/ 	.word	0x0001fbb0
        /*1180*/ 	.word	0x00000003
        /*1184*/ 	.word	0x00038830
        /*1188*/ 	.short	0x010a
        /*118a*/ 	.byte	0x3f
	.zero		1


	//   ....[43]....
        /*118c*/ 	.word	0x000232d0
        /*1190*/ 	.word	0x00000009
        /*1194*/ 	.word	0x00038850
        /*1198*/ 	.short	0x010a
        /*119a*/ 	.byte	0x3f
	.zero		1


	//   ....[44]....
        /*119c*/ 	.word	0x00023320
        /*11a0*/ 	.word	0x00000009
        /*11a4*/ 	.word	0x00038850
        /*11a8*/ 	.short	0x010a
        /*11aa*/ 	.byte	0x3f
	.zero		1


	//   ....[45]....
        /*11ac*/ 	.word	0x000243f0
        /*11b0*/ 	.word	0x0000009d
        /*11b4*/ 	.word	0x00000000
        /*11b8*/ 	.short	0x0101
        /*11ba*/ 	.byte	0x3f
	.zero		1


	//   ....[46]....
        /*11bc*/ 	.word	0x00024470
        /*11c0*/ 	.word	0x00000009
        /*11c4*/ 	.word	0x00000000
        /*11c8*/ 	.short	0x0101
        /*11ca*/ 	.byte	0x3f
	.zero		1


	//   ....[47]....
        /*11cc*/ 	.word	0x00025060
        /*11d0*/ 	.word	0x00000000
        /*11d4*/ 	.word	0x00038850
        /*11d8*/ 	.short	0x010a
        /*11da*/ 	.byte	0x3f
	.zero		1


	//   ....[48]....
        /*11dc*/ 	.word	0x00025100
        /*11e0*/ 	.word	0x00000000
        /*11e4*/ 	.word	0x00038850
        /*11e8*/ 	.short	0x010a
        /*11ea*/ 	.byte	0x3f
	.zero		1


	//   ....[49]....
        /*11ec*/ 	.word	0x000259a0
        /*11f0*/ 	.word	0x0000000b
        /*11f4*/ 	.word	0x00000000
        /*11f8*/ 	.short	0x0101
        /*11fa*/ 	.byte	0x3f
	.zero		1


	//   ....[50]....
        /*11fc*/ 	.word	0x00027830
        /*1200*/ 	.word	0x00000000
        /*1204*/ 	.word	0x00000000
        /*1208*/ 	.short	0x0101
        /*120a*/ 	.byte	0x3f
	.zero		1


	//   ....[51]....
        /*120c*/ 	.word	0x0002a320
        /*1210*/ 	.word	0x00000004
        /*1214*/ 	.word	0x00038820
        /*1218*/ 	.short	0x010a
        /*121a*/ 	.byte	0x3f
	.zero		1


	//   ....[52]....
        /*121c*/ 	.word	0x0002a400
        /*1220*/ 	.word	0x00000005
        /*1224*/ 	.word	0x000388a0
        /*1228*/ 	.short	0x010a
        /*122a*/ 	.byte	0x3f
	.zero		1


	//   ....[53]....
        /*122c*/ 	.word	0x0002a950
        /*1230*/ 	.word	0x00000005
        /*1234*/ 	.word	0x000388c0
        /*1238*/ 	.short	0x010a
        /*123a*/ 	.byte	0x3f
	.zero		1


	//   ....[54]....
        /*123c*/ 	.word	0x0002aff0
        /*1240*/ 	.word	0x00000006
        /*1244*/ 	.word	0x000388a0
        /*1248*/ 	.short	0x010a
        /*124a*/ 	.byte	0x3f
	.zero		1


	//   ....[55]....
        /*124c*/ 	.word	0x0002b530
        /*1250*/ 	.word	0x00000006
        /*1254*/ 	.word	0x000388c0
        /*1258*/ 	.short	0x010a
        /*125a*/ 	.byte	0x3f
	.zero		1


	//   ....[56]....
        /*125c*/ 	.word	0x0002c560
        /*1260*/ 	.word	0x00000000
        /*1264*/ 	.word	0x00038840
        /*1268*/ 	.short	0x010a
        /*126a*/ 	.byte	0x3f
	.zero		1


	//   ....[57]....
        /*126c*/ 	.word	0x0002d6d0
        /*1270*/ 	.word	0x00000008
        /*1274*/ 	.word	0x00038800
        /*1278*/ 	.short	0x0107
        /*127a*/ 	.byte	0x3f
	.zero		1


	//   ....[58]....
        /*127c*/ 	.word	0x0002d7e0
        /*1280*/ 	.word	0x00000002
        /*1284*/ 	.word	0x00038800
        /*1288*/ 	.short	0x0101
        /*128a*/ 	.byte	0x3f
	.zero		1


	//   ....[59]....
        /*128c*/ 	.word	0x0002d800
        /*1290*/ 	.word	0x00000002
        /*1294*/ 	.word	0x00038820
        /*1298*/ 	.short	0x010a
        /*129a*/ 	.byte	0x3f
	.zero		1


	//   ....[60]....
        /*129c*/ 	.word	0x0002db70
        /*12a0*/ 	.word	0x00000003
        /*12a4*/ 	.word	0x00038840
        /*12a8*/ 	.short	0x010a
        /*12aa*/ 	.byte	0x3f
	.zero		1


	//   ....[61]....
        /*12ac*/ 	.word	0x0002e130
        /*12b0*/ 	.word	0x00000003
        /*12b4*/ 	.word	0x00000060
        /*12b8*/ 	.short	0x010a
        /*12ba*/ 	.byte	0x3f
	.zero		1


	//   ....[62]....
        /*12bc*/ 	.word	0x0002ea30
        /*12c0*/ 	.word	0x00000003
        /*12c4*/ 	.word	0x00038840
        /*12c8*/ 	.short	0x010a
        /*12ca*/ 	.byte	0x3f
	.zero		1


	//   ....[63]....
        /*12cc*/ 	.word	0x0002eff0
        /*12d0*/ 	.word	0x00000002
        /*12d4*/ 	.word	0x00000060
        /*12d8*/ 	.short	0x010a
        /*12da*/ 	.byte	0x3f
	.zero		1


	//   ....[64]....
        /*12dc*/ 	.word	0x0002f820
        /*12e0*/ 	.word	0x00000002
        /*12e4*/ 	.word	0x00038840
        /*12e8*/ 	.short	0x010a
        /*12ea*/ 	.byte	0x3f
	.zero		1


	//   ....[65]....
        /*12ec*/ 	.word	0x0002fde0
        /*12f0*/ 	.word	0x00000002
        /*12f4*/ 	.word	0x00000060
        /*12f8*/ 	.short	0x010a
        /*12fa*/ 	.byte	0x3f
	.zero		1


	//   ....[66]....
        /*12fc*/ 	.word	0x000305a0
        /*1300*/ 	.word	0x00000000
        /*1304*/ 	.word	0x00038860
        /*1308*/ 	.short	0x010a
        /*130a*/ 	.byte	0x3f
	.zero		1


	//   ....[67]....
        /*130c*/ 	.word	0x000318f0
        /*1310*/ 	.word	0x00000000
        /*1314*/ 	.word	0x00038820
        /*1318*/ 	.short	0x010a
        /*131a*/ 	.byte	0x3f
	.zero		1


	//   ....[68]....
        /*131c*/ 	.word	0x00031ac0
        /*1320*/ 	.word	0x00000006
        /*1324*/ 	.word	0x00000000
        /*1328*/ 	.short	0x010a
        /*132a*/ 	.byte	0x3f
	.zero		1


	//   ....[69]....
        /*132c*/ 	.word	0x00031b30
        /*1330*/ 	.word	0x00000007
        /*1334*/ 	.word	0x00000000
        /*1338*/ 	.short	0x010a
        /*133a*/ 	.byte	0x3f
	.zero		1


	//   ....[70]....
        /*133c*/ 	.word	0x00031ba0
        /*1340*/ 	.word	0x00000004
        /*1344*/ 	.word	0x00000000
        /*1348*/ 	.short	0x010a
        /*134a*/ 	.byte	0x3f
	.zero		1


	//   ....[71]....
        /*134c*/ 	.word	0x00031bd0
        /*1350*/ 	.word	0x00000003
        /*1354*/ 	.word	0x00000000
        /*1358*/ 	.short	0x010a
        /*135a*/ 	.byte	0x3f
	.zero		1


	//   ....[72]....
        /*135c*/ 	.word	0x00031c30
        /*1360*/ 	.word	0x00000000
        /*1364*/ 	.word	0x00038890
        /*1368*/ 	.short	0x010a
        /*136a*/ 	.byte	0x3f
	.zero		1


	//   ....[73]....
        /*136c*/ 	.word	0x00031c80
        /*1370*/ 	.word	0x00000000
        /*1374*/ 	.word	0x00038890
        /*1378*/ 	.short	0x010a
        /*137a*/ 	.byte	0x3f
	.zero		1


	//   ....[74]....
        /*137c*/ 	.word	0x00031cd0
        /*1380*/ 	.word	0x00000000
        /*1384*/ 	.word	0x00038890
        /*1388*/ 	.short	0x010a
        /*138a*/ 	.byte	0x3f
	.zero		1


	//   ....[75]....
        /*138c*/ 	.word	0x00031d20
        /*1390*/ 	.word	0x00000000
        /*1394*/ 	.word	0x000388b0
        /*1398*/ 	.short	0x010a
        /*139a*/ 	.byte	0x3f
	.zero		1


	//   ....[76]....
        /*139c*/ 	.word	0x00032480
        /*13a0*/ 	.word	0x00000012
        /*13a4*/ 	.word	0x00038800
        /*13a8*/ 	.short	0x010a
        /*13aa*/ 	.byte	0x3f
	.zero		1


	//   ....[77]....
        /*13ac*/ 	.word	0x00032be0
        /*13b0*/ 	.word	0x00000012
        /*13b4*/ 	.word	0x00038800
        /*13b8*/ 	.short	0x010a
        /*13ba*/ 	.byte	0x3f
	.zero		1


	//   ....[78]....
        /*13bc*/ 	.word	0x00032c30
        /*13c0*/ 	.word	0x00000000
        /*13c4*/ 	.word	0x00038830
        /*13c8*/ 	.short	0x010a
        /*13ca*/ 	.byte	0x3f
	.zero		1


	//   ....[79]....
        /*13cc*/ 	.word	0x00032c80
        /*13d0*/ 	.word	0x0000000b
        /*13d4*/ 	.word	0x00038830
        /*13d8*/ 	.short	0x010a
        /*13da*/ 	.byte	0x3f
	.zero		1


	//   ....[80]....
        /*13dc*/ 	.word	0x00032cd0
        /*13e0*/ 	.word	0x00000009
        /*13e4*/ 	.word	0x00038850
        /*13e8*/ 	.short	0x010a
        /*13ea*/ 	.byte	0x3f
	.zero		1


	//   ....[81]....
        /*13ec*/ 	.word	0x00032d20
        /*13f0*/ 	.word	0x00000003
        /*13f4*/ 	.word	0x00038830
        /*13f8*/ 	.short	0x010a
        /*13fa*/ 	.byte	0x3f
	.zero		1


	//   ....[82]....
        /*13fc*/ 	.word	0x00032d70
        /*1400*/ 	.word	0x00000009
        /*1404*/ 	.word	0x00038850
        /*1408*/ 	.short	0x010a
        /*140a*/ 	.byte	0x3f
	.zero		1


	//   ....[83]....
        /*140c*/ 	.word	0x00032dc0
        /*1410*/ 	.word	0x00000000
        /*1414*/ 	.word	0x00038850
        /*1418*/ 	.short	0x010a
        /*141a*/ 	.byte	0x3f
	.zero		1


	//   ....[84]....
        /*141c*/ 	.word	0x00032f70
        /*1420*/ 	.word	0x00000003
        /*1424*/ 	.word	0x00038820
        /*1428*/ 	.short	0x010a
        /*142a*/ 	.byte	0x3f
	.zero		1


	//   ....[85]....
        /*142c*/ 	.word	0x00032fc0
        /*1430*/ 	.word	0x00000005
        /*1434*/ 	.word	0x000388a0
        /*1438*/ 	.short	0x010a
        /*143a*/ 	.byte	0x3f
	.zero		1


	//   ....[86]....
        /*143c*/ 	.word	0x00033010
        /*1440*/ 	.word	0x00000005
        /*1444*/ 	.word	0x000388c0
        /*1448*/ 	.short	0x010a
        /*144a*/ 	.byte	0x3f
	.zero		1


	//   ....[87]....
        /*144c*/ 	.word	0x00033060
        /*1450*/ 	.word	0x00000006
        /*1454*/ 	.word	0x000388a0
        /*1458*/ 	.short	0x010a
        /*145a*/ 	.byte	0x3f
	.zero		1


	//   ....[88]....
        /*145c*/ 	.word	0x000330b0
        /*1460*/ 	.word	0x00000006
        /*1464*/ 	.word	0x000388c0
        /*1468*/ 	.short	0x010a
        /*146a*/ 	.byte	0x3f
	.zero		1


	//   ....[89]....
        /*146c*/ 	.word	0x00033250
        /*1470*/ 	.word	0x00000000
        /*1474*/ 	.word	0x00038840
        /*1478*/ 	.short	0x010a
        /*147a*/ 	.byte	0x3f
	.zero		1


	//   ....[90]....
        /*147c*/ 	.word	0x00033f10
        /*1480*/ 	.word	0x00000002
        /*1484*/ 	.word	0x00038820
        /*1488*/ 	.short	0x010a
        /*148a*/ 	.byte	0x3f
	.zero		1


	//   ....[91]....
        /*148c*/ 	.word	0x00033f60
        /*1490*/ 	.word	0x00000003
        /*1494*/ 	.word	0x00038840
        /*1498*/ 	.short	0x010a
        /*149a*/ 	.byte	0x3f
	.zero		1


	//   ....[92]....
        /*149c*/ 	.word	0x00033fb0
        /*14a0*/ 	.word	0x00000003
        /*14a4*/ 	.word	0x00000060
        /*14a8*/ 	.short	0x010a
        /*14aa*/ 	.byte	0x3f
	.zero		1


	//   ....[93]....
        /*14ac*/ 	.word	0x00034000
        /*14b0*/ 	.word	0x00000003
        /*14b4*/ 	.word	0x00038840
        /*14b8*/ 	.short	0x010a
        /*14ba*/ 	.byte	0x3f
	.zero		1


	//   ....[94]....
        /*14bc*/ 	.word	0x00034050
        /*14c0*/ 	.word	0x00000002
        /*14c4*/ 	.word	0x00000060
        /*14c8*/ 	.short	0x010a
        /*14ca*/ 	.byte	0x3f
	.zero		1


	//   ....[95]....
        /*14cc*/ 	.word	0x000340a0
        /*14d0*/ 	.word	0x00000002
        /*14d4*/ 	.word	0x00038840
        /*14d8*/ 	.short	0x010a
        /*14da*/ 	.byte	0x3f
	.zero		1


	//   ....[96]....
        /*14dc*/ 	.word	0x000340f0
        /*14e0*/ 	.word	0x00000002
        /*14e4*/ 	.word	0x00000060
        /*14e8*/ 	.short	0x010a
        /*14ea*/ 	.byte	0x3f
	.zero		1


	//   ....[97]....
        /*14ec*/ 	.word	0x00034140
        /*14f0*/ 	.word	0x00000000
        /*14f4*/ 	.word	0x00038860
        /*14f8*/ 	.short	0x010a
        /*14fa*/ 	.byte	0x3f
	.zero		1


	//   ....[98]....
        /*14fc*/ 	.word	0x00034bb0
        /*1500*/ 	.word	0x00000000
        /*1504*/ 	.word	0x00038820
        /*1508*/ 	.short	0x010a
        /*150a*/ 	.byte	0x3f
	.zero		1


	//   ....[99]....
        /*150c*/ 	.word	0x00034d50
        /*1510*/ 	.word	0x00000006
        /*1514*/ 	.word	0x00000000
        /*1518*/ 	.short	0x010a
        /*151a*/ 	.byte	0x3f
	.zero		1


	//   ....[100]....
        /*151c*/ 	.word	0x00034da0
        /*1520*/ 	.word	0x00000007
        /*1524*/ 	.word	0x00000000
        /*1528*/ 	.short	0x010a
        /*152a*/ 	.byte	0x3f
	.zero		1


	//   ....[101]....
        /*152c*/ 	.word	0x00034df0
        /*1530*/ 	.word	0x00000004
        /*1534*/ 	.word	0x00000000
        /*1538*/ 	.short	0x010a
        /*153a*/ 	.byte	0x3f
	.zero		1


	//----- nvinfo : EIATTR_NUM_MBARRIERS
	.align		4
.L_363:
        /*153c*/ 	.byte	0x03, 0x38
        /*153e*/ 	.short	0x0016


	//----- nvinfo : EIATTR_EXIT_INSTR_OFFSETS
	.align		4
        /*1540*/ 	.byte	0x04, 0x1c
        /*1542*/ 	.short	(.L_365 - .L_364)


	//   ....[0]....
.L_364:
        /*1544*/ 	.word	0x00031c20


	//----- nvinfo : EIATTR_MAX_THREADS
	.align		4
.L_365:
        /*1548*/ 	.byte	0x04, 0x05
        /*154a*/ 	.short	(.L_367 - .L_366)
.L_366:
        /*154c*/ 	.word	0x00000180
        /*1550*/ 	.word	0x00000001
        /*1554*/ 	.word	0x00000001


	//----- nvinfo : EIATTR_CRS_STACK_SIZE
	.align		4
.L_367:
        /*1558*/ 	.byte	0x04, 0x1e
        /*155a*/ 	.short	(.L_369 - .L_368)
.L_368:
        /*155c*/ 	.word	0x00000000


	//----- nvinfo : EIATTR_CBANK_PARAM_SIZE
	.align		4
.L_369:
        /*1560*/ 	.byte	0x03, 0x19
        /*1562*/ 	.short	0x0af0


	//----- nvinfo : EIATTR_PARAM_CBANK
	.align		4
        /*1564*/ 	.byte	0x04, 0x0a
        /*1566*/ 	.short	(.L_371 - .L_370)
	.align		4
.L_370:
        /*1568*/ 	.word	index@(.nv.constant0._ZN7cutlass13device_kernelIN5flash11enable_sm90INS1_16FlashAttnFwdSm90INS1_25CollectiveMainloopFwdSm90ILi2EN4cute5tupleIJNS5_1CILi1EEES8_S8_EEENS6_IJNS7_ILi128EEENS7_ILi80EEENS7_ILi256EEEEEELi256ENS_10bfloat16_tEfNS_4arch4Sm90ELb1ELb0ELb1ELb1ELb0ELb1ELb0ELb1ELb1ELb1ELb0ELb0EEENS1_21CollectiveEpilogueFwdINS6_IJSA_SC_SB_EEES9_SE_SG_Li256ELb1ELb1ELb0ELb0EEENS1_36VarlenDynamicPersistentTileSchedulerILi128ELi80ELi256ELi128ELb0ELb1ELb1ELb1ELb1ELb1EEEEEEEEEvNT_6ParamsE)
        /*156c*/ 	.short	0x0210
        /*156e*/ 	.short	0x0af0


	//----- nvinfo : EIATTR_SW_WAR
	.align		4
.L_371:
        /*1570*/ 	.byte	0x04, 0x36
        /*1572*/ 	.short	(.L_373 - .L_372)
.L_372:
        /*1574*/ 	.word	0x00000008
.L_373:


//--------------------- .nv.callgraph             --------------------------
	.section	.nv.callgraph,"",@"SHT_CUDA_CALLGRAPH"
	.align	4
	.sectionentsize	8
	.align		4
        /*0000*/ 	.word	0x00000000
	.align		4
        /*0004*/ 	.word	0xffffffff
	.align		4
        /*0008*/ 	.word	index@(_ZN7cutlass13device_kernelIN5flash11enable_sm90INS1_16FlashAttnFwdSm90INS1_25CollectiveMainloopFwdSm90ILi2EN4cute5tupleIJNS5_1CILi1EEES8_S8_EEENS6_IJNS7_ILi128EEENS7_ILi80EEENS7_ILi256EEEEEELi256ENS_10bfloat16_tEfNS_4arch4Sm90ELb0ELb0ELb1ELb0ELb0ELb0ELb0ELb1ELb1ELb1ELb0ELb0EEENS1_21CollectiveEpilogueFwdINS6_IJSA_SC_SB_EEES9_SE_SG_Li256ELb0ELb1ELb0ELb0EEENS1_29StaticPersistentTileSchedulerILb0EEEEEEEEEvNT_6ParamsE)
	.align		4
        /*000c*/ 	.word	index@(__assertfail)
	.align		4
        /*0010*/ 	.word	index@(_ZN7cutlass13device_kernelIN5flash11enable_sm90INS1_16FlashAttnFwdSm90INS1_25CollectiveMainloopFwdSm90ILi2EN4cute5tupleIJNS5_1CILi2EEENS7_ILi1EEES9_EEENS6_IJNS7_ILi128EEENS7_ILi80EEENS7_ILi256EEEEEELi256ENS_10bfloat16_tEfNS_4arch4Sm90ELb0ELb0ELb1ELb0ELb0ELb0ELb0ELb1ELb1ELb1ELb0ELb0EEENS1_21CollectiveEpilogueFwdINS6_IJSB_SD_SC_EEESA_SF_SH_Li256ELb0ELb1ELb0ELb0EEENS1_29StaticPersistentTileSchedulerILb0EEEEEEEEEvNT_6ParamsE)
	.align		4
        /*0014*/ 	.word	index@(__assertfail)
	.align		4
        /*0018*/ 	.word	index@(_ZN7cutlass13device_kernelIN5flash11enable_sm90INS1_16FlashAttnFwdSm90INS1_25CollectiveMainloopFwdSm90ILi2EN4cute5tupleIJNS5_1CILi1EEES8_S8_EEENS6_IJNS7_ILi128EEENS7_ILi80EEENS7_ILi256EEEEEELi256ENS_10bfloat16_tEfNS_4arch4Sm90ELb0ELb0ELb1ELb1ELb0ELb0ELb0ELb1ELb1ELb1ELb0ELb0EEENS1_21CollectiveEpilogueFwdINS6_IJSA_SC_SB_EEES9_SE_SG_Li256ELb1ELb1ELb0ELb0EEENS1_36VarlenDynamicPersistentTileSchedulerILi128ELi80ELi256ELi128ELb0ELb1ELb1ELb0ELb1ELb1EEEEEEEEEvNT_6ParamsE)
	.align		4
        /*001c*/ 	.word	index@(__assertfail)
	.align		4
        /*0020*/ 	.word	index@(_ZN7cutlass13device_kernelIN5flash11enable_sm90INS1_16FlashAttnFwdSm90INS1_25CollectiveMainloopFwdSm90ILi2EN4cute5tupleIJNS5_1CILi1EEES8_S8_EEENS6_IJNS7_ILi128EEENS7_ILi80EEENS7_ILi256EEEEEELi256ENS_10bfloat16_tEfNS_4arch4Sm90ELb0ELb0ELb1ELb1ELb0ELb1ELb0ELb1ELb1ELb1ELb0ELb0EEENS1_21CollectiveEpilogueFwdINS6_IJSA_SC_SB_EEES9_SE_SG_Li256ELb1ELb1ELb0ELb0EEENS1_36VarlenDynamicPersistentTileSchedulerILi128ELi80ELi256ELi128ELb0ELb1ELb1ELb0ELb1ELb1EEEEEEEEEvNT_6ParamsE)
	.align		4
        /*0024*/ 	.word	index@(__assertfail)
	.align		4
        /*0028*/ 	.word	index@(_ZN7cutlass13device_kernelIN5flash11enable_sm90INS1_16FlashAttnFwdSm90INS1_25CollectiveMainloopFwdSm90ILi2EN4cute5tupleIJNS5_1CILi1EEES8_S8_EEENS6_IJNS7_ILi128EEENS7_ILi64EEENS7_ILi256EEEEEELi256ENS_10bfloat16_tEfNS_4arch4Sm90ELb0ELb1ELb1ELb0ELb0ELb0ELb0ELb1ELb1ELb1ELb0ELb0EEENS1_21CollectiveEpilogueFwdINS6_IJSA_SC_SB_EEES9_SE_SG_Li256ELb0ELb1ELb0ELb0EEENS1_30DynamicPersistentTileSchedulerILi256ELi128ELb0ELb1ELb1EEEEEEEEEvNT_6ParamsE)
	.align		4
        /*002c*/ 	.word	index@(__assertfail)
	.align		4
        /*0030*/ 	.word	index@(_ZN7cutlass13device_kernelIN5flash11enable_sm90INS1_16FlashAttnFwdSm90INS1_25CollectiveMainloopFwdSm90ILi2EN4cute5tupleIJNS5_1CILi1EEES8_S8_EEENS6_IJNS7_ILi128EEENS7_ILi64EEENS7_ILi256EEEEEELi256ENS_10bfloat16_tEfNS_4arch4Sm90ELb0ELb1ELb1ELb1ELb0ELb0ELb0ELb1ELb1ELb1ELb0ELb0EEENS1_21CollectiveEpilogueFwdINS6_IJSA_SC_SB_EEES9_SE_SG_Li256ELb1ELb1ELb0ELb0EEENS1_36VarlenDynamicPersistentTileSchedulerILi128ELi64ELi256ELi128ELb0ELb1ELb1ELb1ELb0ELb1EEEEEEEEEvNT_6ParamsE)
	.align		4
        /*0034*/ 	.word	index@(__assertfail)
	.align		4
        /*0038*/ 	.word	index@(_ZN7cutlass13device_kernelIN5flash11enable_sm90INS1_16FlashAttnFwdSm90INS1_25CollectiveMainloopFwdSm90ILi2EN4cute5tupleIJNS5_1CILi1EEES8_S8_EEENS6_IJNS7_ILi128EEENS7_ILi64EEENS7_ILi256EEEEEELi256ENS_10bfloat16_tEfNS_4arch4Sm90ELb0ELb1ELb1ELb1ELb0ELb1ELb0ELb1ELb1ELb1ELb0ELb0EEENS1_21CollectiveEpilogueFwdINS6_IJSA_SC_SB_EEES9_SE_SG_Li256ELb1ELb1ELb0ELb0EEENS1_36VarlenDynamicPersistentTileSchedulerILi128ELi64ELi256ELi128ELb0ELb1ELb1ELb1ELb0ELb1EEEEEEEEEvNT_6ParamsE)
	.align		4
        /*003c*/ 	.word	index@(__assertfail)
	.align		4
        /*0040*/ 	.word	index@(_ZN7cutlass13device_kernelIN5flash11enable_sm90INS1_16FlashAttnFwdSm90INS1_25CollectiveMainloopFwdSm90ILi2EN4cute5tupleIJNS5_1CILi1EEES8_S8_EEENS6_IJNS7_ILi128EEENS7_ILi80EEENS7_ILi256EEEEEELi256ENS_10bfloat16_tEfNS_4arch4Sm90ELb1ELb0ELb1ELb0ELb0ELb0ELb0ELb1ELb1ELb1ELb0ELb0EEENS1_21CollectiveEpilogueFwdINS6_IJSA_SC_SB_EEES9_SE_SG_Li256ELb0ELb1ELb0ELb0EEENS1_30DynamicPersistentTileSchedulerILi256ELi128ELb0ELb1ELb1EEEEEEEEEvNT_6ParamsE)
	.align		4
        /*0044*/ 	.word	index@(__assertfail)
	.align		4
        /*0048*/ 	.word	index@(_ZN7cutlass13device_kernelIN5flash11enable_sm90INS1_16FlashAttnFwdSm90INS1_25CollectiveMainloopFwdSm90ILi2EN4cute5tupleIJNS5_1CILi1EEES8_S8_EEENS6_IJNS7_ILi128EEENS7_ILi80EEENS7_ILi256EEEEEELi256ENS_10bfloat16_tEfNS_4arch4Sm90ELb1ELb0ELb1ELb1ELb0ELb0ELb0ELb1ELb1ELb1ELb0ELb0EEENS1_21CollectiveEpilogueFwdINS6_IJSA_SC_SB_EEES9_SE_SG_Li256ELb1ELb1ELb0ELb0EEENS1_36VarlenDynamicPersistentTileSchedulerILi128ELi80ELi256ELi128ELb0ELb1ELb1ELb1ELb1ELb1EEEEEEEEEvNT_6ParamsE)
	.align		4
        /*004c*/ 	.word	index@(__assertfail)
	.align		4
        /*0050*/ 	.word	index@(_ZN7cutlass13device_kernelIN5flash11enable_sm90INS1_16FlashAttnFwdSm90INS1_25CollectiveMainloopFwdSm90ILi2EN4cute5tupleIJNS5_1CILi1EEES8_S8_EEENS6_IJNS7_ILi128EEENS7_ILi80EEENS7_ILi256EEEEEELi256ENS_10bfloat16_tEfNS_4arch4Sm90ELb1ELb0ELb1ELb1ELb0ELb1ELb0ELb1ELb1ELb1ELb0ELb0EEENS1_21CollectiveEpilogueFwdINS6_IJSA_SC_SB_EEES9_SE_SG_Li256ELb1ELb1ELb0ELb0EEENS1_36VarlenDynamicPersistentTileSchedulerILi128ELi80ELi256ELi128ELb0ELb1ELb1ELb1ELb1ELb1EEEEEEEEEvNT_6ParamsE)
	.align		4
        /*0054*/ 	.word	index@(__assertfail)
	.align		4
        /*0058*/ 	.word	0x00000000
	.align		4
        /*005c*/ 	.word	0xfffffffe
	.align		4
        /*0060*/ 	.word	0x00000000
	.align		4
        /*0064*/ 	.word	0xfffffffd
	.align		4
        /*0068*/ 	.word	0x00000000
	.align		4
        /*006c*/ 	.word	0xfffffffc


//--------------------- .nv.constant4             --------------------------
	.section	.nv.constant4,"a",@progbits
	.align	8
	.align		8
.nv.constant4:
        /*0000*/ 	.dword	__assertfail
	.align		8
        /*0008*/ 	.dword	__unnamed_1
	.align		8
        /*0010*/ 	.dword	__unnamed_2
	.align		8
        /*0018*/ 	.dword	__unnamed_3
	.align		8
        /*0020*/ 	.dword	__unnamed_4
	.align		8
        /*0028*/ 	.dword	__unnamed_5
	.align		8
        /*0030*/ 	.dword	__unnamed_6
	.align		8
        /*0038*/ 	.dword	__unnamed_7
	.align		8
        /*0040*/ 	.dword	__unnamed_8
	.align		8
        /*0048*/ 	.dword	__unnamed_9
	.align		8
        /*0050*/ 	.dword	_ZN82_INTERNAL_de5d1f9d_46_flash_fwd_hdim256_bf16_softcap_packgqa_sm90_cu_49158569_32914cuda3std3__45__cpo5beginE
	.align		8
        /*0058*/ 	.dword	_ZN82_INTERNAL_de5d1f9d_46_flash_fwd_hdim256_bf16_softcap_packgqa_sm90_cu_49158569_32914cuda3std3__45__cpo3endE
	.align		8
        /*0060*/ 	.dword	_ZN82_INTERNAL_de5d1f9d_46_flash_fwd_hdim256_bf16_softcap_packgqa_sm90_cu_49158569_32914cuda3std3__45__cpo6cbeginE
	.align		8
        /*0068*/ 	.dword	_ZN82_INTERNAL_de5d1f9d_46_flash_fwd_hdim256_bf16_softcap_packgqa_sm90_cu_49158569_32914cuda3std3__45__cpo4cendE
	.align		8
        /*0070*/ 	.dword	_ZN82_INTERNAL_de5d1f9d_46_flash_fwd_hdim256_bf16_softcap_packgqa_sm90_cu_49158569_32914cuda3std3__484_GLOBAL__N__de5d1f9d_46_flash_fwd_hdim256_bf16_softcap_packgqa_sm90_cu_49158569_32916ignoreE
	.align		8
        /*0078*/ 	.dword	_ZN82_INTERNAL_de5d1f9d_46_flash_fwd_hdim256_bf16_softcap_packgqa_sm90_cu_49158569_32914cuda3std3__419piecewise_constructE
	.align		8
        /*0080*/ 	.dword	_ZN82_INTERNAL_de5d1f9d_46_flash_fwd_hdim256_bf16_softcap_packgqa_sm90_cu_49158569_32914cuda3std3__48in_placeE
	.align		8
        /*0088*/ 	.dword	_ZN82_INTERNAL_de5d1f9d_46_flash_fwd_hdim256_bf16_softcap_packgqa_sm90_cu_49158569_32914cuda3std6ranges3__45__cpo4swapE
	.align		8
        /*0090*/ 	.dword	_ZN82_INTERNAL_de5d1f9d_46_flash_fwd_hdim256_bf16_softcap_packgqa_sm90_cu_49158569_32914cuda3std6ranges3__45__cpo9iter_moveE
	.align		8
        /*0098*/ 	.dword	_ZN82_INTERNAL_de5d1f9d_46_flash_fwd_hdim256_bf16_softcap_packgqa_sm90_cu_49158569_32914cute7productE
	.align		8
        /*00a0*/ 	.dword	_ZN82_INTERNAL_de5d1f9d_46_flash_fwd_hdim256_bf16_softcap_packgqa_sm90_cu_49158569_32914cute1_E
	.align		8
        /*00a8*/ 	.dword	$str$23
	.align		8
        /*00b0*/ 	.dword	$str$24


//--------------------- .text._ZN7cutlass13device_kernelIN5flash11enable_sm90INS1_16FlashAttnFwdSm90INS1_25CollectiveMainloopFwdSm90ILi2EN4cute5tupleIJNS5_1CILi1EEES8_S8_EEENS6_IJNS7_ILi128EEENS7_ILi80EEENS7_ILi256EEEEEELi256ENS_10bfloat16_tEfNS_4arch4Sm90ELb0ELb0ELb1ELb0ELb0ELb0ELb0ELb1ELb1ELb1ELb0ELb0EEENS1_21CollectiveEpilogueFwdINS6_IJSA_SC_SB_EEES9_SE_SG_Li256ELb0ELb1ELb0ELb0EEENS1_29StaticPersistentTileSchedulerILb0EEEEEEEEEvNT_6ParamsE --------------------------
	.section	.text._ZN7cutlass13device_kernelIN5flash11enable_sm90INS1_16FlashAttnFwdSm90INS1_25CollectiveMainloopFwdSm90ILi2EN4cute5tupleIJNS5_1CILi1EEES8_S8_EEENS6_IJNS7_ILi128EEENS7_ILi80EEENS7_ILi256EEEEEELi256ENS_10bfloat16_tEfNS_4arch4Sm90ELb0ELb0ELb1ELb0ELb0ELb0ELb0ELb1ELb1ELb1ELb0ELb0EEENS1_21CollectiveEpilogueFwdINS6_IJSA_SC_SB_EEES9_SE_SG_Li256ELb0ELb1ELb0ELb0EEENS1_29StaticPersistentTileSchedulerILb0EEEEEEEEEvNT_6ParamsE,"ax",@progbits
	.align	128
.text._ZN7cutlass13device_kernelIN5flash11enable_sm90INS1_16FlashAttnFwdSm90INS1_25CollectiveMainloopFwdSm90ILi2EN4cute5tupleIJNS5_1CILi1EEES8_S8_EEENS6_IJNS7_ILi128EEENS7_ILi80EEENS7_ILi256EEEEEELi256ENS_10bfloat16_tEfNS_4arch4Sm90ELb0ELb0ELb1ELb0ELb0ELb0ELb0ELb1ELb1ELb1ELb0ELb0EEENS1_21CollectiveEpilogueFwdINS6_IJSA_SC_SB_EEES9_SE_SG_Li256ELb0ELb1ELb0ELb0EEENS1_29StaticPersistentTileSchedulerILb0EEEEEEEEEvNT_6ParamsE:
        .type           _ZN7cutlass13device_kernelIN5flash11enable_sm90INS1_16FlashAttnFwdSm90INS1_25CollectiveMainloopFwdSm90ILi2EN4cute5tupleIJNS5_1CILi1EEES8_S8_EEENS6_IJNS7_ILi128EEENS7_ILi80EEENS7_ILi256EEEEEELi256ENS_10bfloat16_tEfNS_4arch4Sm90ELb0ELb0ELb1ELb0ELb0ELb0ELb0ELb1ELb1ELb1ELb0ELb0EEENS1_21CollectiveEpilogueFwdINS6_IJSA_SC_SB_EEES9_SE_SG_Li256ELb0ELb1ELb0ELb0EEENS1_29StaticPersistentTileSchedulerILb0EEEEEEEEEvNT_6ParamsE,@function
        .size           _ZN7cutlass13device_kernelIN5flash11enable_sm90INS1_16FlashAttnFwdSm90INS1_25CollectiveMainloopFwdSm90ILi2EN4cute5tupleIJNS5_1CILi1EEES8_S8_EEENS6_IJNS7_ILi128EEENS7_ILi80EEENS7_ILi256EEEEEELi256ENS_10bfloat16_tEfNS_4arch4Sm90ELb0ELb0ELb1ELb0ELb0ELb0ELb0ELb1ELb1ELb1ELb0ELb0EEENS1_21CollectiveEpilogueFwdINS6_IJSA_SC_SB_EEES9_SE_SG_Li256ELb0ELb1ELb0ELb0EEENS1_29StaticPersistentTileSchedulerILb0EEEEEEEEEvNT_6ParamsE,(.L_x_3424 - _ZN7cutlass13device_kernelIN5flash11enable_sm90INS1_16FlashAttnFwdSm90INS1_25CollectiveMainloopFwdSm90ILi2EN4cute5tupleIJNS5_1CILi1EEES8_S8_EEENS6_IJNS7_ILi128EEENS7_ILi80EEENS7_ILi256EEEEEELi256ENS_10bfloat16_tEfNS_4arch4Sm90ELb0ELb0ELb1ELb0ELb0ELb0ELb0ELb1ELb1ELb1ELb0ELb0EEENS1_21CollectiveEpilogueFwdINS6_IJSA_SC_SB_EEES9_SE_SG_Li256ELb0ELb1ELb0ELb0EEENS1_29StaticPersistentTileSchedulerILb0EEEEEEEEEvNT_6ParamsE)
        .other          _ZN7cutlass13device_kernelIN5flash11enable_sm90INS1_16FlashAttnFwdSm90INS1_25CollectiveMainloopFwdSm90ILi2EN4cute5tupleIJNS5_1CILi1EEES8_S8_EEENS6_IJNS7_ILi128EEENS7_ILi80EEENS7_ILi256EEEEEELi256ENS_10bfloat16_tEfNS_4arch4Sm90ELb0ELb0ELb1ELb0ELb0ELb0ELb0ELb1ELb1ELb1ELb0ELb0EEENS1_21CollectiveEpilogueFwdINS6_IJSA_SC_SB_EEES9_SE_SG_Li256ELb0ELb1ELb0ELb0EEENS1_29StaticPersistentTileSchedulerILb0EEEEEEEEEvNT_6ParamsE,@"STO_CUDA_ENTRY STV_DEFAULT"
_ZN7cutlass13device_kernelIN5flash11enable_sm90INS1_16FlashAttnFwdSm90INS1_25CollectiveMainloopFwdSm90ILi2EN4cute5tupleIJNS5_1CILi1EEES8_S8_EEENS6_IJNS7_ILi128EEENS7_ILi80EEENS7_ILi256EEEEEELi256ENS_10bfloat16_tEfNS_4arch4Sm90ELb0ELb0ELb1ELb0ELb0ELb0ELb0ELb1ELb1ELb1ELb0ELb0EEENS1_21CollectiveEpilogueFwdINS6_IJSA_SC_SB_EEES9_SE_SG_Li256ELb0ELb1ELb0ELb0EEENS1_29StaticPersistentTileSchedulerILb0EEEEEEEEEvNT_6ParamsE:
[----:B------:R-:W0:Y:S02]  /*0000*/  LDC R1, c[0x0][0x28] ;  /* 0x00000a00ff017b82 */ /* 0x000e240000000800 */
[----:B0-----:R-:W-:Y:S01]  /*0010*/  VIADD R1, R1, 0xffffffc8 ;  /* 0xffffffc801017836 */ /* 0x001fe20000000000 */
[----:B------:R-:W0:Y:S01]  /*0020*/  S2R R0, SR_TID.X ;  /* 0x0000000000007919 */ /* 0x000e220000002100 */
[----:B------:R-:W-:Y:S01]  /*0030*/  ELECT P0, URZ, PT ;  /* 0x00000000003f782f */ /* 0x000fe20003800000 */
[----:B------:R-:W-:Y:S01]  /*0040*/  BSSY B0, `(.L_x_0) ;  /* 0x000000e000007945 */ /* 0x000fe20003800000 */
[----:B0-----:R-:W-:-:S05]  /*0050*/  SHF.R.U32.HI R2, RZ, 0x5, R0 ;  /* 0x00000005ff027819 */ /* 0x001fca0000011600 */
[----:B------:R-:W0:Y:S02]  /*0060*/  SHFL.IDX PT, R3, R2, RZ, 0x1f ;  /* 0x00001fff02037589 */ /* 0x000e2400000e0000 */
[----:B0-----:R-:W-:Y:S02]  /*0070*/  ISETP.EQ.AND P0, PT, R3, RZ, P0 ;  /* 0x000000ff0300720c */ /* 0x001fe40000702270 */
[----:B------:R-:W-:-:S11]  /*0080*/  SHF.R.U32.HI R3, RZ, 0x7, R0 ;  /* 0x00000007ff037819 */ /* 0x000fd60000011600 */
[----:B------:R-:W-:Y:S05]  /*0090*/  @!P0 BRA `(.L_x_1) ;  /* 0x0000000000208947 */ /* 0x000fea0003800000 */
[----:B------:R-:W-:Y:S02]  /*00a0*/  ULDC.64 UR4, c[0x0][0x198] ;  /* 0x0000660000047ab9 */ /* 0x000fe40000000a00 */
[----:B------:R-:W-:Y:S02]  /*00b0*/  UIADD3 UR6, UP0, UR4, 0x370, URZ ;  /* 0x0000037004067890 */ /* 0x000fe4000ff1e03f */
[----:B------:R-:W-:Y:S02]  /*00c0*/  UIADD3 UR4, UP1, UR4, 0x470, URZ ;  /* 0x0000047004047890 */ /* 0x000fe4000ff3e03f */
[----:B------:R-:W-:Y:S02]  /*00d0*/  UIADD3.X UR7, URZ, UR5, URZ, UP0, !UPT ;  /* 0x000000053f077290 */ /* 0x000fe400087fe43f */
[----:B------:R-:W-:-:S07]  /*00e0*/  UIADD3.X UR5, URZ, UR5, URZ, UP1, !UPT ;  /* 0x000000053f057290 */ /* 0x000fce0008ffe43f */
[----:B------:R0:W-:Y:S02]  /*00f0*/  UTMACCTL.PF [UR6] ;  /* 0x00000000060079b9 */ /* 0x0001e40008040000 */
[----:B------:R0:W-:Y:S02]  /*0100*/  UTMACCTL.PF [UR4] ;  /* 0x00000000040079b9 */ /* 0x0001e40008040000 */
[----:B0-----:R-:W-:Y:S01]  /*0110*/  NOP ;  /* 0x0000000000007918 */ /* 0x001fe20000000000 */
.L_x_1:
[----:B------:R-:W-:Y:S05]  /*0120*/  BSYNC B0 ;  /* 0x0000000000007941 */ /* 0x000fea0003800000 */
.L_x_0:
[----:B------:R-:W-:Y:S01]  /*0130*/  VOTEU.ANY UP0, P0 ;  /* 0x00000000003f7886 */ /* 0x000fe20000000100 */
[----:B------:R-:W0:Y:S01]  /*0140*/  SHFL.IDX PT, R3, R3, RZ, 0x1f ;  /* 0x00001fff03037589 */ /* 0x000e2200000e0000 */
[----:B------:R-:W-:Y:S01]  /*0150*/  UMOV UR4, 0x80 ;  /* 0x0000008000047882 */ /* 0x000fe20000000000 */
[----:B------:R-:W-:Y:S01]  /*0160*/  UMOV UR7, 0x100 ;  /* 0x0000010000077882 */ /* 0x000fe20000000000 */
[----:B------:R-:W-:Y:S01]  /*0170*/  VOTEU.ANY UP1, P0 ;  /* 0x00000000003f7886 */ /* 0x000fe20000020100 */
[----:B------:R-:W1:Y:S01]  /*0180*/  @UP0 S2UR UR8, SR_CgaCtaId ;  /* 0x00000000000809c3 */ /* 0x000e620000008800 */
[----:B------:R-:W2:Y:S01]  /*0190*/  SHFL.IDX PT, R4, R2, RZ, 0x1f ;  /* 0x00001fff02047589 */ /* 0x000ea200000e0000 */
[----:B------:R-:W-:Y:S01]  /*01a0*/  @UP0 UMOV UR6, 0x400 ;  /* 0x0000040000060882 */ /* 0x000fe20000000000 */
[----:B------:R-:W-:-:S04]  /*01b0*/  @UP0 UIADD3 UR4, -UR4, 0x100000, URZ ;  /* 0x0010000004040890 */ /* 0x000fc8000fffe13f */
[----:B------:R-:W-:Y:S02]  /*01c0*/  @UP0 USHF.L.U32 UR5, UR4, 0xb, URZ ;  /* 0x0000000b04050899 */ /* 0x000fe4000800063f */
[----:B------:R-:W-:Y:S01]  /*01d0*/  @UP0 USHF.L.U32 UR4, UR4, 0x1, URZ ;  /* 0x0000000104040899 */ /* 0x000fe2000800063f */
[----:B------:R-:W-:Y:S01]  /*01e0*/  VOTEU.ANY UP2, P0 ;  /* 0x00000000003f7886 */ /* 0x000fe20000040100 */
[----:B0-----:R-:W-:Y:S01]  /*01f0*/  R2UR UR9, R3 ;  /* 0x00000000030972ca */ /* 0x001fe200000e0000 */
[----:B-1----:R-:W-:Y:S01]  /*0200*/  @UP0 ULEA UR8, UR8, UR6, 0x18 ;  /* 0x0000000608080291 */ /* 0x002fe2000f8ec03f */
[----:B--2---:R-:W-:Y:S01]  /*0210*/  ISETP.NE.AND P1, PT, R4, RZ, PT ;  /* 0x000000ff0400720c */ /* 0x004fe20003f25270 */
[----:B------:R-:W-:-:S04]  /*0220*/  @UP0 UIADD3 UR6, -UR7, 0x100000, URZ ;  /* 0x0010000007060890 */ /* 0x000fc8000fffe13f */
[----:B------:R-:W-:Y:S02]  /*0230*/  @UP0 USHF.L.U32 UR7, UR6, 0xb, URZ ;  /* 0x0000000b06070899 */ /* 0x000fe4000800063f */
[----:B------:R-:W-:-:S04]  /*0240*/  @UP0 USHF.L.U32 UR6, UR6, 0x1, URZ ;  /* 0x0000000106060899 */ /* 0x000fc8000800063f */
[----:B------:R-:W-:Y:S01]  /*0250*/  UISETP.NE.AND UP0, UPT, UR9, URZ, UPT ;  /* 0x0000003f0900728c */ /* 0x000fe2000bf05270 */
[----:B------:R-:W0:Y:S02]  /*0260*/  FENCE.VIEW.ASYNC.S ;  /* 0x00000000000073c6 */ /* 0x000e240000000000 */
[----:B0-----:R0:W1:Y:S05]  /*0270*/  @UP1 SYNCS.EXCH.64 URZ, [UR8+0x38800], UR4 ;  /* 0x03880004083f15b2 */ /* 0x00106a0008000100 */
[----:B------:R0:W2:Y:S01]  /*0280*/  @UP2 SYNCS.EXCH.64 URZ, [UR8+0x38820], UR6 ;  /* 0x03882006083f25b2 */ /* 0x0000a20008000100 */
[----:B------:R-:W-:Y:S05]  /*0290*/  @P1 BRA `(.L_x_2) ;  /* 0x0000000000481947 */ /* 0x000fea0003800000 */
[----:B0-----:R-:W0:Y:S01]  /*02a0*/  S2UR UR5, SR_CgaCtaId ;  /* 0x00000000000579c3 */ /* 0x001e220000008800 */
[----:B------:R-:W-:Y:S01]  /*02b0*/  UMOV UR4, 0x400 ;  /* 0x0000040000047882 */ /* 0x000fe20000000000 */
[----:B------:R-:W-:Y:S01]  /*02c0*/  UMOV UR6, 0x1 ;  /* 0x0000000100067882 */ /* 0x000fe20000000000 */
[----:B------:R-:W-:Y:S01]  /*02d0*/  UMOV UR7, 0x2 ;  /* 0x0000000200077882 */ /* 0x000fe20000000000 */
[----:B------:R-:W-:Y:S01]  /*02e0*/  ELECT P0, URZ, PT ;  /* 0x00000000003f782f */ /* 0x000fe20003800000 */
[----:B0-----:R-:W-:Y:S02]  /*02f0*/  ULEA UR8, UR5, UR4, 0x18 ;  /* 0x0000000405087291 */ /* 0x001fe4000f8ec03f */
[----:B------:R-:W-:-:S04]  /*0300*/  UIADD3 UR4, -UR6, 0x100000, URZ ;  /* 0x0010000006047890 */ /* 0x000fc8000fffe13f */
[----:B------:R-:W-:Y:S02]  /*0310*/  USHF.L.U32 UR5, UR4, 0xb, URZ ;  /* 0x0000000b04057899 */ /* 0x000fe4000800063f */
[----:B------:R-:W-:Y:S02]  /*0320*/  USHF.L.U32 UR4, UR4, 0x1, URZ ;  /* 0x0000000104047899 */ /* 0x000fe4000800063f */
[----:B------:R-:W-:-:S04]  /*0330*/  UIADD3 UR6, -UR7, 0x100000, URZ ;  /* 0x0010000007067890 */ /* 0x000fc8000fffe13f */
[----:B------:R-:W-:Y:S02]  /*0340*/  USHF.L.U32 UR7, UR6, 0xb, URZ ;  /* 0x0000000b06077899 */ /* 0x000fe4000800063f */
[----:B------:R-:W-:Y:S01]  /*0350*/  USHF.L.U32 UR6, UR6, 0x1, URZ ;  /* 0x0000000106067899 */ /* 0x000fe2000800063f */
[----:B------:R-:W0:Y:S03]  /*0360*/  FENCE.VIEW.ASYNC.S ;  /* 0x00000000000073c6 */ /* 0x000e260000000000 */
[----:B0-----:R3:W4:Y:S08]  /*0370*/  SYNCS.EXCH.64 URZ, [UR8+0x38830], UR4 ;  /* 0x03883004083f75b2 */ /* 0x0017300008000100 */
[----:B------:R3:W0:Y:S01]  /*0380*/  SYNCS.EXCH.64 URZ, [UR8+0x38840], UR6 ;  /* 0x03884006083f75b2 */ /* 0x0006220008000100 */
[----:B------:R3:W0:Y:S01]  /*0390*/  SYNCS.EXCH.64 URZ, [UR8+0x38838], UR4 ;  /* 0x03883804083f75b2 */ /* 0x0006220008000100 */
[----:B------:R3:W0:Y:S02]  /*03a0*/  SYNCS.EXCH.64 URZ, [UR8+0x38848], UR6 ;  /* 0x03884806083f75b2 */ /* 0x0006240008000100 */
[----:B---3--:R-:W-:Y:S01]  /*03b0*/  NOP ;  /* 0x0000000000007918 */ /* 0x008fe20000000000 */
.L_x_2:
[----:B------:R-:W3:Y:S01]  /*03c0*/  SHFL.IDX PT, R3, R2, RZ, 0x1f ;  /* 0x00001fff02037589 */ /* 0x000ee200000e0000 */
[----:B------:R-:W-:Y:S01]  /*03d0*/  NOP ;  /* 0x0000000000007918 */ /* 0x000fe20000000000 */
[----:B---3--:R-:W-:-:S13]  /*03e0*/  ISETP.NE.AND P0, PT, R3, RZ, PT ;  /* 0x000000ff0300720c */ /* 0x008fda0003f05270 */
        /* <DEDUP_REMOVED lines=14> */
[----:B0-----:R3:W0:Y:S08]  /*04d0*/  SYNCS.EXCH.64 URZ, [UR8+0x38850], UR4 ;  /* 0x03885004083f75b2 */ /* 0x0016300008000100 */
[----:B------:R3:W0:Y:S01]  /*04e0*/  SYNCS.EXCH.64 URZ, [UR8+0x38860], UR6 ;  /* 0x03886006083f75b2 */ /* 0x0006220008000100 */
[----:B------:R3:W0:Y:S01]  /*04f0*/  SYNCS.EXCH.64 URZ, [UR8+0x38858], UR4 ;  /* 0x03885804083f75b2 */ /* 0x0006220008000100 */
[----:B------:R3:W0:Y:S02]  /*0500*/  SYNCS.EXCH.64 URZ, [UR8+0x38868], UR6 ;  /* 0x03886806083f75b2 */ /* 0x0006240008000100 */
[----:B---3--:R-:W-:Y:S01]  /*0510*/  NOP ;  /* 0x0000000000007918 */ /* 0x008fe20000000000 */
.L_x_3:
[----:B------:R-:W3:Y:S01]  /*0520*/  SHFL.IDX PT, R3, R2, RZ, 0x1f ;  /* 0x00001fff02037589 */ /* 0x000ee200000e0000 */
[----:B------:R-:W-:Y:S01]  /*0530*/  NOP ;  /* 0x0000000000007918 */ /* 0x000fe20000000000 */
[----:B---3--:R-:W-:-:S13]  /*0540*/  ISETP.NE.AND P0, PT, R3, RZ, PT ;  /* 0x000000ff0300720c */ /* 0x008fda0003f05270 */
[----:B------:R-:W-:Y:S05]  /*0550*/  @P0 BRA `(.L_x_4) ;  /* 0x0000000000380947 */ /* 0x000fea0003800000 */
[----:B0-----:R-:W0:Y:S01]  /*0560*/  S2UR UR5, SR_CgaCtaId ;  /* 0x00000000000579c3 */ /* 0x001e220000008800 */
[----:B------:R-:W-:Y:S01]  /*0570*/  UMOV UR4, 0x400 ;  /* 0x0000040000047882 */ /* 0x000fe20000000000 */
[----:B------:R-:W-:Y:S01]  /*0580*/  UMOV UR7, 0x1 ;  /* 0x0000000100077882 */ /* 0x000fe20000000000 */
[----:B------:R-:W-:Y:S01]  /*0590*/  ELECT P0, URZ, PT ;  /* 0x00000000003f782f */ /* 0x000fe20003800000 */
[----:B0-----:R-:W-:Y:S02]  /*05a0*/  ULEA UR6, UR5, UR4, 0x18 ;  /* 0x0000000405067291 */ /* 0x001fe4000f8ec03f */
[----:B------:R-:W-:-:S04]  /*05b0*/  UIADD3 UR4, -UR7, 0x100000, URZ ;  /* 0x0010000007047890 */ /* 0x000fc8000fffe13f */
[----:B------:R-:W-:Y:S02]  /*05c0*/  USHF.L.U32 UR5, UR4, 0xb, URZ ;  /* 0x0000000b04057899 */ /* 0x000fe4000800063f */
[----:B------:R-:W-:Y:S01]  /*05d0*/  USHF.L.U32 UR4, UR4, 0x1, URZ ;  /* 0x0000000104047899 */ /* 0x000fe2000800063f */
[----:B------:R-:W0:Y:S11]  /*05e0*/  FENCE.VIEW.ASYNC.S ;  /* 0x00000000000073c6 */ /* 0x000e360000000000 */
[----:B0-----:R3:W0:Y:S01]  /*05f0*/  SYNCS.EXCH.64 URZ, [UR6+0x38870], UR4 ;  /* 0x03887004063f75b2 */ /* 0x0016220008000100 */
[----:B------:R3:W0:Y:S01]  /*0600*/  SYNCS.EXCH.64 URZ, [UR6+0x38880], UR4 ;  /* 0x03888004063f75b2 */ /* 0x0006220008000100 */
[----:B------:R3:W0:Y:S01]  /*0610*/  SYNCS.EXCH.64 URZ, [UR6+0x38878], UR4 ;  /* 0x03887804063f75b2 */ /* 0x0006220008000100 */
[----:B------:R3:W0:Y:S02]  /*0620*/  SYNCS.EXCH.64 URZ, [UR6+0x38888], UR4 ;  /* 0x03888804063f75b2 */ /* 0x0006240008000100 */
[----:B---3--:R-:W-:Y:S01]  /*0630*/  NOP ;  /* 0x0000000000007918 */ /* 0x008fe20000000000 */
.L_x_4:
        /* <DEDUP_REMOVED lines=22> */
.L_x_5:
        /* <DEDUP_REMOVED lines=22> */
.L_x_6:
[----:B0-----:R-:W-:Y:S01]  /*0900*/  UMOV UR4, 0x1 ;  /* 0x0000000100047882 */ /* 0x001fe20000000000 */
[----:B------:R-:W-:Y:S01]  /*0910*/  PLOP3.LUT P0, PT, PT, PT, UP0, 0x80, 0x0 ;  /* 0x000000000000781c */ /* 0x000fe20003f0f008 */
[----:B------:R-:W-:Y:S01]  /*0920*/  USEL UR4, UR4, 0x2, !UP0 ;  /* 0x0000000204047887 */ /* 0x000fe2000c000000 */
[----:B------:R-:W-:-:S05]  /*0930*/  NOP ;  /* 0x0000000000007918 */ /* 0x000fca0000000000 */
[----:B------:R-:W-:-:S05]  /*0940*/  IMAD.U32 R3, RZ, RZ, UR4 ;  /* 0x00000004ff037e24 */ /* 0x000fca000f8e00ff */
[----:B------:R0:W-:Y:S01]  /*0950*/  STL [R1+0x34], R3 ;  /* 0x0000340301007387 */ /* 0x0001e20000100800 */
[----:B-12-4-:R-:W-:Y:S06]  /*0960*/  BAR.SYNC.DEFER_BLOCKING 0x0 ;  /* 0x0000000000007b1d */ /* 0x016fec0000010000 */
[----:B------:R-:W-:Y:S05]  /*0970*/  @!P0 BRA `(.L_x_7) ;  /* 0x000000c000a88947 */ /* 0x000fea0003800000 */
.L_x_8:
[----:B------:R-:W-:-:S08]  /*0980*/  NOP ;  /* 0x0000000000007918 */ /* 0x000fd00000000000 */
[----:B------:R-:W1:Y:S02]  /*0990*/  USETMAXREG.TRY_ALLOC.CTAPOOL UP0, 0xf0 ;  /* 0x000000f0000079c8 */ /* 0x000e640008000600 */
[----:B-1----:R-:W-:-:S13]  /*09a0*/  PLOP3.LUT P0, PT, PT, PT, UP0, 0x80, 0x0 ;  /* 0x000000000000781c */ /* 0x002fda0003f0f008 */
[----:B------:R-:W-:Y:S05]  /*09b0*/  @!P0 BRA `(.L_x_8) ;  /* 0xfffffffc00f08947 */ /* 0x000fea000383ffff */
[----:B------:R-:W1:Y:S08]  /*09c0*/  S2UR UR4, SR_CTAID.X ;  /* 0x00000000000479c3 */ /* 0x000e700000002500 */
[----:B------:R-:W-:Y:S08]  /*09d0*/  BAR.ARV 0x8, 0x180 ;  /* 0x0206000000007b1d */ /* 0x000ff00000002000 */
[----:B------:R-:W1:Y:S02]  /*09e0*/  LDC R2, c[0x0][0xc34] ;  /* 0x00030d00ff027b82 */ /* 0x000e640000000800 */
[----:B-1----:R-:W-:-:S13]  /*09f0*/  ISETP.LE.AND P0, PT, R2, UR4, PT ;  /* 0x0000000402007c0c */ /* 0x002fda000bf03270 */
[----:B------:R-:W-:Y:S05]  /*0a00*/  @P0 EXIT ;  /* 0x000000000000094d */ /* 0x000fea0003800000 */
[----:B0-----:R-:W2:Y:S01]  /*0a10*/  LDL R3, [R1+0x34] ;  /* 0x0000340001037983 */ /* 0x001ea20000100800 */
[----:B------:R-:W-:Y:S01]  /*0a20*/  VIADD R0, R0, 0xffffff80 ;  /* 0xffffff8000007836 */ /* 0x000fe20000000000 */
[----:B------:R-:W-:Y:S01]  /*0a30*/  UMOV UR60, URZ ;  /* 0x0000003f003c7c82 */ /* 0x000fe20008000000 */
[----:B------:R-:W-:Y:S01]  /*0a40*/  IMAD.U32 R212, RZ, RZ, UR4 ;  /* 0x00000004ffd47e24 */ /* 0x000fe2000f8e00ff */
[----:B------:R-:W-:Y:S02]  /*0a50*/  UMOV UR4, URZ ;  /* 0x0000003f00047c82 */ /* 0x000fe40008000000 */
[----:B------:R-:W-:Y:S02]  /*0a60*/  IMAD.U32 R214, RZ, RZ, UR4 ;  /* 0x00000004ffd67e24 */ /* 0x000fe4000f8e00ff */
[----:B------:R-:W-:Y:S01]  /*0a70*/  IMAD.U32 R16, RZ, RZ, UR4 ;  /* 0x00000004ff107e24 */ /* 0x000fe2000f8e00ff */
[----:B--2---:R-:W-:Y:S02]  /*0a80*/  R2UR UR5, R3 ;  /* 0x00000000030572ca */ /* 0x004fe400000e0000 */
[----:B------:R-:W-:-:S04]  /*0a90*/  SHF.R.S32.HI R3, RZ, 0x1f, R0 ;  /* 0x0000001fff037819 */ /* 0x000fc80000011400 */
[CC--:B------:R-:W-:Y:S02]  /*0aa0*/  LEA.HI R2, R3.reuse, R0.reuse, RZ, 0x7 ;  /* 0x0000000003027211 */ /* 0x0c0fe400078f38ff */
[CC--:B------:R-:W-:Y:S02]  /*0ab0*/  LEA.HI R6, R3.reuse, R0.reuse, RZ, 0x5 ;  /* 0x0000000003067211 */ /* 0x0c0fe400078f28ff */
[----:B------:R-:W-:Y:S02]  /*0ac0*/  LOP3.LUT R5, R2, 0xffffff80, RZ, 0xc0, !PT ;  /* 0xffffff8002057812 */ /* 0x000fe400078ec0ff */
[CC--:B------:R-:W-:Y:S01]  /*0ad0*/  LEA.HI R4, R3.reuse, R0.reuse, RZ, 0x4 ;  /* 0x0000000003047211 */ /* 0x0c0fe200078f20ff */
[----:B------:R-:W-:Y:S01]  /*0ae0*/  IMAD.SHL.U32 R6, R6, 0x20, RZ ;  /* 0x0000002006067824 */ /* 0x000fe200078e00ff */
[CC--:B------:R-:W-:Y:S01]  /*0af0*/  LEA.HI R7, R3.reuse, R0.reuse, RZ, 0x2 ;  /* 0x0000000003077211 */ /* 0x0c0fe200078f10ff */
[----:B------:R-:W-:Y:S01]  /*0b00*/  IMAD.IADD R218, R0, 0x1, -R5 ;  /* 0x0000000100da7824 */ /* 0x000fe200078e0a05 */
[----:B------:R-:W-:Y:S01]  /*0b10*/  LEA.HI R213, R3, R0, RZ, 0x3 ;  /* 0x0000000003d57211 */ /* 0x000fe200078f18ff */
[----:B------:R-:W-:Y:S01]  /*0b20*/  ULOP3.LUT UR5, UR5, 0x1, URZ, 0xfc, !UPT ;  /* 0x0000000105057892 */ /* 0x000fe2000f8efc3f */
[----:B------:R-:W-:-:S02]  /*0b30*/  LOP3.LUT R13, R7, 0xfffffffc, RZ, 0xc0, !PT ;  /* 0xfffffffc070d7812 */ /* 0x000fc400078ec0ff */
[----:B------:R-:W-:Y:S02]  /*0b40*/  SHF.R.S32.HI R5, RZ, 0x1f, R218 ;  /* 0x0000001fff057819 */ /* 0x000fe400000114da */
[----:B------:R-:W-:Y:S01]  /*0b50*/  SHF.R.S32.HI R219, RZ, 0x7, R2 ;  /* 0x00000007ffdb7819 */ /* 0x000fe20000011402 */
[----:B------:R-:W-:Y:S01]  /*0b60*/  IMAD.IADD R13, R0, 0x1, -R13 ;  /* 0x00000001000d7824 */ /* 0x000fe200078e0a0d */
[----:B------:R-:W-:Y:S01]  /*0b70*/  LEA.HI R3, R5, R218, RZ, 0x2 ;  /* 0x000000da05037211 */ /* 0x000fe200078f10ff */
[----:B------:R-:W-:Y:S01]  /*0b80*/  IMAD.U32 R226, RZ, RZ, UR5 ;  /* 0x00000005ffe27e24 */ /* 0x000fe2000f8e00ff */
[----:B------:R-:W-:Y:S02]  /*0b90*/  LOP3.LUT R7, R4, 0x3fffff0, RZ, 0xc0, !PT ;  /* 0x03fffff004077812 */ /* 0x000fe400078ec0ff */
[--C-:B------:R-:W-:Y:S02]  /*0ba0*/  SHF.R.S32.HI R8, RZ, 0x2, R3.reuse ;  /* 0x00000002ff087819 */ /* 0x100fe40000011403 */
[----:B------:R-:W-:Y:S01]  /*0bb0*/  SHF.R.S32.HI R11, RZ, 0x1f, R3 ;  /* 0x0000001fff0b7819 */ /* 0x000fe20000011403 */
[----:B------:R-:W-:Y:S01]  /*0bc0*/  IMAD.IADD R7, R0, 0x1, -R7 ;  /* 0x0000000100077824 */ /* 0x000fe200078e0a07 */
[----:B------:R-:W-:-:S02]  /*0bd0*/  LOP3.LUT R23, R213, 0xfffffff8, RZ, 0xc0, !PT ;  /* 0xfffffff8d5177812 */ /* 0x000fc400078ec0ff */
[----:B------:R-:W-:Y:S02]  /*0be0*/  LEA.HI R11, R11, R8, RZ, 0x3 ;  /* 0x000000080b0b7211 */ /* 0x000fe400078f18ff */
[----:B------:R-:W-:Y:S01]  /*0bf0*/  LEA.HI R2, R2, R219, RZ, 0x1 ;  /* 0x000000db02027211 */ /* 0x000fe200078f08ff */
[----:B------:R-:W-:Y:S01]  /*0c00*/  IMAD.IADD R23, R0, 0x1, -R23 ;  /* 0x0000000100177824 */ /* 0x000fe200078e0a17 */
[----:B------:R-:W-:Y:S02]  /*0c10*/  LOP3.LUT R11, R11, 0xfffffff8, RZ, 0xc0, !PT ;  /* 0xfffffff80b0b7812 */ /* 0x000fe400078ec0ff */
[----:B------:R-:W-:Y:S01]  /*0c20*/  LEA.HI R5, R5, R218, RZ, 0x5 ;  /* 0x000000da05057211 */ /* 0x000fe200078f28ff */
[----:B------:R-:W-:Y:S01]  /*0c30*/  IMAD.SHL.U32 R17, R23, 0x8, RZ ;  /* 0x0000000817117824 */ /* 0x000fe200078e00ff */
[----:B------:R-:W-:Y:S01]  /*0c40*/  SHF.R.S32.HI R9, RZ, 0x4, R4 ;  /* 0x00000004ff097819 */ /* 0x000fe20000011404 */
[----:B------:R-:W-:Y:S01]  /*0c50*/  IMAD.IADD R8, R8, 0x1, -R11 ;  /* 0x0000000108087824 */ /* 0x000fe200078e0a0b */
[----:B------:R-:W-:Y:S01]  /*0c60*/  LOP3.LUT R2, R2, 0x3fffffe, RZ, 0xc0, !PT ;  /* 0x03fffffe02027812 */ /* 0x000fe200078ec0ff */
[C---:B------:R-:W-:Y:S01]  /*0c70*/  VIADD R22, R17.reuse, 0x40 ;  /* 0x0000004011167836 */ /* 0x040fe20000000000 */
[----:B------:R-:W-:Y:S01]  /*0c80*/  SHF.R.S32.HI R5, RZ, 0x5, R5 ;  /* 0x00000005ff057819 */ /* 0x000fe20000011405 */
[----:B------:R-:W-:Y:S01]  /*0c90*/  VIADD R19, R17, 0x80 ;  /* 0x0000008011137836 */ /* 0x000fe20000000000 */
[----:B------:R-:W-:Y:S01]  /*0ca0*/  LEA.HI R4, R4, R9, RZ, 0x1 ;  /* 0x0000000904047211 */ /* 0x000fe200078f08ff */
[----:B------:R-:W-:Y:S01]  /*0cb0*/  IMAD.IADD R2, R219, 0x1, -R2 ;  /* 0x00000001db027824 */ /* 0x000fe200078e0a02 */
[----:B------:R-:W-:Y:S01]  /*0cc0*/  LEA.HI R0, R13, R13, RZ, 0x1 ;  /* 0x0000000d0d007211 */ /* 0x000fe200078f08ff */
[----:B------:R-:W-:Y:S01]  /*0cd0*/  IMAD R5, R5, 0x10, R8 ;  /* 0x0000001005057824 */ /* 0x000fe200078e0208 */
[----:B------:R-:W-:Y:S01]  /*0ce0*/  LOP3.LUT R6, R6, 0xfffffc00, RZ, 0xc0, !PT ;  /* 0xfffffc0006067812 */ /* 0x000fe200078ec0ff */
[----:B------:R-:W-:Y:S01]  /*0cf0*/  VIADD R18, R17, 0xc0 ;  /* 0x000000c011127836 */ /* 0x000fe20000000000 */
[----:B------:R-:W-:-:S02]  /*0d00*/  LOP3.LUT R4, R4, 0x1ffffffe, RZ, 0xc0, !PT ;  /* 0x1ffffffe04047812 */ /* 0x000fc400078ec0ff */
[----:B------:R-:W-:Y:S01]  /*0d10*/  LOP3.LUT R3, R3, 0x7ffffffc, RZ, 0xc0, !PT ;  /* 0x7ffffffc03037812 */ /* 0x000fe200078ec0ff */
[----:B------:R-:W-:Y:S01]  /*0d20*/  IMAD R7, R7, 0x40, R6 ;  /* 0x0000004007077824 */ /* 0x000fe200078e0206 */
[----:B------:R-:W-:Y:S01]  /*0d30*/  LOP3.LUT R0, R0, 0x1ffffffe, RZ, 0xc0, !PT ;  /* 0x1ffffffe00007812 */ /* 0x000fe200078ec0ff */
[----:B------:R-:W-:Y:S01]  /*0d40*/  IMAD.MOV.U32 R6, RZ, RZ, -0x2 ;  /* 0xfffffffeff067424 */ /* 0x000fe200078e00ff */
[----:B------:R-:W-:Y:S01]  /*0d50*/  IADD3 R4, R9, -R4, RZ ;  /* 0x8000000409047210 */ /* 0x000fe20007ffe0ff */
[----:B------:R-:W-:Y:S01]  /*0d60*/  IMAD.IADD R3, R218, 0x1, -R3 ;  /* 0x00000001da037824 */ /* 0x000fe200078e0a03 */
[----:B------:R-:W-:Y:S01]  /*0d70*/  LEA R220, R2, R5, 0x6 ;  /* 0x0000000502dc7211 */ /* 0x000fe200078e30ff */
[----:B------:R-:W-:Y:S01]  /*0d80*/  IMAD.IADD R221, R13, 0x1, -R0 ;  /* 0x000000010ddd7824 */ /* 0x000fe200078e0a00 */
[----:B------:R-:W-:Y:S01]  /*0d90*/  SHF.R.S32.HI R213, RZ, 0x3, R213 ;  /* 0x00000003ffd57819 */ /* 0x000fe200000114d5 */
[----:B------:R-:W-:Y:S01]  /*0da0*/  IMAD R224, R4, 0x8, R7 ;  /* 0x0000000804e07824 */ /* 0x000fe200078e0207 */
[----:B------:R-:W-:Y:S01]  /*0db0*/  SHF.R.S32.HI R229, RZ, 0x1f, R22 ;  /* 0x0000001fffe57819 */ /* 0x000fe20000011416 */
[----:B------:R-:W-:Y:S01]  /*0dc0*/  IMAD R225, R3, R6, 0x50 ;  /* 0x0000005003e17424 */ /* 0x000fe200078e0206 */
[----:B------:R-:W-:Y:S01]  /*0dd0*/  SHF.R.S32.HI R228, RZ, 0x1f, R19 ;  /* 0x0000001fffe47819 */ /* 0x000fe20000011413 */
[----:B------:R-:W-:Y:S01]  /*0de0*/  IMAD R221, R221, 0x8, R220 ;  /* 0x00000008dddd7824 */ /* 0x000fe200078e02dc */
[----:B------:R-:W-:-:S07]  /*0df0*/  SHF.R.S32.HI R227, RZ, 0x1f, R18 ;  /* 0x0000001fffe37819 */ /* 0x000fce0000011412 */
.L_x_37:
[----:B------:R-:W0:Y:S01]  /*0e00*/  SHFL.IDX PT, R0, R219, RZ, 0x1f ;  /* 0x00001fffdb007589 */ /* 0x000e2200000e0000 */
[----:B-1----:R-:W1:Y:S01]  /*0e10*/  S2UR UR4, SR_CgaCtaId ;  /* 0x00000000000479c3 */ /* 0x002e620000008800 */
[----:B------:R-:W-:Y:S01]  /*0e20*/  ULDC.64 UR6, c[0x0][0x418] ;  /* 0x0001060000067ab9 */ /* 0x000fe20000000a00 */
[----:B------:R-:W-:Y:S01]  /*0e30*/  ULDC UR5, c[0x0][0xc38] ;  /* 0x00030e0000057ab9 */ /* 0x000fe20000000800 */
[----:B------:R-:W-:Y:S01]  /*0e40*/  UISETP.NE.U32.AND UP0, UPT, UR6, URZ, UPT ;  /* 0x0000003f0600728c */ /* 0x000fe2000bf05070 */
[----:B------:R-:W-:Y:S01]  /*0e50*/  R2UR UR13, R212 ;  /* 0x00000000d40d72ca */ /* 0x000fe200000e0000 */
[----:B------:R-:W-:Y:S02]  /*0e60*/  UISETP.NE.AND UP1, UPT, UR5, 0x1, UPT ;  /* 0x000000010500788c */ /* 0x000fe4000bf25270 */
[----:B------:R-:W-:Y:S01]  /*0e70*/  UISETP.NE.AND.EX UP0, UPT, UR7, URZ, UPT, UP0 ;  /* 0x0000003f0700728c */ /* 0x000fe2000bf05300 */
[----:B------:R-:W-:Y:S01]  /*0e80*/  ULDC UR5, c[0x0][0xc44] ;  /* 0x0003110000057ab9 */ /* 0x000fe20000000800 */
[----:B------:R-:W-:Y:S01]  /*0e90*/  UMOV UR36, 0x400 ;  /* 0x0000040000247882 */ /* 0x000fe20000000000 */
[----:B------:R-:W-:Y:S01]  /*0ea0*/  UISETP.NE.AND UP2, UPT, UR5, 0x1, UPT ;  /* 0x000000010500788c */ /* 0x000fe2000bf45270 */
[----:B------:R-:W-:Y:S01]  /*0eb0*/  ULDC UR61, c[0x0][0x424] ;  /* 0x00010900003d7ab9 */ /* 0x000fe20000000800 */
[----:B------:R-:W-:Y:S01]  /*0ec0*/  ULDC UR10, c[0x0][0x2f0] ;  /* 0x0000bc00000a7ab9 */ /* 0x000fe20000000800 */
[----:B------:R-:W-:-:S03]  /*0ed0*/  USEL UR61, UR61, 0x1, UP0 ;  /* 0x000000013d3d7887 */ /* 0x000fc60008000000 */
[----:B------:R-:W-:Y:S01]  /*0ee0*/  @UP1 ULDC UR12, c[0x0][0xc40] ;  /* 0x00031000000c1ab9 */ /* 0x000fe20000000800 */
[----:B------:R-:W-:Y:S01]  /*0ef0*/  UMOV UR14, UR13 ;  /* 0x0000000d000e7c82 */ /* 0x000fe20008000000 */
[----:B------:R-:W-:-:S03]  /*0f00*/  UIMAD UR61, UR61, UR10, URZ ;  /* 0x0000000a3d3d72a4 */ /* 0x000fc6000f8e023f */
[----:B------:R-:W-:Y:S01]  /*0f10*/  @UP2 ULDC.64 UR8, c[0x0][0xc48] ;  /* 0x0003120000082ab9 */ /* 0x000fe20000000a00 */
[----:B0-----:R-:W-:Y:S01]  /*0f20*/  R2UR UR6, R0 ;  /* 0x00000000000672ca */ /* 0x001fe200000e0000 */
[----:B-1----:R-:W-:-:S03]  /*0f30*/  ULEA UR36, UR4, UR36, 0x18 ;  /* 0x0000002404247291 */ /* 0x002fc6000f8ec03f */
[----:B------:R-:W-:Y:S01]  /*0f40*/  @UP1 ULDC UR4, c[0x0][0xc3c] ;  /* 0x00030f0000041ab9 */ /* 0x000fe20000000800 */
[----:B------:R-:W-:Y:S02]  /*0f50*/  UIADD3 UR11, UR36, 0x14400, URZ ;  /* 0x00014400240b7890 */ /* 0x000fe4000fffe03f */
[----:B------:R-:W-:Y:S02]  /*0f60*/  UIMAD.WIDE.U32 UR4, UR13, UR4, URZ ;  /* 0x000000040d0472a5 */ /* 0x000fe4000f8e003f */
[----:B------:R-:W-:Y:S02]  /*0f70*/  ULOP3.LUT UP0, URZ, UR11, 0x9f, URZ, 0xc0, !UPT ;  /* 0x0000009f0b3f7892 */ /* 0x000fe4000f80c03f */
[----:B------:R-:W-:Y:S02]  /*0f80*/  @UP1 USHF.R.U32.HI UR14, URZ, UR12, UR5 ;  /* 0x0000000c3f0e1299 */ /* 0x000fe40008011605 */
[----:B------:R-:W-:Y:S02]  /*0f90*/  ULEA.HI UR7, UR6, UR6, URZ, 0x1 ;  /* 0x0000000606077291 */ /* 0x000fe4000f8f083f */
[----:B------:R-:W-:Y:S01]  /*0fa0*/  UIMAD.WIDE.U32 UR4, UR14, UR8, URZ ;  /* 0x000000080e0472a5 */ /* 0x000fe2000f8e003f */
[----:B------:R-:W-:Y:S01]  /*0fb0*/  PLOP3.LUT P0, PT, PT, PT, UP0, 0x80, 0x0 ;  /* 0x000000000000781c */ /* 0x000fe20003f0f008 */
[----:B------:R-:W-:Y:S01]  /*0fc0*/  ULOP3.LUT UR7, UR7, 0x1e, URZ, 0xc0, !UPT ;  /* 0x0000001e07077892 */ /* 0x000fe2000f8ec03f */
[----:B------:R-:W-:Y:S01]  /*0fd0*/  IMAD.U32 R216, RZ, RZ, UR14 ;  /* 0x0000000effd87e24 */ /* 0x000fe2000f8e00ff */
[----:B------:R-:W-:Y:S01]  /*0fe0*/  UMOV UR10, UR14 ;  /* 0x0000000e000a7c82 */ /* 0x000fe20008000000 */
[----:B------:R-:W-:-:S02]  /*0ff0*/  @UP2 USHF.R.U32.HI UR10, URZ, UR9, UR5 ;  /* 0x000000093f0a2299 */ /* 0x000fc40008011605 */
[----:B------:R-:W-:Y:S02]  /*1000*/  UIADD3 UR7, UR6, -UR7, URZ ;  /* 0x8000000706077290 */ /* 0x000fe4000fffe03f */
[----:B------:R-:W-:Y:S02]  /*1010*/  UIADD3 UR6, UR61, 0x4f, URZ ;  /* 0x0000004f3d067890 */ /* 0x000fe4000fffe03f */
[----:B------:R-:W-:Y:S01]  /*1020*/  ULEA UR8, UR7, UR11, 0xd ;  /* 0x0000000b07087291 */ /* 0x000fe2000f8e683f */
[----:B------:R-:W-:Y:S01]  /*1030*/  IMAD.U32 R215, RZ, RZ, UR10 ;  /* 0x0000000affd77e24 */ /* 0x000fe2000f8e00ff */
[----:B------:R-:W-:Y:S02]  /*1040*/  UIMAD.WIDE UR6, UR6, 0x66666667, URZ ;  /* 0x66666667060678a5 */ /* 0x000fe4000f8e023f */
[----:B------:R-:W-:Y:S02]  /*1050*/  USHF.R.U32.HI UR8, URZ, 0x4, UR8 ;  /* 0x000000043f087899 */ /* 0x000fe40008011608 */
[----:B------:R-:W-:-:S02]  /*1060*/  USHF.R.U32.HI UR4, URZ, 0x1f, UR7 ;  /* 0x0000001f3f047899 */ /* 0x000fc40008011607 */
[----:B------:R-:W-:Y:S02]  /*1070*/  ULOP3.LUT UR37, UR8, 0x3fff, URZ, 0xc0, !UPT ;  /* 0x00003fff08257892 */ /* 0x000fe4000f8ec03f */
[----:B------:R-:W-:-:S03]  /*1080*/  ULEA.HI.SX32 UR5, UR7, UR4, 0x1b ;  /* 0x0000000407057291 */ /* 0x000fc6000f8fda3f */
[----:B------:R-:W-:Y:S02]  /*1090*/  UMOV UR4, UR13 ;  /* 0x0000000d00047c82 */ /* 0x000fe40008000000 */
[----:B------:R-:W-:Y:S01]  /*10a0*/  MOV R217, UR4 ;  /* 0x0000000400d97c02 */ /* 0x000fe20008000f00 */
[----:B------:R-:W-:Y:S01]  /*10b0*/  IMAD.U32 R152, RZ, RZ, UR5 ;  /* 0x00000005ff987e24 */ /* 0x000fe2000f8e00ff */
[----:B---3--:R-:W-:Y:S06]  /*10c0*/  @!P0 BRA `(.L_x_9) ;  /* 0x0000000000408947 */ /* 0x008fec0003800000 */
[----:B------:R-:W-:Y:S01]  /*10d0*/  MOV R0, 0x0 ;  /* 0x0000000000007802 */ /* 0x000fe20000000f00 */
[----:B------:R-:W-:Y:S01]  /*10e0*/  ULDC.64 UR4, c[0x4][0xa8] ;  /* 0x01002a0000047ab9 */ /* 0x000fe20000000a00 */
[----:B------:R-:W-:Y:S01]  /*10f0*/  ULDC.64 UR6, c[0x4][0x28] ;  /* 0x01000a0000067ab9 */ /* 0x000fe20000000a00 */
[----:B------:R-:W-:Y:S01]  /*1100*/  IMAD.U32 R4, RZ, RZ, UR4 ;  /* 0x00000004ff047e24 */ /* 0x000fe2000f8e00ff */
[----:B------:R0:W1:Y:S01]  /*1110*/  LDC.64 R2, c[0x4][R0] ;  /* 0x0100000000027b82 */ /* 0x0000620000000a00 */
[----:B------:R-:W-:Y:S01]  /*1120*/  IMAD.U32 R5, RZ, RZ, UR5 ;  /* 0x00000005ff057e24 */ /* 0x000fe2000f8e00ff */
[----:B------:R-:W-:Y:S01]  /*1130*/  ULDC.64 UR4, c[0x4][0xb0] ;  /* 0x01002c0000047ab9 */ /* 0x000fe20000000a00 */
[----:B------:R-:W-:Y:S01]  /*1140*/  IMAD.U32 R10, RZ, RZ, UR6 ;  /* 0x00000006ff0a7e24 */ /* 0x000fe2000f8e00ff */
[----:B------:R-:W-:Y:S01]  /*1150*/  MOV R13, RZ ;  /* 0x000000ff000d7202 */ /* 0x000fe20000000f00 */
[----:B------:R-:W-:Y:S02]  /*1160*/  IMAD.U32 R6, RZ, RZ, UR4 ;  /* 0x00000004ff067e24 */ /* 0x000fe4000f8e00ff */
[----:B------:R-:W-:-:S02]  /*1170*/  IMAD.U32 R7, RZ, RZ, UR5 ;  /* 0x00000005ff077e24 */ /* 0x000fc4000f8e00ff */
[----:B------:R-:W-:Y:S02]  /*1180*/  IMAD.U32 R11, RZ, RZ, UR7 ;  /* 0x00000007ff0b7e24 */ /* 0x000fe4000f8e00ff */
[----:B------:R-:W-:Y:S02]  /*1190*/  IMAD.MOV.U32 R8, RZ, RZ, 0x70 ;  /* 0x00000070ff087424 */ /* 0x000fe400078e00ff */
[----:B0-----:R-:W-:-:S07]  /*11a0*/  IMAD.MOV.U32 R12, RZ, RZ, 0x1 ;  /* 0x00000001ff0c7424 */ /* 0x001fce00078e00ff */
[----:B------:R-:W-:-:S07]  /*11b0*/  LEPC R20, `(.L_x_9) ;  /* 0x000000001014794e */ /* 0x000fce0000000000 */
[----:B-1----:R-:W-:Y:S05]  /*11c0*/  CALL.ABS.NOINC R2 ;  /* 0x0000000002007343 */ /* 0x002fea0003c00000 */
.L_x_9:
[----:B------:R-:W-:Y:S02]  /*11d0*/  R2UR UR4, R214 ;  /* 0x00000000d60472ca */ /* 0x000fe400000e0000 */
[----:B------:R-:W-:-:S11]  /*11e0*/  R2UR UR5, R226 ;  /* 0x00000000e20572ca */ /* 0x000fd600000e0000 */
[----:B------:R-:W-:Y:S02]  /*11f0*/  ULOP3.LUT UR4, UR4, 0x1, URZ, 0xc0, !UPT ;  /* 0x0000000104047892 */ /* 0x000fe4000f8ec03f */
[----:B------:R-:W-:-:S04]  /*1200*/  IMAD.U32 R2, RZ, RZ, UR5 ;  /* 0x00000005ff027e24 */ /* 0x000fc8000f8e00ff */
[----:B------:R-:W-:Y:S01]  /*1210*/  IMAD.U32 R0, RZ, RZ, UR4 ;  /* 0x00000004ff007e24 */ /* 0x000fe2000f8e00ff */
[----:B------:R-:W-:-:S04]  /*1220*/  ISETP.NE.AND P0, PT, R2, 0x3, PT ;  /* 0x000000030200780c */ /* 0x000fc80003f05270 */
[----:B------:R-:W-:-:S04]  /*1230*/  SHF.L.U32 R0, R0, 0x1f, RZ ;  /* 0x0000001f00007819 */ /* 0x000fc800000006ff */
[----:B------:R-:W0:Y:S02]  /*1240*/  SYNCS.PHASECHK.TRANS64.TRYWAIT P1, [UR36+0x38800], R0 ;  /* 0x03880000ff0075a7 */ /* 0x000e240008020164 */
[----:B0-----:R-:W-:Y:S05]  /*1250*/  @!P1 BRA `(.L_x_10) ;  /* 0x00000108000c9947 */ /* 0x001fea0003800000 */
.L_x_138:
[----:B------:R-:W-:Y:S05]  /*1260*/  @!P0 BRA `(.L_x_11) ;  /* 0x0000000000048947 */ /* 0x000fea0003800000 */
[----:B------:R-:W-:Y:S01]  /*1270*/  BPT.TRAP 0x1 ;  /* 0x000000040000795c */ /* 0x000fe20000300000 */
.L_x_11:
[----:B------:R-:W-:Y:S01]  /*1280*/  R2UR UR4, R16 ;  /* 0x00000000100472ca */ /* 0x000fe200000e0000 */
[----:B0-----:R-:W-:-:S05]  /*1290*/  IMAD.U32 R0, RZ, RZ, UR60 ;  /* 0x0000003cff007e24 */ /* 0x001fca000f8e00ff */
[----:B------:R-:W-:-:S07]  /*12a0*/  LEA R0, R0, UR36, 0x3 ;  /* 0x0000002400007c11 */ /* 0x000fce000f8e18ff */
[----:B------:R-:W-:-:S05]  /*12b0*/  IMAD.U32 R3, RZ, RZ, UR4 ;  /* 0x00000004ff037e24 */ /* 0x000fca000f8e00ff */
[----:B------:R-:W-:-:S04]  /*12c0*/  SHF.L.U32 R3, R3, 0x1f, RZ ;  /* 0x0000001f03037819 */ /* 0x000fc800000006ff */
[----:B------:R0:W1:Y:S01]  /*12d0*/  SYNCS.PHASECHK.TRANS64.TRYWAIT P2, [R0+URZ+0x38830], R3 ;  /* 0x03883003000075a7 */ /* 0x000062000804017f */
[----:B------:R-:W-:Y:S05]  /*12e0*/  @!P0 BRA `(.L_x_12) ;  /* 0x0000000000048947 */ /* 0x000fea0003800000 */
[----:B------:R-:W-:Y:S01]  /*12f0*/  BPT.TRAP 0x1 ;  /* 0x000000040000795c */ /* 0x000fe20000300000 */
.L_x_12:
[----:B------:R-:W2:Y:S01]  /*1300*/  S2R R2, SR_TID.X ;  /* 0x0000000000027919 */ /* 0x000ea20000002100 */
[----:B------:R-:W-:Y:S01]  /*1310*/  IMAD.MOV.U32 R151, RZ, RZ, RZ ;  /* 0x000000ffff977224 */ /* 0x000fe200078e00ff */
[----:B--2---:R-:W-:-:S04]  /*1320*/  LOP3.LUT R2, R2, 0x7f, RZ, 0xc0, !PT ;  /* 0x0000007f02027812 */ /* 0x004fc800078ec0ff */
[----:B------:R-:W-:Y:S01]  /*1330*/  ISETP.NE.AND P1, PT, R2, RZ, PT ;  /* 0x000000ff0200720c */ /* 0x000fe20003f25270 */
[----:B-1----:R-:W-:-:S12]  /*1340*/  @P2 BRA `(.L_x_13) ;  /* 0x0000000000082947 */ /* 0x002fd80003800000 */
[----:B------:R-:W1:Y:S02]  /*1350*/  SYNCS.PHASECHK.TRANS64.TRYWAIT P2, [R0+URZ+0x38830], R3 ;  /* 0x03883003000075a7 */ /* 0x000e64000804017f */
[----:B-1----:R-:W-:Y:S05]  /*1360*/  @!P2 BRA `(.L_x_14) ;  /* 0x0000010400e0a947 */ /* 0x002fea0003800000 */
.L_x_13:
[----:B------:R-:W-:Y:S05]  /*1370*/  WARPSYNC.ALL ;  /* 0x0000000000007948 */ /* 0x000fea0003800000 */
[----:B------:R-:W-:Y:S01]  /*1380*/  UIADD3 UR36, UR36, 0x24400, URZ ;  /* 0x0002440024247890 */ /* 0x000fe2000fffe03f */
[----:B------:R-:W-:Y:S01]  /*1390*/  WARPGROUP.ARRIVE ;  /* 0x00000000000079c5 */ /* 0x000fe20000000000 */
[----:B------:R-:W-:Y:S01]  /*13a0*/  ULOP3.LUT UR5, UR37, 0x10000, URZ, 0xfc, !UPT ;  /* 0x0001000025057892 */ /* 0x000fe2000f8efc3f */
[----:B------:R-:W-:Y:S01]  /*13b0*/  P2R R20, PR, RZ, 0x1 ;  /* 0x00000001ff147803 */ /* 0x000fe20000000000 */
[----:B------:R-:W-:Y:S01]  /*13c0*/  USHF.R.U32.HI UR36, URZ, 0x4, UR36 ;  /* 0x000000043f247899 */ /* 0x000fe20008011624 */
[----:B01----:R-:W-:Y:S01]  /*13d0*/  @!P1 VIADD R0, R0, 0x38840 ;  /* 0x0003884000009836 */ /* 0x003fe20000000000 */
[----:B------:R-:W-:Y:S01]  /*13e0*/  UMOV UR9, 0x40000040 ;  /* 0x4000004000097882 */ /* 0x000fe20000000000 */
[----:B------:R-:W-:Y:S01]  /*13f0*/  UMOV UR11, 0x40000040 ;  /* 0x40000040000b7882 */ /* 0x000fe20000000000 */
[----:B------:R-:W-:Y:S01]  /*1400*/  ULOP3.LUT UR36, UR36, 0x3fff, URZ, 0xc0, !UPT ;  /* 0x00003fff24247892 */ /* 0x000fe2000f8ec03f */
[----:B------:R-:W-:Y:S01]  /*1410*/  IMAD.U32 R13, RZ, RZ, UR9 ;  /* 0x00000009ff0d7e24 */ /* 0x000fe2000f8e00ff */
[----:B------:R-:W-:Y:S01]  /*1420*/  UMOV UR8, UR5 ;  /* 0x0000000500087c82 */ /* 0x000fe20008000000 */
[----:B------:R-:W-:Y:S01]  /*1430*/  UMOV UR21, UR9 ;  /* 0x0000000900157c82 */ /* 0x000fe20008000000 */
[----:B------:R-:W-:Y:S01]  /*1440*/  ULOP3.LUT UR4, UR36, 0x10000, URZ, 0xfc, !UPT ;  /* 0x0001000024047892 */ /* 0x000fe2000f8efc3f */
[----:B------:R-:W-:Y:S01]  /*1450*/  IMAD.U32 R12, RZ, RZ, UR8 ;  /* 0x00000008ff0c7e24 */ /* 0x000fe2000f8e00ff */
[----:B------:R-:W-:Y:S01]  /*1460*/  UMOV UR20, UR8 ;  /* 0x0000000800147c82 */ /* 0x000fe20008000000 */
[----:B------:R-:W-:Y:S01]  /*1470*/  UMOV UR13, UR21 ;  /* 0x00000015000d7c82 */ /* 0x000fe20008000000 */
[----:B------:R-:W-:Y:S01]  /*1480*/  UMOV UR12, UR20 ;  /* 0x00000014000c7c82 */ /* 0x000fe20008000000 */
[----:B------:R-:W-:Y:S01]  /*1490*/  UMOV UR15, 0x40000040 ;  /* 0x40000040000f7882 */ /* 0x000fe20000000000 */
[----:B------:R-:W-:Y:S01]  /*14a0*/  IMAD.U32 R15, RZ, RZ, UR4 ;  /* 0x00000004ff0f7e24 */ /* 0x000fe2000f8e00ff */
[----:B------:R-:W-:Y:S01]  /*14b0*/  UIMAD UR4, UR60, 0xa00, UR4 ;  /* 0x00000a003c0478a4 */ /* 0x000fe2000f8e0204 */
[----:B------:R-:W-:Y:S01]  /*14c0*/  @!P1 PRMT R0, RZ, 0x654, R0 ;  /* 0x00000654ff009816 */ /* 0x000fe20000000000 */
[----:B------:R-:W-:Y:S01]  /*14d0*/  UMOV UR16, UR20 ;  /* 0x0000001400107c82 */ /* 0x000fe20008000000 */
[----:B------:R-:W-:Y:S01]  /*14e0*/  UMOV UR17, UR21 ;  /* 0x0000001500117c82 */ /* 0x000fe20008000000 */
[----:B------:R-:W-:Y:S01]  /*14f0*/  UIADD3 UR14, UR4, 0x100, URZ ;  /* 0x00000100040e7890 */ /* 0x000fe2000fffe03f */
[-C--:B------:R-:W-:Y:S01]  /*1500*/  MOV R150, R151.reuse ;  /* 0x0000009700967202 */ /* 0x080fe20000000f00 */
[----:B------:R-:W-:Y:S01]  /*1510*/  UIADD3 UR18, UR4, 0x180, URZ ;  /* 0x0000018004127890 */ /* 0x000fe2000fffe03f */
[--C-:B------:R-:W-:Y:S01]  /*1520*/  IMAD.MOV.U32 R149, RZ, RZ, R151.reuse ;  /* 0x000000ffff957224 */ /* 0x100fe200078e0097 */
[----:B------:R-:W-:Y:S01]  /*1530*/  UMOV UR10, UR4 ;  /* 0x00000004000a7c82 */ /* 0x000fe20008000000 */
[----:B------:R-:W-:Y:S01]  /*1540*/  UMOV UR19, 0x40000040 ;  /* 0x4000004000137882 */ /* 0x000fe20000000000 */
[----:B------:R-:W-:Y:S01]  /*1550*/  HGMMA.64x16x16.F32.BF16 R56, gdesc[UR8], RZ, !UPT, gsb0 ;  /* 0x00200000083879f0 */ /* 0x000fe2000c0018ff */
[----:B------:R-:W-:Y:S01]  /*1560*/  UIADD3 UR10, UR4, 0x80, URZ ;  /* 0x00000080040a7890 */ /* 0x000fe2000fffe03f */
[--C-:B------:R-:W-:Y:S01]  /*1570*/  IMAD.MOV.U32 R148, RZ, RZ, R151.reuse ;  /* 0x000000ffff947224 */ /* 0x100fe200078e0097 */
[----:B------:R-:W-:Y:S01]  /*1580*/  UMOV UR8, UR20 ;  /* 0x0000001400087c82 */ /* 0x000fe20008000000 */
[----:B------:R-:W-:Y:S01]  /*1590*/  UMOV UR9, UR21 ;  /* 0x0000001500097c82 */ /* 0x000fe20008000000 */
[----:B------:R-:W-:Y:S01]  /*15a0*/  UMOV UR11, 0x40000040 ;  /* 0x40000040000b7882 */ /* 0x000fe20000000000 */
[----:B------:R-:W-:Y:S01]  /*15b0*/  UIADD3 UR6, UR5, 0x2, URZ ;  /* 0x0000000205067890 */ /* 0x000fe2000fffe03f */
[--C-:B------:R-:W-:Y:S01]  /*15c0*/  IMAD.MOV.U32 R147, RZ, RZ, R151.reuse ;  /* 0x000000ffff937224 */ /* 0x100fe200078e0097 */
[----:B------:R-:W-:Y:S01]  /*15d0*/  UIADD3 UR7, UR4, 0x2, URZ ;  /* 0x0000000204077890 */ /* 0x000fe2000fffe03f */
[--C-:B------:R-:W-:Y:S01]  /*15e0*/  IMAD.MOV.U32 R146, RZ, RZ, R151.reuse ;  /* 0x000000ffff927224 */ /* 0x100fe200078e0097 */
[----:B------:R-:W-:Y:S01]  /*15f0*/  UIADD3 UR22, UR4, 0x400, URZ ;  /* 0x0000040004167890 */ /* 0x000fe2000fffe03f */
[--C-:B------:R-:W-:Y:S01]  /*1600*/  IMAD.MOV.U32 R145, RZ, RZ, R151.reuse ;  /* 0x000000ffff917224 */ /* 0x100fe200078e0097 */
[----:B------:R-:W-:Y:S01]  /*1610*/  UMOV UR23, 0x40000040 ;  /* 0x4000004000177882 */ /* 0x000fe20000000000 */
        /* <DEDUP_REMOVED lines=13> */
[-C--:B------:R-:W-:Y:S01]  /*16f0*/  MOV R140, R151.reuse ;  /* 0x00000097008c7202 */ /* 0x080fe20000000f00 */
        /* <DEDUP_REMOVED lines=13> */
[----:B------:R-:W-:Y:S01]  /*17d0*/  UISETP.GE.AND UP0, UPT, UR61, 0x51, UPT ;  /* 0x000000513d00788c */ /* 0x000fe2000bf06270 */
[--C-:B------:R-:W-:Y:S01]  /*17e0*/  IMAD.MOV.U32 R135, RZ, RZ, R151.reuse ;  /* 0x000000ffff877224 */ /* 0x100fe200078e0097 */
[-C--:B------:R-:W-:Y:S01]  /*17f0*/  MOV R130, R151.reuse ;  /* 0x0000009700827202 */ /* 0x080fe20000000f00 */
[--C-:B------:R-:W-:Y:S01]  /*1800*/  IMAD.MOV.U32 R134, RZ, RZ, R151.reuse ;  /* 0x000000ffff867224 */ /* 0x100fe200078e0097 */
[-C--:B------:R-:W-:Y:S01]  /*1810*/  MOV R120, R151.reuse ;  /* 0x0000009700787202 */ /* 0x080fe20000000f00 */
[--C-:B------:R-:W-:Y:S01]  /*1820*/  IMAD.MOV.U32 R133, RZ, RZ, R151.reuse ;  /* 0x000000ffff857224 */ /* 0x100fe200078e0097 */
[-C--:B------:R-:W-:Y:S01]  /*1830*/  MOV R110, R151.reuse ;  /* 0x00000097006e7202 */ /* 0x080fe20000000f00 */
[--C-:B------:R-:W-:Y:S01]  /*1840*/  IMAD.MOV.U32 R132, RZ, RZ, R151.reuse ;  /* 0x000000ffff847224 */ /* 0x100fe200078e0097 */
[-C--:B------:R-:W-:Y:S01]  /*1850*/  MOV R100, R151.reuse ;  /* 0x0000009700647202 */ /* 0x080fe20000000f00 */
[--C-:B------:R-:W-:Y:S01]  /*1860*/  IMAD.MOV.U32 R131, RZ, RZ, R151.reuse ;  /* 0x000000ffff837224 */ /* 0x100fe200078e0097 */
[----:B------:R-:W-:Y:S01]  /*1870*/  MOV R90, R151 ;  /* 0x00000097005a7202 */ /* 0x000fe20000000f00 */
[----:B------:R-:W-:Y:S01]  /*1880*/  IMAD.MOV.U32 R129, RZ, RZ, R151 ;  /* 0x000000ffff817224 */ /* 0x000fe200078e0097 */
[----:B------:R-:W-:-:S02]  /*1890*/  WARPGROUP.DEPBAR.LE gsb0, 0x0 ;  /* 0x00008000000079c5 */ /* 0x000fc40000010000 */
[----:B------:R-:W-:Y:S01]  /*18a0*/  WARPGROUP.ARRIVE ;  /* 0x00000000000079c5 */ /* 0x000fe20000000000 */
[--C-:B------:R-:W-:Y:S01]  /*18b0*/  IMAD.MOV.U32 R128, RZ, RZ, R151.reuse ;  /* 0x000000ffff807224 */ /* 0x100fe200078e0097 */
[-C--:B------:R-:W-:Y:S01]  /*18c0*/  MOV R80, R151.reuse ;  /* 0x0000009700507202 */ /* 0x080fe20000000f00 */
[--C-:B------:R-:W-:Y:S01]  /*18d0*/  IMAD.MOV.U32 R127, RZ, RZ, R151.reuse ;  /* 0x000000ffff7f7224 */ /* 0x100fe200078e0097 */
[----:B------:R-:W-:Y:S01]  /*18e0*/  MOV R70, R151 ;  /* 0x0000009700467202 */ /* 0x000fe20000000f00 */
[--C-:B------:R-:W-:Y:S01]  /*18f0*/  IMAD.MOV.U32 R126, RZ, RZ, R151.reuse ;  /* 0x000000ffff7e7224 */ /* 0x100fe200078e0097 */
[----:B------:R-:W-:Y:S01]  /*1900*/  HGMMA.64x16x16.F32.BF16 R48, gdesc[UR8], RZ, !UPT, gsb0 ;  /* 0x00200000083079f0 */ /* 0x000fe2000c0018ff */
[----:B------:R-:W-:Y:S01]  /*1910*/  UIADD3 UR10, UR4, 0x200, URZ ;  /* 0x00000200040a7890 */ /* 0x000fe2000fffe03f */
[--C-:B------:R-:W-:Y:S01]  /*1920*/  IMAD.MOV.U32 R125, RZ, RZ, R151.reuse ;  /* 0x000000ffff7d7224 */ /* 0x100fe200078e0097 */
[----:B------:R-:W-:Y:S01]  /*1930*/  UMOV UR8, UR20 ;  /* 0x0000001400087c82 */ /* 0x000fe20008000000 */
[----:B------:R-:W-:Y:S01]  /*1940*/  UMOV UR9, UR21 ;  /* 0x0000001500097c82 */ /* 0x000fe20008000000 */
[----:B------:R-:W-:Y:S01]  /*1950*/  UMOV UR11, 0x40000040 ;  /* 0x40000040000b7882 */ /* 0x000fe20000000000 */
[----:B------:R-:W-:-:S02]  /*1960*/  IMAD.MOV.U32 R124, RZ, RZ, R151 ;  /* 0x000000ffff7c7224 */ /* 0x000fc400078e0097 */
[--C-:B------:R-:W-:Y:S02]  /*1970*/  IMAD.MOV.U32 R123, RZ, RZ, R151.reuse ;  /* 0x000000ffff7b7224 */ /* 0x100fe400078e0097 */
[--C-:B------:R-:W-:Y:S02]  /*1980*/  IMAD.MOV.U32 R122, RZ, RZ, R151.reuse ;  /* 0x000000ffff7a7224 */ /* 0x100fe400078e0097 */
[--C-:B------:R-:W-:Y:S02]  /*1990*/  IMAD.MOV.U32 R121, RZ, RZ, R151.reuse ;  /* 0x000000ffff797224 */ /* 0x100fe400078e0097 */
[--C-:B------:R-:W-:Y:S02]  /*19a0*/  IMAD.MOV.U32 R119, RZ, RZ, R151.reuse ;  /* 0x000000ffff777224 */ /* 0x100fe400078e0097 */
[--C-:B------:R-:W-:Y:S02]  /*19b0*/  IMAD.MOV.U32 R118, RZ, RZ, R151.reuse ;  /* 0x000000ffff767224 */ /* 0x100fe400078e0097 */
        /* <DEDUP_REMOVED lines=16> */
[--C-:B------:R-:W-:Y:S01]  /*1ac0*/  IMAD.MOV.U32 R99, RZ, RZ, R151.reuse ;  /* 0x000000ffff637224 */ /* 0x100fe200078e0097 */
[----:B------:R-:W-:Y:S02]  /*1ad0*/  WARPGROUP.DEPBAR.LE gsb0, 0x0 ;  /* 0x00008000000079c5 */ /* 0x000fe40000010000 */
[----:B------:R-:W-:Y:S01]  /*1ae0*/  WARPGROUP.ARRIVE ;  /* 0x00000000000079c5 */ /* 0x000fe20000000000 */
[----:B------:R-:W-:-:S02]  /*1af0*/  IMAD.MOV.U32 R98, RZ, RZ, R151 ;  /* 0x000000ffff627224 */ /* 0x000fc400078e0097 */
[--C-:B------:R-:W-:Y:S02]  /*1b00*/  IMAD.MOV.U32 R97, RZ, RZ, R151.reuse ;  /* 0x000000ffff617224 */ /* 0x100fe400078e0097 */
[--C-:B------:R-:W-:Y:S01]  /*1b10*/  IMAD.MOV.U32 R96, RZ, RZ, R151.reuse ;  /* 0x000000ffff607224 */ /* 0x100fe200078e0097 */
[----:B------:R-:W-:Y:S01]  /*1b20*/  HGMMA.64x16x16.F32.BF16 R40, gdesc[UR12], RZ, !UPT, gsb0 ;  /* 0x002000000c2879f0 */ /* 0x000fe2000c0018ff */
[----:B------:R-:W-:Y:S01]  /*1b30*/  UMOV UR12, UR6 ;  /* 0x00000006000c7c82 */ /* 0x000fe20008000000 */
[----:B------:R-:W-:Y:S01]  /*1b40*/  UMOV UR13, 0x40000040 ;  /* 0x40000040000d7882 */ /* 0x000fe20000000000 */
[----:B------:R-:W-:Y:S01]  /*1b50*/  UMOV UR14, UR7 ;  /* 0x00000007000e7c82 */ /* 0x000fe20008000000 */
[----:B------:R-:W-:Y:S01]  /*1b60*/  UMOV UR15, 0x40000040 ;  /* 0x40000040000f7882 */ /* 0x000fe20000000000 */
[----:B------:R-:W-:Y:S01]  /*1b70*/  UMOV UR20, UR12 ;  /* 0x0000000c00147c82 */ /* 0x000fe20008000000 */
[----:B------:R-:W-:Y:S01]  /*1b80*/  UMOV UR21, UR13 ;  /* 0x0000000d00157c82 */ /* 0x000fe20008000000 */
[----:B------:R-:W-:Y:S01]  /*1b90*/  IMAD.U32 R10, RZ, RZ, UR12 ;  /* 0x0000000cff0a7e24 */ /* 0x000fe2000f8e00ff */
[----:B------:R-:W-:Y:S01]  /*1ba0*/  MOV R11, UR13 ;  /* 0x0000000d000b7c02 */ /* 0x000fe20008000f00 */
[----:B------:R-:W-:Y:S01]  /*1bb0*/  UIADD3 UR6, UR5, 0x4, URZ ;  /* 0x0000000405067890 */ /* 0x000fe2000fffe03f */
[--C-:B------:R-:W-:Y:S01]  /*1bc0*/  IMAD.MOV.U32 R95, RZ, RZ, R151.reuse ;  /* 0x000000ffff5f7224 */ /* 0x100fe200078e0097 */
[----:B------:R-:W-:Y:S01]  /*1bd0*/  UIADD3 UR7, UR4, 0x4, URZ ;  /* 0x0000000404077890 */ /* 0x000fe2000fffe03f */
        /* <DEDUP_REMOVED lines=19> */
[--C-:B------:R-:W-:Y:S01]  /*1d10*/  IMAD.MOV.U32 R73, RZ, RZ, R151.reuse ;  /* 0x000000ffff497224 */ /* 0x100fe200078e0097 */
[----:B------:R-:W-:Y:S02]  /*1d20*/  WARPGROUP.DEPBAR.LE gsb0, 0x0 ;  /* 0x00008000000079c5 */ /* 0x000fe40000010000 */
[----:B------:R-:W-:Y:S01]  /*1d30*/  WARPGROUP.ARRIVE ;  /* 0x00000000000079c5 */ /* 0x000fe20000000000 */
[--C-:B------:R-:W-:Y:S02]  /*1d40*/  IMAD.MOV.U32 R72, RZ, RZ, R151.reuse ;  /* 0x000000ffff487224 */ /* 0x100fe400078e0097 */
[--C-:B------:R-:W-:Y:S02]  /*1d50*/  IMAD.MOV.U32 R71, RZ, RZ, R151.reuse ;  /* 0x000000ffff477224 */ /* 0x100fe400078e0097 */
        /* <DEDUP_REMOVED lines=10> */
[----:B------:R-:W-:Y:S01]  /*1e00*/  IMAD.MOV.U32 R64, RZ, RZ, R151 ;  /* 0x000000ffff407224 */ /* 0x000fe200078e0097 */
[----:B------:R-:W-:Y:S02]  /*1e10*/  WARPGROUP.DEPBAR.LE gsb0, 0x0 ;  /* 0x00008000000079c5 */ /* 0x000fe40000010000 */
[----:B------:R-:W-:-:S06]  /*1e20*/  WARPGROUP.ARRIVE ;  /* 0x00000000000079c5 */ /* 0x000fcc0000000000 */
[----:B------:R-:W-:Y:S01]  /*1e30*/  HGMMA.64x16x16.F32.BF16 R24, gdesc[UR8], RZ, !UPT, gsb0 ;  /* 0x00200000081879f0 */ /* 0x000fe2000c0018ff */
[----:B------:R-:W-:Y:S01]  /*1e40*/  UIADD3 UR10, UR4, 0x82, URZ ;  /* 0x00000082040a7890 */ /* 0x000fe2000fffe03f */
[----:B------:R-:W-:Y:S01]  /*1e50*/  UMOV UR8, UR20 ;  /* 0x0000001400087c82 */ /* 0x000fe20008000000 */
[----:B------:R-:W-:Y:S01]  /*1e60*/  UMOV UR9, UR21 ;  /* 0x0000001500097c82 */ /* 0x000fe20008000000 */
[----:B------:R-:W-:Y:S01]  /*1e70*/  UMOV UR11, 0x40000040 ;  /* 0x40000040000b7882 */ /* 0x000fe20000000000 */
[----:B------:R-:W-:Y:S02]  /*1e80*/  WARPGROUP.DEPBAR.LE gsb0, 0x0 ;  /* 0x00008000000079c5 */ /* 0x000fe40000010000 */
[----:B------:R-:W-:-:S06]  /*1e90*/  WARPGROUP.ARRIVE ;  /* 0x00000000000079c5 */ /* 0x000fcc0000000000 */
[----:B------:R-:W-:Y:S01]  /*1ea0*/  HGMMA.64x16x16.F32.BF16 R56, gdesc[UR12], R56, gsb0 ;  /* 0x002000000c3879f0 */ /* 0x000fe20008001838 */
        /* <DEDUP_REMOVED lines=14> */
[----:B------:R-:W-:Y:S01]  /*1f90*/  UMOV UR12, UR6 ;  /* 0x00000006000c7c82 */ /* 0x000fe20008000000 */
[----:B------:R-:W-:Y:S01]  /*1fa0*/  UMOV UR13, 0x40000040 ;  /* 0x40000040000d7882 */ /* 0x000fe20000000000 */
[----:B------:R-:W-:Y:S01]  /*1fb0*/  UMOV UR14, UR7 ;  /* 0x00000007000e7c82 */ /* 0x000fe20008000000 */
[----:B------:R-:W-:Y:S01]  /*1fc0*/  UMOV UR15, 0x40000040 ;  /* 0x40000040000f7882 */ /* 0x000fe20000000000 */
[----:B------:R-:W-:Y:S01]  /*1fd0*/  UMOV UR20, UR12 ;  /* 0x0000000c00147c82 */ /* 0x000fe20008000000 */
[----:B------:R-:W-:Y:S01]  /*1fe0*/  UMOV UR21, UR13 ;  /* 0x0000000d00157c82 */ /* 0x000fe20008000000 */
[----:B------:R-:W-:Y:S01]  /*1ff0*/  IMAD.U32 R8, RZ, RZ, UR12 ;  /* 0x0000000cff087e24 */ /* 0x000fe2000f8e00ff */
[----:B------:R-:W-:Y:S01]  /*2000*/  UIADD3 UR6, UR5, 0x6, URZ ;  /* 0x0000000605067890 */ /* 0x000fe2000fffe03f */
[----:B------:R-:W-:Y:S01]  /*2010*/  IMAD.U32 R9, RZ, RZ, UR13 ;  /* 0x0000000dff097e24 */ /* 0x000fe2000f8e00ff */
[----:B------:R-:W-:Y:S01]  /*2020*/  UIADD3 UR7, UR4, 0x6, URZ ;  /* 0x0000000604077890 */ /* 0x000fe2000fffe03f */
[----:B------:R-:W-:-:S02]  /*2030*/  WARPGROUP.DEPBAR.LE gsb0, 0x0 ;  /* 0x00008000000079c5 */ /* 0x000fc40000010000 */
        /* <DEDUP_REMOVED lines=46> */
[----:B------:R-:W-:Y:S01]  /*2320*/  UMOV UR16, UR8 ;  /* 0x0000000800107c82 */ /* 0x000fe20008000000 */
[----:B------:R-:W-:Y:S01]  /*2330*/  UMOV UR17, UR9 ;  /* 0x0000000900117c82 */ /* 0x000fe20008000000 */
[----:B------:R-:W-:Y:S02]  /*2340*/  UIADD3 UR6, UR5, 0x400, URZ ;  /* 0x0000040005067890 */ /* 0x000fe4000fffe03f */
[----:B------:R-:W-:Y:S01]  /*2350*/  UIADD3 UR7, UR4, 0x704, URZ ;  /* 0x0000070404077890 */ /* 0x000fe2000fffe03f */
[----:B------:R-:W-:-:S02]  /*2360*/  WARPGROUP.DEPBAR.LE gsb0, 0x0 ;  /* 0x00008000000079c5 */ /* 0x000fc40000010000 */
        /* <DEDUP_REMOVED lines=13> */
[----:B------:R-:W-:Y:S01]  /*2440*/  UMOV UR12, UR6 ;  /* 0x00000006000c7c82 */ /* 0x000fe20008000000 */
[----:B------:R-:W-:Y:S01]  /*2450*/  UMOV UR13, 0x40000040 ;  /* 0x40000040000d7882 */ /* 0x000fe20000000000 */
[----:B------:R-:W-:Y:S01]  /*2460*/  UMOV UR15, 0x40000040 ;  /* 0x40000040000f7882 */ /* 0x000fe20000000000 */
[----:B------:R-:W-:Y:S01]  /*2470*/  UMOV UR20, UR12 ;  /* 0x0000000c00147c82 */ /* 0x000fe20008000000 */
[----:B------:R-:W-:Y:S01]  /*2480*/  UMOV UR21, UR13 ;  /* 0x0000000d00157c82 */ /* 0x000fe20008000000 */
[----:B------:R-:W-:Y:S01]  /*2490*/  UIADD3 UR6, UR5, 0x402, URZ ;  /* 0x0000040205067890 */ /* 0x000fe2000fffe03f */
[----:B------:R-:W-:Y:S02]  /*24a0*/  MOV R2, UR13 ;  /* 0x0000000d00027c02 */ /* 0x000fe40008000f00 */
[----:B------:R-:W-:Y:S01]  /*24b0*/  MOV R3, UR12 ;  /* 0x0000000c00037c02 */ /* 0x000fe20008000f00 */
        /* <DEDUP_REMOVED lines=11> */
[----:B------:R-:W-:Y:S01]  /*2570*/  ULDC UR11, c[0x0][0x988] ;  /* 0x00026200000b7ab9 */ /* 0x000fe20000000800 */
        /* <DEDUP_REMOVED lines=30> */
[----:B------:R-:W-:Y:S02]  /*2760*/  UMOV UR15, 0x40000040 ;  /* 0x40000040000f7882 */ /* 0x000fe40000000000 */
        /* <DEDUP_REMOVED lines=29> */
[----:B------:R-:W-:Y:S03]  /*2940*/  HGMMA.64x16x16.F32.BF16 R24, gdesc[UR16], R24, gsb0 ;  /* 0x00200000101879f0 */ /* 0x000fe60008001818 */
        /* <DEDUP_REMOVED lines=135> */
[----:B------:R-:W-:Y:S01]  /*31c0*/  UIADD3 UR7, UR4, 0x706, URZ ;  /* 0x0000070604077890 */ /* 0x000fe2000fffe03f */
        /* <DEDUP_REMOVED lines=11> */
[----:B------:R-:W-:Y:S01]  /*3280*/  UIADD3 UR6, UR5, 0xc00, URZ ;  /* 0x00000c0005067890 */ /* 0x000fe2000fffe03f */
[----:B------:R-:W-:Y:S01]  /*3290*/  ULDC UR10, c[0x0][0x9d8] ;  /* 0x00027600000a7ab9 */ /* 0x000fe20000000800 */
[----:B------:R-:W-:-:S02]  /*32a0*/  WARPGROUP.DEPBAR.LE gsb0, 0x0 ;  /* 0x00008000000079c5 */ /* 0x000fc40000010000 */
        /* <DEDUP_REMOVED lines=21> */
[----:B------:R-:W-:Y:S01]  /*3400*/  UMOV UR48, UR44 ;  /* 0x0000002c00307c82 */ /* 0x000fe20008000000 */
[----:B------:R-:W-:Y:S01]  /*3410*/  UMOV UR49, UR45 ;  /* 0x0000002d00317c82 */ /* 0x000fe20008000000 */
[----:B------:R-:W-:Y:S01]  /*3420*/  UIADD3 UR6, UR5, 0xc02, URZ ;  /* 0x00000c0205067890 */ /* 0x000fe2000fffe03f */
[----:B------:R-:W-:-:S02]  /*3430*/  WARPGROUP.DEPBAR.LE gsb0, 0x0 ;  /* 0x00008000000079c5 */ /* 0x000fc40000010000 */
[----:B------:R-:W-:-:S06]  /*3440*/  WARPGROUP.ARRIVE ;  /* 0x00000000000079c5 */ /* 0x000fcc0000000000 */
[----:B------:R-:W-:Y:S01]  /*3450*/  HGMMA.64x16x16.F32.BF16 R32, gdesc[UR40], R32, gsb0 ;  /* 0x00200000282079f0 */ /* 0x000fe20008001820 */
[----:B------:R-:W-:Y:S01]  /*3460*/  UMOV UR42, UR7 ;  /* 0x00000007002a7c82 */ /* 0x000fe20008000000 */
[----:B------:R-:W-:Y:S01]  /*3470*/  UMOV UR43, 0x40000040 ;  /* 0x40000040002b7882 */ /* 0x000fe20000000000 */
[----:B------:R-:W-:Y:S01]  /*3480*/  UIADD3 UR7, UR4, 0x980, URZ ;  /* 0x0000098004077890 */ /* 0x000fe2000fffe03f */
        /* <DEDUP_REMOVED lines=52> */
[----:B------:R-:W-:Y:S01]  /*37d0*/  UIADD3 UR6, UR4, 0x804, URZ ;  /* 0x0000080404067890 */ /* 0x000fe2000fffe03f */
[----:B------:R-:W-:Y:S01]  /*37e0*/  UMOV UR12, UR52 ;  /* 0x00000034000c7c82 */ /* 0x000fe20008000000 */
[----:B------:R-:W-:Y:S01]  /*37f0*/  UMOV UR13, UR53 ;  /* 0x00000035000d7c82 */ /* 0x000fe20008000000 */
[----:B------:R-:W-:Y:S01]  /*3800*/  UMOV UR56, UR52 ;  /* 0x0000003400387c82 */ /* 0x000fe20008000000 */
[----:B------:R-:W-:-:S03]  /*3810*/  UMOV UR57, UR53 ;  /* 0x0000003500397c82 */ /* 0x000fc60008000000 */
[----:B------:R-:W-:Y:S01]  /*3820*/  UMOV UR14, UR6 ;  /* 0x00000006000e7c82 */ /* 0x000fe20008000000 */
[----:B------:R-:W-:Y:S01]  /*3830*/  UIADD3 UR6, UR4, 0x984, URZ ;  /* 0x0000098404067890 */ /* 0x000fe2000fffe03f */
        /* <DEDUP_REMOVED lines=17> */
[----:B------:R-:W-:Y:S02]  /*3950*/  R2UR UR12, R3 ;  /* 0x00000000030c72ca */ /* 0x000fe400000e0000 */
[----:B------:R-:W-:Y:S01]  /*3960*/  R2UR UR13, R2 ;  /* 0x00000000020d72ca */ /* 0x000fe200000e0000 */
[----:B------:R-:W-:Y:S01]  /*3970*/  VIADD R2, R225, UR61 ;  /* 0x0000003de1027c36 */ /* 0x000fe20008000000 */
        /* <DEDUP_REMOVED lines=10> */
[----:B------:R-:W-:Y:S01]  /*3a20*/  R2UR UR5, R152 ;  /* 0x00000000980572ca */ /* 0x000fe200000e0000 */
[----:B------:R-:W-:Y:S01]  /*3a30*/  IMAD.U32 R7, RZ, RZ, UR57 ;  /* 0x00000039ff077e24 */ /* 0x000fe2000f8e00ff */
[----:B------:R-:W-:-:S11]  /*3a40*/  UMOV UR7, 0x40000040 ;  /* 0x4000004000077882 */ /* 0x000fd60000000000 */
[----:B------:R-:W-:Y:S01]  /*3a50*/  IMAD.U32 R3, RZ, RZ, UR5 ;  /* 0x00000005ff037e24 */ /* 0x000fe2000f8e00ff */
[----:B------:R-:W-:-:S03]  /*3a60*/  UMOV UR5, UR15 ;  /* 0x0000000f00057c82 */ /* 0x000fc60008000000 */
[----:B------:R-:W-:-:S05]  /*3a70*/  IMAD R2, R3, -0x50, R2 ;  /* 0xffffffb003027824 */ /* 0x000fca00078e0202 */
[C---:B------:R-:W-:Y:S02]  /*3a80*/  ISETP.GT.AND P6, PT, R2.reuse, RZ, PT ;  /* 0x000000ff0200720c */ /* 0x040fe40003fc4270 */
[C---:B------:R-:W-:Y:S02]  /*3a90*/  ISETP.GT.AND P5, PT, R2.reuse, 0x1, PT ;  /* 0x000000010200780c */ /* 0x040fe40003fa4270 */
[C---:B------:R-:W-:Y:S02]  /*3aa0*/  ISETP.GT.AND P4, PT, R2.reuse, 0x8, PT ;  /* 0x000000080200780c */ /* 0x040fe40003f84270 */
[C---:B------:R-:W-:Y:S02]  /*3ab0*/  ISETP.GT.AND P2, PT, R2.reuse, 0x9, PT ;  /* 0x000000090200780c */ /* 0x040fe40003f44270 */
[----:B------:R-:W-:Y:S01]  /*3ac0*/  ISETP.GT.AND P3, PT, R2, 0x10, PT ;  /* 0x000000100200780c */ /* 0x000fe20003f64270 */
        /* <DEDUP_REMOVED lines=17> */
[----:B------:R-:W-:Y:S01]  /*3be0*/  WARPGROUP.ARRIVE ;  /* 0x00000000000079c5 */ /* 0x000fe20000000000 */
[----:B------:R-:W-:Y:S01]  /*3bf0*/  FMUL.FTZ R56, R56, UR10 ;  /* 0x0000000a38387c20 */ /* 0x000fe20008410000 */
[----:B------:R-:W-:Y:S01]  /*3c00*/  FMUL.FTZ R57, R57, UR10 ;  /* 0x0000000a39397c20 */ /* 0x000fe20008410000 */
[----:B------:R-:W-:Y:S01]  /*3c10*/  FMUL.FTZ R60, R60, UR10 ;  /* 0x0000000a3c3c7c20 */ /* 0x000fe20008410000 */
[----:B------:R-:W-:Y:S01]  /*3c20*/  FMUL.FTZ R61, R61, UR10 ;  /* 0x0000000a3d3d7c20 */ /* 0x000fe20008410000 */
[----:B------:R-:W-:Y:S01]  /*3c30*/  FMUL.FTZ R58, R58, UR10 ;  /* 0x0000000a3a3a7c20 */ /* 0x000fe20008410000 */
[----:B------:R-:W-:Y:S01]  /*3c40*/  HGMMA.64x16x16.F32.BF16 R48, gdesc[UR56], R48, gsb0 ;  /* 0x00200000383079f0 */ /* 0x000fe20008001830 */
[----:B------:R-:W-:Y:S01]  /*3c50*/  UIADD3 UR58, UR4, 0x886, URZ ;  /* 0x00000886043a7890 */ /* 0x000fe2000fffe03f */
[----:B------:R-:W0:Y:S01]  /*3c60*/  MUFU.TANH R56, R56 ;  /* 0x0000003800387308 */ /* 0x000e220000002400 */
[----:B------:R-:W-:Y:S01]  /*3c70*/  UMOV UR56, UR14 ;  /* 0x0000000e00387c82 */ /* 0x000fe20008000000 */
[----:B------:R-:W-:Y:S01]  /*3c80*/  UMOV UR57, UR15 ;  /* 0x0000000f00397c82 */ /* 0x000fe20008000000 */
[----:B------:R-:W-:Y:S01]  /*3c90*/  UMOV UR59, 0x40000040 ;  /* 0x40000040003b7882 */ /* 0x000fe20000000000 */
[----:B------:R-:W-:Y:S01]  /*3ca0*/  FMUL.FTZ R59, R59, UR10 ;  /* 0x0000000a3b3b7c20 */ /* 0x000fe20008410000 */
[----:B------:R-:W-:Y:S01]  /*3cb0*/  FMUL.FTZ R62, R62, UR10 ;  /* 0x0000000a3e3e7c20 */ /* 0x000fe20008410000 */
[----:B------:R-:W-:-:S02]  /*3cc0*/  FMUL.FTZ R63, R63, UR10 ;  /* 0x0000000a3f3f7c20 */ /* 0x000fc40008410000 */
[----:B------:R-:W1:Y:S08]  /*3cd0*/  MUFU.TANH R57, R57 ;  /* 0x0000003900397308 */ /* 0x000e700000002400 */
[----:B------:R-:W2:Y:S01]  /*3ce0*/  MUFU.TANH R60, R60 ;  /* 0x0000003c003c7308 */ /* 0x000ea20000002400 */
[----:B0-----:R-:W-:-:S07]  /*3cf0*/  FSEL R56, R56, -INF , P6 ;  /* 0xff80000038387808 */ /* 0x001fce0003000000 */
[----:B------:R-:W0:Y:S01]  /*3d00*/  MUFU.TANH R61, R61 ;  /* 0x0000003d003d7308 */ /* 0x000e220000002400 */
[----:B-1----:R-:W-:-:S04]  /*3d10*/  FSEL R57, R57, -INF , P5 ;  /* 0xff80000039397808 */ /* 0x002fc80002800000 */
[----:B------:R-:W-:-:S03]  /*3d20*/  FMNMX.FTZ R3, R56, R57, !PT ;  /* 0x0000003938037209 */ /* 0x000fc60007810000 */
[----:B------:R-:W1:Y:S01]  /*3d30*/  MUFU.TANH R58, R58 ;  /* 0x0000003a003a7308 */ /* 0x000e620000002400 */
[----:B--2---:R-:W-:-:S04]  /*3d40*/  FSEL R60, R60, -INF , P4 ;  /* 0xff8000003c3c7808 */ /* 0x004fc80002000000 */
[----:B------:R-:W-:-:S03]  /*3d50*/  FMNMX.FTZ R4, R60, R3, !PT ;  /* 0x000000033c047209 */ /* 0x000fc60007810000 */
[----:B------:R-:W2:Y:S01]  /*3d60*/  MUFU.TANH R59, R59 ;  /* 0x0000003b003b7308 */ /* 0x000ea20000002400 */
[----:B0-----:R-:W-:-:S04]  /*3d70*/  FSEL R61, R61, -INF , P2 ;  /* 0xff8000003d3d7808 */ /* 0x001fc80001000000 */
[----:B------:R-:W-:-:S03]  /*3d80*/  FMNMX.FTZ R3, R61, R4, !PT ;  /* 0x000000043d037209 */ /* 0x000fc60007810000 */
[----:B------:R-:W0:Y:S01]  /*3d90*/  MUFU.TANH R62, R62 ;  /* 0x0000003e003e7308 */ /* 0x000e220000002400 */
[----:B-1----:R-:W-:Y:S01]  /*3da0*/  FSEL R58, R58, -INF , P6 ;  /* 0xff8000003a3a7808 */ /* 0x002fe20003000000 */
        /* <DEDUP_REMOVED lines=9> */
[----:B------:R-:W1:Y:S01]  /*3e40*/  MUFU.TANH R48, R48 ;  /* 0x0000003000307308 */ /* 0x000e620000002400 */
[----:B------:R-:W-:Y:S01]  /*3e50*/  UMOV UR56, UR14 ;  /* 0x0000000e00387c82 */ /* 0x000fe20008000000 */
[----:B------:R-:W-:Y:S01]  /*3e60*/  UMOV UR57, UR15 ;  /* 0x0000000f00397c82 */ /* 0x000fe20008000000 */
[----:B------:R-:W-:Y:S01]  /*3e70*/  UMOV UR59, 0x40000040 ;  /* 0x40000040003b7882 */ /* 0x000fe20000000000 */
[----:B------:R-:W-:Y:S01]  /*3e80*/  UMOV UR4, UR14 ;  /* 0x0000000e00047c82 */ /* 0x000fe20008000000 */
[----:B------:R-:W-:Y:S01]  /*3e90*/  FMUL.FTZ R51, R51, UR10 ;  /* 0x0000000a33337c20 */ /* 0x000fe20008410000 */
[----:B------:R-:W-:Y:S01]  /*3ea0*/  FMUL.FTZ R54, R54, UR10 ;  /* 0x0000000a36367c20 */ /* 0x000fe20008410000 */
[C---:B------:R-:W-:Y:S01]  /*3eb0*/  ISETP.GT.AND P6, PT, R2.reuse, 0x11, PT ;  /* 0x000000110200780c */ /* 0x040fe20003fc4270 */
[----:B------:R-:W3:Y:S01]  /*3ec0*/  MUFU.TANH R49, R49 ;  /* 0x0000003100317308 */ /* 0x000ee20000002400 */
[----:B--2---:R-:W-:Y:S01]  /*3ed0*/  FSEL R59, R59, -INF , P5 ;  /* 0xff8000003b3b7808 */ /* 0x004fe20002800000 */
[----:B------:R-:W-:Y:S01]  /*3ee0*/  FMUL.FTZ R55, R55, UR10 ;  /* 0x0000000a37377c20 */ /* 0x000fe20008410000 */
[----:B------:R-:W-:-:S02]  /*3ef0*/  ISETP.GT.AND P5, PT, R2, 0x18, PT ;  /* 0x000000180200780c */ /* 0x000fc40003fa4270 */
[----:B0-----:R-:W-:Y:S02]  /*3f00*/  FSEL R62, R62, -INF , P4 ;  /* 0xff8000003e3e7808 */ /* 0x001fe40002000000 */
[----:B------:R-:W-:Y:S01]  /*3f10*/  ISETP.GT.AND P4, PT, R2, 0x19, PT ;  /* 0x000000190200780c */ /* 0x000fe20003f84270 */
[----:B------:R-:W0:Y:S01]  /*3f20*/  MUFU.TANH R52, R52 ;  /* 0x0000003400347308 */ /* 0x000e220000002400 */
[----:B-1----:R-:W-:-:S04]  /*3f30*/  FSEL R48, R48, -INF , P3 ;  /* 0xff80000030307808 */ /* 0x002fc80001800000 */
[----:B------:R-:W-:-:S03]  /*3f40*/  FMNMX.FTZ R4, R48, R3, !PT ;  /* 0x0000000330047209 */ /* 0x000fc60007810000 */
[----:B------:R-:W1:Y:S01]  /*3f50*/  MUFU.TANH R63, R63 ;  /* 0x0000003f003f7308 */ /* 0x000e620000002400 */
[----:B---3--:R-:W-:-:S04]  /*3f60*/  FSEL R49, R49, -INF , P6 ;  /* 0xff80000031317808 */ /* 0x008fc80003000000 */
[----:B------:R-:W-:-:S03]  /*3f70*/  FMNMX.FTZ R3, R49, R4, !PT ;  /* 0x0000000431037209 */ /* 0x000fc60007810000 */
[----:B------:R-:W2:Y:S01]  /*3f80*/  MUFU.TANH R53, R53 ;  /* 0x0000003500357308 */ /* 0x000ea20000002400 */
[----:B0-----:R-:W-:-:S04]  /*3f90*/  FSEL R52, R52, -INF , P5 ;  /* 0xff80000034347808 */ /* 0x001fc80002800000 */
[----:B------:R-:W-:-:S03]  /*3fa0*/  FMNMX.FTZ R4, R52, R3, !PT ;  /* 0x0000000334047209 */ /* 0x000fc60007810000 */
[----:B------:R-:W0:Y:S01]  /*3fb0*/  MUFU.TANH R50, R50 ;  /* 0x0000003200327308 */ /* 0x000e220000002400 */
[----:B-1----:R-:W-:Y:S02]  /*3fc0*/  FSEL R63, R63, -INF , P2 ;  /* 0xff8000003f3f7808 */ /* 0x002fe40001000000 */
[----:B------:R-:W-:-:S05]  /*3fd0*/  ISETP.GT.AND P2, PT, R2, 0x20, PT ;  /* 0x000000200200780c */ /* 0x000fca0003f44270 */
[----:B------:R-:W1:Y:S01]  /*3fe0*/  MUFU.TANH R51, R51 ;  /* 0x0000003300337308 */ /* 0x000e620000002400 */
[----:B--2---:R-:W-:Y:S01]  /*3ff0*/  FSEL R53, R53, -INF , P4 ;  /* 0xff80000035357808 */ /* 0x004fe20002000000 */
[----:B------:R-:W-:Y:S02]  /*4000*/  WARPGROUP.DEPBAR.LE gsb0, 0x0 ;  /* 0x00008000000079c5 */ /* 0x000fe40000010000 */
[----:B------:R-:W-:Y:S01]  /*4010*/  WARPGROUP.ARRIVE ;  /* 0x00000000000079c5 */ /* 0x000fe20000000000 */
[----:B------:R-:W-:Y:S01]  /*4020*/  FMUL.FTZ R40, R40, UR10 ;  /* 0x0000000a28287c20 */ /* 0x000fe20008410000 */
[----:B------:R-:W-:Y:S01]  /*4030*/  FMUL.FTZ R41, R41, UR10 ;  /* 0x0000000a29297c20 */ /* 0x000fe20008410000 */
[----:B------:R-:W-:Y:S01]  /*4040*/  FMUL.FTZ R44, R44, UR10 ;  /* 0x0000000a2c2c7c20 */ /* 0x000fe20008410000 */
[----:B------:R-:W-:Y:S01]  /*4050*/  FMUL.FTZ R45, R45, UR10 ;  /* 0x0000000a2d2d7c20 */ /* 0x000fe20008410000 */
[----:B------:R-:W2:Y:S01]  /*4060*/  MUFU.TANH R54, R54 ;  /* 0x0000003600367308 */ /* 0x000ea20000002400 */
[----:B------:R-:W-:Y:S01]  /*4070*/  HGMMA.64x16x16.F32.BF16 R32, gdesc[UR56], R32, gsb0 ;  /* 0x00200000382079f0 */ /* 0x000fe20008001820 */
[----:B------:R-:W-:Y:S01]  /*4080*/  FMUL.FTZ R43, R43, UR10 ;  /* 0x0000000a2b2b7c20 */ /* 0x000fe20008410000 */
[----:B------:R-:W-:Y:S01]  /*4090*/  FMUL.FTZ R42, R42, UR10 ;  /* 0x0000000a2a2a7c20 */ /* 0x000fe20008410000 */
[----:B0-----:R-:W-:Y:S01]  /*40a0*/  FSEL R50, R50, -INF , P3 ;  /* 0xff80000032327808 */ /* 0x001fe20001800000 */
[----:B------:R-:W-:Y:S01]  /*40b0*/  FMUL.FTZ R46, R46, UR10 ;  /* 0x0000000a2e2e7c20 */ /* 0x000fe20008410000 */
[----:B------:R-:W-:Y:S01]  /*40c0*/  ISETP.GT.AND P3, PT, R2, 0x21, PT ;  /* 0x000000210200780c */ /* 0x000fe20003f64270 */
[----:B------:R-:W-:Y:S01]  /*40d0*/  FMUL.FTZ R47, R47, UR10 ;  /* 0x0000000a2f2f7c20 */ /* 0x000fe20008410000 */
[----:B------:R-:W0:Y:S01]  /*40e0*/  MUFU.TANH R40, R40 ;  /* 0x0000002800287308 */ /* 0x000e220000002400 */
[----:B------:R-:W-:-:S02]  /*40f0*/  FMNMX.FTZ R3, R53, R4, !PT ;  /* 0x0000000435037209 */ /* 0x000fc40007810000 */
[----:B-1----:R-:W-:Y:S02]  /*4100*/  FSEL R51, R51, -INF , P6 ;  /* 0xff80000033337808 */ /* 0x002fe40003000000 */
[----:B------:R-:W-:-:S03]  /*4110*/  ISETP.GT.AND P6, PT, R2, 0x28, PT ;  /* 0x000000280200780c */ /* 0x000fc60003fc4270 */
[----:B------:R-:W1:Y:S01]  /*4120*/  MUFU.TANH R41, R41 ;  /* 0x0000002900297308 */ /* 0x000e620000002400 */
[----:B--2---:R-:W-:Y:S02]  /*4130*/  FSEL R54, R54, -INF , P5 ;  /* 0xff80000036367808 */ /* 0x004fe40002800000 */
[----:B------:R-:W-:-:S05]  /*4140*/  ISETP.GT.AND P5, PT, R2, 0x29, PT ;  /* 0x000000290200780c */ /* 0x000fca0003fa4270 */
[----:B------:R-:W2:Y:S01]  /*4150*/  MUFU.TANH R44, R44 ;  /* 0x0000002c002c7308 */ /* 0x000ea20000002400 */
[----:B0-----:R-:W-:-:S04]  /*4160*/  FSEL R40, R40, -INF , P2 ;  /* 0xff80000028287808 */ /* 0x001fc80001000000 */
[----:B------:R-:W-:-:S03]  /*4170*/  FMNMX.FTZ R4, R40, R3, !PT ;  /* 0x0000000328047209 */ /* 0x000fc60007810000 */
[----:B------:R-:W0:Y:S01]  /*4180*/  MUFU.TANH R55, R55 ;  /* 0x0000003700377308 */ /* 0x000e220000002400 */
[----:B-1----:R-:W-:-:S04]  /*4190*/  FSEL R41, R41, -INF , P3 ;  /* 0xff80000029297808 */ /* 0x002fc80001800000 */
[----:B------:R-:W-:-:S03]  /*41a0*/  FMNMX.FTZ R3, R41, R4, !PT ;  /* 0x0000000429037209 */ /* 0x000fc60007810000 */
[----:B------:R-:W1:Y:S01]  /*41b0*/  MUFU.TANH R45, R45 ;  /* 0x0000002d002d7308 */ /* 0x000e620000002400 */
[----:B--2---:R-:W-:-:S04]  /*41c0*/  FSEL R44, R44, -INF , P6 ;  /* 0xff8000002c2c7808 */ /* 0x004fc80003000000 */
[----:B------:R-:W-:-:S03]  /*41d0*/  FMNMX.FTZ R4, R44, R3, !PT ;  /* 0x000000032c047209 */ /* 0x000fc60007810000 */
[----:B------:R-:W2:Y:S01]  /*41e0*/  MUFU.TANH R43, R43 ;  /* 0x0000002b002b7308 */ /* 0x000ea20000002400 */
[----:B0-----:R-:W-:Y:S02]  /*41f0*/  FSEL R55, R55, -INF , P4 ;  /* 0xff80000037377808 */ /* 0x001fe40002000000 */
[----:B------:R-:W-:Y:S01]  /*4200*/  ISETP.GT.AND P4, PT, R2, 0x30, PT ;  /* 0x000000300200780c */ /* 0x000fe20003f84270 */
[----:B------:R-:W-:Y:S02]  /*4210*/  WARPGROUP.DEPBAR.LE gsb0, 0x0 ;  /* 0x00008000000079c5 */ /* 0x000fe40000010000 */
[----:B------:R-:W-:Y:S01]  /*4220*/  WARPGROUP.ARRIVE ;  /* 0x00000000000079c5 */ /* 0x000fe20000000000 */
[----:B------:R-:W-:Y:S01]  /*4230*/  FMUL.FTZ R32, R32, UR10 ;  /* 0x0000000a20207c20 */ /* 0x000fe20008410000 */
[----:B------:R-:W-:Y:S01]  /*4240*/  FMUL.FTZ R33, R33, UR10 ;  /* 0x0000000a21217c20 */ /* 0x000fe20008410000 */
[----:B------:R-:W-:Y:S01]  /*4250*/  FMUL.FTZ R36, R36, UR10 ;  /* 0x0000000a24247c20 */ /* 0x000fe20008410000 */
[----:B------:R-:W0:Y:S01]  /*4260*/  MUFU.TANH R42, R42 ;  /* 0x0000002a002a7308 */ /* 0x000e220000002400 */
[----:B------:R-:W-:Y:S01]  /*4270*/  FMUL.FTZ R37, R37, UR10 ;  /* 0x0000000a25257c20 */ /* 0x000fe20008410000 */
[----:B------:R-:W-:Y:S01]  /*4280*/  HGMMA.64x16x16.F32.BF16 R24, gdesc[UR4], R24, gsb0 ;  /* 0x00200000041879f0 */ /* 0x000fe20008001818 */
[----:B------:R-:W-:Y:S01]  /*4290*/  FMUL.FTZ R34, R34, UR10 ;  /* 0x0000000a22227c20 */ /* 0x000fe20008410000 */
[----:B------:R-:W-:Y:S01]  /*42a0*/  FMUL.FTZ R35, R35, UR10 ;  /* 0x0000000a23237c20 */ /* 0x000fe20008410000 */
[----:B-1----:R-:W-:Y:S01]  /*42b0*/  FSEL R45, R45, -INF , P5 ;  /* 0xff8000002d2d7808 */ /* 0x002fe20002800000 */
[----:B------:R-:W-:Y:S01]  /*42c0*/  FMUL.FTZ R38, R38, UR10 ;  /* 0x0000000a26267c20 */ /* 0x000fe20008410000 */
[----:B--2---:R-:W-:Y:S01]  /*42d0*/  FSEL R43, R43, -INF , P3 ;  /* 0xff8000002b2b7808 */ /* 0x004fe20001800000 */
[----:B------:R-:W1:Y:S01]  /*42e0*/  MUFU.TANH R32, R32 ;  /* 0x0000002000207308 */ /* 0x000e620000002400 */
[----:B------:R-:W-:Y:S01]  /*42f0*/  ISETP.GT.AND P3, PT, R2, 0x31, PT ;  /* 0x000000310200780c */ /* 0x000fe20003f64270 */
[----:B------:R-:W-:Y:S01]  /*4300*/  FMUL.FTZ R39, R39, UR10 ;  /* 0x0000000a27277c20 */ /* 0x000fe20008410000 */
[----:B------:R-:W-:-:S05]  /*4310*/  FMNMX.FTZ R3, R45, R4, !PT ;  /* 0x000000042d037209 */ /* 0x000fca0007810000 */
[----:B------:R-:W2:Y:S01]  /*4320*/  MUFU.TANH R33, R33 ;  /* 0x0000002100217308 */ /* 0x000ea20000002400 */
[----:B0-----:R-:W-:Y:S02]  /*4330*/  FSEL R42, R42, -INF , P2 ;  /* 0xff8000002a2a7808 */ /* 0x001fe40001000000 */
[----:B------:R-:W-:-:S05]  /*4340*/  ISETP.GT.AND P2, PT, R2, 0x38, PT ;  /* 0x000000380200780c */ /* 0x000fca0003f44270 */
        /* <DEDUP_REMOVED lines=8> */
[----:B------:R-:W-:-:S05]  /*43d0*/  ISETP.GT.AND P6, PT, R2, 0x39, PT ;  /* 0x000000390200780c */ /* 0x000fca0003fc4270 */
[----:B------:R-:W0:Y:S01]  /*43e0*/  MUFU.TANH R37, R37 ;  /* 0x0000002500257308 */ /* 0x000e220000002400 */
[----:B-1----:R-:W-:-:S04]  /*43f0*/  FSEL R36, R36, -INF , P2 ;  /* 0xff80000024247808 */ /* 0x002fc80001000000 */
[----:B------:R-:W-:Y:S01]  /*4400*/  FMNMX.FTZ R4, R36, R3, !PT ;  /* 0x0000000324047209 */ /* 0x000fe20007810000 */
[----:B------:R-:W-:Y:S02]  /*4410*/  WARPGROUP.DEPBAR.LE gsb0, 0x0 ;  /* 0x00008000000079c5 */ /* 0x000fe40000010000 */
[----:B------:R-:W-:Y:S01]  /*4420*/  FMUL.FTZ R24, R24, UR10 ;  /* 0x0000000a18187c20 */ /* 0x000fe20008410000 */
[----:B------:R-:W-:Y:S01]  /*4430*/  FMUL.FTZ R25, R25, UR10 ;  /* 0x0000000a19197c20 */ /* 0x000fe20008410000 */
[----:B------:R-:W1:Y:S01]  /*4440*/  MUFU.TANH R34, R34 ;  /* 0x0000002200227308 */ /* 0x000e620000002400 */
[----:B------:R-:W-:Y:S01]  /*4450*/  FMUL.FTZ R28, R28, UR10 ;  /* 0x0000000a1c1c7c20 */ /* 0x000fe20008410000 */
[----:B------:R-:W-:Y:S01]  /*4460*/  FMUL.FTZ R29, R29, UR10 ;  /* 0x0000000a1d1d7c20 */ /* 0x000fe20008410000 */
[----:B--2---:R-:W-:Y:S01]  /*4470*/  FSEL R47, R47, -INF , P5 ;  /* 0xff8000002f2f7808 */ /* 0x004fe20002800000 */
[----:B------:R-:W-:Y:S01]  /*4480*/  FMUL.FTZ R26, R26, UR10 ;  /* 0x0000000a1a1a7c20 */ /* 0x000fe20008410000 */
[----:B------:R-:W-:Y:S01]  /*4490*/  ISETP.GT.AND P5, PT, R2, 0x40, PT ;  /* 0x000000400200780c */ /* 0x000fe20003fa4270 */
[----:B------:R-:W-:Y:S01]  /*44a0*/  FMUL.FTZ R27, R27, UR10 ;  /* 0x0000000a1b1b7c20 */ /* 0x000fe20008410000 */
[----:B0-----:R-:W-:Y:S01]  /*44b0*/  FSEL R37, R37, -INF , P6 ;  /* 0xff80000025257808 */ /* 0x001fe20003000000 */
[----:B------:R-:W0:Y:S01]  /*44c0*/  MUFU.TANH R24, R24 ;  /* 0x0000001800187308 */ /* 0x000e220000002400 */
[----:B------:R-:W-:Y:S01]  /*44d0*/  FMUL.FTZ R30, R30, UR10 ;  /* 0x0000000a1e1e7c20 */ /* 0x000fe20008410000 */
[----:B------:R-:W-:Y:S01]  /*44e0*/  FMUL.FTZ R31, R31, UR10 ;  /* 0x0000000a1f1f7c20 */ /* 0x000fe20008410000 */
[----:B------:R-:W-:Y:S01]  /*44f0*/  FMNMX.FTZ R3, R37, R4, !PT ;  /* 0x0000000425037209 */ /* 0x000fe20007810000 */
[----:B------:R2:W-:Y:S04]  /*4500*/  @!P1 SYNCS.ARRIVE.TRANS64.RED.A1T0 RZ, [R0+URZ], RZ ;  /* 0x000000ff00ff99a7 */ /* 0x0005e8000810043f */
[----:B------:R-:W3:Y:S01]  /*4510*/  MUFU.TANH R35, R35 ;  /* 0x0000002300237308 */ /* 0x000ee20000002400 */
[----:B-1----:R-:W-:-:S02]  /*4520*/  FSEL R34, R34, -INF , P4 ;  /* 0xff80000022227808 */ /* 0x002fc40002000000 */
[----:B------:R-:W-:-:S05]  /*4530*/  ISETP.GT.AND P4, PT, R2, 0x41, PT ;  /* 0x000000410200780c */ /* 0x000fca0003f84270 */
[----:B------:R-:W1:Y:S01]  /*4540*/  MUFU.TANH R25, R25 ;  /* 0x0000001900197308 */ /* 0x000e620000002400 */
[----:B0-----:R-:W-:-:S04]  /*4550*/  FSEL R24, R24, -INF , P5 ;  /* 0xff80000018187808 */ /* 0x001fc80002800000 */
[----:B------:R-:W-:-:S03]  /*4560*/  FMNMX.FTZ R4, R24, R3, !PT ;  /* 0x0000000318047209 */ /* 0x000fc60007810000 */
[----:B------:R-:W0:Y:S01]  /*4570*/  MUFU.TANH R38, R38 ;  /* 0x0000002600267308 */ /* 0x000e220000002400 */
[----:B---3--:R-:W-:Y:S02]  /*4580*/  FSEL R35, R35, -INF , P3 ;  /* 0xff80000023237808 */ /* 0x008fe40001800000 */
[----:B------:R-:W-:-:S05]  /*4590*/  ISETP.GT.AND P3, PT, R2, 0x48, PT ;  /* 0x000000480200780c */ /* 0x000fca0003f64270 */
[----:B------:R-:W3:Y:S01]  /*45a0*/  MUFU.TANH R28, R28 ;  /* 0x0000001c001c7308 */ /* 0x000ee20000002400 */
[----:B-1----:R-:W-:-:S04]  /*45b0*/  FSEL R25, R25, -INF , P4 ;  /* 0xff80000019197808 */ /* 0x002fc80002000000 */
[----:B------:R-:W-:-:S03]  /*45c0*/  FMNMX.FTZ R3, R25, R4, !PT ;  /* 0x0000000419037209 */ /* 0x000fc60007810000 */
[----:B------:R-:W1:Y:S01]  /*45d0*/  MUFU.TANH R29, R29 ;  /* 0x0000001d001d7308 */ /* 0x000e620000002400 */
[----:B0-----:R-:W-:Y:S02]  /*45e0*/  FSEL R38, R38, -INF , P2 ;  /* 0xff80000026267808 */ /* 0x001fe40001000000 */
[----:B------:R-:W-:-:S05]  /*45f0*/  ISETP.GT.AND P2, PT, R2, 0x49, PT ;  /* 0x000000490200780c */ /* 0x000fca0003f44270 */
[----:B------:R-:W0:Y:S01]  /*4600*/  MUFU.TANH R39, R39 ;  /* 0x0000002700277308 */ /* 0x000e220000002400 */
[----:B---3--:R-:W-:-:S04]  /*4610*/  FSEL R28, R28, -INF , P3 ;  /* 0xff8000001c1c7808 */ /* 0x008fc80001800000 */
[----:B------:R-:W-:-:S03]  /*4620*/  FMNMX.FTZ R2, R28, R3, !PT ;  /* 0x000000031c027209 */ /* 0x000fc60007810000 */
[----:B------:R-:W3:Y:S01]  /*4630*/  MUFU.TANH R26, R26 ;  /* 0x0000001a001a7308 */ /* 0x000ee20000002400 */
[----:B-1----:R-:W-:-:S04]  /*4640*/  FSEL R29, R29, -INF , P2 ;  /* 0xff8000001d1d7808 */ /* 0x002fc80001000000 */
[----:B------:R-:W-:-:S03]  /*4650*/  FMNMX.FTZ R2, R29, R2, !PT ;  /* 0x000000021d027209 */ /* 0x000fc60007810000 */
[----:B------:R-:W1:Y:S01]  /*4660*/  MUFU.TANH R27, R27 ;  /* 0x0000001b001b7308 */ /* 0x000e620000002400 */
[----:B0-----:R-:W-:Y:S01]  /*4670*/  FSEL R39, R39, -INF , P6 ;  /* 0xff80000027277808 */ /* 0x001fe20003000000 */
[----:B------:R-:W0:Y:S06]  /*4680*/  SHFL.BFLY PT, R3, R2, 0x2, 0x1f ;  /* 0x0c401f0002037f89 */ /* 0x000e2c00000e0000 */
[----:B------:R-:W4:Y:S01]  /*4690*/  MUFU.TANH R30, R30 ;  /* 0x0000001e001e7308 */ /* 0x000f220000002400 */
[----:B---3--:R-:W-:-:S07]  /*46a0*/  FSEL R26, R26, -INF , P5 ;  /* 0xff8000001a1a7808 */ /* 0x008fce0002800000 */
[----:B------:R-:W3:Y:S01]  /*46b0*/  MUFU.TANH R31, R31 ;  /* 0x0000001f001f7308 */ /* 0x000ee20000002400 */
[----:B-1----:R-:W-:Y:S02]  /*46c0*/  FSEL R27, R27, -INF , P4 ;  /* 0xff8000001b1b7808 */ /* 0x002fe40002000000 */
[----:B----4-:R-:W-:Y:S02]  /*46d0*/  FSEL R30, R30, -INF , P3 ;  /* 0xff8000001e1e7808 */ /* 0x010fe40001800000 */
[----:B0-----:R-:W-:-:S05]  /*46e0*/  FMNMX.FTZ R3, R2, R3, !PT ;  /* 0x0000000302037209 */ /* 0x001fca0007810000 */
[----:B------:R-:W0:Y:S01]  /*46f0*/  SHFL.BFLY PT, R4, R3, 0x1, 0x1f ;  /* 0x0c201f0003047f89 */ /* 0x000e2200000e0000 */
[----:B---3--:R-:W-:Y:S02]  /*4700*/  FSEL R31, R31, -INF , P2 ;  /* 0xff8000001f1f7808 */ /* 0x008fe40001000000 */
[----:B0-----:R-:W-:Y:S02]  /*4710*/  FMNMX.FTZ R4, R3, R4, !PT ;  /* 0x0000000403047209 */ /* 0x001fe40007810000 */
[----:B------:R-:W-:Y:S02]  /*4720*/  FMNMX.FTZ R3, R58, R59, !PT ;  /* 0x0000003b3a037209 */ /* 0x000fe40007810000 */
[C---:B------:R-:W-:Y:S01]  /*4730*/  FSETP.NEU.FTZ.AND P0, PT, R4.reuse, -INF , PT ;  /* 0xff8000000400780b */ /* 0x040fe20003f1d000 */
[----:B------:R-:W-:Y:S01]  /*4740*/  FMUL.FTZ R5, R4, UR11 ;  /* 0x0000000b04057c20 */ /* 0x000fe20008410000 */
[----:B------:R-:W-:-:S04]  /*4750*/  FMNMX.FTZ R2, R62, R3, !PT ;  /* 0x000000033e027209 */ /* 0x000fc80007810000 */
[----:B------:R-:W-:Y:S02]  /*4760*/  FMNMX.FTZ R3, R63, R2, !PT ;  /* 0x000000023f037209 */ /* 0x000fe40007810000 */
[----:B------:R-:W-:Y:S02]  /*4770*/  FSEL R14, R5, RZ, P0 ;  /* 0x000000ff050e7208 */ /* 0x000fe40000000000 */
[----:B------:R-:W-:Y:S02]  /*4780*/  FMNMX.FTZ R2, R50, R3, !PT ;  /* 0x0000000332027209 */ /* 0x000fe40007810000 */
[----:B------:R-:W-:Y:S01]  /*4790*/  ISETP.NE.AND P0, PT, R20, RZ, PT ;  /* 0x000000ff1400720c */ /* 0x000fe20003f05270 */
[--C-:B------:R-:W-:Y:S01]  /*47a0*/  FFMA.FTZ R56, R56, UR11, -R14.reuse ;  /* 0x0000000b38387c23 */ /* 0x100fe2000801080e */
[----:B------:R-:W-:Y:S01]  /*47b0*/  FMNMX.FTZ R3, R51, R2, !PT ;  /* 0x0000000233037209 */ /* 0x000fe20007810000 */
[--C-:B------:R-:W-:Y:S01]  /*47c0*/  FFMA.FTZ R57, R57, UR11, -R14.reuse ;  /* 0x0000000b39397c23 */ /* 0x100fe2000801080e */
[--C-:B------:R-:W-:Y:S01]  /*47d0*/  FFMA.FTZ R60, R60, UR11, -R14.reuse ;  /* 0x0000000b3c3c7c23 */ /* 0x100fe2000801080e */
[--C-:B------:R-:W-:Y:S01]  /*47e0*/  FFMA.FTZ R61, R61, UR11, -R14.reuse ;  /* 0x0000000b3d3d7c23 */ /* 0x100fe2000801080e */
[----:B------:R-:W-:Y:S01]  /*47f0*/  FMNMX.FTZ R2, R54, R3, !PT ;  /* 0x0000000336027209 */ /* 0x000fe20007810000 */
[----:B------:R-:W-:Y:S01]  /*4800*/  MUFU.EX2 R56, R56 ;  /* 0x0000003800387308 */ /* 0x000fe20000000800 */
[--C-:B------:R-:W-:Y:S01]  /*4810*/  FFMA.FTZ R48, R48, UR11, -R14.reuse ;  /* 0x0000000b30307c23 */ /* 0x100fe2000801080e */
[--C-:B------:R-:W-:Y:S01]  /*4820*/  FFMA.FTZ R49, R49, UR11, -R14.reuse ;  /* 0x0000000b31317c23 */ /* 0x100fe2000801080e */
[----:B------:R-:W-:Y:S01]  /*4830*/  FMNMX.FTZ R3, R55, R2, !PT ;  /* 0x0000000237037209 */ /* 0x000fe20007810000 */
[--C-:B------:R-:W-:Y:S01]  /*4840*/  FFMA.FTZ R52, R52, UR11, -R14.reuse ;  /* 0x0000000b34347c23 */ /* 0x100fe2000801080e */
[--C-:B------:R-:W-:Y:S01]  /*4850*/  FFMA.FTZ R53, R53, UR11, -R14.reuse ;  /* 0x0000000b35357c23 */ /* 0x100fe2000801080e */
[--C-:B------:R-:W-:Y:S01]  /*4860*/  FFMA.FTZ R40, R40, UR11, -R14.reuse ;  /* 0x0000000b28287c23 */ /* 0x100fe2000801080e */
[----:B------:R-:W-:Y:S01]  /*4870*/  FMNMX.FTZ R2, R42, R3, !PT ;  /* 0x000000032a027209 */ /* 0x000fe20007810000 */
[----:B------:R-:W0:Y:S01]  /*4880*/  MUFU.EX2 R57, R57 ;  /* 0x0000003900397308 */ /* 0x000e220000000800 */
[--C-:B------:R-:W-:Y:S01]  /*4890*/  FFMA.FTZ R41, R41, UR11, -R14.reuse ;  /* 0x0000000b29297c23 */ /* 0x100fe2000801080e */
        /* <DEDUP_REMOVED lines=14> */
[----:B------:R-:W1:Y:S01]  /*4980*/  MUFU.EX2 R61, R61 ;  /* 0x0000003d003d7308 */ /* 0x000e620000000800 */
[----:B------:R-:W-:Y:S01]  /*4990*/  FFMA.FTZ R14, R29, UR11, -R14 ;  /* 0x0000000b1d0e7c23 */ /* 0x000fe2000801080e */
[----:B0-----:R-:W-:Y:S01]  /*49a0*/  FADD.FTZ R21, R56, R57 ;  /* 0x0000003938157221 */ /* 0x001fe20000010000 */
[----:B------:R-:W-:-:S02]  /*49b0*/  FMNMX.FTZ R3, R35, R2, !PT ;  /* 0x0000000223037209 */ /* 0x000fc40007810000 */
[----:B------:R-:W-:Y:S01]  /*49c0*/  F2FP.BF16.F32.PACK_AB R208, R57, R56 ;  /* 0x0000003839d0723e */ /* 0x000fe200000010ff */
[--C-:B------:R-:W-:Y:S01]  /*49d0*/  IMAD.MOV.U32 R57, RZ, RZ, R151.reuse ;  /* 0x000000ffff397224 */ /* 0x100fe200078e0097 */
[----:B------:R-:W-:Y:S01]  /*49e0*/  FMNMX.FTZ R2, R38, R3, !PT ;  /* 0x0000000326027209 */ /* 0x000fe20007810000 */
[----:B------:R-:W-:Y:S01]  /*49f0*/  MUFU.EX2 R48, R48 ;  /* 0x0000003000307308 */ /* 0x000fe20000000800 */
[----:B------:R-:W-:Y:S02]  /*4a00*/  IMAD.MOV.U32 R56, RZ, RZ, R151 ;  /* 0x000000ffff387224 */ /* 0x000fe400078e0097 */
[----:B------:R-:W-:-:S04]  /*4a10*/  FMNMX.FTZ R3, R39, R2, !PT ;  /* 0x0000000227037209 */ /* 0x000fc80007810000 */
[----:B------:R-:W-:Y:S01]  /*4a20*/  FMNMX.FTZ R2, R26, R3, !PT ;  /* 0x000000031a027209 */ /* 0x000fe20007810000 */
[----:B------:R-:W0:Y:S01]  /*4a30*/  MUFU.EX2 R49, R49 ;  /* 0x0000003100317308 */ /* 0x000e220000000800 */
[----:B-1----:R-:W-:Y:S02]  /*4a40*/  F2FP.BF16.F32.PACK_AB R210, R61, R60 ;  /* 0x0000003c3dd2723e */ /* 0x002fe400000010ff */
[----:B------:R-:W-:-:S04]  /*4a50*/  FMNMX.FTZ R3, R27, R2, !PT ;  /* 0x000000021b037209 */ /* 0x000fc80007810000 */
[----:B------:R-:W-:Y:S01]  /*4a60*/  FMNMX.FTZ R2, R30, R3, !PT ;  /* 0x000000031e027209 */ /* 0x000fe20007810000 */
[----:B------:R-:W-:Y:S03]  /*4a70*/  MUFU.EX2 R52, R52 ;  /* 0x0000003400347308 */ /* 0x000fe60000000800 */
[----:B------:R-:W-:-:S05]  /*4a80*/  FMNMX.FTZ R2, R31, R2, !PT ;  /* 0x000000021f027209 */ /* 0x000fca0007810000 */
[----:B------:R-:W1:Y:S01]  /*4a90*/  SHFL.BFLY PT, R3, R2, 0x2, 0x1f ;  /* 0x0c401f0002037f89 */ /* 0x000e6200000e0000 */
[----:B------:R-:W3:Y:S01]  /*4aa0*/  MUFU.EX2 R53, R53 ;  /* 0x0000003500357308 */ /* 0x000ee20000000800 */
[----:B0-----:R-:W-:-:S07]  /*4ab0*/  F2FP.BF16.F32.PACK_AB R204, R49, R48 ;  /* 0x0000003031cc723e */ /* 0x001fce00000010ff */
[----:B------:R-:W-:Y:S08]  /*4ac0*/  MUFU.EX2 R40, R40 ;  /* 0x0000002800287308 */ /* 0x000ff00000000800 */
[----:B------:R-:W0:Y:S01]  /*4ad0*/  MUFU.EX2 R41, R41 ;  /* 0x0000002900297308 */ /* 0x000e220000000800 */
[----:B---3--:R-:W-:Y:S02]  /*4ae0*/  F2FP.BF16.F32.PACK_AB R206, R53, R52 ;  /* 0x0000003435ce723e */ /* 0x008fe400000010ff */
[----:B-1----:R-:W-:-:S05]  /*4af0*/  FMNMX.FTZ R5, R2, R3, !PT ;  /* 0x0000000302057209 */ /* 0x002fca0007810000 */
[----:B------:R-:W-:Y:S01]  /*4b00*/  MUFU.EX2 R44, R44 ;  /* 0x0000002c002c7308 */ /* 0x000fe20000000800 */
[----:B------:R-:W1:Y:S07]  /*4b10*/  SHFL.BFLY PT, R2, R5, 0x1, 0x1f ;  /* 0x0c201f0005027f89 */ /* 0x000e6e00000e0000 */
[----:B------:R-:W3:Y:S01]  /*4b20*/  MUFU.EX2 R45, R45 ;  /* 0x0000002d002d7308 */ /* 0x000ee20000000800 */
[----:B0-----:R-:W-:-:S07]  /*4b30*/  F2FP.BF16.F32.PACK_AB R200, R41, R40 ;  /* 0x0000002829c8723e */ /* 0x001fce00000010ff */
[----:B------:R-:W-:Y:S08]  /*4b40*/  MUFU.EX2 R32, R32 ;  /* 0x0000002000207308 */ /* 0x000ff00000000800 */
[----:B------:R-:W0:Y:S01]  /*4b50*/  MUFU.EX2 R33, R33 ;  /* 0x0000002100217308 */ /* 0x000e220000000800 */
[----:B---3--:R-:W-:Y:S02]  /*4b60*/  F2FP.BF16.F32.PACK_AB R202, R45, R44 ;  /* 0x0000002c2dca723e */ /* 0x008fe400000010ff */
[----:B-1----:R-:W-:-:S04]  /*4b70*/  FMNMX.FTZ R3, R5, R2, !PT ;  /* 0x0000000205037209 */ /* 0x002fc80007810000 */
[C---:B------:R-:W-:Y:S01]  /*4b80*/  FSETP.NEU.FTZ.AND P2, PT, R3.reuse, -INF , PT ;  /* 0xff8000000300780b */ /* 0x040fe20003f5d000 */
[----:B------:R-:W-:Y:S01]  /*4b90*/  FMUL.FTZ R2, R3, UR11 ;  /* 0x0000000b03027c20 */ /* 0x000fe20008410000 */
[----:B------:R1:W-:Y:S04]  /*4ba0*/  MUFU.EX2 R5, R14 ;  /* 0x0000000e00057308 */ /* 0x0003e80000000800 */
[----:B------:R-:W-:Y:S02]  /*4bb0*/  FSEL R2, R2, RZ, P2 ;  /* 0x000000ff02027208 */ /* 0x000fe40001000000 */
[----:B------:R-:W-:Y:S02]  /*4bc0*/  PLOP3.LUT P2, PT, PT, PT, UP0, 0x80, 0x0 ;  /* 0x000000000000781c */ /* 0x000fe40003f4f008 */
[----:B------:R-:W-:Y:S01]  /*4bd0*/  MUFU.EX2 R36, R36 ;  /* 0x0000002400247308 */ /* 0x000fe20000000800 */
[--C-:B------:R-:W-:Y:S01]  /*4be0*/  FFMA.FTZ R58, R58, UR11, -R2.reuse ;  /* 0x0000000b3a3a7c23 */ /* 0x100fe20008010802 */
[--C-:B------:R-:W-:Y:S01]  /*4bf0*/  FFMA.FTZ R59, R59, UR11, -R2.reuse ;  /* 0x0000000b3b3b7c23 */ /* 0x100fe20008010802 */
[--C-:B------:R-:W-:Y:S01]  /*4c00*/  FFMA.FTZ R62, R62, UR11, -R2.reuse ;  /* 0x0000000b3e3e7c23 */ /* 0x100fe20008010802 */
[--C-:B------:R-:W-:Y:S01]  /*4c10*/  FFMA.FTZ R63, R63, UR11, -R2.reuse ;  /* 0x0000000b3f3f7c23 */ /* 0x100fe20008010802 */
[--C-:B------:R-:W-:Y:S01]  /*4c20*/  FFMA.FTZ R50, R50, UR11, -R2.reuse ;  /* 0x0000000b32327c23 */ /* 0x100fe20008010802 */
[----:B-1----:R-:W-:Y:S01]  /*4c30*/  FADD.FTZ R14, R60, R21 ;  /* 0x000000153c0e7221 */ /* 0x002fe20000010000 */
[--C-:B------:R-:W-:Y:S01]  /*4c40*/  FFMA.FTZ R51, R51, UR11, -R2.reuse ;  /* 0x0000000b33337c23 */ /* 0x100fe20008010802 */
[----:B------:R-:W-:Y:S01]  /*4c50*/  MUFU.EX2 R58, R58 ;  /* 0x0000003a003a7308 */ /* 0x000fe20000000800 */
[----:B------:R-:W-:Y:S01]  /*4c60*/  FFMA.FTZ R54, R54, UR11, -R2 ;  /* 0x0000000b36367c23 */ /* 0x000fe20008010802 */
[----:B------:R-:W-:Y:S01]  /*4c70*/  FADD.FTZ R21, R61, R14 ;  /* 0x0000000e3d157221 */ /* 0x000fe20000010000 */
[--C-:B------:R-:W-:Y:S01]  /*4c80*/  FFMA.FTZ R55, R55, UR11, -R2.reuse ;  /* 0x0000000b37377c23 */ /* 0x100fe20008010802 */
[--C-:B------:R-:W-:Y:S01]  /*4c90*/  FFMA.FTZ R42, R42, UR11, -R2.reuse ;  /* 0x0000000b2a2a7c23 */ /* 0x100fe20008010802 */
[--C-:B------:R-:W-:Y:S01]  /*4ca0*/  FFMA.FTZ R43, R43, UR11, -R2.reuse ;  /* 0x0000000b2b2b7c23 */ /* 0x100fe20008010802 */
[----:B------:R-:W-:Y:S01]  /*4cb0*/  FADD.FTZ R14, R48, R21 ;  /* 0x00000015300e7221 */ /* 0x000fe20000010000 */
[--C-:B------:R-:W-:Y:S01]  /*4cc0*/  FFMA.FTZ R46, R46, UR11, -R2.reuse ;  /* 0x0000000b2e2e7c23 */ /* 0x100fe20008010802 */
[----:B------:R-:W1:Y:S01]  /*4cd0*/  MUFU.EX2 R59, R59 ;  /* 0x0000003b003b7308 */ /* 0x000e620000000800 */
[----:B------:R-:W-:Y:S01]  /*4ce0*/  FFMA.FTZ R47, R47, UR11, -R2 ;  /* 0x0000000b2f2f7c23 */ /* 0x000fe20008010802 */
[----:B------:R-:W-:Y:S01]  /*4cf0*/  FADD.FTZ R29, R49, R14 ;  /* 0x0000000e311d7221 */ /* 0x000fe20000010000 */
[--C-:B------:R-:W-:Y:S01]  /*4d00*/  FFMA.FTZ R34, R34, UR11, -R2.reuse ;  /* 0x0000000b22227c23 */ /* 0x100fe20008010802 */
[--C-:B------:R-:W-:Y:S01]  /*4d10*/  FFMA.FTZ R35, R35, UR11, -R2.reuse ;  /* 0x0000000b23237c23 */ /* 0x100fe20008010802 */
[--C-:B------:R-:W-:Y:S01]  /*4d20*/  FFMA.FTZ R38, R38, UR11, -R2.reuse ;  /* 0x0000000b26267c23 */ /* 0x100fe20008010802 */
[----:B------:R-:W-:Y:S01]  /*4d30*/  FADD.FTZ R20, R52, R29 ;  /* 0x0000001d34147221 */ /* 0x000fe20000010000 */
[--C-:B------:R-:W-:Y:S01]  /*4d40*/  FFMA.FTZ R39, R39, UR11, -R2.reuse ;  /* 0x0000000b27277c23 */ /* 0x100fe20008010802 */
[----:B------:R-:W3:Y:S01]  /*4d50*/  MUFU.EX2 R62, R62 ;  /* 0x0000003e003e7308 */ /* 0x000ee20000000800 */
[----:B------:R-:W-:Y:S01]  /*4d60*/  FFMA.FTZ R26, R26, UR11, -R2 ;  /* 0x0000000b1a1a7c23 */ /* 0x000fe20008010802 */
[----:B------:R-:W-:Y:S01]  /*4d70*/  FADD.FTZ R29, R53, R20 ;  /* 0x00000014351d7221 */ /* 0x000fe20000010000 */
[--C-:B------:R-:W-:Y:S01]  /*4d80*/  FFMA.FTZ R27, R27, UR11, -R2.reuse ;  /* 0x0000000b1b1b7c23 */ /* 0x100fe20008010802 */
[--C-:B------:R-:W-:Y:S01]  /*4d90*/  FFMA.FTZ R30, R30, UR11, -R2.reuse ;  /* 0x0000000b1e1e7c23 */ /* 0x100fe20008010802 */
[----:B------:R-:W-:Y:S01]  /*4da0*/  FFMA.FTZ R2, R31, UR11, -R2 ;  /* 0x0000000b1f027c23 */ /* 0x000fe20008010802 */
[----:B------:R-:W-:Y:S01]  /*4db0*/  FADD.FTZ R20, R40, R29 ;  /* 0x0000001d28147221 */ /* 0x000fe20000010000 */
[----:B0-----:R-:W-:Y:S01]  /*4dc0*/  F2FP.BF16.F32.PACK_AB R196, R33, R32 ;  /* 0x0000002021c4723e */ /* 0x001fe200000010ff */
[----:B------:R-:W0:Y:S01]  /*4dd0*/  MUFU.EX2 R63, R63 ;  /* 0x0000003f003f7308 */ /* 0x000e220000000800 */
[----:B-1----:R-:W-:Y:S01]  /*4de0*/  FADD.FTZ R21, R58, R59 ;  /* 0x0000003b3a157221 */ /* 0x002fe20000010000 */
[----:B------:R-:W-:Y:S01]  /*4df0*/  FADD.FTZ R29, R41, R20 ;  /* 0x00000014291d7221 */ /* 0x000fe20000010000 */
[----:B------:R-:W-:Y:S01]  /*4e00*/  F2FP.BF16.F32.PACK_AB R209, R59, R58 ;  /* 0x0000003a3bd1723e */ /* 0x000fe200000010ff */
[----:B------:R-:W-:Y:S01]  /*4e10*/  IMAD.MOV.U32 R61, RZ, RZ, R151 ;  /* 0x000000ffff3d7224 */ /* 0x000fe200078e0097 */
[-C--:B------:R-:W-:Y:S01]  /*4e20*/  MOV R60, R151.reuse ;  /* 0x00000097003c7202 */ /* 0x080fe20000000f00 */
[----:B--2---:R-:W-:Y:S01]  /*4e30*/  FADD.FTZ R0, R44, R29 ;  /* 0x0000001d2c007221 */ /* 0x004fe20000010000 */
[----:B------:R-:W-:Y:S01]  /*4e40*/  IMAD.MOV.U32 R59, RZ, RZ, R151 ;  /* 0x000000ffff3b7224 */ /* 0x000fe200078e0097 */
[----:B------:R-:W1:Y:S01]  /*4e50*/  MUFU.EX2 R50, R50 ;  /* 0x0000003200327308 */ /* 0x000e620000000800 */
[----:B---3--:R-:W-:Y:S01]  /*4e60*/  FADD.FTZ R14, R62, R21 ;  /* 0x000000153e0e7221 */ /* 0x008fe20000010000 */
[----:B------:R-:W-:Y:S01]  /*4e70*/  FADD.FTZ R29, R45, R0 ;  /* 0x000000002d1d7221 */ /* 0x000fe20000010000 */
[--C-:B------:R-:W-:Y:S01]  /*4e80*/  IMAD.MOV.U32 R58, RZ, RZ, R151.reuse ;  /* 0x000000ffff3a7224 */ /* 0x100fe200078e0097 */
[----:B------:R-:W-:Y:S01]  /*4e90*/  MOV R40, R151 ;  /* 0x0000009700287202 */ /* 0x000fe20000000f00 */
[----:B------:R-:W-:-:S02]  /*4ea0*/  IMAD.MOV.U32 R53, RZ, RZ, R151 ;  /* 0x000000ffff357224 */ /* 0x000fc400078e0097 */
[--C-:B------:R-:W-:Y:S01]  /*4eb0*/  IMAD.MOV.U32 R52, RZ, RZ, R151.reuse ;  /* 0x000000ffff347224 */ /* 0x100fe200078e0097 */
[----:B------:R-:W2:Y:S01]  /*4ec0*/  MUFU.EX2 R51, R51 ;  /* 0x0000003300337308 */ /* 0x000ea20000000800 */
[C---:B0-----:R-:W-:Y:S01]  /*4ed0*/  FADD.FTZ R21, R63.reuse, R14 ;  /* 0x0000000e3f157221 */ /* 0x041fe20000010000 */
[----:B------:R-:W-:Y:S01]  /*4ee0*/  F2FP.BF16.F32.PACK_AB R211, R63, R62 ;  /* 0x0000003e3fd3723e */ /* 0x000fe200000010ff */
[--C-:B------:R-:W-:Y:S02]  /*4ef0*/  IMAD.MOV.U32 R63, RZ, RZ, R151.reuse ;  /* 0x000000ffff3f7224 */ /* 0x100fe400078e0097 */
[--C-:B------:R-:W-:Y:S02]  /*4f00*/  IMAD.MOV.U32 R62, RZ, RZ, R151.reuse ;  /* 0x000000ffff3e7224 */ /* 0x100fe400078e0097 */
[----:B------:R-:W-:Y:S01]  /*4f10*/  IMAD.MOV.U32 R49, RZ, RZ, R151 ;  /* 0x000000ffff317224 */ /* 0x000fe200078e0097 */
[----:B------:R-:W0:Y:S01]  /*4f20*/  MUFU.EX2 R54, R54 ;  /* 0x0000003600367308 */ /* 0x000e220000000800 */
[----:B-1----:R-:W-:Y:S01]  /*4f30*/  FADD.FTZ R14, R50, R21 ;  /* 0x00000015320e7221 */ /* 0x002fe20000010000 */
[----:B------:R-:W-:-:S02]  /*4f40*/  IMAD.MOV.U32 R48, RZ, RZ, R151 ;  /* 0x000000ffff307224 */ /* 0x000fc400078e0097 */
[--C-:B------:R-:W-:Y:S02]  /*4f50*/  IMAD.MOV.U32 R45, RZ, RZ, R151.reuse ;  /* 0x000000ffff2d7224 */ /* 0x100fe400078e0097 */
[--C-:B------:R-:W-:Y:S02]  /*4f60*/  IMAD.MOV.U32 R44, RZ, RZ, R151.reuse ;  /* 0x000000ffff2c7224 */ /* 0x100fe400078e0097 */
[----:B------:R-:W1:Y:S01]  /*4f70*/  MUFU.EX2 R55, R55 ;  /* 0x0000003700377308 */ /* 0x000e620000000800 */
[C---:B--2---:R-:W-:Y:S01]  /*4f80*/  FADD.FTZ R21, R51.reuse, R14 ;  /* 0x0000000e33157221 */ /* 0x044fe20000010000 */
[----:B------:R-:W-:Y:S01]  /*4f90*/  F2FP.BF16.F32.PACK_AB R205, R51, R50 ;  /* 0x0000003233cd723e */ /* 0x000fe200000010ff */
[--C-:B------:R-:W-:Y:S01]  /*4fa0*/  IMAD.MOV.U32 R51, RZ, RZ, R151.reuse ;  /* 0x000000ffff337224 */ /* 0x100fe200078e0097 */
[----:B------:R-:W-:Y:S01]  /*4fb0*/  MOV R50, R151 ;  /* 0x0000009700327202 */ /* 0x000fe20000000f00 */
[--C-:B------:R-:W-:Y:S02]  /*4fc0*/  IMAD.MOV.U32 R41, RZ, RZ, R151.reuse ;  /* 0x000000ffff297224 */ /* 0x100fe400078e0097 */
[----:B------:R-:W-:Y:S01]  /*4fd0*/  IMAD.MOV.U32 R31, RZ, RZ, R151 ;  /* 0x000000ffff1f7224 */ /* 0x000fe200078e0097 */
[----:B------:R-:W2:Y:S01]  /*4fe0*/  MUFU.EX2 R42, R42 ;  /* 0x0000002a002a7308 */ /* 0x000ea20000000800 */
[----:B0-----:R-:W-:-:S07]  /*4ff0*/  FADD.FTZ R14, R54, R21 ;  /* 0x00000015360e7221 */ /* 0x001fce0000010000 */
[----:B------:R-:W0:Y:S01]  /*5000*/  MUFU.EX2 R43, R43 ;  /* 0x0000002b002b7308 */ /* 0x000e220000000800 */
[C---:B-1----:R-:W-:Y:S01]  /*5010*/  FADD.FTZ R21, R55.reuse, R14 ;  /* 0x0000000e37157221 */ /* 0x042fe20000010000 */
[----:B------:R-:W-:Y:S01]  /*5020*/  FADD.FTZ R14, R32, R29 ;  /* 0x0000001d200e7221 */ /* 0x000fe20000010000 */
[----:B------:R-:W-:Y:S01]  /*5030*/  F2FP.BF16.F32.PACK_AB R207, R55, R54 ;  /* 0x0000003637cf723e */ /* 0x000fe200000010ff */
[--C-:B------:R-:W-:Y:S02]  /*5040*/  IMAD.MOV.U32 R55, RZ, RZ, R151.reuse ;  /* 0x000000ffff377224 */ /* 0x100fe400078e0097 */
[----:B------:R-:W-:Y:S01]  /*5050*/  FADD.FTZ R29, R33, R14 ;  /* 0x0000000e211d7221 */ /* 0x000fe20000010000 */
[----:B------:R-:W-:Y:S01]  /*5060*/  IMAD.MOV.U32 R54, RZ, RZ, R151 ;  /* 0x000000ffff367224 */ /* 0x000fe200078e0097 */
[----:B------:R-:W1:Y:S01]  /*5070*/  MUFU.EX2 R46, R46 ;  /* 0x0000002e002e7308 */ /* 0x000e620000000800 */
[----:B--2---:R-:W-:Y:S01]  /*5080*/  FADD.FTZ R0, R42, R21 ;  /* 0x000000152a007221 */ /* 0x004fe20000010000 */
[----:B------:R-:W-:Y:S01]  /*5090*/  FADD.FTZ R14, R36, R29 ;  /* 0x0000001d240e7221 */ /* 0x000fe20000010000 */
[----:B------:R-:W-:-:S02]  /*50a0*/  IMAD.MOV.U32 R33, RZ, RZ, R151 ;  /* 0x000000ffff217224 */ /* 0x000fc400078e0097 */
[----:B------:R-:W-:-:S03]  /*50b0*/  IMAD.MOV.U32 R32, RZ, RZ, R151 ;  /* 0x000000ffff207224 */ /* 0x000fc600078e0097 */
[----:B------:R-:W2:Y:S01]  /*50c0*/  MUFU.EX2 R47, R47 ;  /* 0x0000002f002f7308 */ /* 0x000ea20000000800 */
[C---:B0-----:R-:W-:Y:S01]  /*50d0*/  FADD.FTZ R21, R43.reuse, R0 ;  /* 0x000000002b157221 */ /* 0x041fe20000010000 */
[----:B------:R-:W-:Y:S01]  /*50e0*/  F2FP.BF16.F32.PACK_AB R201, R43, R42 ;  /* 0x0000002a2bc9723e */ /* 0x000fe200000010ff */
[--C-:B------:R-:W-:Y:S02]  /*50f0*/  IMAD.MOV.U32 R43, RZ, RZ, R151.reuse ;  /* 0x000000ffff2b7224 */ /* 0x100fe400078e0097 */
[----:B------:R-:W-:-:S03]  /*5100*/  IMAD.MOV.U32 R42, RZ, RZ, R151 ;  /* 0x000000ffff2a7224 */ /* 0x000fc600078e0097 */
[----:B------:R-:W0:Y:S01]  /*5110*/  MUFU.EX2 R34, R34 ;  /* 0x0000002200227308 */ /* 0x000e220000000800 */
[----:B-1----:R-:W-:-:S07]  /*5120*/  FADD.FTZ R0, R46, R21 ;  /* 0x000000152e007221 */ /* 0x002fce0000010000 */
[----:B------:R-:W1:Y:S01]  /*5130*/  MUFU.EX2 R37, R37 ;  /* 0x0000002500257308 */ /* 0x000e620000000800 */
[C---:B--2---:R-:W-:Y:S01]  /*5140*/  FADD.FTZ R21, R47.reuse, R0 ;  /* 0x000000002f157221 */ /* 0x044fe20000010000 */
[----:B------:R-:W-:Y:S01]  /*5150*/  F2FP.BF16.F32.PACK_AB R203, R47, R46 ;  /* 0x0000002e2fcb723e */ /* 0x000fe200000010ff */
[--C-:B------:R-:W-:Y:S02]  /*5160*/  IMAD.MOV.U32 R47, RZ, RZ, R151.reuse ;  /* 0x000000ffff2f7224 */ /* 0x100fe400078e0097 */
[----:B------:R-:W-:-:S03]  /*5170*/  IMAD.MOV.U32 R46, RZ, RZ, R151 ;  /* 0x000000ffff2e7224 */ /* 0x000fc600078e0097 */
[----:B------:R-:W2:Y:S01]  /*5180*/  MUFU.EX2 R35, R35 ;  /* 0x0000002300237308 */ /* 0x000ea20000000800 */
[----:B0-----:R-:W-:-:S07]  /*5190*/  FADD.FTZ R0, R34, R21 ;  /* 0x0000001522007221 */ /* 0x001fce0000010000 */
[----:B------:R-:W0:Y:S01]  /*51a0*/  MUFU.EX2 R24, R24 ;  /* 0x0000001800187308 */ /* 0x000e220000000800 */
[C---:B-1----:R-:W-:Y:S01]  /*51b0*/  FADD.FTZ R29, R37.reuse, R14 ;  /* 0x0000000e251d7221 */ /* 0x042fe20000010000 */
[----:B------:R-:W-:Y:S01]  /*51c0*/  F2FP.BF16.F32.PACK_AB R198, R37, R36 ;  /* 0x0000002425c6723e */ /* 0x000fe200000010ff */
[--C-:B------:R-:W-:Y:S02]  /*51d0*/  IMAD.MOV.U32 R37, RZ, RZ, R151.reuse ;  /* 0x000000ffff257224 */ /* 0x100fe400078e0097 */
[----:B------:R-:W-:-:S03]  /*51e0*/  IMAD.MOV.U32 R36, RZ, RZ, R151 ;  /* 0x000000ffff247224 */ /* 0x000fc600078e0097 */
        /* <DEDUP_REMOVED lines=15> */
[C---:B0-----:R-:W-:Y:S01]  /*52e0*/  FADD.FTZ R21, R39.reuse, R0 ;  /* 0x0000000027157221 */ /* 0x041fe20000010000 */
[----:B------:R-:W-:Y:S01]  /*52f0*/  F2FP.BF16.F32.PACK_AB R199, R39, R38 ;  /* 0x0000002627c7723e */ /* 0x000fe200000010ff */
[--C-:B------:R-:W-:Y:S02]  /*5300*/  IMAD.MOV.U32 R39, RZ, RZ, R151.reuse ;  /* 0x000000ffff277224 */ /* 0x100fe400078e0097 */
[----:B------:R-:W-:-:S03]  /*5310*/  IMAD.MOV.U32 R38, RZ, RZ, R151 ;  /* 0x000000ffff267224 */ /* 0x000fc600078e0097 */
[----:B------:R-:W0:Y:S01]  /*5320*/  MUFU.EX2 R27, R27 ;  /* 0x0000001b001b7308 */ /* 0x000e220000000800 */
[----:B-1----:R-:W-:Y:S01]  /*5330*/  FADD.FTZ R14, R28, R29 ;  /* 0x0000001d1c0e7221 */ /* 0x002fe20000010000 */
[C---:B------:R-:W-:Y:S01]  /*5340*/  F2FP.BF16.F32.PACK_AB R194, R5.reuse, R28 ;  /* 0x0000001c05c2723e */ /* 0x040fe200000010ff */
[--C-:B------:R-:W-:Y:S02]  /*5350*/  IMAD.MOV.U32 R29, RZ, RZ, R151.reuse ;  /* 0x000000ffff1d7224 */ /* 0x100fe400078e0097 */
[----:B------:R-:W-:Y:S01]  /*5360*/  FADD.FTZ R14, R5, R14 ;  /* 0x0000000e050e7221 */ /* 0x000fe20000010000 */
[----:B------:R-:W-:Y:S02]  /*5370*/  IMAD.MOV.U32 R28, RZ, RZ, R151 ;  /* 0x000000ffff1c7224 */ /* 0x000fe400078e0097 */
[----:B------:R-:W1:Y:S01]  /*5380*/  MUFU.EX2 R30, R30 ;  /* 0x0000001e001e7308 */ /* 0x000e620000000800 */
[----:B--2---:R-:W-:-:S07]  /*5390*/  FADD.FTZ R0, R26, R21 ;  /* 0x000000151a007221 */ /* 0x004fce0000010000 */
[----:B------:R2:W3:Y:S01]  /*53a0*/  MUFU.EX2 R195, R2 ;  /* 0x0000000200c37308 */ /* 0x0004e20000000800 */
[C---:B0-----:R-:W-:Y:S01]  /*53b0*/  FADD.FTZ R5, R27.reuse, R0 ;  /* 0x000000001b057221 */ /* 0x041fe20000010000 */
[----:B------:R-:W-:Y:S01]  /*53c0*/  F2FP.BF16.F32.PACK_AB R193, R27, R26 ;  /* 0x0000001a1bc1723e */ /* 0x000fe200000010ff */
[--C-:B------:R-:W-:Y:S02]  /*53d0*/  IMAD.MOV.U32 R27, RZ, RZ, R151.reuse ;  /* 0x000000ffff1b7224 */ /* 0x100fe400078e0097 */
[----:B------:R-:W-:Y:S02]  /*53e0*/  IMAD.MOV.U32 R26, RZ, RZ, R151 ;  /* 0x000000ffff1a7224 */ /* 0x000fe400078e0097 */
[----:B-1----:R-:W-:Y:S01]  /*53f0*/  FADD.FTZ R0, R30, R5 ;  /* 0x000000051e007221 */ /* 0x002fe20000010000 */
[----:B--2---:R-:W-:-:S03]  /*5400*/  IMAD.MOV.U32 R2, RZ, RZ, 0x3f800000 ;  /* 0x3f800000ff027424 */ /* 0x004fc600078e00ff */
[C---:B---3--:R-:W-:Y:S01]  /*5410*/  FADD.FTZ R5, R195.reuse, R0 ;  /* 0x00000000c3057221 */ /* 0x048fe20000010000 */
[----:B------:R-:W-:Y:S01]  /*5420*/  F2FP.BF16.F32.PACK_AB R195, R195, R30 ;  /* 0x0000001ec3c3723e */ /* 0x000fe200000010ff */
[----:B------:R-:W-:Y:S01]  /*5430*/  IMAD.MOV.U32 R0, RZ, RZ, 0x3f800000 ;  /* 0x3f800000ff007424 */ /* 0x000fe200078e00ff */
[----:B------:R-:W-:Y:S01]  /*5440*/  MOV R30, R151 ;  /* 0x00000097001e7202 */ /* 0x000fe20000000f00 */
[----:B------:R-:W-:Y:S06]  /*5450*/  @!P2 BRA `(.L_x_15) ;  /* 0x0000004000f4a947 */ /* 0x000fec0003800000 */
[----:B------:R-:W-:Y:S01]  /*5460*/  R2UR UR4, R152 ;  /* 0x00000000980472ca */ /* 0x000fe200000e0000 */
[----:B------:R-:W-:Y:S01]  /*5470*/  IMAD.MOV.U32 R20, RZ, RZ, R3 ;  /* 0x000000ffff147224 */ /* 0x000fe200078e0003 */
[----:B------:R-:W-:Y:S01]  /*5480*/  MOV R230, UR60 ;  /* 0x0000003c00e67c02 */ /* 0x000fe20008000f00 */
[----:B------:R-:W-:Y:S01]  /*5490*/  IMAD.MOV.U32 R21, RZ, RZ, R4 ;  /* 0x000000ffff157224 */ /* 0x000fe200078e0004 */
[----:B------:R-:W-:Y:S01]  /*54a0*/  CS2R R150, SRZ ;  /* 0x0000000000967805 */ /* 0x000fe2000001ff00 */
[----:B------:R-:W-:Y:S01]  /*54b0*/  IMAD.MOV.U32 R0, RZ, RZ, 0x3f800000 ;  /* 0x3f800000ff007424 */ /* 0x000fe200078e00ff */
[----:B------:R-:W-:Y:S02]  /*54c0*/  CS2R R146, SRZ ;  /* 0x0000000000927805 */ /* 0x000fe4000001ff00 */
[----:B------:R-:W-:Y:S02]  /*54d0*/  CS2R R142, SRZ ;  /* 0x00000000008e7805 */ /* 0x000fe4000001ff00 */
[----:B------:R-:W-:-:S02]  /*54e0*/  CS2R R138, SRZ ;  /* 0x00000000008a7805 */ /* 0x000fc4000001ff00 */
[----:B------:R-:W-:Y:S02]  /*54f0*/  CS2R R134, SRZ ;  /* 0x0000000000867805 */ /* 0x000fe4000001ff00 */
[----:B------:R-:W-:Y:S02]  /*5500*/  CS2R R130, SRZ ;  /* 0x0000000000827805 */ /* 0x000fe4000001ff00 */
[----:B------:R-:W-:Y:S02]  /*5510*/  CS2R R126, SRZ ;  /* 0x00000000007e7805 */ /* 0x000fe4000001ff00 */
[----:B------:R-:W-:Y:S01]  /*5520*/  CS2R R122, SRZ ;  /* 0x00000000007a7805 */ /* 0x000fe2000001ff00 */
[----:B------:R-:W-:Y:S01]  /*5530*/  UIADD3 UR4, UR4, -0x2, URZ ;  /* 0xfffffffe04047890 */ /* 0x000fe2000fffe03f */
[----:B------:R-:W-:Y:S02]  /*5540*/  CS2R R118, SRZ ;  /* 0x0000000000767805 */ /* 0x000fe4000001ff00 */
[----:B------:R-:W-:-:S02]  /*5550*/  CS2R R114, SRZ ;  /* 0x0000000000727805 */ /* 0x000fc4000001ff00 */
[----:B------:R-:W-:Y:S02]  /*5560*/  CS2R R110, SRZ ;  /* 0x00000000006e7805 */ /* 0x000fe4000001ff00 */
[----:B------:R-:W-:Y:S02]  /*5570*/  CS2R R106, SRZ ;  /* 0x00000000006a7805 */ /* 0x000fe4000001ff00 */
[----:B------:R-:W-:Y:S01]  /*5580*/  CS2R R102, SRZ ;  /* 0x0000000000667805 */ /* 0x000fe2000001ff00 */
[----:B------:R-:W-:Y:S01]  /*5590*/  IMAD.U32 R222, RZ, RZ, UR4 ;  /* 0x00000004ffde7e24 */ /* 0x000fe2000f8e00ff */
[----:B------:R-:W-:Y:S02]  /*55a0*/  R2UR UR4, R16 ;  /* 0x00000000100472ca */ /* 0x000fe400000e0000 */
[----:B------:R-:W-:Y:S02]  /*55b0*/  CS2R R98, SRZ ;  /* 0x0000000000627805 */ /* 0x000fe4000001ff00 */
[----:B------:R-:W-:-:S02]  /*55c0*/  CS2R R94, SRZ ;  /* 0x00000000005e7805 */ /* 0x000fc4000001ff00 */
[----:B------:R-:W-:Y:S02]  /*55d0*/  CS2R R90, SRZ ;  /* 0x00000000005a7805 */ /* 0x000fe4000001ff00 */
[----:B------:R-:W-:Y:S02]  /*55e0*/  CS2R R86, SRZ ;  /* 0x0000000000567805 */ /* 0x000fe4000001ff00 */
[----:B------:R-:W-:Y:S02]  /*55f0*/  CS2R R82, SRZ ;  /* 0x0000000000527805 */ /* 0x000fe4000001ff00 */
[----:B------:R-:W-:Y:S02]  /*5600*/  CS2R R78, SRZ ;  /* 0x00000000004e7805 */ /* 0x000fe4000001ff00 */
[----:B------:R-:W-:Y:S02]  /*5610*/  CS2R R74, SRZ ;  /* 0x00000000004a7805 */ /* 0x000fe4000001ff00 */
[----:B------:R-:W-:-:S02]  /*5620*/  CS2R R70, SRZ ;  /* 0x0000000000467805 */ /* 0x000fc4000001ff00 */
[----:B------:R-:W-:Y:S02]  /*5630*/  CS2R R66, SRZ ;  /* 0x0000000000427805 */ /* 0x000fe4000001ff00 */
[----:B------:R-:W-:Y:S02]  /*5640*/  CS2R R62, SRZ ;  /* 0x00000000003e7805 */ /* 0x000fe4000001ff00 */
[----:B------:R-:W-:Y:S02]  /*5650*/  CS2R R58, SRZ ;  /* 0x00000000003a7805 */ /* 0x000fe4000001ff00 */
[----:B------:R-:W-:Y:S01]  /*5660*/  CS2R R54, SRZ ;  /* 0x0000000000367805 */ /* 0x000fe2000001ff00 */
[----:B------:R-:W-:Y:S01]  /*5670*/  IMAD.U32 R232, RZ, RZ, UR4 ;  /* 0x00000004ffe87e24 */ /* 0x000fe2000f8e00ff */
        /* <DEDUP_REMOVED lines=38> */
[----:B------:R-:W-:Y:S01]  /*58e0*/  CS2R R24, SRZ ;  /* 0x0000000000187805 */ /* 0x000fe2000001ff00 */
[----:B------:R-:W-:-:S06]  /*58f0*/  ULDC UR61, c[0x0][0x9d8] ;  /* 0x00027600003d7ab9 */ /* 0x000fcc0000000800 */
.L_x_24:
[----:B------:R-:W-:Y:S02]  /*5900*/  R2UR UR4, R230 ;  /* 0x00000000e60472ca */ /* 0x000fe400000e0000 */
[----:B------:R-:W-:-:S11]  /*5910*/  R2UR UR6, R232 ;  /* 0x00000000e80672ca */ /* 0x000fd600000e0000 */
[----:B------:R-:W-:-:S04]  /*5920*/  UIADD3 UR4, UR4, 0x1, URZ ;  /* 0x0000000104047890 */ /* 0x000fc8000fffe03f */
[----:B------:R-:W-:-:S04]  /*5930*/  UISETP.NE.AND UP0, UPT, UR4, 0x2, UPT ;  /* 0x000000020400788c */ /* 0x000fc8000bf05270 */
[----:B------:R-:W-:Y:S02]  /*5940*/  USEL UR5, URZ, 0x1, UP0 ;  /* 0x000000013f057887 */ /* 0x000fe40008000000 */
[----:B------:R-:W-:Y:S02]  /*5950*/  USEL UR60, UR4, URZ, UP0 ;  /* 0x0000003f043c7287 */ /* 0x000fe40008000000 */
[----:B------:R-:W-:-:S06]  /*5960*/  ULOP3.LUT UR4, UR6, UR5, URZ, 0x3c, !UPT ;  /* 0x0000000506047292 */ /* 0x000fcc000f8e3c3f */
[----:B------:R-:W-:Y:S01]  /*5970*/  IMAD.U32 R16, RZ, RZ, UR4 ;  /* 0x00000004ff107e24 */ /* 0x000fe2000f8e00ff */
[----:B------:R-:W-:Y:S06]  /*5980*/  @!P0 BRA `(.L_x_16) ;  /* 0x0000000000048947 */ /* 0x000fec0003800000 */
[----:B------:R-:W-:Y:S01]  /*5990*/  BPT.TRAP 0x1 ;  /* 0x000000040000795c */ /* 0x000fe20000300000 */
.L_x_16:
[----:B------:R-:W0:Y:S01]  /*59a0*/  S2UR UR5, SR_CgaCtaId ;  /* 0x00000000000579c3 */ /* 0x000e220000008800 */
[----:B------:R-:W-:Y:S01]  /*59b0*/  R2UR UR7, R16 ;  /* 0x00000000100772ca */ /* 0x000fe200000e0000 */
[----:B------:R-:W-:-:S12]  /*59c0*/  UMOV UR4, 0x400 ;  /* 0x0000040000047882 */ /* 0x000fd80000000000 */
[----:B------:R-:W-:-:S05]  /*59d0*/  IMAD.U32 R3, RZ, RZ, UR7 ;  /* 0x00000007ff037e24 */ /* 0x000fca000f8e00ff */
[----:B------:R-:W-:Y:S01]  /*59e0*/  SHF.L.U32 R3, R3, 0x1f, RZ ;  /* 0x0000001f03037819 */ /* 0x000fe200000006ff */
[----:B0-----:R-:W-:-:S06]  /*59f0*/  ULEA UR6, UR5, UR4, 0x18 ;  /* 0x0000000405067291 */ /* 0x001fcc000f8ec03f */
[----:B------:R-:W-:Y:S01]  /*5a00*/  IMAD.U32 R231, RZ, RZ, UR6 ;  /* 0x00000006ffe77e24 */ /* 0x000fe2000f8e00ff */
[----:B------:R-:W-:-:S06]  /*5a10*/  ULEA UR6, UR60, UR6, 0x3 ;  /* 0x000000063c067291 */ /* 0x000fcc000f8e183f */
[----:B------:R-:W-:-:S03]  /*5a20*/  IMAD.U32 R223, RZ, RZ, UR6 ;  /* 0x00000006ffdf7e24 */ /* 0x000fc6000f8e00ff */
[----:B------:R0:W1:Y:S01]  /*5a30*/  SYNCS.PHASECHK.TRANS64.TRYWAIT P2, [UR6+0x38830], R3 ;  /* 0x03883003ff0075a7 */ /* 0x0000620008040146 */
[----:B------:R-:W-:Y:S05]  /*5a40*/  @!P0 BRA `(.L_x_17) ;  /* 0x0000000000048947 */ /* 0x000fea0003800000 */
[----:B------:R-:W-:Y:S01]  /*5a50*/  BPT.TRAP 0x1 ;  /* 0x000000040000795c */ /* 0x000fe20000300000 */
.L_x_17:
[----:B-1----:R-:W-:Y:S05]  /*5a60*/  @P2 BRA `(.L_x_18) ;  /* 0x00000000000c2947 */ /* 0x002fea0003800000 */
[----:B------:R-:W-:-:S13]  /*5a70*/  R2UR UR4, R223 ;  /* 0x00000000df0472ca */ /* 0x000fda00000e0000 */
[----:B------:R-:W1:Y:S02]  /*5a80*/  SYNCS.PHASECHK.TRANS64.TRYWAIT P2, [UR4+0x38830], R3 ;  /* 0x03883003ff0075a7 */ /* 0x000e640008040144 */
[----:B-1----:R-:W-:Y:S05]  /*5a90*/  @!P2 BRA `(.L_x_19) ;  /* 0x000000c00028a947 */ /* 0x002fea0003800000 */
.L_x_18:
[----:B------:R-:W-:Y:S01]  /*5aa0*/  R2UR UR4, R15 ;  /* 0x000000000f0472ca */ /* 0x000fe200000e0000 */
[----:B------:R-:W-:Y:S01]  /*5ab0*/  WARPGROUP.ARRIVE ;  /* 0x00000000000079c5 */ /* 0x000fe20000000000 */
[----:B------:R-:W-:Y:S01]  /*5ac0*/  R2UR UR18, R12 ;  /* 0x000000000c1272ca */ /* 0x000fe200000e0000 */
[----:B------:R-:W-:Y:S01]  /*5ad0*/  UMOV UR59, 0x40000040 ;  /* 0x40000040003b7882 */ /* 0x000fe20000000000 */
        /* <DEDUP_REMOVED lines=9> */
[----:B------:R-:W-:Y:S01]  /*5b70*/  UIMAD UR4, UR60, 0xa00, UR4 ;  /* 0x00000a003c0478a4 */ /* 0x000fe2000f8e0204 */
[-C--:B------:R-:W-:Y:S01]  /*5b80*/  FMUL.FTZ R24, R24, R2.reuse ;  /* 0x0000000218187220 */ /* 0x080fe20000410000 */
[----:B------:R-:W-:Y:S01]  /*5b90*/  UMOV UR56, UR18 ;  /* 0x0000001200387c82 */ /* 0x000fe20008000000 */
[----:B------:R-:W-:Y:S01]  /*5ba0*/  UMOV UR39, 0x40000040 ;  /* 0x4000004000277882 */ /* 0x000fe20000000000 */
[----:B------:R-:W-:Y:S01]  /*5bb0*/  UMOV UR57, UR19 ;  /* 0x0000001300397c82 */ /* 0x000fe20008000000 */
[----:B------:R-:W-:Y:S01]  /*5bc0*/  UIADD3 UR6, UR4, 0x80, URZ ;  /* 0x0000008004067890 */ /* 0x000fe2000fffe03f */
[-C--:B------:R-:W-:Y:S01]  /*5bd0*/  FMUL.FTZ R25, R25, R2.reuse ;  /* 0x0000000219197220 */ /* 0x080fe20000410000 */
[----:B------:R-:W-:Y:S01]  /*5be0*/  UMOV UR58, UR4 ;  /* 0x00000004003a7c82 */ /* 0x000fe20008000000 */
[----:B------:R-:W-:Y:S01]  /*5bf0*/  UIADD3 UR5, UR4, 0x100, URZ ;  /* 0x0000010004057890 */ /* 0x000fe2000fffe03f */
[----:B------:R-:W-:Y:S01]  /*5c00*/  HGMMA.64x16x16.F32.BF16 R184, gdesc[UR56], RZ, !UPT, gsb0 ;  /* 0x0020000038b879f0 */ /* 0x000fe2000c0018ff */
[----:B------:R-:W-:Y:S01]  /*5c10*/  UMOV UR56, UR18 ;  /* 0x0000001200387c82 */ /* 0x000fe20008000000 */
[----:B------:R-:W-:Y:S01]  /*5c20*/  UMOV UR57, UR19 ;  /* 0x0000001300397c82 */ /* 0x000fe20008000000 */
[----:B------:R-:W-:Y:S01]  /*5c30*/  UMOV UR58, UR6 ;  /* 0x00000006003a7c82 */ /* 0x000fe20008000000 */
[----:B------:R-:W-:Y:S01]  /*5c40*/  UMOV UR59, 0x40000040 ;  /* 0x40000040003b7882 */ /* 0x000fe20000000000 */
[----:B------:R-:W-:Y:S01]  /*5c50*/  UIADD3 UR6, UR4, 0x180, URZ ;  /* 0x0000018004067890 */ /* 0x000fe2000fffe03f */
[-C--:B------:R-:W-:Y:S01]  /*5c60*/  FMUL.FTZ R28, R28, R2.reuse ;  /* 0x000000021c1c7220 */ /* 0x080fe20000410000 */
        /* <DEDUP_REMOVED lines=12> */
[----:B------:R-:W-:Y:S01]  /*5d30*/  UMOV UR43, 0x40000040 ;  /* 0x40000040002b7882 */ /* 0x000fe20000000000 */
        /* <DEDUP_REMOVED lines=9> */
[----:B------:R-:W-:Y:S01]  /*5dd0*/  UMOV UR7, 0x40000040 ;  /* 0x4000004000077882 */ /* 0x000fe20000000000 */
[-C--:B------:R-:W-:Y:S01]  /*5de0*/  FMUL.FTZ R48, R48, R2.reuse ;  /* 0x0000000230307220 */ /* 0x080fe20000410000 */
        /* <DEDUP_REMOVED lines=20> */
[----:B------:R-:W-:Y:S01]  /*5f30*/  FMUL.FTZ R89, R89, R2 ;  /* 0x0000000259597220 */ /* 0x000fe20000410000 */
[----:B------:R-:W-:-:S02]  /*5f40*/  WARPGROUP.DEPBAR.LE gsb0, 0x0 ;  /* 0x00008000000079c5 */ /* 0x000fc40000010000 */
[----:B------:R-:W-:Y:S01]  /*5f50*/  WARPGROUP.ARRIVE ;  /* 0x00000000000079c5 */ /* 0x000fe20000000000 */
[-C--:B------:R-:W-:Y:S01]  /*5f60*/  FMUL.FTZ R92, R92, R2.reuse ;  /* 0x000000025c5c7220 */ /* 0x080fe20000410000 */
[-C--:B------:R-:W-:Y:S01]  /*5f70*/  FMUL.FTZ R93, R93, R2.reuse ;  /* 0x000000025d5d7220 */ /* 0x080fe20000410000 */
[-C--:B------:R-:W-:Y:S01]  /*5f80*/  FMUL.FTZ R96, R96, R2.reuse ;  /* 0x0000000260607220 */ /* 0x080fe20000410000 */
[-C--:B------:R-:W-:Y:S01]  /*5f90*/  FMUL.FTZ R97, R97, R2.reuse ;  /* 0x0000000261617220 */ /* 0x080fe20000410000 */
[-C--:B------:R-:W-:Y:S01]  /*5fa0*/  FMUL.FTZ R100, R100, R2.reuse ;  /* 0x0000000264647220 */ /* 0x080fe20000410000 */
[----:B------:R-:W-:Y:S01]  /*5fb0*/  HGMMA.64x16x16.F32.BF16 R176, gdesc[UR56], RZ, !UPT, gsb0 ;  /* 0x0020000038b079f0 */ /* 0x000fe2000c0018ff */
[----:B------:R-:W-:Y:S01]  /*5fc0*/  UMOV UR56, UR18 ;  /* 0x0000001200387c82 */ /* 0x000fe20008000000 */
[----:B------:R-:W-:Y:S01]  /*5fd0*/  UMOV UR57, UR19 ;  /* 0x0000001300397c82 */ /* 0x000fe20008000000 */
[----:B------:R-:W-:Y:S01]  /*5fe0*/  UMOV UR58, UR5 ;  /* 0x00000005003a7c82 */ /* 0x000fe20008000000 */
[----:B------:R-:W-:Y:S01]  /*5ff0*/  UMOV UR59, 0x40000040 ;  /* 0x40000040003b7882 */ /* 0x000fe20000000000 */
[----:B------:R-:W-:Y:S01]  /*6000*/  UIADD3 UR5, UR4, 0x200, URZ ;  /* 0x0000020004057890 */ /* 0x000fe2000fffe03f */
        /* <DEDUP_REMOVED lines=98> */
[----:B------:R-:W-:-:S06]  /*6630*/  WARPGROUP.ARRIVE ;  /* 0x00000000000079c5 */ /* 0x000fcc0000000000 */
[----:B------:R-:W-:Y:S01]  /*6640*/  HGMMA.64x16x16.F32.BF16 R160, gdesc[UR56], RZ, !UPT, gsb0 ;  /* 0x0020000038a079f0 */ /* 0x000fe2000c0018ff */
[----:B------:R-:W-:Y:S01]  /*6650*/  UMOV UR56, UR18 ;  /* 0x0000001200387c82 */ /* 0x000fe20008000000 */
[----:B------:R-:W-:Y:S01]  /*6660*/  UMOV UR57, UR19 ;  /* 0x0000001300397c82 */ /* 0x000fe20008000000 */
[----:B------:R-:W-:Y:S01]  /*6670*/  UMOV UR58, UR5 ;  /* 0x00000005003a7c82 */ /* 0x000fe20008000000 */
[----:B------:R-:W-:Y:S01]  /*6680*/  UMOV UR59, 0x40000040 ;  /* 0x40000040003b7882 */ /* 0x000fe20000000000 */
[----:B------:R-:W-:Y:S02]  /*6690*/  UIADD3 UR5, UR4, 0x102, URZ ;  /* 0x0000010204057890 */ /* 0x000fe4000fffe03f */
[----:B------:R-:W-:Y:S01]  /*66a0*/  UIADD3 UR18, UR4, 0x282, URZ ;  /* 0x0000028204127890 */ /* 0x000fe2000fffe03f */
[----:B------:R-:W-:Y:S01]  /*66b0*/  UMOV UR19, 0x40000040 ;  /* 0x4000004000137882 */ /* 0x000fe20000000000 */
        /* <DEDUP_REMOVED lines=11> */
[----:B------:R-:W-:Y:S01]  /*6770*/  UMOV UR57, UR15 ;  /* 0x0000000f00397c82 */ /* 0x000fe20008000000 */
[----:B------:R-:W-:Y:S01]  /*6780*/  UMOV UR58, UR6 ;  /* 0x00000006003a7c82 */ /* 0x000fe20008000000 */
[----:B------:R-:W-:Y:S01]  /*6790*/  UMOV UR59, 0x40000040 ;  /* 0x40000040003b7882 */ /* 0x000fe20000000000 */
[----:B------:R-:W-:Y:S01]  /*67a0*/  UIADD3 UR6, UR4, 0x182, URZ ;  /* 0x0000018204067890 */ /* 0x000fe2000fffe03f */
        /* <DEDUP_REMOVED lines=65> */
[----:B------:R-:W-:Y:S01]  /*6bc0*/  UMOV UR11, 0x40000040 ;  /* 0x40000040000b7882 */ /* 0x000fe20000000000 */
[----:B------:R-:W-:Y:S01]  /*6bd0*/  UIADD3 UR5, UR4, 0x106, URZ ;  /* 0x0000010604057890 */ /* 0x000fe2000fffe03f */
        /* <DEDUP_REMOVED lines=32> */
[----:B------:R-:W-:Y:S02]  /*6de0*/  UIADD3 UR10, UR4, 0x986, URZ ;  /* 0x00000986040a7890 */ /* 0x000fe4000fffe03f */
        /* <DEDUP_REMOVED lines=27> */
[----:B------:R-:W-:Y:S02]  /*6fa0*/  R2UR UR14, R6 ;  /* 0x00000000060e72ca */ /* 0x000fe400000e0000 */
[----:B------:R-:W-:-:S11]  /*6fb0*/  R2UR UR15, R7 ;  /* 0x00000000070f72ca */ /* 0x000fd600000e0000 */
[----:B------:R-:W-:Y:S02]  /*6fc0*/  UMOV UR56, UR14 ;  /* 0x0000000e00387c82 */ /* 0x000fe40008000000 */
[----:B------:R-:W-:Y:S01]  /*6fd0*/  UMOV UR57, UR15 ;  /* 0x0000000f00397c82 */ /* 0x000fe20008000000 */
        /* <DEDUP_REMOVED lines=274> */
[----:B------:R-:W-:Y:S01]  /*8100*/  UMOV UR57, UR15 ;  /* 0x0000000f00397c82 */ /* 0x000fe20008000000 */
[----:B------:R-:W-:Y:S01]  /*8110*/  UMOV UR58, UR6 ;  /* 0x00000006003a7c82 */ /* 0x000fe20008000000 */
[----:B------:R-:W-:Y:S01]  /*8120*/  UMOV UR59, 0x40000040 ;  /* 0x40000040003b7882 */ /* 0x000fe20000000000 */
[----:B------:R-:W-:-:S03]  /*8130*/  UIADD3 UR6, UR4, 0x906, URZ ;  /* 0x0000090604067890 */ /* 0x000fc6000fffe03f */
[----:B------:R-:W-:Y:S01]  /*8140*/  UMOV UR4, UR14 ;  /* 0x0000000e00047c82 */ /* 0x000fe20008000000 */
[----:B------:R-:W-:Y:S02]  /*8150*/  WARPGROUP.DEPBAR.LE gsb0, 0x0 ;  /* 0x00008000000079c5 */ /* 0x000fe40000010000 */
[----:B------:R-:W-:-:S06]  /*8160*/  WARPGROUP.ARRIVE ;  /* 0x00000000000079c5 */ /* 0x000fcc0000000000 */
[----:B------:R-:W-:Y:S01]  /*8170*/  HGMMA.64x16x16.F32.BF16 R176, gdesc[UR56], R176, gsb0 ;  /* 0x0020000038b079f0 */ /* 0x000fe200080018b0 */
[----:B------:R-:W-:Y:S01]  /*8180*/  UMOV UR56, UR14 ;  /* 0x0000000e00387c82 */ /* 0x000fe20008000000 */
[----:B------:R-:W-:Y:S01]  /*8190*/  UMOV UR57, UR15 ;  /* 0x0000000f00397c82 */ /* 0x000fe20008000000 */
[----:B------:R-:W-:Y:S01]  /*81a0*/  UMOV UR58, UR5 ;  /* 0x00000005003a7c82 */ /* 0x000fe20008000000 */
[----:B------:R-:W-:Y:S01]  /*81b0*/  UMOV UR59, 0x40000040 ;  /* 0x40000040003b7882 */ /* 0x000fe20000000000 */
[----:B------:R-:W-:Y:S01]  /*81c0*/  UMOV UR5, UR15 ;  /* 0x0000000f00057c82 */ /* 0x000fe20008000000 */
        /* <DEDUP_REMOVED lines=10> */
[----:B------:R-:W-:Y:S02]  /*8270*/  WARPGROUP.DEPBAR.LE gsb0, 0x0 ;  /* 0x00008000000079c5 */ /* 0x000fe40000010000 */
[----:B------:R-:W-:-:S06]  /*8280*/  WARPGROUP.ARRIVE ;  /* 0x00000000000079c5 */ /* 0x000fcc0000000000 */
[----:B------:R-:W-:Y:S03]  /*8290*/  HGMMA.64x16x16.F32.BF16 R152, gdesc[UR4], R152, gsb0 ;  /* 0x00200000049879f0 */ /* 0x000fe60008001898 */
[----:B------:R-:W-:Y:S02]  /*82a0*/  WARPGROUP.DEPBAR.LE gsb0, 0x0 ;  /* 0x00008000000079c5 */ /* 0x000fe40000010000 */
[----:B------:R-:W-:Y:S05]  /*82b0*/  @!P0 BRA `(.L_x_20) ;  /* 0x0000000000048947 */ /* 0x000fea0003800000 */
[----:B------:R-:W-:Y:S01]  /*82c0*/  BPT.TRAP 0x1 ;  /* 0x000000040000795c */ /* 0x000fe20000300000 */
.L_x_20:
[----:B------:R-:W-:Y:S02]  /*82d0*/  R2UR UR6, R231 ;  /* 0x00000000e70672ca */ /* 0x000fe400000e0000 */
[----:B------:R-:W-:Y:S02]  /*82e0*/  R2UR UR4, R230 ;  /* 0x00000000e60472ca */ /* 0x000fe400000e0000 */
[----:B------:R-:W-:-:S11]  /*82f0*/  R2UR UR5, R232 ;  /* 0x00000000e80572ca */ /* 0x000fd600000e0000 */
[----:B------:R-:W-:Y:S02]  /*8300*/  ULEA UR4, UR4, UR6, 0x3 ;  /* 0x0000000604047291 */ /* 0x000fe4000f8e183f */
[----:B------:R-:W-:-:S05]  /*8310*/  IMAD.U32 R0, RZ, RZ, UR5 ;  /* 0x00000005ff007e24 */ /* 0x000fca000f8e00ff */
[----:B------:R-:W-:-:S04]  /*8320*/  SHF.L.U32 R0, R0, 0x1f, RZ ;  /* 0x0000001f00007819 */ /* 0x000fc800000006ff */
[----:B------:R2:W3:Y:S01]  /*8330*/  SYNCS.PHASECHK.TRANS64.TRYWAIT P2, [UR4+0x38850], R0 ;  /* 0x03885000ff0075a7 */ /* 0x0004e20008040144 */
[----:B------:R-:W-:Y:S05]  /*8340*/  @!P0 BRA `(.L_x_21) ;  /* 0x0000000000048947 */ /* 0x000fea0003800000 */
[----:B------:R-:W-:Y:S01]  /*8350*/  BPT.TRAP 0x1 ;  /* 0x000000040000795c */ /* 0x000fe20000300000 */
.L_x_21:
[----:B---3--:R-:W-:Y:S05]  /*8360*/  @P2 BRA `(.L_x_22) ;  /* 0x0000000000082947 */ /* 0x008fea0003800000 */
[----:B------:R-:W3:Y:S02]  /*8370*/  SYNCS.PHASECHK.TRANS64.TRYWAIT P2, [UR4+0x38850], R0 ;  /* 0x03885000ff0075a7 */ /* 0x000ee40008040144 */
[----:B---3--:R-:W-:Y:S05]  /*8380*/  @!P2 BRA `(.L_x_23) ;  /* 0x000000980008a947 */ /* 0x008fea0003800000 */
.L_x_22:
[----:B------:R-:W-:Y:S01]  /*8390*/  R2UR UR5, R231 ;  /* 0x00000000e70572ca */ /* 0x000fe200000e0000 */
[----:B------:R-:W-:Y:S01]  /*83a0*/  WARPGROUP.ARRIVE ;  /* 0x00000000000079c5 */ /* 0x000fe20000000000 */
[----:B------:R-:W-:Y:S01]  /*83b0*/  R2UR UR6, R230 ;  /* 0x00000000e60672ca */ /* 0x000fe200000e0000 */
[----:B------:R-:W-:Y:S01]  /*83c0*/  UMOV UR7, 0x40000040 ;  /* 0x4000004000077882 */ /* 0x000fe20000000000 */
[----:B0-2---:R-:W-:Y:S01]  /*83d0*/  FMUL.FTZ R0, R184, UR61 ;  /* 0x0000003db8007c20 */ /* 0x005fe20008410000 */
[----:B-1----:R-:W-:Y:S01]  /*83e0*/  FMUL.FTZ R3, R185, UR61 ;  /* 0x0000003db9037c20 */ /* 0x002fe20008410000 */
[----:B------:R-:W-:Y:S01]  /*83f0*/  FMUL.FTZ R184, R187, UR61 ;  /* 0x0000003dbbb87c20 */ /* 0x000fe20008410000 */
[----:B------:R-:W-:Y:S01]  /*8400*/  FMUL.FTZ R187, R188, UR61 ;  /* 0x0000003dbcbb7c20 */ /* 0x000fe20008410000 */
[----:B------:R-:W-:Y:S01]  /*8410*/  FMUL.FTZ R188, R189, UR61 ;  /* 0x0000003dbdbc7c20 */ /* 0x000fe20008410000 */
[----:B------:R-:W-:Y:S01]  /*8420*/  FMUL.FTZ R185, R186, UR61 ;  /* 0x0000003dbab97c20 */ /* 0x000fe20008410000 */
[----:B------:R-:W0:Y:S01]  /*8430*/  MUFU.TANH R0, R0 ;  /* 0x0000000000007308 */ /* 0x000e220000002400 */
[----:B------:R-:W-:Y:S01]  /*8440*/  FMUL.FTZ R186, R190, UR61 ;  /* 0x0000003dbeba7c20 */ /* 0x000fe20008410000 */
[----:B------:R-:W-:Y:S01]  /*8450*/  FMUL.FTZ R190, R176, UR61 ;  /* 0x0000003db0be7c20 */ /* 0x000fe20008410000 */
[----:B------:R-:W-:Y:S01]  /*8460*/  UIADD3 UR5, UR5, 0x400, URZ ;  /* 0x0000040005057890 */ /* 0x000fe2000fffe03f */
[----:B------:R-:W-:Y:S01]  /*8470*/  FMUL.FTZ R177, R177, UR61 ;  /* 0x0000003db1b17c20 */ /* 0x000fe20008410000 */
[----:B------:R-:W-:Y:S01]  /*8480*/  FMUL.FTZ R180, R180, UR61 ;  /* 0x0000003db4b47c20 */ /* 0x000fe20008410000 */
[----:B------:R-:W-:Y:S01]  /*8490*/  FMUL.FTZ R181, R181, UR61 ;  /* 0x0000003db5b57c20 */ /* 0x000fe20008410000 */
[----:B------:R-:W-:Y:S01]  /*84a0*/  USHF.R.U32.HI UR5, URZ, 0x4, UR5 ;  /* 0x000000043f057899 */ /* 0x000fe20008011605 */
[----:B------:R-:W1:Y:S01]  /*84b0*/  MUFU.TANH R3, R3 ;  /* 0x0000000300037308 */ /* 0x000e620000002400 */
[----:B------:R-:W-:Y:S01]  /*84c0*/  FMUL.FTZ R189, R191, UR61 ;  /* 0x0000003dbfbd7c20 */ /* 0x000fe20008410000 */
[----:B------:R-:W-:Y:S01]  /*84d0*/  FMUL.FTZ R168, R168, UR61 ;  /* 0x0000003da8a87c20 */ /* 0x000fe20008410000 */
[----:B------:R-:W-:Y:S01]  /*84e0*/  ULOP3.LUT UR5, UR5, 0x3fff, URZ, 0xc0, !UPT ;  /* 0x00003fff05057892 */ /* 0x000fe2000f8ec03f */
[----:B------:R-:W-:Y:S01]  /*84f0*/  FMUL.FTZ R169, R169, UR61 ;  /* 0x0000003da9a97c20 */ /* 0x000fe20008410000 */
[----:B------:R-:W-:Y:S01]  /*8500*/  FMUL.FTZ R172, R172, UR61 ;  /* 0x0000003dacac7c20 */ /* 0x000fe20008410000 */
[----:B------:R-:W-:Y:S01]  /*8510*/  FMUL.FTZ R173, R173, UR61 ;  /* 0x0000003dadad7c20 */ /* 0x000fe20008410000 */
[----:B------:R-:W-:Y:S01]  /*8520*/  ULOP3.LUT UR5, UR5, 0x2800000, URZ, 0xfc, !UPT ;  /* 0x0280000005057892 */ /* 0x000fe2000f8efc3f */
[----:B------:R-:W2:Y:S01]  /*8530*/  MUFU.TANH R187, R187 ;  /* 0x000000bb00bb7308 */ /* 0x000ea20000002400 */
[----:B0-----:R-:W-:Y:S01]  /*8540*/  FMNMX.FTZ R2, R0, R21, !PT ;  /* 0x0000001500027209 */ /* 0x001fe20007810000 */
[----:B------:R-:W-:Y:S01]  /*8550*/  FMUL.FTZ R160, R160, UR61 ;  /* 0x0000003da0a07c20 */ /* 0x000fe20008410000 */
[----:B------:R-:W-:Y:S01]  /*8560*/  UIMAD UR5, UR6, 0xa00, UR5 ;  /* 0x00000a00060578a4 */ /* 0x000fe2000f8e0205 */
[----:B------:R-:W-:Y:S01]  /*8570*/  FMUL.FTZ R161, R161, UR61 ;  /* 0x0000003da1a17c20 */ /* 0x000fe20008410000 */
[----:B------:R-:W-:Y:S01]  /*8580*/  FMUL.FTZ R164, R164, UR61 ;  /* 0x0000003da4a47c20 */ /* 0x000fe20008410000 */
[----:B------:R-:W-:Y:S01]  /*8590*/  FMUL.FTZ R165, R165, UR61 ;  /* 0x0000003da5a57c20 */ /* 0x000fe20008410000 */
[----:B------:R-:W-:Y:S01]  /*85a0*/  FMUL.FTZ R152, R152, UR61 ;  /* 0x0000003d98987c20 */ /* 0x000fe20008410000 */
[----:B------:R-:W0:Y:S01]  /*85b0*/  MUFU.TANH R188, R188 ;  /* 0x000000bc00bc7308 */ /* 0x000e220000002400 */
[----:B-1----:R-:W-:Y:S01]  /*85c0*/  FMNMX.FTZ R2, R3, R2, !PT ;  /* 0x0000000203027209 */ /* 0x002fe20007810000 */
[----:B------:R-:W-:Y:S01]  /*85d0*/  UMOV UR6, UR5 ;  /* 0x0000000500067c82 */ /* 0x000fe20008000000 */
[----:B------:R-:W-:Y:S01]  /*85e0*/  FMUL.FTZ R153, R153, UR61 ;  /* 0x0000003d99997c20 */ /* 0x000fe20008410000 */
[----:B------:R-:W-:Y:S01]  /*85f0*/  HGMMA.64x256x16.F32.BF16 R24, R208, gdesc[UR4].tnspB, R24, gsb0 ;  /* 0x43e00004d0187df0 */ /* 0x000fe20008001818 */
[----:B------:R-:W-:Y:S01]  /*8600*/  UIADD3 UR6, UR5, 0x80, URZ ;  /* 0x0000008005067890 */ /* 0x000fe2000fffe03f */
[----:B------:R-:W-:Y:S01]  /*8610*/  FMUL.FTZ R176, R178, UR61 ;  /* 0x0000003db2b07c20 */ /* 0x000fe20008410000 */
[----:B------:R-:W-:Y:S01]  /*8620*/  UMOV UR7, 0x40000040 ;  /* 0x4000004000077882 */ /* 0x000fe20000000000 */
[----:B------:R-:W1:Y:S01]  /*8630*/  MUFU.TANH R190, R190 ;  /* 0x000000be00be7308 */ /* 0x000e620000002400 */
[----:B--2---:R-:W-:Y:S01]  /*8640*/  FMNMX.FTZ R191, R187, R2, !PT ;  /* 0x00000002bbbf7209 */ /* 0x004fe20007810000 */
[----:B------:R-:W-:Y:S01]  /*8650*/  FMUL.FTZ R178, R179, UR61 ;  /* 0x0000003db3b27c20 */ /* 0x000fe20008410000 */
[----:B------:R-:W-:Y:S01]  /*8660*/  FMUL.FTZ R156, R156, UR61 ;  /* 0x0000003d9c9c7c20 */ /* 0x000fe20008410000 */
[----:B------:R-:W-:Y:S01]  /*8670*/  FMUL.FTZ R179, R182, UR61 ;  /* 0x0000003db6b37c20 */ /* 0x000fe20008410000 */
[----:B------:R-:W-:Y:S01]  /*8680*/  FMUL.FTZ R182, R157, UR61 ;  /* 0x0000003d9db67c20 */ /* 0x000fe20008410000 */
[----:B------:R-:W-:Y:S01]  /*8690*/  FMUL.FTZ R170, R170, UR61 ;  /* 0x0000003daaaa7c20 */ /* 0x000fe20008410000 */
[----:B------:R-:W-:Y:S01]  /*86a0*/  ULDC UR10, c[0x0][0x988] ;  /* 0x00026200000a7ab9 */ /* 0x000fe20000000800 */
[----:B------:R-:W2:Y:S01]  /*86b0*/  MUFU.TANH R177, R177 ;  /* 0x000000b100b17308 */ /* 0x000ea20000002400 */
[----:B0-----:R-:W-:Y:S01]  /*86c0*/  FMNMX.FTZ R191, R188, R191, !PT ;  /* 0x000000bfbcbf7209 */ /* 0x001fe20007810000 */
[----:B------:R-:W-:Y:S01]  /*86d0*/  FMUL.FTZ R171, R171, UR61 ;  /* 0x0000003dabab7c20 */ /* 0x000fe20008410000 */
[----:B------:R-:W-:Y:S01]  /*86e0*/  UMOV UR11, UR10 ;  /* 0x0000000a000b7c82 */ /* 0x000fe20008000000 */
[----:B------:R-:W-:Y:S01]  /*86f0*/  FMUL.FTZ R174, R174, UR61 ;  /* 0x0000003daeae7c20 */ /* 0x000fe20008410000 */
[----:B------:R-:W-:Y:S01]  /*8700*/  FMUL.FTZ R175, R175, UR61 ;  /* 0x0000003dafaf7c20 */ /* 0x000fe20008410000 */
[----:B------:R-:W-:Y:S01]  /*8710*/  FMUL.FTZ R162, R162, UR61 ;  /* 0x0000003da2a27c20 */ /* 0x000fe20008410000 */
[----:B------:R-:W-:Y:S01]  /*8720*/  FMUL.FTZ R163, R163, UR61 ;  /* 0x0000003da3a37c20 */ /* 0x000fe20008410000 */
[----:B------:R-:W0:Y:S01]  /*8730*/  MUFU.TANH R180, R180 ;  /* 0x000000b400b47308 */ /* 0x000e220000002400 */
[----:B-1----:R-:W-:Y:S01]  /*8740*/  FMNMX.FTZ R2, R190, R191, !PT ;  /* 0x000000bfbe027209 */ /* 0x002fe20007810000 */
[----:B------:R-:W-:Y:S01]  /*8750*/  FMUL.FTZ R166, R166, UR61 ;  /* 0x0000003da6a67c20 */ /* 0x000fe20008410000 */
[----:B------:R-:W-:Y:S01]  /*8760*/  FMUL.FTZ R167, R167, UR61 ;  /* 0x0000003da7a77c20 */ /* 0x000fe20008410000 */
[----:B------:R-:W-:Y:S01]  /*8770*/  FMUL.FTZ R154, R154, UR61 ;  /* 0x0000003d9a9a7c20 */ /* 0x000fe20008410000 */
[----:B------:R-:W-:Y:S01]  /*8780*/  FMUL.FTZ R155, R155, UR61 ;  /* 0x0000003d9b9b7c20 */ /* 0x000fe20008410000 */
[----:B------:R-:W-:Y:S01]  /*8790*/  FMUL.FTZ R158, R158, UR61 ;  /* 0x0000003d9e9e7c20 */ /* 0x000fe20008410000 */
[----:B------:R-:W-:Y:S01]  /*87a0*/  FMUL.FTZ R159, R159, UR61 ;  /* 0x0000003d9f9f7c20 */ /* 0x000fe20008410000 */
[----:B------:R-:W1:Y:S01]  /*87b0*/  MUFU.TANH R181, R181 ;  /* 0x000000b500b57308 */ /* 0x000e620000002400 */
[----:B--2---:R-:W-:Y:S01]  /*87c0*/  FMNMX.FTZ R191, R177, R2, !PT ;  /* 0x00000002b1bf7209 */ /* 0x004fe20007810000 */
[----:B------:R-:W-:Y:S01]  /*87d0*/  IMAD.U32 R230, RZ, RZ, UR60 ;  /* 0x0000003cffe67e24 */ /* 0x000fe2000f8e00ff */
[----:B------:R-:W-:-:S05]  /*87e0*/  R2UR UR10, R223 ;  /* 0x00000000df0a72ca */ /* 0x000fca00000e0000 */
[----:B------:R-:W2:Y:S01]  /*87f0*/  MUFU.TANH R168, R168 ;  /* 0x000000a800a87308 */ /* 0x000ea20000002400 */
[----:B0-----:R-:W-:-:S07]  /*8800*/  FMNMX.FTZ R2, R180, R191, !PT ;  /* 0x000000bfb4027209 */ /* 0x001fce0007810000 */
[----:B------:R-:W0:Y:S01]  /*8810*/  MUFU.TANH R169, R169 ;  /* 0x000000a900a97308 */ /* 0x000e220000002400 */
[----:B-1----:R-:W-:-:S07]  /*8820*/  FMNMX.FTZ R191, R181, R2, !PT ;  /* 0x00000002b5bf7209 */ /* 0x002fce0007810000 */
[----:B------:R-:W1:Y:S01]  /*8830*/  MUFU.TANH R172, R172 ;  /* 0x000000ac00ac7308 */ /* 0x000e620000002400 */
[----:B--2---:R-:W-:-:S07]  /*8840*/  FMNMX.FTZ R2, R168, R191, !PT ;  /* 0x000000bfa8027209 */ /* 0x004fce0007810000 */
        /* <DEDUP_REMOVED lines=11> */
[----:B--2---:R-:W-:Y:S01]  /*8900*/  FMNMX.FTZ R2, R164, R157, !PT ;  /* 0x0000009da4027209 */ /* 0x004fe20007810000 */
[----:B------:R-:W-:-:S06]  /*8910*/  FMUL.FTZ R157, R183, UR61 ;  /* 0x0000003db79d7c20 */ /* 0x000fcc0008410000 */
        /* <DEDUP_REMOVED lines=9> */
[----:B-1----:R-:W-:-:S05]  /*89b0*/  FMNMX.FTZ R183, R182, R183, !PT ;  /* 0x000000b7b6b77209 */ /* 0x002fca0007810000 */
[----:B------:R-:W1:Y:S02]  /*89c0*/  SHFL.BFLY PT, R2, R183, 0x2, 0x1f ;  /* 0x0c401f00b7027f89 */ /* 0x000e6400000e0000 */
[----:B------:R-:W3:Y:S08]  /*89d0*/  MUFU.TANH R186, R186 ;  /* 0x000000ba00ba7308 */ /* 0x000ef00000002400 */
[----:B------:R-:W4:Y:S08]  /*89e0*/  MUFU.TANH R189, R189 ;  /* 0x000000bd00bd7308 */ /* 0x000f300000002400 */
[----:B------:R-:W5:Y:S01]  /*89f0*/  MUFU.TANH R176, R176 ;  /* 0x000000b000b07308 */ /* 0x000f620000002400 */
[----:B-1----:R-:W-:-:S07]  /*8a00*/  FMNMX.FTZ R2, R183, R2, !PT ;  /* 0x00000002b7027209 */ /* 0x002fce0007810000 */
[----:B------:R-:W1:Y:S01]  /*8a10*/  MUFU.TANH R178, R178 ;  /* 0x000000b200b27308 */ /* 0x000e620000002400 */
[----:B------:R-:W2:Y:S07]  /*8a20*/  SHFL.BFLY PT, R183, R2, 0x1, 0x1f ;  /* 0x0c201f0002b77f89 */ /* 0x000eae00000e0000 */
[----:B------:R-:W1:Y:S08]  /*8a30*/  MUFU.TANH R179, R179 ;  /* 0x000000b300b37308 */ /* 0x000e700000002400 */
[----:B------:R-:W1:Y:S08]  /*8a40*/  MUFU.TANH R157, R157 ;  /* 0x0000009d009d7308 */ /* 0x000e700000002400 */
[----:B------:R-:W1:Y:S01]  /*8a50*/  MUFU.TANH R170, R170 ;  /* 0x000000aa00aa7308 */ /* 0x000e620000002400 */
[----:B--2---:R-:W-:-:S02]  /*8a60*/  FMNMX.FTZ R4, R2, R183, !PT ;  /* 0x000000b702047209 */ /* 0x004fc40007810000 */
[----:B------:R-:W-:-:S03]  /*8a70*/  FMNMX.FTZ R183, R185, R20, !PT ;  /* 0x00000014b9b77209 */ /* 0x000fc60007810000 */
[----:B------:R-:W-:Y:S01]  /*8a80*/  FADD.FTZ R2, -R4, R21 ;  /* 0x0000001504027221 */ /* 0x000fe20000010100 */
[----:B0-----:R-:W-:Y:S01]  /*8a90*/  FMNMX.FTZ R183, R184, R183, !PT ;  /* 0x000000b7b8b77209 */ /* 0x001fe20007810000 */
[----:B------:R-:W0:Y:S02]  /*8aa0*/  MUFU.TANH R171, R171 ;  /* 0x000000ab00ab7308 */ /* 0x000e240000002400 */
[----:B------:R-:W-:-:S06]  /*8ab0*/  FMUL.FTZ R2, R2, UR11 ;  /* 0x0000000b02027c20 */ /* 0x000fcc0008410000 */
[----:B------:R-:W2:Y:S08]  /*8ac0*/  MUFU.TANH R174, R174 ;  /* 0x000000ae00ae7308 */ /* 0x000eb00000002400 */
[----:B------:R-:W2:Y:S08]  /*8ad0*/  MUFU.TANH R175, R175 ;  /* 0x000000af00af7308 */ /* 0x000eb00000002400 */
[----:B------:R-:W2:Y:S08]  /*8ae0*/  MUFU.TANH R162, R162 ;  /* 0x000000a200a27308 */ /* 0x000eb00000002400 */
[----:B------:R-:W2:Y:S08]  /*8af0*/  MUFU.TANH R163, R163 ;  /* 0x000000a300a37308 */ /* 0x000eb00000002400 */
[----:B------:R-:W2:Y:S08]  /*8b00*/  MUFU.TANH R166, R166 ;  /* 0x000000a600a67308 */ /* 0x000eb00000002400 */
[----:B------:R-:W2:Y:S08]  /*8b10*/  MUFU.TANH R167, R167 ;  /* 0x000000a700a77308 */ /* 0x000eb00000002400 */
[----:B------:R-:W2:Y:S01]  /*8b20*/  MUFU.TANH R154, R154 ;  /* 0x0000009a009a7308 */ /* 0x000ea20000002400 */
[----:B------:R-:W-:-:S02]  /*8b30*/  WARPGROUP.DEPBAR.LE gsb0, 0x0 ;  /* 0x00008000000079c5 */ /* 0x000fc40000010000 */
[----:B------:R-:W-:-:S05]  /*8b40*/  WARPGROUP.ARRIVE ;  /* 0x00000000000079c5 */ /* 0x000fca0000000000 */
[----:B------:R-:W2:Y:S01]  /*8b50*/  MUFU.TANH R155, R155 ;  /* 0x0000009b009b7308 */ /* 0x000ea20000002400 */
[----:B------:R-:W-:Y:S01]  /*8b60*/  HGMMA.64x256x16.F32.BF16 R24, R204, gdesc[UR4].tnspB, R24, gsb0 ;  /* 0x43e00004cc187df0 */ /* 0x000fe20008001818 */
[----:B------:R-:W-:Y:S01]  /*8b70*/  UIADD3 UR6, UR5, 0x100, URZ ;  /* 0x0000010005067890 */ /* 0x000fe2000fffe03f */
[----:B------:R-:W-:-:S05]  /*8b80*/  UMOV UR7, 0x40000040 ;  /* 0x4000004000077882 */ /* 0x000fca0000000000 */
[----:B------:R-:W2:Y:S08]  /*8b90*/  MUFU.TANH R158, R158 ;  /* 0x0000009e009e7308 */ /* 0x000eb00000002400 */
[----:B------:R-:W2:Y:S08]  /*8ba0*/  MUFU.TANH R159, R159 ;  /* 0x0000009f009f7308 */ /* 0x000eb00000002400 */
[----:B------:R-:W-:Y:S01]  /*8bb0*/  MUFU.EX2 R2, R2 ;  /* 0x0000000200027308 */ /* 0x000fe20000000800 */
[----:B------:R-:W-:-:S02]  /*8bc0*/  WARPGROUP.DEPBAR.LE gsb0, 0x0 ;  /* 0x00008000000079c5 */ /* 0x000fc40000010000 */
[----:B------:R-:W-:-:S06]  /*8bd0*/  WARPGROUP.ARRIVE ;  /* 0x00000000000079c5 */ /* 0x000fcc0000000000 */
[----:B------:R-:W-:Y:S01]  /*8be0*/  HGMMA.64x256x16.F32.BF16 R24, R200, gdesc[UR4].tnspB, R24, gsb0 ;  /* 0x43e00004c8187df0 */ /* 0x000fe20008001818 */
[----:B------:R-:W-:Y:S01]  /*8bf0*/  UIADD3 UR6, UR5, 0x180, URZ ;  /* 0x0000018005067890 */ /* 0x000fe2000fffe03f */
[----:B------:R-:W-:Y:S01]  /*8c00*/  UMOV UR7, 0x40000040 ;  /* 0x4000004000077882 */ /* 0x000fe20000000000 */
[----:B------:R-:W-:Y:S02]  /*8c10*/  WARPGROUP.DEPBAR.LE gsb0, 0x0 ;  /* 0x00008000000079c5 */ /* 0x000fe40000010000 */
[----:B------:R-:W-:-:S15]  /*8c20*/  WARPGROUP.ARRIVE ;  /* 0x00000000000079c5 */ /* 0x000fde0000000000 */
[----:B------:R-:W-:-:S08]  /*8c30*/  NOP ;  /* 0x0000000000007918 */ /* 0x000fd00000000000 */
[----:B------:R-:W-:Y:S01]  /*8c40*/  HGMMA.64x256x16.F32.BF16 R24, R196, gdesc[UR4].tnspB, R24, gsb0 ;  /* 0x43e00004c4187df0 */ /* 0x000fe20008001818 */
[----:B------:R-:W-:Y:S01]  /*8c50*/  UIADD3 UR6, UR5, 0x200, URZ ;  /* 0x0000020005067890 */ /* 0x000fe2000fffe03f */
[----:B------:R-:W-:Y:S01]  /*8c60*/  R2UR UR5, R222 ;  /* 0x00000000de0572ca */ /* 0x000fe200000e0000 */
[----:B------:R-:W-:-:S12]  /*8c70*/  UMOV UR7, 0x40000040 ;  /* 0x4000004000077882 */ /* 0x000fd80000000000 */
[----:B------:R-:W-:Y:S01]  /*8c80*/  ISETP.LT.AND P2, PT, RZ, UR5, PT ;  /* 0x00000005ff007c0c */ /* 0x000fe2000bf41270 */
[----:B------:R-:W-:Y:S02]  /*8c90*/  WARPGROUP.DEPBAR.LE gsb0, 0x0 ;  /* 0x00008000000079c5 */ /* 0x000fe40000010000 */
[----:B------:R-:W-:Y:S01]  /*8ca0*/  WARPGROUP.ARRIVE ;  /* 0x00000000000079c5 */ /* 0x000fe20000000000 */
[----:B---3--:R-:W-:Y:S01]  /*8cb0*/  FMNMX.FTZ R196, R186, R183, !PT ;  /* 0x000000b7bac47209 */ /* 0x008fe20007810000 */
[----:B------:R-:W-:-:S03]  /*8cc0*/  FMUL.FTZ R197, R4, UR11 ;  /* 0x0000000b04c57c20 */ /* 0x000fc60008410000 */
[----:B----4-:R-:W-:-:S05]  /*8cd0*/  FMNMX.FTZ R21, R189, R196, !PT ;  /* 0x000000c4bd157209 */ /* 0x010fca0007810000 */
[----:B------:R-:W-:Y:S01]  /*8ce0*/  HGMMA.64x256x16.F32.BF16 R24, R192, gdesc[UR4].tnspB, R24, gsb0 ;  /* 0x43e00004c0187df0 */ /* 0x000fe20008001818 */
[--C-:B------:R-:W-:Y:S01]  /*8cf0*/  FFMA.FTZ R183, R0, UR11, -R197.reuse ;  /* 0x0000000b00b77c23 */ /* 0x100fe200080108c5 */
[--C-:B------:R-:W-:Y:S01]  /*8d00*/  FFMA.FTZ R208, R3, UR11, -R197.reuse ;  /* 0x0000000b03d07c23 */ /* 0x100fe200080108c5 */
[----:B-----5:R-:W-:Y:S01]  /*8d10*/  FMNMX.FTZ R21, R176, R21, !PT ;  /* 0x00000015b0157209 */ /* 0x020fe20007810000 */
[--C-:B------:R-:W-:Y:S01]  /*8d20*/  FFMA.FTZ R196, R160, UR11, -R197.reuse ;  /* 0x0000000ba0c47c23 */ /* 0x100fe200080108c5 */
[--C-:B------:R-:W-:Y:S01]  /*8d30*/  FFMA.FTZ R202, R172, UR11, -R197.reuse ;  /* 0x0000000bacca7c23 */ /* 0x100fe200080108c5 */
[--C-:B------:R-:W-:Y:S01]  /*8d40*/  FFMA.FTZ R210, R187, UR11, -R197.reuse ;  /* 0x0000000bbbd27c23 */ /* 0x100fe200080108c5 */
[----:B-1----:R-:W-:Y:S01]  /*8d50*/  FMNMX.FTZ R0, R178, R21, !PT ;  /* 0x00000015b2007209 */ /* 0x002fe20007810000 */
        /* <DEDUP_REMOVED lines=15> */
[----:B0-----:R-:W-:Y:S01]  /*8e50*/  FMNMX.FTZ R3, R171, R0, !PT ;  /* 0x00000000ab037209 */ /* 0x001fe20007810000 */
[--C-:B------:R-:W-:Y:S01]  /*8e60*/  FFMA.FTZ R181, R161, UR11, -R197.reuse ;  /* 0x0000000ba1b57c23 */ /* 0x100fe200080108c5 */
[--C-:B------:R-:W-:Y:S01]  /*8e70*/  FFMA.FTZ R169, R169, UR11, -R197.reuse ;  /* 0x0000000ba9a97c23 */ /* 0x100fe200080108c5 */
[--C-:B------:R-:W-:Y:S01]  /*8e80*/  FFMA.FTZ R173, R173, UR11, -R197.reuse ;  /* 0x0000000badad7c23 */ /* 0x100fe200080108c5 */
[----:B--2---:R-:W-:Y:S01]  /*8e90*/  FMNMX.FTZ R0, R174, R3, !PT ;  /* 0x00000003ae007209 */ /* 0x004fe20007810000 */
[----:B------:R-:W-:Y:S01]  /*8ea0*/  MUFU.EX2 R210, R210 ;  /* 0x000000d200d27308 */ /* 0x000fe20000000800 */
[--C-:B------:R-:W-:Y:S01]  /*8eb0*/  FFMA.FTZ R161, R165, UR11, -R197.reuse ;  /* 0x0000000ba5a17c23 */ /* 0x100fe200080108c5 */
[----:B------:R-:W-:Y:S01]  /*8ec0*/  FFMA.FTZ R182, R182, UR11, -R197 ;  /* 0x0000000bb6b67c23 */ /* 0x000fe200080108c5 */
[----:B------:R-:W-:-:S02]  /*8ed0*/  FMNMX.FTZ R3, R175, R0, !PT ;  /* 0x00000000af037209 */ /* 0x000fc40007810000 */
[----:B------:R-:W-:Y:S01]  /*8ee0*/  MOV R165, UR4 ;  /* 0x0000000400a57c02 */ /* 0x000fe20008000f00 */
[----:B------:R-:W-:Y:S01]  /*8ef0*/  UIADD3 UR4, UR5, -0x1, URZ ;  /* 0xffffffff05047890 */ /* 0x000fe2000fffe03f */
[----:B------:R-:W-:Y:S01]  /*8f00*/  FMNMX.FTZ R0, R162, R3, !PT ;  /* 0x00000003a2007209 */ /* 0x000fe20007810000 */
[----:B------:R-:W-:Y:S01]  /*8f10*/  MUFU.EX2 R191, R191 ;  /* 0x000000bf00bf7308 */ /* 0x000fe20000000800 */
[----:B------:R-:W-:Y:S01]  /*8f20*/  R2UR UR5, R16 ;  /* 0x00000000100572ca */ /* 0x000fe200000e0000 */
[----:B------:R-:W-:Y:S01]  /*8f30*/  @!P1 VIADD R165, R165, 0x38860 ;  /* 0x00038860a5a59836 */ /* 0x000fe20000000000 */
[----:B------:R-:W-:Y:S01]  /*8f40*/  FMNMX.FTZ R3, R163, R0, !PT ;  /* 0x00000000a3037209 */ /* 0x000fe20007810000 */
[----:B------:R-:W-:-:S03]  /*8f50*/  IMAD.U32 R222, RZ, RZ, UR4 ;  /* 0x00000004ffde7e24 */ /* 0x000fc6000f8e00ff */
[----:B------:R-:W-:Y:S01]  /*8f60*/  FMNMX.FTZ R0, R166, R3, !PT ;  /* 0x00000003a6007209 */ /* 0x000fe20007810000 */
[----:B------:R-:W-:Y:S01]  /*8f70*/  MUFU.EX2 R204, R204 ;  /* 0x000000cc00cc7308 */ /* 0x000fe20000000800 */
[----:B------:R-:W-:Y:S02]  /*8f80*/  @!P1 PRMT R165, RZ, 0x654, R165 ;  /* 0x00000654ffa59816 */ /* 0x000fe400000000a5 */
[----:B------:R-:W-:-:S03]  /*8f90*/  FMNMX.FTZ R3, R167, R0, !PT ;  /* 0x00000000a7037209 */ /* 0x000fc60007810000 */
[----:B------:R-:W-:Y:S01]  /*8fa0*/  IMAD.U32 R232, RZ, RZ, UR5 ;  /* 0x00000005ffe87e24 */ /* 0x000fe2000f8e00ff */
[----:B------:R-:W-:Y:S01]  /*8fb0*/  FMNMX.FTZ R0, R154, R3, !PT ;  /* 0x000000039a007209 */ /* 0x000fe20007810000 */
[----:B------:R-:W-:Y:S03]  /*8fc0*/  MUFU.EX2 R187, R187 ;  /* 0x000000bb00bb7308 */ /* 0x000fe60000000800 */
[----:B------:R-:W-:-:S04]  /*8fd0*/  FMNMX.FTZ R3, R155, R0, !PT ;  /* 0x000000009b037209 */ /* 0x000fc80007810000 */
[----:B------:R-:W-:Y:S01]  /*8fe0*/  FMNMX.FTZ R0, R158, R3, !PT ;  /* 0x000000039e007209 */ /* 0x000fe20007810000 */
[----:B------:R-:W-:Y:S03]  /*8ff0*/  MUFU.EX2 R206, R206 ;  /* 0x000000ce00ce7308 */ /* 0x000fe60000000800 */
[----:B------:R-:W-:-:S05]  /*9000*/  FMNMX.FTZ R0, R159, R0, !PT ;  /* 0x000000009f007209 */ /* 0x000fca0007810000 */
[----:B------:R-:W0:Y:S01]  /*9010*/  SHFL.BFLY PT, R3, R0, 0x2, 0x1f ;  /* 0x0c401f0000037f89 */ /* 0x000e2200000e0000 */
[----:B------:R-:W-:Y:S08]  /*9020*/  MUFU.EX2 R177, R177 ;  /* 0x000000b100b17308 */ /* 0x000ff00000000800 */
[----:B------:R-:W-:Y:S08]  /*9030*/  MUFU.EX2 R200, R200 ;  /* 0x000000c800c87308 */ /* 0x000ff00000000800 */
[----:B------:R-:W-:Y:S01]  /*9040*/  MUFU.EX2 R169, R169 ;  /* 0x000000a900a97308 */ /* 0x000fe20000000800 */
[----:B0-----:R-:W-:-:S07]  /*9050*/  FMNMX.FTZ R3, R0, R3, !PT ;  /* 0x0000000300037209 */ /* 0x001fce0007810000 */
[----:B------:R-:W-:Y:S01]  /*9060*/  MUFU.EX2 R202, R202 ;  /* 0x000000ca00ca7308 */ /* 0x000fe20000000800 */
[----:B------:R-:W0:Y:S07]  /*9070*/  SHFL.BFLY PT, R0, R3, 0x1, 0x1f ;  /* 0x0c201f0003007f89 */ /* 0x000e2e00000e0000 */
[----:B------:R-:W-:Y:S08]  /*9080*/  MUFU.EX2 R173, R173 ;  /* 0x000000ad00ad7308 */ /* 0x000ff00000000800 */
[----:B------:R-:W-:Y:S08]  /*9090*/  MUFU.EX2 R196, R196 ;  /* 0x000000c400c47308 */ /* 0x000ff00000000800 */
[----:B------:R-:W-:Y:S01]  /*90a0*/  MUFU.EX2 R181, R181 ;  /* 0x000000b500b57308 */ /* 0x000fe20000000800 */
[----:B0-----:R-:W-:-:S07]  /*90b0*/  FMNMX.FTZ R3, R3, R0, !PT ;  /* 0x0000000003037209 */ /* 0x001fce0007810000 */
[----:B------:R-:W-:Y:S01]  /*90c0*/  MUFU.EX2 R198, R198 ;  /* 0x000000c600c67308 */ /* 0x000fe20000000800 */
[C---:B------:R-:W-:Y:S01]  /*90d0*/  FADD.FTZ R0, -R3.reuse, R20 ;  /* 0x0000001403007221 */ /* 0x040fe20000010100 */
[----:B------:R-:W-:-:S03]  /*90e0*/  FMUL.FTZ R156, R3, UR11 ;  /* 0x0000000b039c7c20 */ /* 0x000fc60008410000 */
[----:B------:R-:W-:Y:S01]  /*90f0*/  FMUL.FTZ R0, R0, UR11 ;  /* 0x0000000b00007c20 */ /* 0x000fe20008410000 */
[--C-:B------:R-:W-:Y:S01]  /*9100*/  FFMA.FTZ R209, R185, UR11, -R156.reuse ;  /* 0x0000000bb9d17c23 */ /* 0x100fe2000801089c */
[--C-:B------:R-:W-:Y:S01]  /*9110*/  FFMA.FTZ R160, R184, UR11, -R156.reuse ;  /* 0x0000000bb8a07c23 */ /* 0x100fe2000801089c */
[--C-:B------:R-:W-:Y:S01]  /*9120*/  FFMA.FTZ R172, R157, UR11, -R156.reuse ;  /* 0x0000000b9dac7c23 */ /* 0x100fe2000801089c */
[--C-:B------:R-:W-:Y:S01]  /*9130*/  FFMA.FTZ R211, R186, UR11, -R156.reuse ;  /* 0x0000000bbad37c23 */ /* 0x100fe2000801089c */
[----:B------:R-:W-:Y:S01]  /*9140*/  IMAD.U32 R157, RZ, RZ, UR10 ;  /* 0x0000000aff9d7e24 */ /* 0x000fe2000f8e00ff */
[----:B------:R-:W-:Y:S01]  /*9150*/  MUFU.EX2 R0, R0 ;  /* 0x0000000000007308 */ /* 0x000fe20000000800 */
[--C-:B------:R-:W-:Y:S01]  /*9160*/  FFMA.FTZ R164, R189, UR11, -R156.reuse ;  /* 0x0000000bbda47c23 */ /* 0x100fe2000801089c */
[--C-:B------:R-:W-:Y:S01]  /*9170*/  FFMA.FTZ R205, R176, UR11, -R156.reuse ;  /* 0x0000000bb0cd7c23 */ /* 0x100fe2000801089c */
[----:B------:R-:W-:Y:S02]  /*9180*/  @!P1 VIADD R157, R157, 0x38840 ;  /* 0x000388409d9d9836 */ /* 0x000fe40000000000 */
[--C-:B------:R-:W-:Y:S01]  /*9190*/  FFMA.FTZ R168, R178, UR11, -R156.reuse ;  /* 0x0000000bb2a87c23 */ /* 0x100fe2000801089c */
[--C-:B------:R-:W-:Y:S01]  /*91a0*/  FFMA.FTZ R207, R179, UR11, -R156.reuse ;  /* 0x0000000bb3cf7c23 */ /* 0x100fe2000801089c */
[--C-:B------:R-:W-:Y:S01]  /*91b0*/  FFMA.FTZ R197, R162, UR11, -R156.reuse ;  /* 0x0000000ba2c57c23 */ /* 0x100fe2000801089c */
[--C-:B------:R-:W-:Y:S01]  /*91c0*/  FFMA.FTZ R201, R170, UR11, -R156.reuse ;  /* 0x0000000baac97c23 */ /* 0x100fe2000801089c */
[----:B------:R-:W0:Y:S01]  /*91d0*/  MUFU.EX2 R209, R209 ;  /* 0x000000d100d17308 */ /* 0x000e220000000800 */
[----:B------:R-:W-:Y:S01]  /*91e0*/  @!P1 PRMT R157, RZ, 0x654, R157 ;  /* 0x00000654ff9d9816 */ /* 0x000fe2000000009d */
[--C-:B------:R-:W-:Y:S01]  /*91f0*/  FFMA.FTZ R170, R171, UR11, -R156.reuse ;  /* 0x0000000babaa7c23 */ /* 0x100fe2000801089c */
[--C-:B------:R-:W-:Y:S01]  /*9200*/  FFMA.FTZ R199, R166, UR11, -R156.reuse ;  /* 0x0000000ba6c77c23 */ /* 0x100fe2000801089c */
[--C-:B------:R-:W-:Y:S01]  /*9210*/  FFMA.FTZ R203, R174, UR11, -R156.reuse ;  /* 0x0000000baecb7c23 */ /* 0x100fe2000801089c */
[--C-:B------:R-:W-:Y:S01]  /*9220*/  FFMA.FTZ R174, R175, UR11, -R156.reuse ;  /* 0x0000000bafae7c23 */ /* 0x100fe2000801089c */
[--C-:B------:R-:W-:Y:S01]  /*9230*/  FFMA.FTZ R167, R167, UR11, -R156.reuse ;  /* 0x0000000ba7a77c23 */ /* 0x100fe2000801089c */
[--C-:B------:R-:W-:Y:S01]  /*9240*/  FFMA.FTZ R155, R155, UR11, -R156.reuse ;  /* 0x0000000b9b9b7c23 */ /* 0x100fe2000801089c */
[----:B------:R-:W1:Y:S01]  /*9250*/  MUFU.EX2 R160, R160 ;  /* 0x000000a000a07308 */ /* 0x000e620000000800 */
[----:B------:R-:W-:-:S07]  /*9260*/  FFMA.FTZ R158, R158, UR11, -R156 ;  /* 0x0000000b9e9e7c23 */ /* 0x000fce000801089c */
[----:B------:R-:W2:Y:S01]  /*9270*/  MUFU.EX2 R211, R211 ;  /* 0x000000d300d37308 */ /* 0x000ea20000000800 */
[----:B0-----:R-:W-:-:S07]  /*9280*/  FFMA.FTZ R5, R0, R5, R209 ;  /* 0x0000000500057223 */ /* 0x001fce00000100d1 */
[----:B------:R-:W0:Y:S01]  /*9290*/  MUFU.EX2 R164, R164 ;  /* 0x000000a400a47308 */ /* 0x000e220000000800 */
[C---:B-1----:R-:W-:Y:S01]  /*92a0*/  FADD.FTZ R162, R160.reuse, R5 ;  /* 0x00000005a0a27221 */ /* 0x042fe20000010000 */
[----:B------:R-:W-:-:S06]  /*92b0*/  F2FP.BF16.F32.PACK_AB R209, R160, R209 ;  /* 0x000000d1a0d1723e */ /* 0x000fcc00000010ff */
[----:B------:R-:W1:Y:S01]  /*92c0*/  MUFU.EX2 R205, R205 ;  /* 0x000000cd00cd7308 */ /* 0x000e620000000800 */
[----:B--2---:R-:W-:-:S07]  /*92d0*/  FADD.FTZ R5, R211, R162 ;  /* 0x000000a2d3057221 */ /* 0x004fce0000010000 */
[----:B------:R-:W2:Y:S01]  /*92e0*/  MUFU.EX2 R168, R168 ;  /* 0x000000a800a87308 */ /* 0x000ea20000000800 */
[----:B0-----:R-:W-:Y:S01]  /*92f0*/  FADD.FTZ R162, R164, R5 ;  /* 0x00000005a4a27221 */ /* 0x001fe20000010000 */
[----:B------:R-:W-:Y:S01]  /*9300*/  FFMA.FTZ R5, R154, UR11, -R156 ;  /* 0x0000000b9a057c23 */ /* 0x000fe2000801089c */
[----:B------:R-:W-:-:S05]  /*9310*/  F2FP.BF16.F32.PACK_AB R211, R164, R211 ;  /* 0x000000d3a4d3723e */ /* 0x000fca00000010ff */
[----:B------:R-:W-:Y:S08]  /*9320*/  MUFU.EX2 R207, R207 ;  /* 0x000000cf00cf7308 */ /* 0x000ff00000000800 */
        /* <DEDUP_REMOVED lines=8> */
[----:B------:R-:W-:Y:S01]  /*93b0*/  MUFU.EX2 R21, R21 ;  /* 0x0000001500157308 */ /* 0x000fe20000000800 */
[----:B------:R-:W-:-:S02]  /*93c0*/  WARPGROUP.DEPBAR.LE gsb0, 0x0 ;  /* 0x00008000000079c5 */ /* 0x000fc40000010000 */
[----:B------:R0:W-:Y:S05]  /*93d0*/  @!P1 SYNCS.ARRIVE.TRANS64.RED.A1T0 RZ, [R157+URZ], RZ ;  /* 0x000000ff9dff99a7 */ /* 0x0001ea000810043f */
[----:B------:R-:W-:Y:S01]  /*93e0*/  MUFU.EX2 R164, R5 ;  /* 0x0000000500a47308 */ /* 0x000fe20000000800 */
[----:B0-----:R-:W-:Y:S01]  /*93f0*/  FFMA.FTZ R157, R2, R14, R183 ;  /* 0x0000000e029d7223 */ /* 0x001fe200000100b7 */
[--C-:B------:R-:W-:Y:S01]  /*9400*/  FFMA.FTZ R14, R163, UR11, -R156.reuse ;  /* 0x0000000ba30e7c23 */ /* 0x100fe2000801089c */
[----:B------:R-:W-:-:S05]  /*9410*/  FFMA.FTZ R156, R159, UR11, -R156 ;  /* 0x0000000b9f9c7c23 */ /* 0x000fca000801089c */
[----:B------:R-:W0:Y:S01]  /*9420*/  MUFU.EX2 R152, R152 ;  /* 0x0000009800987308 */ /* 0x000e220000000800 */
[C---:B------:R-:W-:Y:S01]  /*9430*/  FADD.FTZ R157, R208.reuse, R157 ;  /* 0x0000009dd09d7221 */ /* 0x040fe20000010000 */
[----:B------:R3:W-:Y:S01]  /*9440*/  @!P1 SYNCS.ARRIVE.TRANS64.RED.A1T0 RZ, [R165+URZ], RZ ;  /* 0x000000ffa5ff99a7 */ /* 0x0007e2000810043f */
[----:B------:R-:W-:Y:S02]  /*9450*/  F2FP.BF16.F32.PACK_AB R208, R208, R183 ;  /* 0x000000b7d0d0723e */ /* 0x000fe400000010ff */
[----:B------:R-:W-:Y:S01]  /*9460*/  FADD.FTZ R176, R210, R157 ;  /* 0x0000009dd2b07221 */ /* 0x000fe20000010000 */
[C---:B------:R-:W-:Y:S02]  /*9470*/  F2FP.BF16.F32.PACK_AB R210, R191.reuse, R210 ;  /* 0x000000d2bfd2723e */ /* 0x040fe400000010ff */
[----:B------:R-:W4:Y:S01]  /*9480*/  MUFU.EX2 R14, R14 ;  /* 0x0000000e000e7308 */ /* 0x000f220000000800 */
[----:B------:R-:W-:-:S04]  /*9490*/  FADD.FTZ R157, R191, R176 ;  /* 0x000000b0bf9d7221 */ /* 0x000fc80000010000 */
[----:B------:R-:W-:Y:S01]  /*94a0*/  FADD.FTZ R166, R204, R157 ;  /* 0x0000009dcca67221 */ /* 0x000fe20000010000 */
[----:B-1----:R-:W-:Y:S01]  /*94b0*/  FADD.FTZ R157, R205, R162 ;  /* 0x000000a2cd9d7221 */ /* 0x002fe20000010000 */
[C---:B------:R-:W-:Y:S01]  /*94c0*/  F2FP.BF16.F32.PACK_AB R204, R187.reuse, R204 ;  /* 0x000000ccbbcc723e */ /* 0x040fe200000010ff */
[----:B------:R-:W-:Y:S01]  /*94d0*/  MUFU.EX2 R193, R155 ;  /* 0x0000009b00c17308 */ /* 0x000fe20000000800 */
[----:B------:R-:W-:Y:S01]  /*94e0*/  FADD.FTZ R163, R187, R166 ;  /* 0x000000a6bba37221 */ /* 0x000fe20000010000 */
[----:B--2---:R-:W-:Y:S01]  /*94f0*/  FADD.FTZ R154, R168, R157 ;  /* 0x0000009da89a7221 */ /* 0x004fe20000010000 */
[----:B0-----:R-:W-:Y:S02]  /*9500*/  F2FP.BF16.F32.PACK_AB R192, R152, R21 ;  /* 0x0000001598c0723e */ /* 0x001fe400000010ff */
[----:B------:R-:W-:Y:S01]  /*9510*/  FADD.FTZ R162, R206, R163 ;  /* 0x000000a3cea27221 */ /* 0x000fe20000010000 */
[----:B------:R-:W-:Y:S01]  /*9520*/  FADD.FTZ R157, R207, R154 ;  /* 0x0000009acf9d7221 */ /* 0x000fe20000010000 */
[----:B------:R-:W-:Y:S01]  /*9530*/  F2FP.BF16.F32.PACK_AB R205, R168, R205 ;  /* 0x000000cda8cd723e */ /* 0x000fe200000010ff */
[----:B------:R-:W0:Y:S01]  /*9540*/  MUFU.EX2 R154, R167 ;  /* 0x000000a7009a7308 */ /* 0x000e220000000800 */
[C---:B------:R-:W-:Y:S01]  /*9550*/  FADD.FTZ R159, R177.reuse, R162 ;  /* 0x000000a2b19f7221 */ /* 0x040fe20000010000 */
[----:B------:R-:W-:Y:S01]  /*9560*/  FADD.FTZ R162, R172, R157 ;  /* 0x0000009daca27221 */ /* 0x000fe20000010000 */
[----:B------:R-:W-:-:S02]  /*9570*/  F2FP.BF16.F32.PACK_AB R206, R177, R206 ;  /* 0x000000ceb1ce723e */ /* 0x000fc400000010ff */
[----:B------:R-:W-:Y:S01]  /*9580*/  FADD.FTZ R166, R200, R159 ;  /* 0x0000009fc8a67221 */ /* 0x000fe20000010000 */
[----:B------:R-:W-:Y:S01]  /*9590*/  FADD.FTZ R157, R201, R162 ;  /* 0x000000a2c99d7221 */ /* 0x000fe20000010000 */
[----:B------:R-:W-:Y:S01]  /*95a0*/  F2FP.BF16.F32.PACK_AB R207, R172, R207 ;  /* 0x000000cfaccf723e */ /* 0x000fe200000010ff */
[----:B------:R-:W-:Y:S01]  /*95b0*/  MUFU.EX2 R153, R153 ;  /* 0x0000009900997308 */ /* 0x000fe20000000800 */
[C---:B------:R-:W-:Y:S01]  /*95c0*/  FADD.FTZ R159, R169.reuse, R166 ;  /* 0x000000a6a99f7221 */ /* 0x040fe20000010000 */
[----:B------:R-:W-:Y:S01]  /*95d0*/  FADD.FTZ R160, R170, R157 ;  /* 0x0000009daaa07221 */ /* 0x000fe20000010000 */
[----:B------:R-:W-:Y:S02]  /*95e0*/  F2FP.BF16.F32.PACK_AB R200, R169, R200 ;  /* 0x000000c8a9c8723e */ /* 0x000fe400000010ff */
[----:B------:R-:W-:Y:S01]  /*95f0*/  FADD.FTZ R162, R202, R159 ;  /* 0x0000009fcaa27221 */ /* 0x000fe20000010000 */
[----:B------:R-:W-:Y:S01]  /*9600*/  FADD.FTZ R157, R203, R160 ;  /* 0x000000a0cb9d7221 */ /* 0x000fe20000010000 */
[----:B------:R-:W-:Y:S01]  /*9610*/  F2FP.BF16.F32.PACK_AB R201, R170, R201 ;  /* 0x000000c9aac9723e */ /* 0x000fe200000010ff */
[----:B------:R-:W-:Y:S01]  /*9620*/  MUFU.EX2 R158, R158 ;  /* 0x0000009e009e7308 */ /* 0x000fe20000000800 */
[C---:B------:R-:W-:Y:S01]  /*9630*/  FADD.FTZ R159, R173.reuse, R162 ;  /* 0x000000a2ad9f7221 */ /* 0x040fe20000010000 */
[----:B------:R-:W-:Y:S01]  /*9640*/  FADD.FTZ R160, R174, R157 ;  /* 0x0000009daea07221 */ /* 0x000fe20000010000 */
[----:B------:R-:W-:-:S02]  /*9650*/  F2FP.BF16.F32.PACK_AB R202, R173, R202 ;  /* 0x000000caadca723e */ /* 0x000fc400000010ff */
[----:B------:R-:W-:Y:S01]  /*9660*/  FADD.FTZ R162, R196, R159 ;  /* 0x0000009fc4a27221 */ /* 0x000fe20000010000 */
[----:B------:R-:W-:Y:S01]  /*9670*/  FADD.FTZ R5, R197, R160 ;  /* 0x000000a0c5057221 */ /* 0x000fe20000010000 */
[C---:B----4-:R-:W-:Y:S01]  /*9680*/  F2FP.BF16.F32.PACK_AB R197, R14.reuse, R197 ;  /* 0x000000c50ec5723e */ /* 0x050fe200000010ff */
[----:B------:R-:W1:Y:S01]  /*9690*/  MUFU.EX2 R20, R182 ;  /* 0x000000b600147308 */ /* 0x000e620000000800 */
[----:B------:R-:W-:Y:S01]  /*96a0*/  FADD.FTZ R157, R181, R162 ;  /* 0x000000a2b59d7221 */ /* 0x000fe20000010000 */
[----:B------:R-:W-:Y:S01]  /*96b0*/  FADD.FTZ R160, R14, R5 ;  /* 0x000000050ea07221 */ /* 0x000fe20000010000 */
[----:B------:R-:W-:Y:S02]  /*96c0*/  F2FP.BF16.F32.PACK_AB R203, R174, R203 ;  /* 0x000000cbaecb723e */ /* 0x000fe400000010ff */
[----:B------:R-:W-:Y:S01]  /*96d0*/  FADD.FTZ R162, R198, R157 ;  /* 0x0000009dc6a27221 */ /* 0x000fe20000010000 */
[----:B------:R-:W-:Y:S01]  /*96e0*/  FADD.FTZ R5, R199, R160 ;  /* 0x000000a0c7057221 */ /* 0x000fe20000010000 */
[----:B------:R-:W-:Y:S01]  /*96f0*/  F2FP.BF16.F32.PACK_AB R196, R181, R196 ;  /* 0x000000c4b5c4723e */ /* 0x000fe200000010ff */
[----:B------:R-:W2:Y:S01]  /*9700*/  MUFU.EX2 R156, R156 ;  /* 0x0000009c009c7308 */ /* 0x000ea20000000800 */
[C---:B------:R-:W-:Y:S01]  /*9710*/  FADD.FTZ R162, R161.reuse, R162 ;  /* 0x000000a2a1a27221 */ /* 0x040fe20000010000 */
[----:B0-----:R-:W-:Y:S01]  /*9720*/  FADD.FTZ R5, R154, R5 ;  /* 0x000000059a057221 */ /* 0x001fe20000010000 */
[----:B------:R-:W-:-:S02]  /*9730*/  F2FP.BF16.F32.PACK_AB R198, R161, R198 ;  /* 0x000000c6a1c6723e */ /* 0x000fc400000010ff */
[----:B------:R-:W-:Y:S01]  /*9740*/  FADD.FTZ R155, R21, R162 ;  /* 0x000000a2159b7221 */ /* 0x000fe20000010000 */
[----:B------:R-:W-:Y:S01]  /*9750*/  FADD.FTZ R5, R164, R5 ;  /* 0x00000005a4057221 */ /* 0x000fe20000010000 */
[----:B------:R-:W-:Y:S02]  /*9760*/  F2FP.BF16.F32.PACK_AB R199, R154, R199 ;  /* 0x000000c79ac7723e */ /* 0x000fe400000010ff */
[----:B------:R-:W-:Y:S01]  /*9770*/  FADD.FTZ R14, R152, R155 ;  /* 0x0000009b980e7221 */ /* 0x000fe20000010000 */
[----:B------:R-:W-:Y:S01]  /*9780*/  FADD.FTZ R5, R193, R5 ;  /* 0x00000005c1057221 */ /* 0x000fe20000010000 */
[----:B-1----:R-:W-:Y:S02]  /*9790*/  F2FP.BF16.F32.PACK_AB R194, R20, R153 ;  /* 0x0000009914c2723e */ /* 0x002fe400000010ff */
[----:B------:R-:W-:Y:S01]  /*97a0*/  FADD.FTZ R21, R153, R14 ;  /* 0x0000000e99157221 */ /* 0x000fe20000010000 */
[----:B------:R-:W-:Y:S01]  /*97b0*/  FADD.FTZ R5, R158, R5 ;  /* 0x000000059e057221 */ /* 0x000fe20000010000 */
[----:B------:R-:W-:-:S02]  /*97c0*/  F2FP.BF16.F32.PACK_AB R193, R193, R164 ;  /* 0x000000a4c1c1723e */ /* 0x000fc400000010ff */
[----:B------:R-:W-:Y:S01]  /*97d0*/  FADD.FTZ R14, R20, R21 ;  /* 0x00000015140e7221 */ /* 0x000fe20000010000 */
[C---:B--2---:R-:W-:Y:S01]  /*97e0*/  FADD.FTZ R5, R156.reuse, R5 ;  /* 0x000000059c057221 */ /* 0x044fe20000010000 */
[----:B------:R-:W-:Y:S01]  /*97f0*/  F2FP.BF16.F32.PACK_AB R195, R156, R158 ;  /* 0x0000009e9cc3723e */ /* 0x000fe200000010ff */
[----:B------:R-:W-:Y:S02]  /*9800*/  IMAD.MOV.U32 R20, RZ, RZ, R3 ;  /* 0x000000ffff147224 */ /* 0x000fe400078e0003 */
[----:B------:R-:W-:Y:S01]  /*9810*/  IMAD.MOV.U32 R21, RZ, RZ, R4 ;  /* 0x000000ffff157224 */ /* 0x000fe200078e0004 */
[----:B---3--:R-:W-:Y:S06]  /*9820*/  @P2 BRA `(.L_x_24) ;  /* 0xffffffc000342947 */ /* 0x008fec000383ffff */
.L_x_15:
[----:B------:R-:W-:Y:S06]  /*9830*/  BAR.ARV 0x8, 0x180 ;  /* 0x0206000000007b1d */ /* 0x000fec0000002000 */
        /* <DEDUP_REMOVED lines=128> */
[----:B------:R-:W-:Y:S06]  /*a040*/  @!P0 BRA `(.L_x_25) ;  /* 0x0000000000048947 */ /* 0x000fec0003800000 */
[----:B------:R-:W-:Y:S01]  /*a050*/  BPT.TRAP 0x1 ;  /* 0x000000040000795c */ /* 0x000fe20000300000 */
.L_x_25:
[----:B------:R-:W0:Y:S01]  /*a060*/  S2UR UR5, SR_CgaCtaId ;  /* 0x00000000000579c3 */ /* 0x000e220000008800 */
[----:B------:R-:W-:Y:S01]  /*a070*/  R2UR UR6, R16 ;  /* 0x00000000100672ca */ /* 0x000fe200000e0000 */
[----:B------:R-:W-:-:S12]  /*a080*/  UMOV UR4, 0x400 ;  /* 0x0000040000047882 */ /* 0x000fd80000000000 */
[----:B------:R-:W-:-:S05]  /*a090*/  IMAD.U32 R0, RZ, RZ, UR6 ;  /* 0x00000006ff007e24 */ /* 0x000fca000f8e00ff */
[----:B------:R-:W-:Y:S01]  /*a0a0*/  SHF.L.U32 R0, R0, 0x1f, RZ ;  /* 0x0000001f00007819 */ /* 0x000fe200000006ff */
[----:B0-----:R-:W-:-:S04]  /*a0b0*/  ULEA UR4, UR5, UR4, 0x18 ;  /* 0x0000000405047291 */ /* 0x001fc8000f8ec03f */
[----:B------:R-:W-:-:S09]  /*a0c0*/  ULEA UR12, UR60, UR4, 0x3 ;  /* 0x000000043c0c7291 */ /* 0x000fd2000f8e183f */
[----:B------:R0:W1:Y:S01]  /*a0d0*/  SYNCS.PHASECHK.TRANS64.TRYWAIT P2, [UR12+0x38850], R0 ;  /* 0x03885000ff0075a7 */ /* 0x000062000804014c */
[----:B------:R-:W-:Y:S05]  /*a0e0*/  @!P0 BRA `(.L_x_26) ;  /* 0x0000000000048947 */ /* 0x000fea0003800000 */
[----:B------:R-:W-:Y:S01]  /*a0f0*/  BPT.TRAP 0x1 ;  /* 0x000000040000795c */ /* 0x000fe20000300000 */
.L_x_26:
[----:B-1----:R-:W-:Y:S05]  /*a100*/  @P2 BRA `(.L_x_27) ;  /* 0x0000000000082947 */ /* 0x002fea0003800000 */
[----:B------:R-:W1:Y:S02]  /*a110*/  SYNCS.PHASECHK.TRANS64.TRYWAIT P0, [UR12+0x38850], R0 ;  /* 0x03885000ff0075a7 */ /* 0x000e64000800014c */
[----:B-1----:R-:W-:Y:S05]  /*a120*/  @!P0 BRA `(.L_x_28) ;  /* 0x0000007800b88947 */ /* 0x002fea0003800000 */
.L_x_27:
[----:B------:R-:W-:Y:S01]  /*a130*/  UIADD3 UR5, UR4, 0x400, URZ ;  /* 0x0000040004057890 */ /* 0x000fe2000fffe03f */
[----:B------:R-:W-:Y:S01]  /*a140*/  WARPGROUP.ARRIVE ;  /* 0x00000000000079c5 */ /* 0x000fe20000000000 */
[----:B------:R-:W-:Y:S01]  /*a150*/  UMOV UR7, 0x40000040 ;  /* 0x4000004000077882 */ /* 0x000fe20000000000 */
[----:B01----:R-:W0:Y:S01]  /*a160*/  SHFL.BFLY PT, R0, R5, 0x2, 0x1f ;  /* 0x0c401f0005007f89 */ /* 0x003e2200000e0000 */
[----:B------:R-:W-:Y:S01]  /*a170*/  USHF.R.U32.HI UR5, URZ, 0x4, UR5 ;  /* 0x000000043f057899 */ /* 0x000fe20008011605 */
[----:B------:R-:W-:Y:S01]  /*a180*/  IMAD R155, R213, 0x40, R17 ;  /* 0x00000040d59b7824 */ /* 0x000fe200078e0211 */
[----:B------:R-:W-:Y:S01]  /*a190*/  R2UR UR13, R215 ;  /* 0x00000000d70d72ca */ /* 0x000fe200000e0000 */
[----:B------:R-:W1:Y:S01]  /*a1a0*/  SHFL.BFLY PT, R7, R14, 0x2, 0x1f ;  /* 0x0c401f000e077f89 */ /* 0x000e6200000e0000 */
[----:B------:R-:W-:Y:S01]  /*a1b0*/  ULOP3.LUT UR5, UR5, 0x3fff, URZ, 0xc0, !UPT ;  /* 0x00003fff05057892 */ /* 0x000fe2000f8ec03f */
[----:B------:R-:W-:Y:S01]  /*a1c0*/  IMAD.MOV.U32 R6, RZ, RZ, RZ ;  /* 0x000000ffff067224 */ /* 0x000fe200078e00ff */
[----:B------:R-:W-:Y:S01]  /*a1d0*/  R2UR UR14, R216 ;  /* 0x00000000d80e72ca */ /* 0x000fe200000e0000 */
[----:B------:R-:W-:Y:S01]  /*a1e0*/  IMAD.U32 R13, RZ, RZ, UR11 ;  /* 0x0000000bff0d7e24 */ /* 0x000fe2000f8e00ff */
[----:B------:R-:W-:Y:S01]  /*a1f0*/  ULOP3.LUT UR5, UR5, 0x2800000, URZ, 0xfc, !UPT ;  /* 0x0280000005057892 */ /* 0x000fe2000f8efc3f */
[----:B------:R-:W-:-:S03]  /*a200*/  ULDC UR10, c[0x0][0xc44] ;  /* 0x00031100000a7ab9 */ /* 0x000fc60000000800 */
[----:B------:R-:W-:-:S07]  /*a210*/  UIMAD UR8, UR60, 0xa00, UR5 ;  /* 0x00000a003c0878a4 */ /* 0x000fce000f8e0205 */
[----:B------:R-:W-:Y:S01]  /*a220*/  UMOV UR6, UR8 ;  /* 0x0000000800067c82 */ /* 0x000fe20008000000 */
[----:B------:R-:W2:Y:S02]  /*a230*/  S2UR UR5, SR_SWINHI ;  /* 0x00000000000579c3 */ /* 0x000ea40000002f00 */
[----:B--2---:R-:W-:Y:S01]  /*a240*/  HGMMA.64x256x16.F32.BF16 R24, R208, gdesc[UR4].tnspB, R24, gsb0 ;  /* 0x43e00004d0187df0 */ /* 0x004fe20008001818 */
[----:B------:R-:W-:Y:S01]  /*a250*/  UIADD3 UR6, UR8, 0x80, URZ ;  /* 0x0000008008067890 */ /* 0x000fe2000fffe03f */
[----:B0-----:R-:W-:Y:S01]  /*a260*/  FADD.FTZ R2, R0, R5 ;  /* 0x0000000500027221 */ /* 0x001fe20000010000 */
[----:B------:R-:W-:Y:S01]  /*a270*/  UMOV UR7, 0x40000040 ;  /* 0x4000004000077882 */ /* 0x000fe20000000000 */
[----:B------:R-:W-:Y:S02]  /*a280*/  IMAD.MOV.U32 R5, RZ, RZ, RZ ;  /* 0x000000ffff057224 */ /* 0x000fe400078e00ff */
[----:B-1----:R-:W-:Y:S01]  /*a290*/  FADD.FTZ R7, R7, R14 ;  /* 0x0000000e07077221 */ /* 0x002fe20000010000 */
[----:B------:R-:W0:Y:S04]  /*a2a0*/  SHFL.BFLY PT, R9, R2, 0x1, 0x1f ;  /* 0x0c201f0002097f89 */ /* 0x000e2800000e0000 */
[----:B------:R-:W1:Y:S01]  /*a2b0*/  SHFL.BFLY PT, R0, R7, 0x1, 0x1f ;  /* 0x0c201f0007007f89 */ /* 0x000e6200000e0000 */
[----:B0-----:R-:W-:Y:S01]  /*a2c0*/  FADD.FTZ R11, R2, R9 ;  /* 0x00000009020b7221 */ /* 0x001fe20000010000 */
[----:B------:R-:W-:-:S02]  /*a2d0*/  IMAD.MOV.U32 R2, RZ, RZ, -0x800000 ;  /* 0xff800000ff027424 */ /* 0x000fc400078e00ff */
[----:B-1----:R-:W-:Y:S02]  /*a2e0*/  FADD.FTZ R10, R7, R0 ;  /* 0x00000000070a7221 */ /* 0x002fe40000010000 */
[----:B------:R-:W-:Y:S01]  /*a2f0*/  FSETP.NE.FTZ.AND P2, PT, R11, RZ, PT ;  /* 0x000000ff0b00720b */ /* 0x000fe20003f55000 */
[----:B------:R-:W-:Y:S02]  /*a300*/  IMAD.U32 R7, RZ, RZ, UR11 ;  /* 0x0000000bff077e24 */ /* 0x000fe4000f8e00ff */
[----:B------:R-:W-:Y:S01]  /*a310*/  IMAD.MOV.U32 R0, RZ, RZ, -0x800000 ;  /* 0xff800000ff007424 */ /* 0x000fe200078e00ff */
[----:B------:R-:W-:-:S09]  /*a320*/  FSETP.NE.FTZ.AND P0, PT, R10, RZ, PT ;  /* 0x000000ff0a00720b */ /* 0x000fd20003f15000 */
[----:B------:R-:W0:Y:S01]  /*a330*/  @P2 MUFU.LG2 R9, R11 ;  /* 0x0000000b00092308 */ /* 0x000e220000000c00 */
[----:B------:R-:W-:-:S03]  /*a340*/  @P2 FMUL.FTZ R13, R13, 0.69314718246459960938 ;  /* 0x3f3172180d0d2820 */ /* 0x000fc60000410000 */
[----:B------:R-:W-:-:S04]  /*a350*/  @P0 FMUL.FTZ R7, R7, 0.69314718246459960938 ;  /* 0x3f31721807070820 */ /* 0x000fc80000410000 */
[----:B------:R-:W1:Y:S08]  /*a360*/  @P0 MUFU.LG2 R8, R10 ;  /* 0x0000000a00080308 */ /* 0x000e700000000c00 */
[----:B------:R0:W2:Y:S08]  /*a370*/  @P0 MUFU.RCP R6, R10 ;  /* 0x0000000a00060308 */ /* 0x0000b00000001000 */
[----:B------:R3:W4:Y:S01]  /*a380*/  @P2 MUFU.RCP R5, R11 ;  /* 0x0000000b00052308 */ /* 0x0007220000001000 */
[----:B0-----:R-:W-:Y:S01]  /*a390*/  @P2 FMUL.FTZ R10, R9, 0.69314718246459960938 ;  /* 0x3f317218090a2820 */ /* 0x001fe20000410000 */
[----:B-1----:R-:W-:-:S03]  /*a3a0*/  @P0 FMUL.FTZ R8, R8, 0.69314718246459960938 ;  /* 0x3f31721808080820 */ /* 0x002fc60000410000 */
[----:B------:R-:W-:Y:S01]  /*a3b0*/  @P2 FFMA.FTZ R0, R13, R3, R10 ;  /* 0x000000030d002223 */ /* 0x000fe2000001000a */
[----:B------:R-:W-:Y:S01]  /*a3c0*/  @P0 FFMA.FTZ R2, R7, R4, R8 ;  /* 0x0000000407020223 */ /* 0x000fe20000010008 */
[----:B------:R-:W-:Y:S02]  /*a3d0*/  WARPGROUP.DEPBAR.LE gsb0, 0x0 ;  /* 0x00008000000079c5 */ /* 0x000fe40000010000 */
        /* <DEDUP_REMOVED lines=9> */
[----:B------:R-:W-:Y:S01]  /*a470*/  UMOV UR7, 0x40000040 ;  /* 0x4000004000077882 */ /* 0x000fe20000000000 */
[----:B------:R-:W-:Y:S01]  /*a480*/  UIADD3 UR8, UR8, 0x200, URZ ;  /* 0x0000020008087890 */ /* 0x000fe2000fffe03f */
[----:B------:R-:W-:Y:S02]  /*a490*/  WARPGROUP.DEPBAR.LE gsb0, 0x0 ;  /* 0x00008000000079c5 */ /* 0x000fe40000010000 */
[----:B------:R-:W-:-:S15]  /*a4a0*/  WARPGROUP.ARRIVE ;  /* 0x00000000000079c5 */ /* 0x000fde0000000000 */
[----:B------:R-:W-:-:S07]  /*a4b0*/  NOP ;  /* 0x0000000000007918 */ /* 0x000fce0000000000 */
[----:B------:R-:W-:Y:S01]  /*a4c0*/  HGMMA.64x256x16.F32.BF16 R24, R196, gdesc[UR4].tnspB, R24, gsb0 ;  /* 0x43e00004c4187df0 */ /* 0x000fe20008001818 */
[----:B------:R-:W-:Y:S01]  /*a4d0*/  UMOV UR6, UR4 ;  /* 0x0000000400067c82 */ /* 0x000fe20008000000 */
[----:B------:R-:W-:Y:S01]  /*a4e0*/  UMOV UR7, UR5 ;  /* 0x0000000500077c82 */ /* 0x000fe20008000000 */
[----:B------:R-:W-:Y:S01]  /*a4f0*/  UIADD3 UR5, -UR13, URZ, URZ ;  /* 0x0000003f0d057290 */ /* 0x000fe2000fffe13f */
[----:B------:R-:W-:Y:S01]  /*a500*/  IMAD.U32 R222, RZ, RZ, UR6 ;  /* 0x00000006ffde7e24 */ /* 0x000fe2000f8e00ff */
[----:B------:R-:W-:Y:S01]  /*a510*/  MOV R223, UR7 ;  /* 0x0000000700df7c02 */ /* 0x000fe20008000f00 */
[----:B------:R-:W-:Y:S01]  /*a520*/  UMOV UR6, UR8 ;  /* 0x0000000800067c82 */ /* 0x000fe20008000000 */
[----:B------:R-:W-:Y:S01]  /*a530*/  UMOV UR7, 0x40000040 ;  /* 0x4000004000077882 */ /* 0x000fe20000000000 */
[----:B------:R-:W-:Y:S01]  /*a540*/  UIMAD UR10, UR10, UR5, UR14 ;  /* 0x000000050a0a72a4 */ /* 0x000fe2000f8e020e */
[----:B------:R-:W-:Y:S01]  /*a550*/  IMAD.WIDE R154, R155, 0x2, R222 ;  /* 0x000000029b9a7825 */ /* 0x000fe200078e02de */
[----:B------:R-:W-:-:S02]  /*a560*/  ULDC.64 UR8, c[0x0][0xb90] ;  /* 0x0002e40000087ab9 */ /* 0x000fc40000000a00 */
[----:B------:R-:W-:Y:S01]  /*a570*/  USHF.R.S32.HI UR11, URZ, 0x1f, UR10 ;  /* 0x0000001f3f0b7899 */ /* 0x000fe2000801140a */
[----:B------:R-:W-:Y:S01]  /*a580*/  IMAD.WIDE R222, R224, 0x2, R222 ;  /* 0x00000002e0de7825 */ /* 0x000fe200078e02de */
[----:B------:R-:W-:Y:S02]  /*a590*/  LOP3.LUT R187, R154, 0x380, RZ, 0xc0, !PT ;  /* 0x000003809abb7812 */ /* 0x000fe400078ec0ff */
[----:B------:R-:W-:Y:S01]  /*a5a0*/  UIMAD UR5, UR11, UR8, URZ ;  /* 0x000000080b0572a4 */ /* 0x000fe2000f8e023f */
[----:B------:R-:W-:-:S03]  /*a5b0*/  IADD3 R211, P4, R222, 0xc060, RZ ;  /* 0x0000c060ded37810 */ /* 0x000fc60007f9e0ff */
[----:B------:R-:W-:Y:S01]  /*a5c0*/  UIMAD UR5, UR10, UR9, UR5 ;  /* 0x000000090a0572a4 */ /* 0x000fe2000f8e0205 */
[C---:B------:R-:W-:Y:S02]  /*a5d0*/  IADD3 R169, P3, R222.reuse, 0xc040, RZ ;  /* 0x0000c040dea97810 */ /* 0x040fe40007f7e0ff */
[----:B------:R-:W-:Y:S02]  /*a5e0*/  LOP3.LUT R210, R211, 0x380, RZ, 0xc0, !PT ;  /* 0x00000380d3d27812 */ /* 0x000fe400078ec0ff */
[----:B------:R-:W-:Y:S01]  /*a5f0*/  IADD3 R14, P2, R222, 0xc020, RZ ;  /* 0x0000c020de0e7810 */ /* 0x000fe20007f5e0ff */
[--C-:B------:R-:W-:Y:S01]  /*a600*/  IMAD.X R209, RZ, RZ, R223.reuse, P3 ;  /* 0x000000ffffd17224 */ /* 0x100fe200018e06df */
[----:B------:R-:W-:Y:S02]  /*a610*/  SHF.R.U64 R210, R210, 0x3, RZ ;  /* 0x00000003d2d27819 */ /* 0x000fe400000012ff */
[----:B------:R-:W-:Y:S01]  /*a620*/  LOP3.LUT R7, R222, 0x380, RZ, 0xc0, !PT ;  /* 0x00000380de077812 */ /* 0x000fe200078ec0ff */
[--C-:B------:R-:W-:Y:S01]  /*a630*/  IMAD.X R9, RZ, RZ, R223.reuse, P2 ;  /* 0x000000ffff097224 */ /* 0x100fe200010e06df */
[----:B------:R-:W-:Y:S01]  /*a640*/  LOP3.LUT R210, R210, R211, RZ, 0x3c, !PT ;  /* 0x000000d3d2d27212 */ /* 0x000fe200078e3cff */
[----:B------:R-:W-:Y:S01]  /*a650*/  IMAD.X R211, RZ, RZ, R223, P4 ;  /* 0x000000ffffd37224 */ /* 0x000fe200020e06df */
[----:B------:R-:W-:-:S02]  /*a660*/  IADD3 R167, P6, R222, 0x8060, RZ ;  /* 0x00008060dea77810 */ /* 0x000fc40007fde0ff */
[C---:B------:R-:W-:Y:S02]  /*a670*/  IADD3 R12, P5, R222.reuse, 0x20, RZ ;  /* 0x00000020de0c7810 */ /* 0x040fe40007fbe0ff */
[C---:B------:R-:W-:Y:S01]  /*a680*/  IADD3 R165, P4, R222.reuse, 0x8040, RZ ;  /* 0x00008040dea57810 */ /* 0x040fe20007f9e0ff */
[--C-:B------:R-:W-:Y:S01]  /*a690*/  IMAD.X R207, RZ, RZ, R223.reuse, P6 ;  /* 0x000000ffffcf7224 */ /* 0x100fe200030e06df */
[C---:B------:R-:W-:Y:S01]  /*a6a0*/  IADD3 R163, P3, R222.reuse, 0x8020, RZ ;  /* 0x00008020dea37810 */ /* 0x040fe20007f7e0ff */
[--C-:B------:R-:W-:Y:S01]  /*a6b0*/  IMAD.X R15, RZ, RZ, R223.reuse, P5 ;  /* 0x000000ffff0f7224 */ /* 0x100fe200028e06df */
[C---:B------:R-:W-:Y:S01]  /*a6c0*/  IADD3 R161, P2, R222.reuse, 0x8000, RZ ;  /* 0x00008000dea17810 */ /* 0x040fe20007f5e0ff */
[--C-:B------:R-:W-:Y:S01]  /*a6d0*/  IMAD.X R205, RZ, RZ, R223.reuse, P4 ;  /* 0x000000ffffcd7224 */ /* 0x100fe200020e06df */
[----:B------:R-:W-:Y:S01]  /*a6e0*/  IADD3 R156, P0, R222, 0xc000, RZ ;  /* 0x0000c000de9c7810 */ /* 0x000fe20007f1e0ff */
[--C-:B------:R-:W-:Y:S01]  /*a6f0*/  IMAD.X R13, RZ, RZ, R223.reuse, P3 ;  /* 0x000000ffff0d7224 */ /* 0x100fe200018e06df */
[----:B------:R-:W-:Y:S01]  /*a700*/  SHF.R.U64 R7, R7, 0x3, RZ ;  /* 0x0000000307077819 */ /* 0x000fe200000012ff */
[----:B------:R-:W-:Y:S01]  /*a710*/  IMAD.X R203, RZ, RZ, R223, P2 ;  /* 0x000000ffffcb7224 */ /* 0x000fe200010e06df */
[----:B------:R-:W-:-:S02]  /*a720*/  LOP3.LUT R8, R14, 0x380, RZ, 0xc0, !PT ;  /* 0x000003800e087812 */ /* 0x000fc400078ec0ff */
[----:B---3--:R-:W-:Y:S02]  /*a730*/  IADD3.X R11, RZ, R223, RZ, P0, !PT ;  /* 0x000000dfff0b7210 */ /* 0x008fe400007fe4ff */
[C---:B------:R-:W-:Y:S02]  /*a740*/  IADD3 R152, P0, R222.reuse, 0x4060, RZ ;  /* 0x00004060de987810 */ /* 0x040fe40007f1e0ff */
[C---:B------:R-:W-:Y:S02]  /*a750*/  IADD3 R20, P6, R222.reuse, 0x40, RZ ;  /* 0x00000040de147810 */ /* 0x040fe40007fde0ff */
[C---:B------:R-:W-:Y:S01]  /*a760*/  IADD3 R159, P5, R222.reuse, 0x4040, RZ ;  /* 0x00004040de9f7810 */ /* 0x040fe20007fbe0ff */
[--C-:B------:R-:W-:Y:S01]  /*a770*/  IMAD.X R201, RZ, RZ, R223.reuse, P0 ;  /* 0x000000ffffc97224 */ /* 0x100fe200000e06df */
[C---:B------:R-:W-:Y:S01]  /*a780*/  IADD3 R157, P4, R222.reuse, 0x4020, RZ ;  /* 0x00004020de9d7810 */ /* 0x040fe20007f9e0ff */
[--C-:B------:R-:W-:Y:S01]  /*a790*/  IMAD.X R153, RZ, RZ, R223.reuse, P6 ;  /* 0x000000ffff997224 */ /* 0x100fe200030e06df */
[C---:B------:R-:W-:Y:S01]  /*a7a0*/  IADD3 R4, P3, R222.reuse, 0x4000, RZ ;  /* 0x00004000de047810 */ /* 0x040fe20007f7e0ff */
[----:B------:R-:W-:Y:S01]  /*a7b0*/  IMAD.X R21, RZ, RZ, R223, P5 ;  /* 0x000000ffff157224 */ /* 0x000fe200028e06df */
[----:B------:R-:W-:-:S02]  /*a7c0*/  IADD3 R3, P2, R222, 0x60, RZ ;  /* 0x00000060de037810 */ /* 0x000fc40007f5e0ff */
[----:B------:R-:W-:Y:S02]  /*a7d0*/  LOP3.LUT R222, R7, R222, RZ, 0x3c, !PT ;  /* 0x000000de07de7212 */ /* 0x000fe400078e3cff */
[----:B------:R-:W-:Y:S01]  /*a7e0*/  SHF.R.U64 R7, R8, 0x3, RZ ;  /* 0x0000000308077819 */ /* 0x000fe200000012ff */
[----:B------:R-:W-:Y:S01]  /*a7f0*/  IMAD.X R191, RZ, RZ, R223, P2 ;  /* 0x000000ffffbf7224 */ /* 0x000fe200010e06df */
[----:B------:R-:W-:Y:S02]  /*a800*/  LOP3.LUT R10, R156, 0x380, RZ, 0xc0, !PT ;  /* 0x000003809c0a7812 */ /* 0x000fe400078ec0ff */
[----:B------:R-:W-:Y:S02]  /*a810*/  LOP3.LUT R8, R7, R14, RZ, 0x3c, !PT ;  /* 0x0000000e07087212 */ /* 0x000fe400078e3cff */
[----:B------:R-:W-:Y:S02]  /*a820*/  SHF.R.U64 R7, R10, 0x3, RZ ;  /* 0x000000030a077819 */ /* 0x000fe400000012ff */
[----:B------:R-:W-:-:S02]  /*a830*/  LOP3.LUT R14, R167, 0x380, RZ, 0xc0, !PT ;  /* 0x00000380a70e7812 */ /* 0x000fc400078ec0ff */
[----:B------:R-:W-:Y:S02]  /*a840*/  LOP3.LUT R10, R7, R156, RZ, 0x3c, !PT ;  /* 0x0000009c070a7212 */ /* 0x000fe400078e3cff */
[----:B------:R-:W-:Y:S02]  /*a850*/  LOP3.LUT R7, R12, 0x380, RZ, 0xc0, !PT ;  /* 0x000003800c077812 */ /* 0x000fe400078ec0ff */
[----:B------:R-:W-:Y:S02]  /*a860*/  LOP3.LUT R158, R169, 0x380, RZ, 0xc0, !PT ;  /* 0x00000380a99e7812 */ /* 0x000fe400078ec0ff */
[----:B------:R-:W-:Y:S02]  /*a870*/  LOP3.LUT R156, R165, 0x380, RZ, 0xc0, !PT ;  /* 0x00000380a59c7812 */ /* 0x000fe400078ec0ff */
[----:B------:R-:W-:Y:S02]  /*a880*/  SHF.R.U64 R14, R14, 0x3, RZ ;  /* 0x000000030e0e7819 */ /* 0x000fe400000012ff */
[----:B------:R-:W-:-:S02]  /*a890*/  SHF.R.U64 R7, R7, 0x3, RZ ;  /* 0x0000000307077819 */ /* 0x000fc400000012ff */
[----:B------:R-:W-:Y:S02]  /*a8a0*/  SHF.R.U64 R158, R158, 0x3, RZ ;  /* 0x000000039e9e7819 */ /* 0x000fe400000012ff */
[----:B------:R-:W-:Y:S02]  /*a8b0*/  SHF.R.U64 R156, R156, 0x3, RZ ;  /* 0x000000039c9c7819 */ /* 0x000fe400000012ff */
[----:B------:R-:W-:Y:S02]  /*a8c0*/  LOP3.LUT R206, R14, R167, RZ, 0x3c, !PT ;  /* 0x000000a70ece7212 */ /* 0x000fe400078e3cff */
[----:B------:R-:W-:Y:S02]  /*a8d0*/  LOP3.LUT R14, R7, R12, RZ, 0x3c, !PT ;  /* 0x0000000c070e7212 */ /* 0x000fe400078e3cff */
[----:B------:R-:W-:Y:S02]  /*a8e0*/  LOP3.LUT R208, R158, R169, RZ, 0x3c, !PT ;  /* 0x000000a99ed07212 */ /* 0x000fe400078e3cff */
[----:B------:R-:W-:-:S02]  /*a8f0*/  LOP3.LUT R204, R156, R165, RZ, 0x3c, !PT ;  /* 0x000000a59ccc7212 */ /* 0x000fc400078e3cff */
[----:B------:R-:W-:Y:S02]  /*a900*/  LOP3.LUT R7, R152, 0x380, RZ, 0xc0, !PT ;  /* 0x0000038098077812 */ /* 0x000fe400078ec0ff */
[----:B------:R-:W-:Y:S02]  /*a910*/  LOP3.LUT R158, R163, 0x380, RZ, 0xc0, !PT ;  /* 0x00000380a39e7812 */ /* 0x000fe400078ec0ff */
[----:B------:R-:W-:Y:S02]  /*a920*/  LOP3.LUT R156, R161, 0x380, RZ, 0xc0, !PT ;  /* 0x00000380a19c7812 */ /* 0x000fe400078ec0ff */
[----:B------:R-:W-:Y:S02]  /*a930*/  SHF.R.U64 R7, R7, 0x3, RZ ;  /* 0x0000000307077819 */ /* 0x000fe400000012ff */
[----:B------:R-:W-:Y:S02]  /*a940*/  SHF.R.U64 R158, R158, 0x3, RZ ;  /* 0x000000039e9e7819 */ /* 0x000fe400000012ff */
[----:B------:R-:W-:-:S02]  /*a950*/  SHF.R.U64 R156, R156, 0x3, RZ ;  /* 0x000000039c9c7819 */ /* 0x000fc400000012ff */
[----:B------:R-:W-:Y:S02]  /*a960*/  LOP3.LUT R200, R7, R152, RZ, 0x3c, !PT ;  /* 0x0000009807c87212 */ /* 0x000fe400078e3cff */
[----:B------:R-:W-:Y:S02]  /*a970*/  LOP3.LUT R12, R158, R163, RZ, 0x3c, !PT ;  /* 0x000000a39e0c7212 */ /* 0x000fe400078e3cff */
[----:B------:R-:W-:Y:S02]  /*a980*/  LOP3.LUT R202, R156, R161, RZ, 0x3c, !PT ;  /* 0x000000a19cca7212 */ /* 0x000fe400078e3cff */
[----:B------:R-:W-:Y:S02]  /*a990*/  LOP3.LUT R7, R20, 0x380, RZ, 0xc0, !PT ;  /* 0x0000038014077812 */ /* 0x000fe400078ec0ff */
[----:B------:R-:W-:Y:S02]  /*a9a0*/  LOP3.LUT R158, R159, 0x380, RZ, 0xc0, !PT ;  /* 0x000003809f9e7812 */ /* 0x000fe400078ec0ff */
[----:B------:R-:W-:-:S02]  /*a9b0*/  LOP3.LUT R156, R157, 0x380, RZ, 0xc0, !PT ;  /* 0x000003809d9c7812 */ /* 0x000fc400078ec0ff */
[----:B------:R-:W-:Y:S02]  /*a9c0*/  SHF.R.U64 R7, R7, 0x3, RZ ;  /* 0x0000000307077819 */ /* 0x000fe400000012ff */
[----:B------:R-:W-:Y:S02]  /*a9d0*/  SHF.R.U64 R158, R158, 0x3, RZ ;  /* 0x000000039e9e7819 */ /* 0x000fe400000012ff */
[----:B------:R-:W-:Y:S02]  /*a9e0*/  SHF.R.U64 R156, R156, 0x3, RZ ;  /* 0x000000039c9c7819 */ /* 0x000fe400000012ff */
[----:B------:R-:W-:Y:S02]  /*a9f0*/  LOP3.LUT R152, R7, R20, RZ, 0x3c, !PT ;  /* 0x0000001407987212 */ /* 0x000fe400078e3cff */
[----:B------:R-:W-:Y:S02]  /*aa00*/  LOP3.LUT R20, R158, R159, RZ, 0x3c, !PT ;  /* 0x0000009f9e147212 */ /* 0x000fe400078e3cff */
[----:B------:R-:W-:-:S02]  /*aa10*/  IADD3 R163, P2, R154, 0x3000, RZ ;  /* 0x000030009aa37810 */ /* 0x000fc40007f5e0ff */
[C---:B------:R-:W-:Y:S02]  /*aa20*/  IADD3 R167, P0, R154.reuse, 0x4000, RZ ;  /* 0x000040009aa77810 */ /* 0x040fe40007f1e0ff */
[----:B------:R-:W-:Y:S02]  /*aa30*/  LOP3.LUT R162, R163, 0x380, RZ, 0xc0, !PT ;  /* 0x00000380a3a27812 */ /* 0x000fe400078ec0ff */
[C---:B------:R-:W-:Y:S02]  /*aa40*/  IADD3 R171, P6, R154.reuse, 0x5000, RZ ;  /* 0x000050009aab7810 */ /* 0x040fe40007fde0ff */
[----:B------:R-:W-:Y:S02]  /*aa50*/  IADD3 R173, P5, R154, 0x6000, RZ ;  /* 0x000060009aad7810 */ /* 0x000fe40007fbe0ff */
[----:B------:R-:W-:Y:S02]  /*aa60*/  SHF.R.U64 R162, R162, 0x3, RZ ;  /* 0x00000003a2a27819 */ /* 0x000fe400000012ff */
[----:B------:R-:W-:-:S02]  /*aa70*/  LOP3.LUT R166, R167, 0x380, RZ, 0xc0, !PT ;  /* 0x00000380a7a67812 */ /* 0x000fc400078ec0ff */
[----:B------:R-:W-:Y:S02]  /*aa80*/  LOP3.LUT R170, R171, 0x380, RZ, 0xc0, !PT ;  /* 0x00000380abaa7812 */ /* 0x000fe400078ec0ff */
[----:B------:R-:W-:Y:S02]  /*aa90*/  LOP3.LUT R172, R173, 0x380, RZ, 0xc0, !PT ;  /* 0x00000380adac7812 */ /* 0x000fe400078ec0ff */
[----:B------:R-:W-:Y:S01]  /*aaa0*/  LOP3.LUT R162, R162, R163, RZ, 0x3c, !PT ;  /* 0x000000a3a2a27212 */ /* 0x000fe200078e3cff */
[----:B------:R-:W-:Y:S01]  /*aab0*/  IMAD.X R163, RZ, RZ, R155, P2 ;  /* 0x000000ffffa37224 */ /* 0x000fe200010e069b */
[----:B------:R-:W-:Y:S02]  /*aac0*/  SHF.R.U64 R166, R166, 0x3, RZ ;  /* 0x00000003a6a67819 */ /* 0x000fe400000012ff */
[----:B------:R-:W-:Y:S02]  /*aad0*/  SHF.R.U64 R170, R170, 0x3, RZ ;  /* 0x00000003aaaa7819 */ /* 0x000fe400000012ff */
[----:B------:R-:W-:-:S02]  /*aae0*/  SHF.R.U64 R172, R172, 0x3, RZ ;  /* 0x00000003acac7819 */ /* 0x000fc400000012ff */
[----:B------:R-:W-:Y:S02]  /*aaf0*/  IADD3 R185, P2, R154, 0x9000, RZ ;  /* 0x000090009ab97810 */ /* 0x000fe40007f5e0ff */
[----:B------:R-:W-:Y:S02]  /*ab00*/  LOP3.LUT R160, R3, 0x380, RZ, 0xc0, !PT ;  /* 0x0000038003a07812 */ /* 0x000fe400078ec0ff */
[----:B------:R-:W-:Y:S01]  /*ab10*/  LOP3.LUT R166, R166, R167, RZ, 0x3c, !PT ;  /* 0x000000a7a6a67212 */ /* 0x000fe200078e3cff */
[--C-:B------:R-:W-:Y:S01]  /*ab20*/  IMAD.X R167, RZ, RZ, R155.reuse, P0 ;  /* 0x000000ffffa77224 */ /* 0x100fe200000e069b */
[----:B------:R-:W-:Y:S01]  /*ab30*/  LOP3.LUT R170, R170, R171, RZ, 0x3c, !PT ;  /* 0x000000abaaaa7212 */ /* 0x000fe200078e3cff */
[----:B------:R-:W-:Y:S01]  /*ab40*/  IMAD.X R171, RZ, RZ, R155, P6 ;  /* 0x000000ffffab7224 */ /* 0x000fe200030e069b */
[----:B------:R-:W-:Y:S02]  /*ab50*/  LOP3.LUT R172, R172, R173, RZ, 0x3c, !PT ;  /* 0x000000adacac7212 */ /* 0x000fe400078e3cff */
[----:B------:R-:W-:-:S02]  /*ab60*/  LOP3.LUT R184, R185, 0x380, RZ, 0xc0, !PT ;  /* 0x00000380b9b87812 */ /* 0x000fc400078ec0ff */
[----:B------:R-:W-:Y:S02]  /*ab70*/  LOP3.LUT R7, R4, 0x380, RZ, 0xc0, !PT ;  /* 0x0000038004077812 */ /* 0x000fe400078ec0ff */
[----:B------:R-:W-:Y:S02]  /*ab80*/  SHF.R.U64 R160, R160, 0x3, RZ ;  /* 0x00000003a0a07819 */ /* 0x000fe400000012ff */
[----:B------:R-:W-:Y:S02]  /*ab90*/  IADD3.X R173, RZ, R155, RZ, P5, !PT ;  /* 0x0000009bffad7210 */ /* 0x000fe40002ffe4ff */
[C---:B------:R-:W-:Y:S02]  /*aba0*/  IADD3 R161, P0, R154.reuse, 0xa000, RZ ;  /* 0x0000a0009aa17810 */ /* 0x040fe40007f1e0ff */
[C---:B------:R-:W-:Y:S02]  /*abb0*/  IADD3 R169, P6, R154.reuse, 0xb000, RZ ;  /* 0x0000b0009aa97810 */ /* 0x040fe40007fde0ff */
[----:B------:R-:W-:-:S02]  /*abc0*/  IADD3 R175, P5, R154, 0xc000, RZ ;  /* 0x0000c0009aaf7810 */ /* 0x000fc40007fbe0ff */
[----:B------:R-:W-:Y:S02]  /*abd0*/  SHF.R.U64 R184, R184, 0x3, RZ ;  /* 0x00000003b8b87819 */ /* 0x000fe400000012ff */
[----:B------:R-:W-:Y:S02]  /*abe0*/  SHF.R.U64 R7, R7, 0x3, RZ ;  /* 0x0000000307077819 */ /* 0x000fe400000012ff */
[----:B------:R-:W-:Y:S02]  /*abf0*/  LOP3.LUT R190, R160, R3, RZ, 0x3c, !PT ;  /* 0x00000003a0be7212 */ /* 0x000fe400078e3cff */
[----:B------:R-:W-:Y:S02]  /*ac00*/  LOP3.LUT R160, R161, 0x380, RZ, 0xc0, !PT ;  /* 0x00000380a1a07812 */ /* 0x000fe400078ec0ff */
[----:B------:R-:W-:Y:S02]  /*ac10*/  LOP3.LUT R168, R169, 0x380, RZ, 0xc0, !PT ;  /* 0x00000380a9a87812 */ /* 0x000fe400078ec0ff */
[----:B------:R-:W-:-:S02]  /*ac20*/  LOP3.LUT R174, R175, 0x380, RZ, 0xc0, !PT ;  /* 0x00000380afae7812 */ /* 0x000fc400078ec0ff */
[----:B------:R-:W-:Y:S01]  /*ac30*/  MOV R10, R10 ;  /* 0x0000000a000a7202 */ /* 0x000fe20000000f00 */
[----:B------:R-:W-:Y:S01]  /*ac40*/  IMAD.U32 R11, RZ, RZ, UR12 ;  /* 0x0000000cff0b7e24 */ /* 0x000fe2000f8e00ff */
[----:B------:R-:W-:Y:S01]  /*ac50*/  LOP3.LUT R184, R184, R185, RZ, 0x3c, !PT ;  /* 0x000000b9b8b87212 */ /* 0x000fe200078e3cff */
[----:B------:R-:W-:Y:S01]  /*ac60*/  IMAD.X R185, RZ, RZ, R155, P2 ;  /* 0x000000ffffb97224 */ /* 0x000fe200010e069b */
[----:B------:R-:W-:Y:S01]  /*ac70*/  SHF.R.U64 R160, R160, 0x3, RZ ;  /* 0x00000003a0a07819 */ /* 0x000fe200000012ff */
[----:B------:R-:W-:Y:S01]  /*ac80*/  USHF.R.S32.HI UR12, URZ, 0x1f, UR13 ;  /* 0x0000001f3f0c7899 */ /* 0x000fe2000801140d */
[----:B------:R-:W-:Y:S02]  /*ac90*/  SHF.R.U64 R168, R168, 0x3, RZ ;  /* 0x00000003a8a87819 */ /* 0x000fe400000012ff */
[----:B------:R-:W-:Y:S02]  /*aca0*/  SHF.R.U64 R174, R174, 0x3, RZ ;  /* 0x00000003aeae7819 */ /* 0x000fe400000012ff */
[----:B------:R-:W-:-:S02]  /*acb0*/  SHF.R.U64 R187, R187, 0x3, RZ ;  /* 0x00000003bbbb7819 */ /* 0x000fc400000012ff */
[----:B------:R-:W-:Y:S01]  /*acc0*/  MOV R153, R152 ;  /* 0x0000009800997202 */ /* 0x000fe20000000f00 */
[----:B------:R-:W-:Y:S01]  /*acd0*/  @!P1 VIADD R152, R11, 0x38860 ;  /* 0x000388600b989836 */ /* 0x000fe20000000000 */
[----:B------:R-:W-:Y:S01]  /*ace0*/  LOP3.LUT R160, R160, R161, RZ, 0x3c, !PT ;  /* 0x000000a1a0a07212 */ /* 0x000fe200078e3cff */
[--C-:B------:R-:W-:Y:S01]  /*acf0*/  IMAD.X R161, RZ, RZ, R155.reuse, P0 ;  /* 0x000000ffffa17224 */ /* 0x100fe200000e069b */
[----:B------:R-:W-:Y:S01]  /*ad00*/  LOP3.LUT R168, R168, R169, RZ, 0x3c, !PT ;  /* 0x000000a9a8a87212 */ /* 0x000fe200078e3cff */
[--C-:B------:R-:W-:Y:S01]  /*ad10*/  IMAD.X R169, RZ, RZ, R155.reuse, P6 ;  /* 0x000000ffffa97224 */ /* 0x100fe200030e069b */
[----:B------:R-:W-:Y:S01]  /*ad20*/  LOP3.LUT R174, R174, R175, RZ, 0x3c, !PT ;  /* 0x000000afaeae7212 */ /* 0x000fe200078e3cff */
[----:B------:R-:W-:Y:S01]  /*ad30*/  IMAD.X R175, RZ, RZ, R155, P5 ;  /* 0x000000ffffaf7224 */ /* 0x000fe200028e069b */
[----:B------:R-:W-:Y:S02]  /*ad40*/  LOP3.LUT R186, R187, R154, RZ, 0x3c, !PT ;  /* 0x0000009abbba7212 */ /* 0x000fe400078e3cff */
[----:B------:R-:W-:-:S02]  /*ad50*/  MOV R187, R155 ;  /* 0x0000009b00bb7202 */ /* 0x000fc40000000f00 */
[----:B------:R-:W-:Y:S02]  /*ad60*/  MOV R15, R14 ;  /* 0x0000000e000f7202 */ /* 0x000fe40000000f00 */
[----:B------:R-:W-:Y:S02]  /*ad70*/  MOV R21, R20 ;  /* 0x0000001400157202 */ /* 0x000fe40000000f00 */
[----:B------:R-:W-:Y:S02]  /*ad80*/  MOV R13, R12 ;  /* 0x0000000c000d7202 */ /* 0x000fe40000000f00 */
[----:B------:R-:W-:Y:S02]  /*ad90*/  MOV R12, R200 ;  /* 0x000000c8000c7202 */ /* 0x000fe40000000f00 */
[----:B------:R-:W-:Y:S02]  /*ada0*/  MOV R14, R202 ;  /* 0x000000ca000e7202 */ /* 0x000fe40000000f00 */
[----:B------:R-:W-:-:S02]  /*adb0*/  MOV R8, R8 ;  /* 0x0000000800087202 */ /* 0x000fc40000000f00 */
[----:B------:R-:W-:Y:S01]  /*adc0*/  MOV R9, R204 ;  /* 0x000000cc00097202 */ /* 0x000fe20000000f00 */
[----:B------:R-:W-:Y:S02]  /*add0*/  WARPGROUP.DEPBAR.LE gsb0, 0x0 ;  /* 0x00008000000079c5 */ /* 0x000fe40000010000 */
[----:B------:R-:W-:Y:S01]  /*ade0*/  WARPGROUP.ARRIVE ;  /* 0x00000000000079c5 */ /* 0x000fe20000000000 */
[----:B------:R-:W-:Y:S01]  /*adf0*/  IMAD.X R199, RZ, RZ, R223, P4 ;  /* 0x000000ffffc77224 */ /* 0x000fe200020e06df */
[----:B------:R-:W-:Y:S02]  /*ae00*/  IADD3.X R197, RZ, R223, RZ, P3, !PT ;  /* 0x000000dfffc57210 */ /* 0x000fe40001ffe4ff */
[----:B------:R-:W-:Y:S02]  /*ae10*/  LOP3.LUT R198, R156, R157, RZ, 0x3c, !PT ;  /* 0x0000009d9cc67212 */ /* 0x000fe400078e3cff */
[----:B------:R-:W-:Y:S01]  /*ae20*/  HGMMA.64x256x16.F32.BF16 R24, R192, gdesc[UR4].tnspB, R24, gsb0 ;  /* 0x43e00004c0187df0 */ /* 0x000fe20008001818 */
[C---:B------:R-:W-:Y:S01]  /*ae30*/  IADD3 R157, P4, R154.reuse, 0x1000, RZ ;  /* 0x000010009a9d7810 */ /* 0x040fe20007f9e0ff */
[----:B------:R-:W-:Y:S01]  /*ae40*/  UIMAD.WIDE.U32 UR6, UR10, UR8, URZ ;  /* 0x000000080a0672a5 */ /* 0x000fe2000f8e003f */
[----:B------:R-:W-:-:S02]  /*ae50*/  IADD3 R159, P3, R154, 0x2000, RZ ;  /* 0x000020009a9f7810 */ /* 0x000fc40007f7e0ff */
[----:B------:R-:W-:Y:S01]  /*ae60*/  LOP3.LUT R156, R157, 0x380, RZ, 0xc0, !PT ;  /* 0x000003809d9c7812 */ /* 0x000fe200078ec0ff */
[----:B------:R-:W-:Y:S01]  /*ae70*/  ULDC.64 UR8, c[0x0][0x208] ;  /* 0x0000820000087ab9 */ /* 0x000fe20000000a00 */
[----:B------:R-:W-:Y:S01]  /*ae80*/  LOP3.LUT R158, R159, 0x380, RZ, 0xc0, !PT ;  /* 0x000003809f9e7812 */ /* 0x000fe200078ec0ff */
[----:B------:R-:W-:Y:S01]  /*ae90*/  IMAD.U32 R188, RZ, RZ, UR6 ;  /* 0x00000006ffbc7e24 */ /* 0x000fe2000f8e00ff */
[----:B------:R-:W-:Y:S01]  /*aea0*/  SHF.R.U64 R156, R156, 0x3, RZ ;  /* 0x000000039c9c7819 */ /* 0x000fe200000012ff */
[----:B------:R-:W-:Y:S01]  /*aeb0*/  UIADD3 UR6, UR7, UR5, URZ ;  /* 0x0000000507067290 */ /* 0x000fe2000fffe03f */
[----:B------:R-:W-:Y:S01]  /*aec0*/  SHF.R.U64 R158, R158, 0x3, RZ ;  /* 0x000000039e9e7819 */ /* 0x000fe200000012ff */
[----:B------:R-:W-:Y:S01]  /*aed0*/  IMAD.U32 R189, RZ, RZ, UR7 ;  /* 0x00000007ffbd7e24 */ /* 0x000fe2000f8e00ff */
[----:B------:R-:W-:Y:S01]  /*aee0*/  LOP3.LUT R156, R156, R157, RZ, 0x3c, !PT ;  /* 0x0000009d9c9c7212 */ /* 0x000fe200078e3cff */
[--C-:B------:R-:W-:Y:S01]  /*aef0*/  IMAD.X R157, RZ, RZ, R155.reuse, P4 ;  /* 0x000000ffff9d7224 */ /* 0x100fe200020e069b */
[----:B------:R-:W-:Y:S01]  /*af00*/  LOP3.LUT R158, R158, R159, RZ, 0x3c, !PT ;  /* 0x0000009f9e9e7212 */ /* 0x000fe200078e3cff */
[----:B------:R-:W-:Y:S01]  /*af10*/  IMAD.X R159, RZ, RZ, R155, P3 ;  /* 0x000000ffff9f7224 */ /* 0x000fe200018e069b */
[C---:B------:R-:W-:Y:S01]  /*af20*/  IADD3 R177, P4, R154.reuse, 0x7000, RZ ;  /* 0x000070009ab17810 */ /* 0x040fe20007f9e0ff */
[----:B------:R-:W-:Y:S01]  /*af30*/  IMAD.U32 R189, RZ, RZ, UR6 ;  /* 0x00000006ffbd7e24 */ /* 0x000fe2000f8e00ff */
[----:B------:R-:W-:Y:S01]  /*af40*/  IADD3 R181, P3, R154, 0x8000, RZ ;  /* 0x000080009ab57810 */ /* 0x000fe20007f7e0ff */
[----:B------:R-:W-:Y:S01]  /*af50*/  ULDC.64 UR6, c[0x0][0xb88] ;  /* 0x0002e20000067ab9 */ /* 0x000fe20000000a00 */
[----:B------:R-:W-:-:S02]  /*af60*/  LOP3.LUT R176, R177, 0x380, RZ, 0xc0, !PT ;  /* 0x00000380b1b07812 */ /* 0x000fc400078ec0ff */
[----:B------:R-:W-:Y:S02]  /*af70*/  LOP3.LUT R180, R181, 0x380, RZ, 0xc0, !PT ;  /* 0x00000380b5b47812 */ /* 0x000fe400078ec0ff */
[----:B------:R-:W-:Y:S02]  /*af80*/  SHF.R.U64 R176, R176, 0x3, RZ ;  /* 0x00000003b0b07819 */ /* 0x000fe400000012ff */
[----:B------:R-:W-:Y:S02]  /*af90*/  SHF.R.U64 R180, R180, 0x3, RZ ;  /* 0x00000003b4b47819 */ /* 0x000fe400000012ff */
[----:B------:R-:W-:Y:S01]  /*afa0*/  LOP3.LUT R176, R176, R177, RZ, 0x3c, !PT ;  /* 0x000000b1b0b07212 */ /* 0x000fe200078e3cff */
[--C-:B------:R-:W-:Y:S01]  /*afb0*/  IMAD.X R177, RZ, RZ, R155.reuse, P4 ;  /* 0x000000ffffb17224 */ /* 0x100fe200020e069b */
[----:B------:R-:W-:Y:S01]  /*afc0*/  LOP3.LUT R180, R180, R181, RZ, 0x3c, !PT ;  /* 0x000000b5b4b47212 */ /* 0x000fe200078e3cff */
[----:B------:R-:W-:Y:S01]  /*afd0*/  IMAD.X R181, RZ, RZ, R155, P3 ;  /* 0x000000ffffb57224 */ /* 0x000fe200018e069b */
[----:B------:R-:W-:-:S02]  /*afe0*/  IADD3 R183, P4, R154, 0xd000, RZ ;  /* 0x0000d0009ab77810 */ /* 0x000fc40007f9e0ff */
[----:B------:R-:W-:Y:S02]  /*aff0*/  IADD3 R165, P3, R154, 0xe000, RZ ;  /* 0x0000e0009aa57810 */ /* 0x000fe40007f7e0ff */
[----:B------:R-:W-:Y:S02]  /*b000*/  LOP3.LUT R182, R183, 0x380, RZ, 0xc0, !PT ;  /* 0x00000380b7b67812 */ /* 0x000fe400078ec0ff */
[----:B------:R-:W-:Y:S02]  /*b010*/  LOP3.LUT R164, R165, 0x380, RZ, 0xc0, !PT ;  /* 0x00000380a5a47812 */ /* 0x000fe400078ec0ff */
[----:B------:R-:W-:Y:S02]  /*b020*/  LOP3.LUT R196, R7, R4, RZ, 0x3c, !PT ;  /* 0x0000000407c47212 */ /* 0x000fe400078e3cff */
[----:B------:R-:W-:Y:S02]  /*b030*/  SHF.R.U64 R182, R182, 0x3, RZ ;  /* 0x00000003b6b67819 */ /* 0x000fe400000012ff */
[----:B------:R-:W-:-:S02]  /*b040*/  SHF.R.U64 R164, R164, 0x3, RZ ;  /* 0x00000003a4a47819 */ /* 0x000fc400000012ff */
[----:B------:R-:W-:Y:S02]  /*b050*/  IADD3 R4, P2, R154, 0xf000, RZ ;  /* 0x0000f0009a047810 */ /* 0x000fe40007f5e0ff */
[----:B------:R-:W-:Y:S01]  /*b060*/  LOP3.LUT R182, R182, R183, RZ, 0x3c, !PT ;  /* 0x000000b7b6b67212 */ /* 0x000fe200078e3cff */
[--C-:B------:R-:W-:Y:S01]  /*b070*/  IMAD.X R183, RZ, RZ, R155.reuse, P4 ;  /* 0x000000ffffb77224 */ /* 0x100fe200020e069b */
[----:B------:R-:W-:Y:S01]  /*b080*/  LOP3.LUT R164, R164, R165, RZ, 0x3c, !PT ;  /* 0x000000a5a4a47212 */ /* 0x000fe200078e3cff */
[--C-:B------:R-:W-:Y:S01]  /*b090*/  IMAD.X R165, RZ, RZ, R155.reuse, P3 ;  /* 0x000000ffffa57224 */ /* 0x100fe200018e069b */
[----:B------:R-:W-:Y:S01]  /*b0a0*/  MOV R154, R222 ;  /* 0x000000de009a7202 */ /* 0x000fe20000000f00 */
[----:B------:R-:W-:Y:S01]  /*b0b0*/  IMAD.X R179, RZ, RZ, R155, P2 ;  /* 0x000000ffffb37224 */ /* 0x000fe200010e069b */
[----:B------:R-:W-:Y:S02]  /*b0c0*/  @!P1 PRMT R155, RZ, 0x654, R152 ;  /* 0x00000654ff9b9816 */ /* 0x000fe40000000098 */
[----:B------:R-:W-:-:S02]  /*b0d0*/  R2UR UR5, R217 ;  /* 0x00000000d90572ca */ /* 0x000fc400000e0000 */
[----:B------:R-:W-:Y:S02]  /*b0e0*/  MOV R152, R190 ;  /* 0x000000be00987202 */ /* 0x000fe40000000f00 */
[----:B------:R-:W-:Y:S02]  /*b0f0*/  MOV R20, R196 ;  /* 0x000000c400147202 */ /* 0x000fe40000000f00 */
[----:B------:R-:W-:Y:S02]  /*b100*/  MOV R11, R198 ;  /* 0x000000c6000b7202 */ /* 0x000fe40000000f00 */
[----:B------:R-:W-:Y:S02]  /*b110*/  LOP3.LUT R3, R4, 0x380, RZ, 0xc0, !PT ;  /* 0x0000038004037812 */ /* 0x000fe400078ec0ff */
[----:B------:R-:W-:Y:S02]  /*b120*/  MOV R7, R208 ;  /* 0x000000d000077202 */ /* 0x000fe40000000f00 */
[----:B------:R-:W-:-:S04]  /*b130*/  SHF.R.U64 R3, R3, 0x3, RZ ;  /* 0x0000000303037819 */ /* 0x000fc800000012ff */
[----:B------:R-:W-:Y:S02]  /*b140*/  LOP3.LUT R178, R3, R4, RZ, 0x3c, !PT ;  /* 0x0000000403b27212 */ /* 0x000fe400078e3cff */
[----:B------:R-:W-:Y:S02]  /*b150*/  MOV R3, R206 ;  /* 0x000000ce00037202 */ /* 0x000fe40000000f00 */
[----:B------:R-:W-:Y:S01]  /*b160*/  MOV R4, R210 ;  /* 0x000000d200047202 */ /* 0x000fe20000000f00 */
[----:B------:R-:W-:Y:S02]  /*b170*/  UIADD3 UR60, UR60, 0x1, URZ ;  /* 0x000000013c3c7890 */ /* 0x000fe4000fffe03f */
[----:B------:R-:W-:Y:S02]  /*b180*/  UIADD3 UR4, UR4, 0x38820, URZ ;  /* 0x0003882004047890 */ /* 0x000fe4000fffe03f */
[----:B------:R-:W-:Y:S02]  /*b190*/  UISETP.NE.AND UP0, UPT, UR60, 0x2, UPT ;  /* 0x000000023c00788c */ /* 0x000fe4000bf05270 */
[----:B------:R-:W-:Y:S01]  /*b1a0*/  UPRMT UR4, URZ, 0x654, UR4 ;  /* 0x000006543f047896 */ /* 0x000fe20008000004 */
[----:B------:R-:W-:Y:S01]  /*b1b0*/  BSSY B0, `(.L_x_29) ;  /* 0x000015a000007945 */ /* 0x000fe20003800000 */
[----:B------:R-:W-:-:S02]  /*b1c0*/  WARPGROUP.DEPBAR.LE gsb0, 0x0 ;  /* 0x00008000000079c5 */ /* 0x000fc40000010000 */
[----:B------:R-:W0:Y:S01]  /*b1d0*/  LDC R192, c[0x0][0xbe8] ;  /* 0x0002fa00ffc07b82 */ /* 0x000e220000000800 */
[-C--:B--2---:R-:W-:Y:S01]  /*b1e0*/  FMUL.FTZ R25, R25, R6.reuse ;  /* 0x0000000619197220 */ /* 0x084fe20000410000 */
[-C--:B------:R-:W-:Y:S01]  /*b1f0*/  FMUL.FTZ R24, R24, R6.reuse ;  /* 0x0000000618187220 */ /* 0x080fe20000410000 */
[-C--:B------:R-:W-:Y:S01]  /*b200*/  FMUL.FTZ R28, R28, R6.reuse ;  /* 0x000000061c1c7220 */ /* 0x080fe20000410000 */
[-C--:B------:R-:W-:Y:S01]  /*b210*/  FMUL.FTZ R33, R33, R6.reuse ;  /* 0x0000000621217220 */ /* 0x080fe20000410000 */
[-C--:B------:R-:W-:Y:S01]  /*b220*/  FMUL.FTZ R32, R32, R6.reuse ;  /* 0x0000000620207220 */ /* 0x080fe20000410000 */
[-C--:B------:R-:W-:Y:S01]  /*b230*/  FMUL.FTZ R37, R37, R6.reuse ;  /* 0x0000000625257220 */ /* 0x080fe20000410000 */
[-C--:B------:R-:W-:Y:S01]  /*b240*/  FMUL.FTZ R36, R36, R6.reuse ;  /* 0x0000000624247220 */ /* 0x080fe20000410000 */
[----:B------:R4:W-:Y:S01]  /*b250*/  @!P1 SYNCS.ARRIVE.TRANS64.RED.A1T0 RZ, [R155+URZ], RZ ;  /* 0x000000ff9bff99a7 */ /* 0x0009e2000810043f */
[-C--:B------:R-:W-:Y:S01]  /*b260*/  FMUL.FTZ R41, R41, R6.reuse ;  /* 0x0000000629297220 */ /* 0x080fe20000410000 */
[-C--:B------:R-:W-:Y:S01]  /*b270*/  FMUL.FTZ R40, R40, R6.reuse ;  /* 0x0000000628287220 */ /* 0x080fe20000410000 */
[-C--:B------:R-:W-:Y:S01]  /*b280*/  FMUL.FTZ R45, R45, R6.reuse ;  /* 0x000000062d2d7220 */ /* 0x080fe20000410000 */
[-C--:B------:R-:W-:Y:S01]  /*b290*/  FMUL.FTZ R44, R44, R6.reuse ;  /* 0x000000062c2c7220 */ /* 0x080fe20000410000 */
[-C--:B------:R-:W-:Y:S01]  /*b2a0*/  FMUL.FTZ R49, R49, R6.reuse ;  /* 0x0000000631317220 */ /* 0x080fe20000410000 */
[-C--:B------:R-:W-:Y:S01]  /*b2b0*/  FMUL.FTZ R48, R48, R6.reuse ;  /* 0x0000000630307220 */ /* 0x080fe20000410000 */
[-C--:B------:R-:W-:Y:S01]  /*b2c0*/  FMUL.FTZ R53, R53, R6.reuse ;  /* 0x0000000635357220 */ /* 0x080fe20000410000 */
[-C--:B----4-:R-:W-:Y:S01]  /*b2d0*/  FMUL.FTZ R155, R26, R5.reuse ;  /* 0x000000051a9b7220 */ /* 0x090fe20000410000 */
[-C--:B------:R-:W-:Y:S01]  /*b2e0*/  FMUL.FTZ R26, R29, R6.reuse ;  /* 0x000000061d1a7220 */ /* 0x080fe20000410000 */
[-C--:B------:R-:W-:Y:S01]  /*b2f0*/  FMUL.FTZ R52, R52, R6.reuse ;  /* 0x0000000634347220 */ /* 0x080fe20000410000 */
[-C--:B------:R-:W-:Y:S01]  /*b300*/  FMUL.FTZ R57, R57, R6.reuse ;  /* 0x0000000639397220 */ /* 0x080fe20000410000 */
[-C--:B------:R-:W-:Y:S01]  /*b310*/  FMUL.FTZ R56, R56, R6.reuse ;  /* 0x0000000638387220 */ /* 0x080fe20000410000 */
[-C--:B------:R-:W-:Y:S01]  /*b320*/  FMUL.FTZ R61, R61, R6.reuse ;  /* 0x000000063d3d7220 */ /* 0x080fe20000410000 */
[-C--:B------:R-:W-:Y:S01]  /*b330*/  FMUL.FTZ R60, R60, R6.reuse ;  /* 0x000000063c3c7220 */ /* 0x080fe20000410000 */
[-C--:B------:R-:W-:Y:S01]  /*b340*/  FMUL.FTZ R65, R65, R6.reuse ;  /* 0x0000000641417220 */ /* 0x080fe20000410000 */
[----:B0-----:R-:W-:Y:S01]  /*b350*/  ISETP.NE.AND P2, PT, R192, 0x1, PT ;  /* 0x00000001c000780c */ /* 0x001fe20003f45270 */
        /* <DEDUP_REMOVED lines=44> */
[----:B------:R-:W0:Y:S01]  /*b620*/  LDC R148, c[0x0][0xc38] ;  /* 0x00030e00ff947b82 */ /* 0x000e220000000800 */
[-C--:B------:R-:W-:Y:S01]  /*b630*/  FMUL.FTZ R31, R31, R5.reuse ;  /* 0x000000051f1f7220 */ /* 0x080fe20000410000 */
[----:B------:R-:W-:Y:S01]  /*b640*/  FMUL.FTZ R30, R30, R5 ;  /* 0x000000051e1e7220 */ /* 0x000fe20000410000 */
[----:B------:R-:W-:Y:S01]  /*b650*/  F2FP.BF16.F32.PACK_AB R24, R25, R24 ;  /* 0x000000181918723e */ /* 0x000fe200000010ff */
[----:B------:R-:W-:Y:S01]  /*b660*/  IMAD R29, RZ, RZ, -UR14 ;  /* 0x8000000eff1d7e24 */ /* 0x000fe2000f8e02ff */
[----:B------:R-:W-:Y:S01]  /*b670*/  F2FP.BF16.F32.PACK_AB R25, R27, R155 ;  /* 0x0000009b1b19723e */ /* 0x000fe200000010ff */
[-C--:B------:R-:W-:Y:S01]  /*b680*/  FMUL.FTZ R35, R35, R5.reuse ;  /* 0x0000000523237220 */ /* 0x080fe20000410000 */
[----:B------:R-:W-:Y:S01]  /*b690*/  F2FP.BF16.F32.PACK_AB R27, R31, R30 ;  /* 0x0000001e1f1b723e */ /* 0x000fe200000010ff */
[----:B------:R-:W-:Y:S01]  /*b6a0*/  FMUL.FTZ R34, R34, R5 ;  /* 0x0000000522227220 */ /* 0x000fe20000410000 */
[----:B------:R-:W1:Y:S01]  /*b6b0*/  @P2 LDC R31, c[0x0][0xbec] ;  /* 0x0002fb00ff1f2b82 */ /* 0x000e620000000800 */
[----:B------:R-:W-:-:S07]  /*b6c0*/  F2FP.BF16.F32.PACK_AB R26, R26, R28 ;  /* 0x0000001c1a1a723e */ /* 0x000fce00000010ff */
[----:B------:R-:W-:Y:S01]  /*b6d0*/  BAR.SYNC.DEFER_BLOCKING 0x1, 0x100 ;  /* 0x0044000000007b1d */ /* 0x000fe20000010000 */
[----:B------:R-:W-:Y:S01]  /*b6e0*/  F2FP.BF16.F32.PACK_AB R32, R33, R32 ;  /* 0x000000202120723e */ /* 0x000fe200000010ff */
[-C--:B------:R-:W-:Y:S01]  /*b6f0*/  FMUL.FTZ R39, R39, R5.reuse ;  /* 0x0000000527277220 */ /* 0x080fe20000410000 */
[----:B------:R-:W-:Y:S01]  /*b700*/  F2FP.BF16.F32.PACK_AB R33, R35, R34 ;  /* 0x000000222321723e */ /* 0x000fe200000010ff */
[----:B------:R-:W-:Y:S01]  /*b710*/  FMUL.FTZ R38, R38, R5 ;  /* 0x0000000526267220 */ /* 0x000fe20000410000 */
[----:B------:R-:W-:-:S03]  /*b720*/  F2FP.BF16.F32.PACK_AB R34, R37, R36 ;  /* 0x000000242522723e */ /* 0x000fc600000010ff */
[----:B------:R-:W2:Y:S01]  /*b730*/  @P2 LDC R30, c[0x0][0xbf0] ;  /* 0x0002fc00ff1e2b82 */ /* 0x000ea20000000800 */
[-C--:B------:R-:W-:Y:S01]  /*b740*/  FMUL.FTZ R43, R43, R5.reuse ;  /* 0x000000052b2b7220 */ /* 0x080fe20000410000 */
[-C--:B------:R-:W-:Y:S01]  /*b750*/  FMUL.FTZ R42, R42, R5.reuse ;  /* 0x000000052a2a7220 */ /* 0x080fe20000410000 */
[-C--:B------:R-:W-:Y:S01]  /*b760*/  FMUL.FTZ R47, R47, R5.reuse ;  /* 0x000000052f2f7220 */ /* 0x080fe20000410000 */
[-C--:B------:R-:W-:Y:S01]  /*b770*/  FMUL.FTZ R46, R46, R5.reuse ;  /* 0x000000052e2e7220 */ /* 0x080fe20000410000 */
[-C--:B------:R-:W-:Y:S01]  /*b780*/  FMUL.FTZ R28, R51, R5.reuse ;  /* 0x00000005331c7220 */ /* 0x080fe20000410000 */
[----:B------:R-:W-:Y:S01]  /*b790*/  FMUL.FTZ R50, R50, R5 ;  /* 0x0000000532327220 */ /* 0x000fe20000410000 */
[----:B0-----:R-:W-:Y:S01]  /*b7a0*/  IMAD R29, R148, R29, UR5 ;  /* 0x00000005941d7e24 */ /* 0x001fe2000f8e021d */
[----:B------:R-:W-:Y:S01]  /*b7b0*/  F2FP.BF16.F32.PACK_AB R35, R39, R38 ;  /* 0x000000262723723e */ /* 0x000fe200000010ff */
[-C--:B------:R-:W-:Y:S01]  /*b7c0*/  FMUL.FTZ R51, R55, R5.reuse ;  /* 0x0000000537337220 */ /* 0x080fe20000410000 */
[----:B------:R-:W-:Y:S01]  /*b7d0*/  FMUL.FTZ R54, R54, R5 ;  /* 0x0000000536367220 */ /* 0x000fe20000410000 */
[----:B------:R-:W-:-:S02]  /*b7e0*/  IMAD R36, R29, 0x80, R221 ;  /* 0x000000801d247824 */ /* 0x000fc400078e02dd */
[-C--:B------:R-:W-:Y:S01]  /*b7f0*/  FMUL.FTZ R59, R59, R5.reuse ;  /* 0x000000053b3b7220 */ /* 0x080fe20000410000 */
[-C--:B------:R-:W-:Y:S01]  /*b800*/  FMUL.FTZ R58, R58, R5.reuse ;  /* 0x000000053a3a7220 */ /* 0x080fe20000410000 */
[-C--:B------:R-:W-:Y:S01]  /*b810*/  FMUL.FTZ R63, R63, R5.reuse ;  /* 0x000000053f3f7220 */ /* 0x080fe20000410000 */
[----:B------:R-:W-:Y:S01]  /*b820*/  FMUL.FTZ R62, R62, R5 ;  /* 0x000000053e3e7220 */ /* 0x000fe20000410000 */
[----:B-1----:R-:W-:-:S04]  /*b830*/  @P2 IMAD.HI.U32 R31, R36, R31, RZ ;  /* 0x0000001f241f2227 */ /* 0x002fc800078e00ff */
[-C--:B------:R-:W-:Y:S01]  /*b840*/  FMUL.FTZ R67, R67, R5.reuse ;  /* 0x0000000543437220 */ /* 0x080fe20000410000 */
[----:B------:R0:W-:Y:S01]  /*b850*/  STSM.16.M88.4 [R154], R24 ;  /* 0x000000189a007844 */ /* 0x0001e20000000200 */
[-C--:B------:R-:W-:Y:S01]  /*b860*/  FMUL.FTZ R66, R66, R5.reuse ;  /* 0x0000000542427220 */ /* 0x080fe20000410000 */
[-C--:B------:R-:W-:Y:S01]  /*b870*/  FMUL.FTZ R71, R71, R5.reuse ;  /* 0x0000000547477220 */ /* 0x080fe20000410000 */
[-C--:B------:R-:W-:Y:S01]  /*b880*/  FMUL.FTZ R70, R70, R5.reuse ;  /* 0x0000000546467220 */ /* 0x080fe20000410000 */
[-C--:B------:R-:W-:Y:S01]  /*b890*/  FMUL.FTZ R75, R75, R5.reuse ;  /* 0x000000054b4b7220 */ /* 0x080fe20000410000 */
[-C--:B------:R-:W-:Y:S01]  /*b8a0*/  FMUL.FTZ R74, R74, R5.reuse ;  /* 0x000000054a4a7220 */ /* 0x080fe20000410000 */
[----:B------:R-:W-:Y:S01]  /*b8b0*/  F2FP.BF16.F32.PACK_AB R40, R41, R40 ;  /* 0x000000282928723e */ /* 0x000fe200000010ff */
[-C--:B------:R-:W-:Y:S01]  /*b8c0*/  FMUL.FTZ R79, R79, R5.reuse ;  /* 0x000000054f4f7220 */ /* 0x080fe20000410000 */
[-C--:B------:R-:W-:Y:S01]  /*b8d0*/  FMUL.FTZ R78, R78, R5.reuse ;  /* 0x000000054e4e7220 */ /* 0x080fe20000410000 */
[----:B------:R-:W-:Y:S01]  /*b8e0*/  F2FP.BF16.F32.PACK_AB R41, R43, R42 ;  /* 0x0000002a2b29723e */ /* 0x000fe200000010ff */
[----:B------:R1:W-:Y:S01]  /*b8f0*/  STSM.16.M88.4 [R15], R32 ;  /* 0x000000200f007844 */ /* 0x0003e20000000200 */
[----:B------:R-:W-:Y:S01]  /*b900*/  F2FP.BF16.F32.PACK_AB R48, R49, R48 ;  /* 0x000000303130723e */ /* 0x000fe200000010ff */
[-C--:B------:R-:W-:Y:S01]  /*b910*/  FMUL.FTZ R83, R83, R5.reuse ;  /* 0x0000000553537220 */ /* 0x080fe20000410000 */
[----:B------:R-:W-:Y:S01]  /*b920*/  F2FP.BF16.F32.PACK_AB R42, R45, R44 ;  /* 0x0000002c2d2a723e */ /* 0x000fe200000010ff */
[-C--:B------:R-:W-:Y:S01]  /*b930*/  FMUL.FTZ R82, R82, R5.reuse ;  /* 0x0000000552527220 */ /* 0x080fe20000410000 */
[----:B------:R-:W-:Y:S01]  /*b940*/  F2FP.BF16.F32.PACK_AB R43, R47, R46 ;  /* 0x0000002e2f2b723e */ /* 0x000fe200000010ff */
[----:B0-----:R-:W0:Y:S01]  /*b950*/  LDC.64 R24, c[0x0][0xb98] ;  /* 0x0002e600ff187b82 */ /* 0x001e220000000a00 */
[--C-:B------:R-:W-:Y:S01]  /*b960*/  IMAD.MOV.U32 R27, RZ, RZ, R36.reuse ;  /* 0x000000ffff1b7224 */ /* 0x100fe200078e0024 */
[----:B--2---:R-:W-:Y:S01]  /*b970*/  @P2 SHF.R.U32.HI R27, RZ, R30, R31 ;  /* 0x0000001eff1b2219 */ /* 0x004fe2000001161f */
[-C--:B------:R-:W-:Y:S01]  /*b980*/  FMUL.FTZ R87, R87, R5.reuse ;  /* 0x0000000557577220 */ /* 0x080fe20000410000 */
[----:B------:R-:W-:Y:S01]  /*b990*/  F2FP.BF16.F32.PACK_AB R49, R28, R50 ;  /* 0x000000321c31723e */ /* 0x000fe200000010ff */
[----:B------:R-:W-:Y:S01]  /*b9a0*/  STSM.16.M88.4 [R153], R40 ;  /* 0x0000002899007844 */ /* 0x000fe20000000200 */
[----:B------:R-:W-:Y:S01]  /*b9b0*/  F2FP.BF16.F32.PACK_AB R56, R57, R56 ;  /* 0x000000383938723e */ /* 0x000fe200000010ff */
[-C--:B------:R-:W-:Y:S01]  /*b9c0*/  FMUL.FTZ R86, R86, R5.reuse ;  /* 0x0000000556567220 */ /* 0x080fe20000410000 */
[----:B------:R-:W-:Y:S01]  /*b9d0*/  F2FP.BF16.F32.PACK_AB R50, R53, R52 ;  /* 0x000000343532723e */ /* 0x000fe200000010ff */
[-C--:B------:R-:W-:Y:S01]  /*b9e0*/  FMUL.FTZ R91, R91, R5.reuse ;  /* 0x000000055b5b7220 */ /* 0x080fe20000410000 */
[----:B------:R-:W-:Y:S01]  /*b9f0*/  F2FP.BF16.F32.PACK_AB R51, R51, R54 ;  /* 0x000000363333723e */ /* 0x000fe200000010ff */
[----:B-1----:R-:W-:Y:S01]  /*ba00*/  IMAD.MOV R15, RZ, RZ, -R27 ;  /* 0x000000ffff0f7224 */ /* 0x002fe200078e0a1b */
[----:B------:R-:W-:Y:S01]  /*ba10*/  F2FP.BF16.F32.PACK_AB R57, R59, R58 ;  /* 0x0000003a3b39723e */ /* 0x000fe200000010ff */
[----:B------:R-:W-:Y:S01]  /*ba20*/  FMUL.FTZ R90, R90, R5 ;  /* 0x000000055a5a7220 */ /* 0x000fe20000410000 */
[----:B------:R-:W-:Y:S01]  /*ba30*/  F2FP.BF16.F32.PACK_AB R64, R65, R64 ;  /* 0x000000404140723e */ /* 0x000fe200000010ff */
[----:B------:R-:W-:Y:S01]  /*ba40*/  IMAD R15, R192, R15, R36 ;  /* 0x0000000fc00f7224 */ /* 0x000fe200078e0224 */
[----:B------:R-:W-:Y:S01]  /*ba50*/  F2FP.BF16.F32.PACK_AB R58, R61, R60 ;  /* 0x0000003c3d3a723e */ /* 0x000fe200000010ff */
[----:B------:R-:W-:Y:S01]  /*ba60*/  STSM.16.M88.4 [R152], R48 ;  /* 0x0000003098007844 */ /* 0x000fe20000000200 */
[----:B------:R-:W-:Y:S01]  /*ba70*/  F2FP.BF16.F32.PACK_AB R59, R63, R62 ;  /* 0x0000003e3f3b723e */ /* 0x000fe200000010ff */
[-C--:B------:R-:W-:Y:S01]  /*ba80*/  FMUL.FTZ R95, R95, R5.reuse ;  /* 0x000000055f5f7220 */ /* 0x080fe20000410000 */
[----:B------:R-:W-:Y:S01]  /*ba90*/  F2FP.BF16.F32.PACK_AB R65, R67, R66 ;  /* 0x000000424341723e */ /* 0x000fe200000010ff */
[-C--:B------:R-:W-:Y:S01]  /*baa0*/  FMUL.FTZ R94, R94, R5.reuse ;  /* 0x000000055e5e7220 */ /* 0x080fe20000410000 */
[----:B------:R-:W-:Y:S01]  /*bab0*/  F2FP.BF16.F32.PACK_AB R72, R73, R72 ;  /* 0x000000484948723e */ /* 0x000fe200000010ff */
[----:B------:R-:W-:Y:S01]  /*bac0*/  STSM.16.M88.4 [R20], R56 ;  /* 0x0000003814007844 */ /* 0x000fe20000000200 */
[C---:B0-----:R-:W-:Y:S01]  /*bad0*/  IMAD R26, R24.reuse, UR12, RZ ;  /* 0x0000000c181a7c24 */ /* 0x041fe2000f8e02ff */
[----:B------:R-:W-:Y:S01]  /*bae0*/  F2FP.BF16.F32.PACK_AB R66, R69, R68 ;  /* 0x000000444542723e */ /* 0x000fe200000010ff */
[-C--:B------:R-:W-:Y:S01]  /*baf0*/  FMUL.FTZ R99, R99, R5.reuse ;  /* 0x0000000563637220 */ /* 0x080fe20000410000 */
[----:B------:R-:W-:Y:S01]  /*bb00*/  F2FP.BF16.F32.PACK_AB R67, R71, R70 ;  /* 0x000000464743723e */ /* 0x000fe200000010ff */
[----:B------:R-:W-:Y:S01]  /*bb10*/  IMAD R26, R25, UR13, R26 ;  /* 0x0000000d191a7c24 */ /* 0x000fe2000f8e021a */
[----:B------:R-:W-:Y:S01]  /*bb20*/  F2FP.BF16.F32.PACK_AB R73, R75, R74 ;  /* 0x0000004a4b49723e */ /* 0x000fe200000010ff */
[----:B------:R-:W-:Y:S01]  /*bb30*/  IMAD.WIDE.U32 R24, R24, UR13, R188 ;  /* 0x0000000d18187c25 */ /* 0x000fe2000f8e00bc */
[----:B------:R-:W-:Y:S01]  /*bb40*/  F2FP.BF16.F32.PACK_AB R74, R77, R76 ;  /* 0x0000004c4d4a723e */ /* 0x000fe200000010ff */
[----:B------:R0:W-:Y:S01]  /*bb50*/  STSM.16.M88.4 [R11], R64 ;  /* 0x000000400b007844 */ /* 0x0001e20000000200 */
[----:B------:R-:W-:Y:S01]  /*bb60*/  F2FP.BF16.F32.PACK_AB R75, R79, R78 ;  /* 0x0000004e4f4b723e */ /* 0x000fe200000010ff */
[-C--:B------:R-:W-:Y:S01]  /*bb70*/  FMUL.FTZ R98, R98, R5.reuse ;  /* 0x0000000562627220 */ /* 0x080fe20000410000 */
[----:B------:R-:W-:Y:S01]  /*bb80*/  IADD3 R24, P0, R27, R24, RZ ;  /* 0x000000181b187210 */ /* 0x000fe20007f1e0ff */
[-C--:B------:R-:W-:Y:S01]  /*bb90*/  FMUL.FTZ R103, R103, R5.reuse ;  /* 0x0000000567677220 */ /* 0x080fe20000410000 */
[-C--:B------:R-:W-:Y:S01]  /*bba0*/  FMUL.FTZ R102, R102, R5.reuse ;  /* 0x0000000566667220 */ /* 0x080fe20000410000 */
[----:B------:R1:W-:Y:S01]  /*bbb0*/  STSM.16.M88.4 [R21], R72 ;  /* 0x0000004815007844 */ /* 0x0003e20000000200 */
[----:B------:R-:W-:Y:S01]  /*bbc0*/  F2FP.BF16.F32.PACK_AB R80, R81, R80 ;  /* 0x000000505150723e */ /* 0x000fe200000010ff */
[-C--:B------:R-:W-:Y:S01]  /*bbd0*/  FMUL.FTZ R107, R107, R5.reuse ;  /* 0x000000056b6b7220 */ /* 0x080fe20000410000 */
        /* <DEDUP_REMOVED lines=8> */
[----:B0-----:R-:W-:Y:S01]  /*bc60*/  SHF.R.S32.HI R11, RZ, 0x1f, R15 ;  /* 0x0000001fff0b7819 */ /* 0x001fe2000001140f */
[-C--:B------:R-:W-:Y:S01]  /*bc70*/  FMUL.FTZ R114, R114, R5.reuse ;  /* 0x0000000572727220 */ /* 0x080fe20000410000 */
[----:B------:R-:W-:Y:S01]  /*bc80*/  F2FP.BF16.F32.PACK_AB R89, R91, R90 ;  /* 0x0000005a5b59723e */ /* 0x000fe200000010ff */
[-C--:B------:R-:W-:Y:S01]  /*bc90*/  FMUL.FTZ R119, R119, R5.reuse ;  /* 0x0000000577777220 */ /* 0x080fe20000410000 */
[----:B------:R-:W-:Y:S01]  /*bca0*/  F2FP.BF16.F32.PACK_AB R96, R97, R96 ;  /* 0x000000606160723e */ /* 0x000fe200000010ff */
[----:B------:R-:W-:Y:S01]  /*bcb0*/  IMAD R20, R11, UR6, RZ ;  /* 0x000000060b147c24 */ /* 0x000fe2000f8e02ff */
[----:B-1----:R-:W-:Y:S01]  /*bcc0*/  SHF.R.S32.HI R21, RZ, 0x1f, R27 ;  /* 0x0000001fff157819 */ /* 0x002fe2000001141b */
[-C--:B------:R-:W-:Y:S01]  /*bcd0*/  FMUL.FTZ R118, R118, R5.reuse ;  /* 0x0000000576767220 */ /* 0x080fe20000410000 */
[----:B------:R-:W-:Y:S01]  /*bce0*/  F2FP.BF16.F32.PACK_AB R90, R93, R92 ;  /* 0x0000005c5d5a723e */ /* 0x000fe200000010ff */
[----:B------:R-:W-:Y:S01]  /*bcf0*/  FMUL.FTZ R123, R123, R5 ;  /* 0x000000057b7b7220 */ /* 0x000fe20000410000 */
[----:B------:R-:W-:Y:S01]  /*bd00*/  IADD3.X R25, R21, R25, R26, P0, !PT ;  /* 0x0000001915197210 */ /* 0x000fe200007fe41a */
        /* <DEDUP_REMOVED lines=8> */
[----:B------:R-:W-:Y:S01]  /*bd90*/  FMUL.FTZ R130, R130, R5 ;  /* 0x0000000582827220 */ /* 0x000fe20000410000 */
[----:B------:R-:W-:-:S02]  /*bda0*/  IMAD R21, R15, UR7, R20 ;  /* 0x000000070f157c24 */ /* 0x000fc4000f8e0214 */
[----:B------:R-:W-:Y:S01]  /*bdb0*/  FMUL.FTZ R135, R135, R5 ;  /* 0x0000000587877220 */ /* 0x000fe20000410000 */
[----:B------:R-:W-:-:S04]  /*bdc0*/  IMAD.WIDE.U32 R24, R15, UR6, R24 ;  /* 0x000000060f187c25 */ /* 0x000fc8000f8e0018 */
[-C--:B------:R-:W-:Y:S01]  /*bdd0*/  FMUL.FTZ R134, R134, R5.reuse ;  /* 0x0000000586867220 */ /* 0x080fe20000410000 */
[-C--:B------:R-:W-:Y:S01]  /*bde0*/  FMUL.FTZ R139, R139, R5.reuse ;  /* 0x000000058b8b7220 */ /* 0x080fe20000410000 */
[-C--:B------:R-:W-:Y:S01]  /*bdf0*/  FMUL.FTZ R138, R138, R5.reuse ;  /* 0x000000058a8a7220 */ /* 0x080fe20000410000 */
[----:B------:R-:W-:Y:S01]  /*be00*/  STSM.16.M88.4 [R12], R80 ;  /* 0x000000500c007844 */ /* 0x000fe20000000200 */
[----:B------:R-:W-:Y:S01]  /*be10*/  F2FP.BF16.F32.PACK_AB R104, R105, R104 ;  /* 0x000000686968723e */ /* 0x000fe200000010ff */
[-C--:B------:R-:W-:Y:S01]  /*be20*/  FMUL.FTZ R143, R143, R5.reuse ;  /* 0x000000058f8f7220 */ /* 0x080fe20000410000 */
[-C--:B------:R-:W-:Y:S01]  /*be30*/  FMUL.FTZ R142, R142, R5.reuse ;  /* 0x000000058e8e7220 */ /* 0x080fe20000410000 */
[-C--:B------:R-:W-:Y:S01]  /*be40*/  FMUL.FTZ R147, R147, R5.reuse ;  /* 0x0000000593937220 */ /* 0x080fe20000410000 */
[-C--:B------:R-:W-:Y:S01]  /*be50*/  FMUL.FTZ R146, R146, R5.reuse ;  /* 0x0000000592927220 */ /* 0x080fe20000410000 */
[-C--:B------:R-:W-:Y:S01]  /*be60*/  FMUL.FTZ R151, R151, R5.reuse ;  /* 0x0000000597977220 */ /* 0x080fe20000410000 */
[----:B------:R-:W-:Y:S01]  /*be70*/  STSM.16.M88.4 [R14], R88 ;  /* 0x000000580e007844 */ /* 0x000fe20000000200 */
[----:B------:R-:W-:Y:S01]  /*be80*/  F2FP.BF16.F32.PACK_AB R105, R107, R106 ;  /* 0x0000006a6b69723e */ /* 0x000fe200000010ff */
[----:B------:R-:W-:Y:S01]  /*be90*/  FMUL.FTZ R5, R150, R5 ;  /* 0x0000000596057220 */ /* 0x000fe20000410000 */
[----:B------:R-:W-:Y:S01]  /*bea0*/  F2FP.BF16.F32.PACK_AB R112, R113, R112 ;  /* 0x000000707170723e */ /* 0x000fe200000010ff */
[----:B------:R0:W-:Y:S01]  /*beb0*/  STSM.16.M88.4 [R13], R96 ;  /* 0x000000600d007844 */ /* 0x0001e20000000200 */
[----:B------:R-:W-:Y:S01]  /*bec0*/  F2FP.BF16.F32.PACK_AB R106, R109, R108 ;  /* 0x0000006c6d6a723e */ /* 0x000fe200000010ff */
[----:B------:R-:W-:Y:S01]  /*bed0*/  ULDC.64 UR6, c[0x0][0xb50] ;  /* 0x0002d40000067ab9 */ /* 0x000fe20000000a00 */
[----:B------:R-:W-:Y:S01]  /*bee0*/  F2FP.BF16.F32.PACK_AB R107, R111, R110 ;  /* 0x0000006e6f6b723e */ /* 0x000fe200000010ff */
[----:B------:R-:W-:Y:S01]  /*bef0*/  IMAD R15, R29, 0x80, R220 ;  /* 0x000000801d0f7824 */ /* 0x000fe200078e02dc */
[----:B------:R-:W-:Y:S01]  /*bf00*/  F2FP.BF16.F32.PACK_AB R113, R115, R114 ;  /* 0x000000727371723e */ /* 0x000fe200000010ff */
[----:B------:R-:W-:Y:S01]  /*bf10*/  ULDC UR5, c[0x0][0xa88] ;  /* 0x0002a20000057ab9 */ /* 0x000fe20000000800 */
[----:B------:R-:W-:Y:S01]  /*bf20*/  F2FP.BF16.F32.PACK_AB R120, R121, R120 ;  /* 0x000000787978723e */ /* 0x000fe200000010ff */
[----:B------:R-:W-:Y:S01]  /*bf30*/  STSM.16.M88.4 [R9], R104 ;  /* 0x0000006809007844 */ /* 0x000fe20000000200 */
[----:B------:R-:W-:Y:S01]  /*bf40*/  F2FP.BF16.F32.PACK_AB R114, R117, R116 ;  /* 0x000000747572723e */ /* 0x000fe200000010ff */
[----:B------:R-:W-:Y:S01]  /*bf50*/  IMAD R20, R192, UR5, RZ ;  /* 0x00000005c0147c24 */ /* 0x000fe2000f8e02ff */
[----:B------:R-:W-:Y:S01]  /*bf60*/  F2FP.BF16.F32.PACK_AB R115, R119, R118 ;  /* 0x000000767773723e */ /* 0x000fe200000010ff */
[----:B------:R-:W-:Y:S01]  /*bf70*/  VIADD R11, R15, 0x8 ;  /* 0x000000080f0b7836 */ /* 0x000fe20000000000 */
[----:B------:R-:W-:-:S02]  /*bf80*/  F2FP.BF16.F32.PACK_AB R121, R123, R122 ;  /* 0x0000007a7b79723e */ /* 0x000fc400000010ff */
[----:B------:R-:W-:Y:S01]  /*bf90*/  F2FP.BF16.F32.PACK_AB R128, R129, R128 ;  /* 0x000000808180723e */ /* 0x000fe200000010ff */
[----:B0-----:R-:W-:Y:S01]  /*bfa0*/  IMAD.IADD R13, R25, 0x1, R21 ;  /* 0x00000001190d7824 */ /* 0x001fe200078e0215 */
[----:B------:R-:W-:Y:S01]  /*bfb0*/  LEA R12, P3, R24, UR6, 0x2 ;  /* 0x00000006180c7c11 */ /* 0x000fe2000f8610ff */
[----:B------:R0:W-:Y:S01]  /*bfc0*/  STSM.16.M88.4 [R3], R112 ;  /* 0x0000007003007844 */ /* 0x0001e20000000200 */
[----:B------:R-:W-:Y:S01]  /*bfd0*/  F2FP.BF16.F32.PACK_AB R122, R125, R124 ;  /* 0x0000007c7d7a723e */ /* 0x000fe200000010ff */
[----:B------:R-:W1:Y:S01]  /*bfe0*/  @P2 LDC R21, c[0x0][0xbf0] ;  /* 0x0002fc00ff152b82 */ /* 0x000e620000000800 */
[----:B------:R-:W-:Y:S01]  /*bff0*/  F2FP.BF16.F32.PACK_AB R123, R127, R126 ;  /* 0x0000007e7f7b723e */ /* 0x000fe200000010ff */
[----:B------:R-:W-:Y:S01]  /*c000*/  SHFL.IDX PT, R30, R12, RZ, 0x1c1f ;  /* 0x001c1fff0c1e7589 */ /* 0x000fe200000e0000 */
[----:B------:R-:W-:Y:S02]  /*c010*/  F2FP.BF16.F32.PACK_AB R129, R131, R130 ;  /* 0x000000828381723e */ /* 0x000fe400000010ff */
[----:B------:R-:W-:Y:S01]  /*c020*/  F2FP.BF16.F32.PACK_AB R136, R137, R136 ;  /* 0x000000888988723e */ /* 0x000fe200000010ff */
[----:B------:R-:W-:Y:S01]  /*c030*/  STSM.16.M88.4 [R10], R120 ;  /* 0x000000780a007844 */ /* 0x000fe20000000200 */
[----:B------:R-:W-:-:S02]  /*c040*/  F2FP.BF16.F32.PACK_AB R130, R133, R132 ;  /* 0x000000848582723e */ /* 0x000fc400000010ff */
[----:B------:R-:W-:Y:S01]  /*c050*/  F2FP.BF16.F32.PACK_AB R131, R135, R134 ;  /* 0x000000868783723e */ /* 0x000fe200000010ff */
[----:B------:R-:W-:Y:S01]  /*c060*/  SHFL.IDX PT, R48, R12, 0x1, 0x1c1f ;  /* 0x003c1f000c307f89 */ /* 0x000fe200000e0000 */
[----:B------:R-:W-:Y:S02]  /*c070*/  F2FP.BF16.F32.PACK_AB R137, R139, R138 ;  /* 0x0000008a8b89723e */ /* 0x000fe400000010ff */
[----:B------:R-:W-:Y:S01]  /*c080*/  F2FP.BF16.F32.PACK_AB R144, R145, R144 ;  /* 0x000000909190723e */ /* 0x000fe200000010ff */
[----:B------:R-:W-:Y:S01]  /*c090*/  STSM.16.M88.4 [R8], R128 ;  /* 0x0000008008007844 */ /* 0x000fe20000000200 */
[----:B------:R-:W-:Y:S01]  /*c0a0*/  F2FP.BF16.F32.PACK_AB R138, R141, R140 ;  /* 0x0000008c8d8a723e */ /* 0x000fe200000010ff */
[----:B0-----:R-:W0:Y:S01]  /*c0b0*/  @P2 LDC R3, c[0x0][0xbec] ;  /* 0x0002fb00ff032b82 */ /* 0x001e220000000800 */
[----:B------:R-:W-:Y:S02]  /*c0c0*/  F2FP.BF16.F32.PACK_AB R139, R143, R142 ;  /* 0x0000008e8f8b723e */ /* 0x000fe400000010ff */
[----:B------:R-:W-:-:S02]  /*c0d0*/  F2FP.BF16.F32.PACK_AB R145, R147, R146 ;  /* 0x000000929391723e */ /* 0x000fc400000010ff */
[----:B------:R-:W-:Y:S01]  /*c0e0*/  F2FP.BF16.F32.PACK_AB R146, R149, R6 ;  /* 0x000000069592723e */ /* 0x000fe200000010ff */
[----:B------:R-:W-:Y:S01]  /*c0f0*/  STSM.16.M88.4 [R7], R136 ;  /* 0x0000008807007844 */ /* 0x000fe20000000200 */
[----:B------:R-:W-:Y:S02]  /*c100*/  F2FP.BF16.F32.PACK_AB R147, R151, R5 ;  /* 0x000000059793723e */ /* 0x000fe400000010ff */
[----:B------:R-:W-:Y:S02]  /*c110*/  LEA.HI.X R13, R24, UR7, R13, 0x2, P3 ;  /* 0x00000007180d7c11 */ /* 0x000fe400098f140d */
[----:B------:R-:W-:Y:S01]  /*c120*/  LOP3.LUT P0, RZ, R218, 0x3, RZ, 0xc0, !PT ;  /* 0x00000003daff7812 */ /* 0x000fe2000780c0ff */
[----:B------:R-:W-:Y:S01]  /*c130*/  STSM.16.M88.4 [R4], R144 ;  /* 0x0000009004007844 */ /* 0x000fe20000000200 */
[----:B------:R-:W-:Y:S02]  /*c140*/  BAR.SYNC.DEFER_BLOCKING 0x1, 0x100 ;  /* 0x0044000000007b1d */ /* 0x000fe40000010000 */
[----:B------:R-:W-:-:S02]  /*c150*/  ISETP.GE.OR P1, PT, R15, R20, P0 ;  /* 0x000000140f00720c */ /* 0x000fc40000726670 */
[----:B------:R-:W-:Y:S02]  /*c160*/  ISETP.GE.OR P0, PT, R11, R20, P0 ;  /* 0x000000140b00720c */ /* 0x000fe40000706670 */
[----:B------:R-:W2:Y:S04]  /*c170*/  SHFL.IDX PT, R31, R13, RZ, 0x1c1f ;  /* 0x001c1fff0d1f7589 */ /* 0x000ea800000e0000 */
[----:B------:R-:W3:Y:S05]  /*c180*/  SHFL.IDX PT, R49, R13, 0x1, 0x1c1f ;  /* 0x003c1f000d317f89 */ /* 0x000eea00000e0000 */
[----:B--2---:R2:W-:Y:S04]  /*c190*/  @!P1 ST.E desc[UR8][R30.64], R2 ;  /* 0x000000021e009985 */ /* 0x0045e8000c101908 */
[----:B---3--:R3:W-:Y:S04]  /*c1a0*/  @!P0 ST.E desc[UR8][R48.64], R0 ;  /* 0x0000000030008985 */ /* 0x0087e8000c101908 */
[----:B------:R4:W5:Y:S01]  /*c1b0*/  LD.E.128 R12, desc[UR8][R186.64] ;  /* 0x00000008ba0c7980 */ /* 0x000962000c101d00 */
[----:B--2---:R-:W2:Y:S03]  /*c1c0*/  LDC.64 R30, c[0x0][0xae0] ;  /* 0x0002b800ff1e7b82 */ /* 0x004ea60000000a00 */
[----:B------:R4:W5:Y:S01]  /*c1d0*/  LD.E.128 R24, desc[UR8][R156.64] ;  /* 0x000000089c187980 */ /* 0x000962000c101d00 */
[----:B---3--:R-:W-:-:S03]  /*c1e0*/  LEA R0, R23, R213, 0x5 ;  /* 0x000000d517007211 */ /* 0x008fc600078e28ff */
[----:B------:R4:W5:Y:S04]  /*c1f0*/  LD.E.128 R32, desc[UR8][R158.64] ;  /* 0x000000089e207980 */ /* 0x000968000c101d00 */
[----:B------:R4:W5:Y:S01]  /*c200*/  LD.E.128 R36, desc[UR8][R162.64] ;  /* 0x00000008a2247980 */ /* 0x000962000c101d00 */
[----:B------:R-:W-:-:S03]  /*c210*/  IMAD R28, R29, 0x80, R0 ;  /* 0x000000801d1c7824 */ /* 0x000fc600078e0200 */
[----:B------:R4:W5:Y:S04]  /*c220*/  LD.E.128 R44, desc[UR8][R166.64] ;  /* 0x00000008a62c7980 */ /* 0x000968000c101d00 */
        /* <DEDUP_REMOVED lines=10> */
[----:B------:R4:W5:Y:S01]  /*c2d0*/  LD.E.128 R60, desc[UR8][R178.64] ;  /* 0x00000008b23c7980 */ /* 0x000962000c101d00 */
[----:B------:R-:W-:Y:S01]  /*c2e0*/  ULDC.64 UR8, c[0x0][0xae8] ;  /* 0x0002ba0000087ab9 */ /* 0x000fe20000000a00 */
[----:B0-----:R-:W-:Y:S01]  /*c2f0*/  @P2 IMAD.HI.U32 R0, R28, R3, RZ ;  /* 0x000000031c002227 */ /* 0x001fe200078e00ff */
[----:B------:R-:W-:Y:S01]  /*c300*/  UIMAD UR5, UR11, UR8, URZ ;  /* 0x000000080b0572a4 */ /* 0x000fe2000f8e023f */
[----:B------:R-:W-:Y:S01]  /*c310*/  @!PT LDS RZ, [RZ] ;  /* 0x00000000fffff984 */ /* 0x000fe20000000800 */
[----:B------:R-:W-:Y:S01]  /*c320*/  @!PT LDS RZ, [RZ] ;  /* 0x00000000fffff984 */ /* 0x000fe20000000800 */
[----:B------:R-:W-:Y:S01]  /*c330*/  @!PT LDS RZ, [RZ] ;  /* 0x00000000fffff984 */ /* 0x000fe20000000800 */
[----:B------:R-:W-:Y:S01]  /*c340*/  @!PT LDS RZ, [RZ] ;  /* 0x00000000fffff984 */ /* 0x000fe20000000800 */
[----:B------:R0:W-:Y:S06]  /*c350*/  MEMBAR.ALL.CTA ;  /* 0x0000000000007992 */ /* 0x0001ec0000008000 */
[----:B0-----:R-:W0:Y:S01]  /*c360*/  FENCE.VIEW.ASYNC.S ;  /* 0x00000000000073c6 */ /* 0x001e220000000000 */
[----:B------:R-:W-:Y:S01]  /*c370*/  UIMAD.WIDE.U32 UR6, UR10, UR8, URZ ;  /* 0x000000080a0672a5 */ /* 0x000fe2000f8e003f */
[----:B------:R-:W-:Y:S01]  /*c380*/  IMAD.MOV.U32 R2, RZ, RZ, R28 ;  /* 0x000000ffff027224 */ /* 0x000fe200078e001c */
[----:B------:R-:W-:Y:S01]  /*c390*/  UIMAD UR5, UR10, UR9, UR5 ;  /* 0x000000090a0572a4 */ /* 0x000fe2000f8e0205 */
[----:B-1----:R-:W-:Y:S01]  /*c3a0*/  @P2 SHF.R.U32.HI R2, RZ, R21, R0 ;  /* 0x00000015ff022219 */ /* 0x002fe20000011600 */
[----:B------:R-:W-:Y:S01]  /*c3b0*/  IMAD R85, R29, 0x80, R213 ;  /* 0x000000801d557824 */ /* 0x000fe200078e02d5 */
[----:B------:R-:W-:Y:S01]  /*c3c0*/  ULDC.64 UR8, c[0x0][0xaf0] ;  /* 0x0002bc0000087ab9 */ /* 0x000fe20000000a00 */
[----:B------:R-:W-:Y:S01]  /*c3d0*/  UIADD3 UR7, UR7, UR5, URZ ;  /* 0x0000000507077290 */ /* 0x000fe2000fffe03f */
[--C-:B------:R-:W-:Y:S01]  /*c3e0*/  SHF.R.S32.HI R3, RZ, 0x1f, R2.reuse ;  /* 0x0000001fff037819 */ /* 0x100fe20000011402 */
[----:B------:R-:W-:Y:S01]  /*c3f0*/  UIMAD UR5, UR12, UR8, URZ ;  /* 0x000000080c0572a4 */ /* 0x000fe2000f8e023f */
[----:B------:R-:W-:Y:S01]  /*c400*/  IMAD.MOV R21, RZ, RZ, -R2 ;  /* 0x000000ffff157224 */ /* 0x000fe200078e0a02 */
[----:B------:R-:W-:Y:S01]  /*c410*/  UIMAD.WIDE.U32 UR6, UR13, UR8, UR6 ;  /* 0x000000080d0672a5 */ /* 0x000fe2000f8e0006 */
[----:B------:R-:W-:Y:S01]  /*c420*/  R2UR UR10, R212 ;  /* 0x00000000d40a72ca */ /* 0x000fe200000e0000 */
[----:B------:R-:W-:Y:S01]  /*c430*/  UIMAD UR5, UR13, UR9, UR5 ;  /* 0x000000090d0572a4 */ /* 0x000fe2000f8e0205 */
[----:B------:R-:W-:Y:S01]  /*c440*/  IMAD R21, R192, R21, R28 ;  /* 0x00000015c0157224 */ /* 0x000fe200078e021c */
[----:B------:R-:W-:Y:S01]  /*c450*/  R2UR UR9, R16 ;  /* 0x00000000100972ca */ /* 0x000fe200000e0000 */
[----:B--2---:R-:W-:Y:S01]  /*c460*/  IMAD R3, R3, R30, RZ ;  /* 0x0000001e03037224 */ /* 0x004fe200078e02ff */
[----:B------:R-:W-:Y:S01]  /*c470*/  UIADD3 UR7, UR7, UR5, URZ ;  /* 0x0000000507077290 */ /* 0x000fe2000fffe03f */
[----:B------:R-:W-:Y:S01]  /*c480*/  ISETP.GE.AND P2, PT, R85, R20, PT ;  /* 0x000000145500720c */ /* 0x000fe20003f46270 */
[----:B------:R-:W-:Y:S01]  /*c490*/  USEL UR60, UR60, URZ, UP0 ;  /* 0x0000003f3c3c7287 */ /* 0x000fe20008000000 */
[C---:B------:R-:W-:Y:S01]  /*c4a0*/  IMAD R31, R2.reuse, R31, R3 ;  /* 0x0000001f021f7224 */ /* 0x040fe200078e0203 */
[----:B------:R-:W-:Y:S01]  /*c4b0*/  SHF.R.S32.HI R0, RZ, 0x1f, R21 ;  /* 0x0000001fff007819 */ /* 0x000fe20000011415 */
[----:B------:R-:W-:Y:S01]  /*c4c0*/  ULDC UR5, c[0x0][0xc] ;  /* 0x0000030000057ab9 */ /* 0x000fe20000000800 */
[----:B------:R-:W-:Y:S01]  /*c4d0*/  IMAD.WIDE.U32 R2, R2, R30, UR6 ;  /* 0x0000000602027e25 */ /* 0x000fe2000f8e001e */
[----:B------:R-:W-:Y:S01]  /*c4e0*/  ULDC.64 UR6, c[0x0][0xad8] ;  /* 0x0002b60000067ab9 */ /* 0x000fe20000000a00 */
[----:B------:R-:W-:Y:S01]  /*c4f0*/  UIADD3 UR10, UR5, UR10, URZ ;  /* 0x0000000a050a7290 */ /* 0x000fe2000fffe03f */
[----:B0-----:R-:W-:Y:S01]  /*c500*/  SYNCS.ARRIVE.TRANS64.RED.A1T0 RZ, [UR4], RZ ;  /* 0x000000ffffff79a7 */ /* 0x001fe20008100404 */
[----:B------:R-:W-:-:S02]  /*c510*/  IMAD.IADD R3, R3, 0x1, R31 ;  /* 0x0000000103037824 */ /* 0x000fc400078e021f */
[----:B------:R-:W-:Y:S02]  /*c520*/  IMAD R0, R0, UR6, RZ ;  /* 0x0000000600007c24 */ /* 0x000fe4000f8e02ff */
[----:B------:R-:W-:-:S04]  /*c530*/  IMAD.WIDE.U32 R2, R21, UR6, R2 ;  /* 0x0000000615027c25 */ /* 0x000fc8000f8e0002 */
[----:B------:R-:W-:Y:S01]  /*c540*/  IMAD R29, R21, UR7, R0 ;  /* 0x00000007151d7c24 */ /* 0x000fe2000f8e0200 */
[----:B------:R-:W-:Y:S01]  /*c550*/  ULDC.64 UR6, c[0x0][0xa80] ;  /* 0x0002a00000067ab9 */ /* 0x000fe20000000a00 */
[----:B------:R-:W-:Y:S01]  /*c560*/  VIADD R21, R85, 0x20 ;  /* 0x0000002055157836 */ /* 0x000fe20000000000 */
[----:B------:R-:W-:Y:S01]  /*c570*/  LEA R0, P3, R2, UR6, 0x1 ;  /* 0x0000000602007c11 */ /* 0x000fe2000f8608ff */
[----:B------:R-:W-:Y:S01]  /*c580*/  IMAD.IADD R3, R3, 0x1, R29 ;  /* 0x0000000103037824 */ /* 0x000fe200078e021d */
[----:B------:R-:W-:Y:S01]  /*c590*/  USEL UR6, URZ, 0x1, UP0 ;  /* 0x000000013f067887 */ /* 0x000fe20008000000 */
[----:B------:R-:W-:Y:S01]  /*c5a0*/  IMAD.U32 R212, RZ, RZ, UR10 ;  /* 0x0000000affd47e24 */ /* 0x000fe2000f8e00ff */
[-C--:B------:R-:W-:Y:S01]  /*c5b0*/  ISETP.GE.AND P1, PT, R21, R20.reuse, PT ;  /* 0x000000141500720c */ /* 0x080fe20003f26270 */
[----:B------:R-:W-:Y:S01]  /*c5c0*/  VIADD R21, R85, 0x40 ;  /* 0x0000004055157836 */ /* 0x000fe20000000000 */
[----:B------:R-:W-:Y:S01]  /*c5d0*/  ULOP3.LUT UR9, UR9, UR6, URZ, 0x3c, !UPT ;  /* 0x0000000609097292 */ /* 0x000fe2000f8e3c3f */
[----:B------:R4:W0:Y:S03]  /*c5e0*/  SHFL.IDX PT, R28, R0, RZ, 0x181f ;  /* 0x00181fff001c7589 */ /* 0x00082600000e0000 */
[----:B------:R-:W-:-:S02]  /*c5f0*/  ISETP.GE.AND P0, PT, R21, R20, PT ;  /* 0x000000141500720c */ /* 0x000fc40003f06270 */
[----:B------:R-:W-:Y:S02]  /*c600*/  LEA.HI.X R21, R2, UR7, R3, 0x1, P3 ;  /* 0x0000000702157c11 */ /* 0x000fe400098f0c03 */
[----:B------:R-:W-:-:S03]  /*c610*/  MOV R16, UR9 ;  /* 0x0000000900107c02 */ /* 0x000fc60008000f00 */
[----:B------:R4:W1:Y:S01]  /*c620*/  SHFL.IDX PT, R29, R21, RZ, 0x181f ;  /* 0x00181fff151d7589 */ /* 0x00086200000e0000 */
[----:B------:R-:W-:Y:S05]  /*c630*/  @P2 BRA `(.L_x_30) ;  /* 0x0000000000442947 */ /* 0x000fea0003800000 */
[----:B------:R-:W-:Y:S01]  /*c640*/  ULDC UR4, c[0x0][0xac8] ;  /* 0x0002b20000047ab9 */ /* 0x000fe20000000800 */
[----:B------:R-:W-:Y:S01]  /*c650*/  ULDC.64 UR6, c[0x0][0x208] ;  /* 0x0000820000067ab9 */ /* 0x000fe20000000a00 */
[----:B------:R-:W-:Y:S02]  /*c660*/  ISETP.GE.AND P4, PT, R22, UR4, PT ;  /* 0x0000000416007c0c */ /* 0x000fe4000bf86270 */
[----:B------:R-:W-:Y:S02]  /*c670*/  ISETP.GE.AND P3, PT, R19, UR4, PT ;  /* 0x0000000413007c0c */ /* 0x000fe4000bf66270 */
[----:B------:R-:W-:Y:S02]  /*c680*/  ISETP.GE.AND P2, PT, R18, UR4, PT ;  /* 0x0000000412007c0c */ /* 0x000fe4000bf46270 */
[----:B------:R-:W-:-:S07]  /*c690*/  ISETP.GE.AND P5, PT, R17, UR4, PT ;  /* 0x0000000411007c0c */ /* 0x000fce000bfa6270 */
[----:B0-----:R-:W-:-:S04]  /*c6a0*/  @!P4 LEA R30, P6, R22, R28, 0x1 ;  /* 0x0000001c161ec211 */ /* 0x001fc800078c08ff */
[----:B-1----:R-:W-:Y:S02]  /*c6b0*/  @!P4 LEA.HI.X R31, R22, R29, R229, 0x1, P6 ;  /* 0x0000001d161fc211 */ /* 0x002fe400030f0ce5 */
[----:B------:R-:W-:Y:S01]  /*c6c0*/  @!P3 LEA R80, P6, R19, R28, 0x1 ;  /* 0x0000001c1350b211 */ /* 0x000fe200078c08ff */
[----:B------:R-:W-:-:S03]  /*c6d0*/  @!P5 IMAD.WIDE R2, R17, 0x2, R28 ;  /* 0x000000021102d825 */ /* 0x000fc600078e021c */
[-C--:B------:R-:W-:Y:S02]  /*c6e0*/  @!P3 LEA.HI.X R81, R19, R29.reuse, R228, 0x1, P6 ;  /* 0x0000001d1351b211 */ /* 0x080fe400030f0ce4 */
[C---:B------:R-:W-:Y:S01]  /*c6f0*/  @!P2 LEA R82, P6, R18.reuse, R28, 0x1 ;  /* 0x0000001c1252a211 */ /* 0x040fe200078c08ff */
[----:B-----5:R2:W-:Y:S03]  /*c700*/  @!P5 ST.E.128 desc[UR6][R2.64], R12 ;  /* 0x0000000c0200d985 */ /* 0x0205e6000c101d06 */
[----:B------:R-:W-:Y:S01]  /*c710*/  @!P2 LEA.HI.X R83, R18, R29, R227, 0x1, P6 ;  /* 0x0000001d1253a211 */ /* 0x000fe200030f0ce3 */
[----:B------:R2:W-:Y:S04]  /*c720*/  @!P4 ST.E.128 desc[UR6][R30.64], R44 ;  /* 0x0000002c1e00c985 */ /* 0x0005e8000c101d06 */
[----:B------:R2:W-:Y:S04]  /*c730*/  @!P3 ST.E.128 desc[UR6][R80.64], R68 ;  /* 0x000000445000b985 */ /* 0x0005e8000c101d06 */
[----:B------:R2:W-:Y:S02]  /*c740*/  @!P2 ST.E.128 desc[UR6][R82.64], R76 ;  /* 0x0000004c5200a985 */ /* 0x0005e4000c101d06 */
.L_x_30:
[----:B------:R-:W-:Y:S05]  /*c750*/  BSYNC B0 ;  /* 0x0000000000007941 */ /* 0x000fea0003800000 */
.L_x_29:
[----:B--2--5:R2:W3:Y:S01]  /*c760*/  SHFL.IDX PT, R13, R21, 0x1, 0x181f ;  /* 0x00381f00150d7f89 */ /* 0x0244e200000e0000 */
[----:B------:R-:W-:Y:S03]  /*c770*/  BSSY B0, `(.L_x_31) ;  /* 0x0000014000007945 */ /* 0x000fe60003800000 */
[----:B------:R2:W0:Y:S01]  /*c780*/  SHFL.IDX PT, R12, R0, 0x1, 0x181f ;  /* 0x00381f00000c7f89 */ /* 0x00042200000e0000 */
[----:B------:R-:W-:Y:S05]  /*c790*/  @P1 BRA `(.L_x_32) ;  /* 0x0000000000441947 */ /* 0x000fea0003800000 */
[----:B------:R-:W-:Y:S01]  /*c7a0*/  ULDC UR4, c[0x0][0xac8] ;  /* 0x0002b20000047ab9 */ /* 0x000fe20000000800 */
[----:B------:R-:W-:Y:S01]  /*c7b0*/  ULDC.64 UR6, c[0x0][0x208] ;  /* 0x0000820000067ab9 */ /* 0x000fe20000000a00 */
[----:B------:R-:W-:Y:S02]  /*c7c0*/  ISETP.GE.AND P3, PT, R22, UR4, PT ;  /* 0x0000000416007c0c */ /* 0x000fe4000bf66270 */
[----:B------:R-:W-:Y:S02]  /*c7d0*/  ISETP.GE.AND P2, PT, R19, UR4, PT ;  /* 0x0000000413007c0c */ /* 0x000fe4000bf46270 */
[----:B------:R-:W-:Y:S02]  /*c7e0*/  ISETP.GE.AND P1, PT, R18, UR4, PT ;  /* 0x0000000412007c0c */ /* 0x000fe4000bf26270 */
[----:B------:R-:W-:-:S07]  /*c7f0*/  ISETP.GE.AND P4, PT, R17, UR4, PT ;  /* 0x0000000411007c0c */ /* 0x000fce000bf86270 */
[CC--:B0-----:R-:W-:Y:S02]  /*c800*/  @!P3 LEA R14, P6, R22.reuse, R12.reuse, 0x1 ;  /* 0x0000000c160eb211 */ /* 0x0c1fe400078c08ff */
[-C--:B------:R-:W-:Y:S02]  /*c810*/  @!P2 LEA R28, P5, R19, R12.reuse, 0x1 ;  /* 0x0000000c131ca211 */ /* 0x080fe400078a08ff */
[-C--:B---3--:R-:W-:Y:S02]  /*c820*/  @!P3 LEA.HI.X R15, R22, R13.reuse, R229, 0x1, P6 ;  /* 0x0000000d160fb211 */ /* 0x088fe400030f0ce5 */
[C---:B------:R-:W-:Y:S01]  /*c830*/  @!P1 LEA R30, P6, R18.reuse, R12, 0x1 ;  /* 0x0000000c121e9211 */ /* 0x040fe200078c08ff */
[----:B------:R-:W-:Y:S01]  /*c840*/  @!P4 IMAD.WIDE R2, R17, 0x2, R12 ;  /* 0x000000021102c825 */ /* 0x000fe200078e020c */
[-C--:B-1----:R-:W-:Y:S02]  /*c850*/  @!P2 LEA.HI.X R29, R19, R13.reuse, R228, 0x1, P5 ;  /* 0x0000000d131da211 */ /* 0x082fe400028f0ce4 */
[----:B------:R-:W-:-:S02]  /*c860*/  @!P1 LEA.HI.X R31, R18, R13, R227, 0x1, P6 ;  /* 0x0000000d121f9211 */ /* 0x000fc400030f0ce3 */
[----:B------:R0:W-:Y:S04]  /*c870*/  @!P4 ST.E.128 desc[UR6][R2.64], R24 ;  /* 0x000000180200c985 */ /* 0x0001e8000c101d06 */
[----:B------:R0:W-:Y:S04]  /*c880*/  @!P3 ST.E.128 desc[UR6][R14.64], R8 ;  /* 0x000000080e00b985 */ /* 0x0001e8000c101d06 */
[----:B------:R0:W-:Y:S04]  /*c890*/  @!P2 ST.E.128 desc[UR6][R28.64], R56 ;  /* 0x000000381c00a985 */ /* 0x0001e8000c101d06 */
[----:B------:R0:W-:Y:S02]  /*c8a0*/  @!P1 ST.E.128 desc[UR6][R30.64], R72 ;  /* 0x000000481e009985 */ /* 0x0001e4000c101d06 */
.L_x_32:
[----:B------:R-:W-:Y:S05]  /*c8b0*/  BSYNC B0 ;  /* 0x0000000000007941 */ /* 0x000fea0003800000 */
.L_x_31:
[----:B0-----:R0:W0:Y:S01]  /*c8c0*/  SHFL.IDX PT, R9, R21, 0x2, 0x181f ;  /* 0x00581f0015097f89 */ /* 0x00102200000e0000 */
        /* <DEDUP_REMOVED lines=9> */
[-C--:B0-----:R-:W-:Y:S02]  /*c960*/  @!P4 LEA R10, P0, R22, R8.reuse, 0x1 ;  /* 0x00000008160ac211 */ /* 0x081fe400078008ff */
[-C--:B------:R-:W-:Y:S02]  /*c970*/  @!P5 LEA R12, P1, R19, R8.reuse, 0x1 ;  /* 0x00000008130cd211 */ /* 0x080fe400078208ff */
[----:B------:R-:W-:Y:S02]  /*c980*/  @!P6 LEA R14, P2, R18, R8, 0x1 ;  /* 0x00000008120ee211 */ /* 0x000fe400078408ff */
[----:B------:R-:W-:Y:S01]  /*c990*/  @!P3 IMAD.WIDE R2, R17, 0x2, R8 ;  /* 0x000000021102b825 */ /* 0x000fe200078e0208 */
[-C--:B------:R-:W-:Y:S02]  /*c9a0*/  @!P4 LEA.HI.X R11, R22, R9.reuse, R229, 0x1, P0 ;  /* 0x00000009160bc211 */ /* 0x080fe400000f0ce5 */
[-C--:B---3--:R-:W-:Y:S02]  /*c9b0*/  @!P5 LEA.HI.X R13, R19, R9.reuse, R228, 0x1, P1 ;  /* 0x00000009130dd211 */ /* 0x088fe400008f0ce4 */
[----:B------:R-:W-:Y:S01]  /*c9c0*/  @!P6 LEA.HI.X R15, R18, R9, R227, 0x1, P2 ;  /* 0x00000009120fe211 */ /* 0x000fe200010f0ce3 */
[----:B------:R0:W-:Y:S04]  /*c9d0*/  @!P3 ST.E.128 desc[UR6][R2.64], R32 ;  /* 0x000000200200b985 */ /* 0x0001e8000c101d06 */
[----:B------:R0:W-:Y:S04]  /*c9e0*/  @!P4 ST.E.128 desc[UR6][R10.64], R40 ;  /* 0x000000280a00c985 */ /* 0x0001e8000c101d06 */
[----:B------:R0:W-:Y:S04]  /*c9f0*/  @!P5 ST.E.128 desc[UR6][R12.64], R48 ;  /* 0x000000300c00d985 */ /* 0x0001e8000c101d06 */
[----:B------:R0:W-:Y:S02]  /*ca00*/  @!P6 ST.E.128 desc[UR6][R14.64], R64 ;  /* 0x000000400e00e985 */ /* 0x0001e4000c101d06 */
.L_x_34:
[----:B------:R-:W-:Y:S05]  /*ca10*/  BSYNC B0 ;  /* 0x0000000000007941 */ /* 0x000fea0003800000 */
.L_x_33:
[----:B------:R-:W-:Y:S01]  /*ca20*/  R2UR UR4, R214 ;  /* 0x00000000d60472ca */ /* 0x000fe200000e0000 */
[----:B0-----:R-:W-:Y:S01]  /*ca30*/  VIADD R3, R85, 0x60 ;  /* 0x0000006055037836 */ /* 0x001fe20000000000 */
[----:B------:R0:W0:Y:S01]  /*ca40*/  SHFL.IDX PT, R9, R21, 0x3, 0x181f ;  /* 0x00781f0015097f89 */ /* 0x00002200000e0000 */
[----:B------:R-:W-:Y:S03]  /*ca50*/  BSSY B0, `(.L_x_35) ;  /* 0x0000017000007945 */ /* 0x000fe60003800000 */
[----:B------:R-:W-:Y:S01]  /*ca60*/  ISETP.GE.AND P0, PT, R3, R20, PT ;  /* 0x000000140300720c */ /* 0x000fe20003f06270 */
[----:B------:R0:W0:Y:S06]  /*ca70*/  SHFL.IDX PT, R8, R0, 0x3, 0x181f ;  /* 0x00781f0000087f89 */ /* 0x00002c00000e0000 */
[----:B------:R-:W-:-:S06]  /*ca80*/  UIADD3 UR4, UR4, 0x1, URZ ;  /* 0x0000000104047890 */ /* 0x000fcc000fffe03f */
[----:B------:R-:W-:Y:S01]  /*ca90*/  IMAD.U32 R214, RZ, RZ, UR4 ;  /* 0x00000004ffd67e24 */ /* 0x000fe2000f8e00ff */
[----:B------:R-:W-:Y:S06]  /*caa0*/  @P0 BRA `(.L_x_36) ;  /* 0x0000000000440947 */ /* 0x000fec0003800000 */
        /* <DEDUP_REMOVED lines=17> */
.L_x_36:
[----:B------:R-:W-:Y:S05]  /*cbc0*/  BSYNC B0 ;  /* 0x0000000000007941 */ /* 0x000fea0003800000 */
.L_x_35:
[----:B0-2-4-:R-:W0:Y:S01]  /*cbd0*/  LDC R0, c[0x0][0xc34] ;  /* 0x00030d00ff007b82 */ /* 0x015e220000000800 */
[----:B------:R-:W-:-:S13]  /*cbe0*/  R2UR UR4, R212 ;  /* 0x00000000d40472ca */ /* 0x000fda00000e0000 */
[----:B0-----:R-:W-:-:S13]  /*cbf0*/  ISETP.LE.AND P0, PT, R0, UR4, PT ;  /* 0x0000000400007c0c */ /* 0x001fda000bf03270 */
[----:B------:R-:W-:Y:S05]  /*cc00*/  @!P0 BRA `(.L_x_37) ;  /* 0xffffff40007c8947 */ /* 0x000fea000383ffff */
[----:B------:R-:W-:Y:S05]  /*cc10*/  EXIT ;  /* 0x000000000000794d */ /* 0x000fea0003800000 */
.L_x_7:
[----:B------:R-:W-:-:S08]  /*cc20*/  NOP ;  /* 0x0000000000007918 */ /* 0x000fd00000000000 */
[----:B0-----:R-:W0:-:S00]  /*cc30*/  USETMAXREG.DEALLOC.CTAPOOL 0x18 ;  /* 0x00000018000079c8 */ /* 0x001e0000080e0500 */
[----:B------:R-:W1:Y:S01]  /*cc40*/  S2UR UR5, SR_CTAID.X ;  /* 0x00000000000579c3 */ /* 0x000e620000002500 */
[----:B0-----:R-:W-:Y:S02]  /*cc50*/  IMAD.MOV.U32 R2, RZ, RZ, 0x1 ;  /* 0x00000001ff027424 */ /* 0x001fe400078e00ff */
[----:B------:R-:W-:-:S05]  /*cc60*/  IMAD.MOV.U32 R18, RZ, RZ, RZ ;  /* 0x000000ffff127224 */ /* 0x000fca00078e00ff */
[----:B------:R-:W1:Y:S02]  /*cc70*/  LDC R3, c[0x0][0xc34] ;  /* 0x00030d00ff037b82 */ /* 0x000e640000000800 */
[----:B-1----:R-:W-:Y:S01]  /*cc80*/  ISETP.LE.AND P0, PT, R3, UR5, PT ;  /* 0x0000000503007c0c */ /* 0x002fe2000bf03270 */
[----:B------:R-:W-:-:S05]  /*cc90*/  IMAD.MOV.U32 R3, RZ, RZ, 0x1 ;  /* 0x00000001ff037424 */ /* 0x000fca00078e00ff */
[----:B------:R0:W-:Y:S07]  /*cca0*/  STL [R1], R3 ;  /* 0x0000000301007387 */ /* 0x0001ee0000100800 */
[----:B------:R-:W-:Y:S05]  /*ccb0*/  @P0 BRA `(.L_x_38) ;  /* 0x0000004800940947 */ /* 0x000fea0003800000 */
[----:B------:R-:W1:Y:S01]  /*ccc0*/  S2UR UR4, SR_CgaCtaId ;  /* 0x00000000000479c3 */ /* 0x000e620000008800 */
[C---:B------:R-:W-:Y:S01]  /*ccd0*/  IMAD.SHL.U32 R2, R0.reuse, 0x8, RZ ;  /* 0x0000000800027824 */ /* 0x040fe200078e00ff */
[----:B------:R-:W-:Y:S01]  /*cce0*/  LOP3.LUT R5, R0, 0x7f, RZ, 0xc0, !PT ;  /* 0x0000007f00057812 */ /* 0x000fe200078ec0ff */
[----:B------:R-:W-:Y:S01]  /*ccf0*/  UMOV UR36, 0x400 ;  /* 0x0000040000247882 */ /* 0x000fe20000000000 */
[----:B------:R-:W-:Y:S01]  /*cd00*/  IMAD.MOV.U32 R18, RZ, RZ, RZ ;  /* 0x000000ffff127224 */ /* 0x000fe200078e00ff */
[----:B------:R-:W-:Y:S01]  /*cd10*/  ULDC.64 UR38, c[0x0][0x198] ;  /* 0x0000660000267ab9 */ /* 0x000fe20000000a00 */
[C---:B0-----:R-:W-:Y:S01]  /*cd20*/  LOP3.LUT R3, R2.reuse, 0x1f8, RZ, 0xc0, !PT ;  /* 0x000001f802037812 */ /* 0x041fe200078ec0ff */
[----:B------:R-:W-:Y:S01]  /*cd30*/  ULDC UR37, c[0x0][0xc] ;  /* 0x0000030000257ab9 */ /* 0x000fe20000000800 */
[----:B------:R-:W-:Y:S02]  /*cd40*/  LOP3.LUT R2, R2, 0x38, RZ, 0xc0, !PT ;  /* 0x0000003802027812 */ /* 0x000fe400078ec0ff */
[----:B------:R-:W-:Y:S01]  /*cd50*/  LOP3.LUT R4, R3, 0x38, R0, 0x78, !PT ;  /* 0x0000003803047812 */ /* 0x000fe200078e7800 */
[----:B------:R-:W-:Y:S01]  /*cd60*/  IMAD.SHL.U32 R3, R5, 0x8, RZ ;  /* 0x0000000805037824 */ /* 0x000fe200078e00ff */
[----:B------:R-:W-:-:S04]  /*cd70*/  SHF.R.U32.HI R5, RZ, 0x3, R5 ;  /* 0x00000003ff057819 */ /* 0x000fc80000011605 */
[----:B------:R-:W-:Y:S01]  /*cd80*/  LOP3.LUT R4, R4, 0x200, R3, 0xf8, !PT ;  /* 0x0000020004047812 */ /* 0x000fe200078ef803 */
[----:B------:R-:W-:-:S05]  /*cd90*/  IMAD.SHL.U32 R3, R0, 0x10, RZ ;  /* 0x0000001000037824 */ /* 0x000fca00078e00ff */
[----:B------:R-:W-:Y:S01]  /*cda0*/  LOP3.LUT R0, R5, 0x70, R3, 0xf8, !PT ;  /* 0x0000007005007812 */ /* 0x000fe200078ef803 */
[----:B------:R-:W-:Y:S01]  /*cdb0*/  IMAD.U32 R3, RZ, RZ, UR5 ;  /* 0x00000005ff037e24 */ /* 0x000fe2000f8e00ff */
[----:B-1----:R-:W-:Y:S01]  /*cdc0*/  ULEA UR36, UR4, UR36, 0x18 ;  /* 0x0000002404247291 */ /* 0x002fe2000f8ec03f */
[----:B------:R-:W-:-:S05]  /*cdd0*/  MOV R0, 0x1 ;  /* 0x0000000100007802 */ /* 0x000fca0000000f00 */
[----:B------:R-:W-:-:S05]  /*cde0*/  LEA R4, R4, UR36, 0x1 ;  /* 0x0000002404047c11 */ /* 0x000fca000f8e08ff */
[----:B------:R0:W-:Y:S04]  /*cdf0*/  STL [R1+0x14], R4 ;  /* 0x0000140401007387 */ /* 0x0001e80000100800 */
[----:B------:R1:W-:Y:S04]  /*ce00*/  STL [R1+0x28], R3 ;  /* 0x0000280301007387 */ /* 0x0003e80000100800 */
[----:B------:R2:W-:Y:S01]  /*ce10*/  STL [R1], R0 ;  /* 0x0000000001007387 */ /* 0x0005e20000100800 */
[----:B0-----:R-:W-:-:S03]  /*ce20*/  LOP3.LUT R4, R2, 0x40, RZ, 0xfc, !PT ;  /* 0x0000004002047812 */ /* 0x001fc600078efcff */
[----:B------:R0:W-:Y:S01]  /*ce30*/  STL [R1+0x30], RZ ;  /* 0x000030ff01007387 */ /* 0x0001e20000100800 */
[C---:B-1----:R-:W-:Y:S02]  /*ce40*/  LOP3.LUT R3, R2.reuse, 0x80, RZ, 0xfc, !PT ;  /* 0x0000008002037812 */ /* 0x042fe400078efcff */
[----:B--2---:R-:W-:-:S07]  /*ce50*/  LOP3.LUT R0, R2, 0xc0, RZ, 0xfc, !PT ;  /* 0x000000c002007812 */ /* 0x004fce00078efcff */
.L_x_125:
[----:B------:R-:W2:Y:S01]  /*ce60*/  LDL R2, [R1+0x28] ;  /* 0x0000280001027983 */ /* 0x000ea20000100800 */
[----:B-1----:R-:W1:Y:S01]  /*ce70*/  LDC R0, c[0x0][0xc38] ;  /* 0x00030e00ff007b82 */ /* 0x002e620000000800 */
[----:B------:R-:W-:Y:S05]  /*ce80*/  YIELD ;  /* 0x0000000000007946 */ /* 0x000fea0003800000 */
[----:B------:R-:W-:Y:S02]  /*ce90*/  ULDC.64 UR4, c[0x0][0x418] ;  /* 0x0001060000047ab9 */ /* 0x000fe40000000a00 */
[----:B---3--:R-:W3:Y:S01]  /*cea0*/  LDC R16, c[0x0][0xc44] ;  /* 0x00031100ff107b82 */ /* 0x008ee20000000800 */
[----:B------:R-:W-:-:S03]  /*ceb0*/  UISETP.NE.U32.AND UP0, UPT, UR4, URZ, UPT ;  /* 0x0000003f0400728c */ /* 0x000fc6000bf05070 */
[----:B------:R-:W-:Y:S01]  /*cec0*/  ULDC UR4, c[0x0][0x424] ;  /* 0x0001090000047ab9 */ /* 0x000fe20000000800 */
[----:B------:R-:W-:-:S04]  /*ced0*/  UISETP.NE.AND.EX UP0, UPT, UR5, URZ, UPT, UP0 ;  /* 0x0000003f0500728c */ /* 0x000fc8000bf05300 */
[----:B------:R-:W-:Y:S01]  /*cee0*/  USEL UR4, UR4, 0x1, UP0 ;  /* 0x0000000104047887 */ /* 0x000fe20008000000 */
[----:B-1----:R-:W-:-:S13]  /*cef0*/  ISETP.NE.AND P0, PT, R0, 0x1, PT ;  /* 0x000000010000780c */ /* 0x002fda0003f05270 */
[----:B------:R-:W2:Y:S08]  /*cf00*/  @P0 LDC R0, c[0x0][0xc3c] ;  /* 0x00030f00ff000b82 */ /* 0x000eb00000000800 */
[----:B------:R-:W1:Y:S01]  /*cf10*/  @P0 LDC R3, c[0x0][0xc40] ;  /* 0x00031000ff030b82 */ /* 0x000e620000000800 */
[----:B--2---:R-:W-:-:S04]  /*cf20*/  @P0 IMAD.HI.U32 R0, R2, R0, RZ ;  /* 0x0000000002000227 */ /* 0x004fc800078e00ff */
[----:B------:R-:W-:Y:S01]  /*cf30*/  IMAD.MOV.U32 R4, RZ, RZ, R2 ;  /* 0x000000ffff047224 */ /* 0x000fe200078e0002 */
[----:B-1----:R-:W-:Y:S02]  /*cf40*/  @P0 SHF.R.U32.HI R4, RZ, R3, R0 ;  /* 0x00000003ff040219 */ /* 0x002fe40000011600 */
[----:B---3--:R-:W-:Y:S01]  /*cf50*/  ISETP.NE.AND P0, PT, R16, 0x1, PT ;  /* 0x000000011000780c */ /* 0x008fe20003f05270 */
[----:B------:R-:W1:Y:S02]  /*cf60*/  LDC R0, c[0x0][0x2f0] ;  /* 0x0000bc00ff007b82 */ /* 0x000e640000000800 */
[----:B------:R-:W-:Y:S01]  /*cf70*/  IMAD.MOV.U32 R19, RZ, RZ, R4 ;  /* 0x000000ffff137224 */ /* 0x000fe200078e0004 */
[----:B------:R-:W-:Y:S09]  /*cf80*/  STL [R1+0x20], R4 ;  /* 0x0000200401007387 */ /* 0x000ff20000100800 */
[----:B------:R-:W2:Y:S02]  /*cf90*/  @P0 LDC.64 R2, c[0x0][0xc48] ;  /* 0x00031200ff020b82 */ /* 0x000ea40000000a00 */
[----:B--2---:R-:W-:-:S05]  /*cfa0*/  @P0 IMAD.HI.U32 R2, R4, R2, RZ ;  /* 0x0000000204020227 */ /* 0x004fca00078e00ff */
[----:B------:R-:W-:Y:S01]  /*cfb0*/  @P0 SHF.R.U32.HI R19, RZ, R3, R2 ;  /* 0x00000003ff130219 */ /* 0x000fe20000011602 */
[----:B-1----:R-:W-:Y:S01]  /*cfc0*/  IMAD R2, R0, UR4, RZ ;  /* 0x0000000400027c24 */ /* 0x002fe2000f8e02ff */
[----:B------:R-:W-:-:S03]  /*cfd0*/  UIADD3 UR4, UR36, 0x24400, URZ ;  /* 0x0002440024047890 */ /* 0x000fc6000fffe03f */
[----:B------:R-:W-:Y:S01]  /*cfe0*/  VIADD R0, R2, 0x4f ;  /* 0x0000004f02007836 */ /* 0x000fe20000000000 */
[----:B------:R-:W-:Y:S01]  /*cff0*/  STL [R1+0x18], R19 ;  /* 0x0000181301007387 */ /* 0x000fe20000100800 */
[----:B------:R-:W-:Y:S01]  /*d000*/  ULOP3.LUT UP0, URZ, UR4, 0x3ff, URZ, 0xc0, !UPT ;  /* 0x000003ff043f7892 */ /* 0x000fe2000f80c03f */
[----:B------:R-:W-:Y:S02]  /*d010*/  IMAD.MOV R3, RZ, RZ, -R19 ;  /* 0x000000ffff037224 */ /* 0x000fe400078e0a13 */
[----:B------:R-:W-:Y:S01]  /*d020*/  IMAD.HI R0, R0, 0x66666667, RZ ;  /* 0x6666666700007827 */ /* 0x000fe200078e02ff */
[----:B------:R1:W-:Y:S02]  /*d030*/  STL [R1+0x2c], R2 ;  /* 0x00002c0201007387 */ /* 0x0003e40000100800 */
[----:B------:R-:W-:Y:S01]  /*d040*/  PLOP3.LUT P0, PT, PT, PT, UP0, 0x80, 0x0 ;  /* 0x000000000000781c */ /* 0x000fe20003f0f008 */
[----:B------:R-:W-:Y:S01]  /*d050*/  IMAD R16, R16, R3, R4 ;  /* 0x0000000310107224 */ /* 0x000fe200078e0204 */
[----:B-1----:R-:W-:-:S04]  /*d060*/  SHF.R.U32.HI R2, RZ, 0x1f, R0 ;  /* 0x0000001fff027819 */ /* 0x002fc80000011600 */
[----:B------:R-:W-:-:S05]  /*d070*/  LEA.HI.SX32 R0, R0, R2, 0x1b ;  /* 0x0000000200007211 */ /* 0x000fca00078fdaff */
[----:B------:R1:W-:Y:S02]  /*d080*/  STL [R1+0x24], R0 ;  /* 0x0000240001007387 */ /* 0x0003e40000100800 */
[----:B------:R-:W-:Y:S05]  /*d090*/  @!P0 BRA `(.L_x_39) ;  /* 0x0000000000408947 */ /* 0x000fea0003800000 */
[----:B------:R-:W-:Y:S01]  /*d0a0*/  MOV R2, 0x0 ;  /* 0x0000000000027802 */ /* 0x000fe20000000f00 */
[----:B------:R-:W-:Y:S01]  /*d0b0*/  ULDC.64 UR6, c[0x4][0xa8] ;  /* 0x01002a0000067ab9 */ /* 0x000fe20000000a00 */
[----:B------:R-:W-:Y:S01]  /*d0c0*/  ULDC.64 UR8, c[0x4][0xb0] ;  /* 0x01002c0000087ab9 */ /* 0x000fe20000000a00 */
[----:B------:R-:W-:Y:S01]  /*d0d0*/  ULDC.64 UR4, c[0x4][0x8] ;  /* 0x0100020000047ab9 */ /* 0x000fe20000000a00 */
[----:B------:R-:W-:Y:S01]  /*d0e0*/  IMAD.U32 R4, RZ, RZ, UR6 ;  /* 0x00000006ff047e24 */ /* 0x000fe2000f8e00ff */
[----:B------:R-:W-:Y:S01]  /*d0f0*/  MOV R10, UR4 ;  /* 0x00000004000a7c02 */ /* 0x000fe20008000f00 */
[----:B------:R-:W2:Y:S01]  /*d100*/  LDC.64 R2, c[0x4][R2] ;  /* 0x0100000002027b82 */ /* 0x000ea20000000a00 */
[----:B------:R-:W-:Y:S02]  /*d110*/  IMAD.U32 R5, RZ, RZ, UR7 ;  /* 0x00000007ff057e24 */ /* 0x000fe4000f8e00ff */
[----:B------:R-:W-:Y:S02]  /*d120*/  IMAD.U32 R6, RZ, RZ, UR8 ;  /* 0x00000008ff067e24 */ /* 0x000fe4000f8e00ff */
[----:B------:R-:W-:-:S02]  /*d130*/  IMAD.U32 R7, RZ, RZ, UR9 ;  /* 0x00000009ff077e24 */ /* 0x000fc4000f8e00ff */
[----:B------:R-:W-:Y:S02]  /*d140*/  IMAD.U32 R11, RZ, RZ, UR5 ;  /* 0x00000005ff0b7e24 */ /* 0x000fe4000f8e00ff */
[----:B------:R-:W-:Y:S02]  /*d150*/  IMAD.MOV.U32 R8, RZ, RZ, 0x70 ;  /* 0x00000070ff087424 */ /* 0x000fe400078e00ff */
[----:B------:R-:W-:Y:S02]  /*d160*/  IMAD.MOV.U32 R12, RZ, RZ, 0x1 ;  /* 0x00000001ff0c7424 */ /* 0x000fe400078e00ff */
[----:B------:R-:W-:-:S07]  /*d170*/  IMAD.MOV.U32 R13, RZ, RZ, RZ ;  /* 0x000000ffff0d7224 */ /* 0x000fce00078e00ff */
[----:B------:R-:W-:-:S07]  /*d180*/  LEPC R20, `(.L_x_39) ;  /* 0x000000001014794e */ /* 0x000fce0000000000 */
[----:B012---:R-:W-:Y:S05]  /*d190*/  CALL.ABS.NOINC R2 ;  /* 0x0000000002007343 */ /* 0x007fea0003c00000 */
.L_x_39:
[----:B------:R-:W-:-:S04]  /*d1a0*/  UIADD3 UR4, UR36, 0x400, URZ ;  /* 0x0000040024047890 */ /* 0x000fc8000fffe03f */
[----:B------:R-:W-:-:S06]  /*d1b0*/  ULOP3.LUT UP0, URZ, UR4, 0x3ff, URZ, 0xc0, !UPT ;  /* 0x000003ff043f7892 */ /* 0x000fcc000f80c03f */
[----:B------:R-:W-:-:S13]  /*d1c0*/  PLOP3.LUT P0, PT, PT, PT, UP0, 0x80, 0x0 ;  /* 0x000000000000781c */ /* 0x000fda0003f0f008 */
[----:B------:R-:W-:Y:S05]  /*d1d0*/  @!P0 BRA `(.L_x_40) ;  /* 0x00000000007c8947 */ /* 0x000fea0003800000 */
[----:B------:R-:W-:Y:S01]  /*d1e0*/  MOV R17, 0x0 ;  /* 0x0000000000117802 */ /* 0x000fe20000000f00 */
[----:B------:R-:W-:Y:S01]  /*d1f0*/  ULDC.64 UR6, c[0x4][0xa8] ;  /* 0x01002a0000067ab9 */ /* 0x000fe20000000a00 */
[----:B------:R-:W-:Y:S01]  /*d200*/  ULDC.64 UR8, c[0x4][0xb0] ;  /* 0x01002c0000087ab9 */ /* 0x000fe20000000a00 */
[----:B------:R-:W-:Y:S01]  /*d210*/  ULDC.64 UR4, c[0x4][0x10] ;  /* 0x0100040000047ab9 */ /* 0x000fe20000000a00 */
[----:B------:R2:W3:Y:S01]  /*d220*/  LDC.64 R2, c[0x4][R17] ;  /* 0x0100000011027b82 */ /* 0x0004e20000000a00 */
[----:B------:R-:W-:Y:S01]  /*d230*/  IMAD.U32 R4, RZ, RZ, UR6 ;  /* 0x00000006ff047e24 */ /* 0x000fe2000f8e00ff */
[----:B------:R-:W-:Y:S01]  /*d240*/  MOV R11, UR5 ;  /* 0x00000005000b7c02 */ /* 0x000fe20008000f00 */
[----:B------:R-:W-:Y:S02]  /*d250*/  IMAD.U32 R5, RZ, RZ, UR7 ;  /* 0x00000007ff057e24 */ /* 0x000fe4000f8e00ff */
[----:B------:R-:W-:Y:S02]  /*d260*/  IMAD.U32 R6, RZ, RZ, UR8 ;  /* 0x00000008ff067e24 */ /* 0x000fe4000f8e00ff */
[----:B------:R-:W-:-:S02]  /*d270*/  IMAD.U32 R7, RZ, RZ, UR9 ;  /* 0x00000009ff077e24 */ /* 0x000fc4000f8e00ff */
[----:B------:R-:W-:Y:S02]  /*d280*/  IMAD.U32 R10, RZ, RZ, UR4 ;  /* 0x00000004ff0a7e24 */ /* 0x000fe4000f8e00ff */
[----:B------:R-:W-:Y:S02]  /*d290*/  IMAD.MOV.U32 R8, RZ, RZ, 0x70 ;  /* 0x00000070ff087424 */ /* 0x000fe400078e00ff */
[----:B------:R-:W-:Y:S02]  /*d2a0*/  IMAD.MOV.U32 R12, RZ, RZ, 0x1 ;  /* 0x00000001ff0c7424 */ /* 0x000fe400078e00ff */
[----:B--2---:R-:W-:-:S07]  /*d2b0*/  IMAD.MOV.U32 R13, RZ, RZ, RZ ;  /* 0x000000ffff0d7224 */ /* 0x004fce00078e00ff */
[----:B------:R-:W-:-:S07]  /*d2c0*/  LEPC R20, `(.L_x_41) ;  /* 0x000000001014794e */ /* 0x000fce0000000000 */
[----:B01-3--:R-:W-:Y:S05]  /*d2d0*/  CALL.ABS.NOINC R2 ;  /* 0x0000000002007343 */ /* 0x00bfea0003c00000 */
.L_x_41:
[----:B------:R0:W1:Y:S01]  /*d2e0*/  LDC.64 R2, c[0x4][R17] ;  /* 0x0100000011027b82 */ /* 0x0000620000000a00 */
[----:B------:R-:W-:Y:S01]  /*d2f0*/  ULDC.64 UR6, c[0x4][0xa8] ;  /* 0x01002a0000067ab9 */ /* 0x000fe20000000a00 */
[----:B------:R-:W-:Y:S01]  /*d300*/  ULDC.64 UR8, c[0x4][0xb0] ;  /* 0x01002c0000087ab9 */ /* 0x000fe20000000a00 */
[----:B------:R-:W-:Y:S01]  /*d310*/  ULDC.64 UR4, c[0x4][0x18] ;  /* 0x0100060000047ab9 */ /* 0x000fe20000000a00 */
        /* <DEDUP_REMOVED lines=8> */
[----:B0-----:R-:W-:-:S07]  /*d3a0*/  IMAD.MOV.U32 R13, RZ, RZ, RZ ;  /* 0x000000ffff0d7224 */ /* 0x001fce00078e00ff */
[----:B------:R-:W-:-:S07]  /*d3b0*/  LEPC R20, `(.L_x_40) ;  /* 0x000000001014794e */ /* 0x000fce0000000000 */
[----:B-1----:R-:W-:Y:S05]  /*d3c0*/  CALL.ABS.NOINC R2 ;  /* 0x0000000002007343 */ /* 0x002fea0003c00000 */
.L_x_40:
[----:B------:R-:W-:Y:S01]  /*d3d0*/  ULDC.64 UR4, c[0x0][0x9f8] ;  /* 0x00027e0000047ab9 */ /* 0x000fe20000000a00 */
[----:B------:R-:W2:Y:S01]  /*d3e0*/  LDL R17, [R1+0x24] ;  /* 0x0000240001117983 */ /* 0x000ea20000100800 */
[----:B------:R-:W-:Y:S01]  /*d3f0*/  ISETP.NE.U32.AND P0, PT, RZ, UR4, PT ;  /* 0x00000004ff007c0c */ /* 0x000fe2000bf05070 */
[----:B------:R-:W-:-:S03]  /*d400*/  ULDC.64 UR6, c[0x0][0x208] ;  /* 0x0000820000067ab9 */ /* 0x000fc60000000a00 */
[----:B------:R-:W-:-:S13]  /*d410*/  ISETP.NE.AND.EX P0, PT, RZ, UR5, PT, P0 ;  /* 0x00000005ff007c0c */ /* 0x000fda000bf05300 */
[----:B------:R-:W3:Y:S02]  /*d420*/  @P0 LDC.64 R2, c[0x0][0x9f8] ;  /* 0x00027e00ff020b82 */ /* 0x000ee40000000a00 */
[----:B---3--:R-:W-:-:S05]  /*d430*/  @P0 IMAD.WIDE R2, R19, 0x4, R2 ;  /* 0x0000000413020825 */ /* 0x008fca00078e0202 */
[----:B------:R3:W4:Y:S01]  /*d440*/  @P0 LDG.E R19, desc[UR6][R2.64] ;  /* 0x0000000602130981 */ /* 0x000722000c1e1900 */
[----:B------:R-:W-:Y:S01]  /*d450*/  UMOV UR4, 0xffffffff ;  /* 0xffffffff00047882 */ /* 0x000fe20000000000 */
[----:B---3--:R-:W3:Y:S02]  /*d460*/  LDC.64 R2, c[0x0][0x418] ;  /* 0x00010600ff027b82 */ /* 0x008ee40000000a00 */
[----:B---3--:R-:W-:-:S04]  /*d470*/  ISETP.NE.U32.AND P0, PT, R2, RZ, PT ;  /* 0x000000ff0200720c */ /* 0x008fc80003f05070 */
[----:B------:R-:W-:-:S04]  /*d480*/  ISETP.NE.AND.EX P1, PT, R3, RZ, PT, P0 ;  /* 0x000000ff0300720c */ /* 0x000fc80003f25300 */
[----:B-1----:R-:W-:Y:S01]  /*d490*/  P2R R0, PR, RZ, 0x2 ;  /* 0x00000002ff007803 */ /* 0x002fe20000000000 */
[----:B--2---:R-:W-:-:S05]  /*d4a0*/  VIADD R8, R17, 0xffffffff ;  /* 0xffffffff11087836 */ /* 0x004fca0000000000 */
[----:B------:R1:W-:Y:S04]  /*d4b0*/  STL [R1+0x1c], R8 ;  /* 0x00001c0801007387 */ /* 0x0003e80000100800 */
[----:B------:R1:W-:Y:S01]  /*d4c0*/  STL [R1+0x10], R0 ;  /* 0x0000100001007387 */ /* 0x0003e20000100800 */
[----:B----4-:R-:W-:Y:S02]  /*d4d0*/  SHF.R.S32.HI R7, RZ, 0x1f, R19 ;  /* 0x0000001fff077819 */ /* 0x010fe40000011413 */
[----:B------:R-:W-:-:S03]  /*d4e0*/  SEL R17, R19, RZ, !P1 ;  /* 0x000000ff13117207 */ /* 0x000fc60004800000 */
[----:B------:R1:W-:Y:S01]  /*d4f0*/  STL [R1+0x8], R7 ;  /* 0x0000080701007387 */ /* 0x0003e20000100800 */
[----:B------:R-:W-:Y:S05]  /*d500*/  BRA.DIV UR4, `(.L_x_42) ;  /* 0x0000004604d87947 */ /* 0x000fea000b800000 */
[----:B-1----:R-:W1:Y:S02]  /*d510*/  S2R R0, SR_TID.X ;  /* 0x0000000000007919 */ /* 0x002e640000002100 */
[----:B-1----:R-:W-:-:S04]  /*d520*/  SHF.R.U32.HI R0, RZ, 0x5, R0 ;  /* 0x00000005ff007819 */ /* 0x002fc80000011600 */
[----:B------:R-:W-:-:S05]  /*d530*/  LOP3.LUT R0, R0, 0x3, RZ, 0xc0, !PT ;  /* 0x0000000300007812 */ /* 0x000fca00078ec0ff */
[----:B------:R1:W2:Y:S02]  /*d540*/  SHFL.IDX PT, R14, R0, RZ, 0x1f ;  /* 0x00001fff000e7589 */ /* 0x0002a400000e0000 */
.L_x_141:
[----:B------:R-:W-:Y:S02]  /*d550*/  PLOP3.LUT P2, PT, PT, PT, PT, 0x8, 0x0 ;  /* 0x000000000000781c */ /* 0x000fe40003f4e170 */
[----:B--2---:R-:W-:Y:S02]  /*d560*/  ISETP.NE.AND P0, PT, R14, RZ, PT ;  /* 0x000000ff0e00720c */ /* 0x004fe40003f05270 */
[----:B-1----:R-:W-:-:S05]  /*d570*/  P2R R0, PR, RZ, 0x4 ;  /* 0x00000004ff007803 */ /* 0x002fca0000000000 */
[----:B------:R1:W-:Y:S06]  /*d580*/  STL [R1+0xc], R0 ;  /* 0x00000c0001007387 */ /* 0x0003ec0000100800 */
[----:B------:R-:W-:Y:S05]  /*d590*/  @P0 BRA `(.L_x_43) ;  /* 0x0000000400380947 */ /* 0x000fea0003800000 */
[----:B------:R-:W-:-:S03]  /*d5a0*/  UMOV UR4, 0xffffffff ;  /* 0xffffffff00047882 */ /* 0x000fc60000000000 */
[----:B------:R-:W-:Y:S05]  /*d5b0*/  BRA.DIV UR4, `(.L_x_44) ;  /* 0x0000004604e07947 */ /* 0x000fea000b800000 */
[----:B------:R-:W-:-:S13]  /*d5c0*/  ELECT P6, URZ, PT ;  /* 0x00000000003f782f */ /* 0x000fda00038c0000 */
.L_x_144:
[----:B------:R-:W-:Y:S05]  /*d5d0*/  @!P6 BRA `(.L_x_43) ;  /* 0x000000040028e947 */ /* 0x000fea0003800000 */
[----:B------:R2:W-:Y:S01]  /*d5e0*/  STL [R1+0x4], R8 ;  /* 0x0000040801007387 */ /* 0x0005e20000100800 */
[----:B------:R-:W-:Y:S01]  /*d5f0*/  IMAD.MOV.U32 R17, RZ, RZ, R19 ;  /* 0x000000ffff117224 */ /* 0x000fe200078e0013 */
[----:B------:R-:W-:Y:S06]  /*d600*/  @!P1 BRA `(.L_x_45) ;  /* 0x0000000000509947 */ /* 0x000fec0003800000 */
[----:B------:R-:W3:Y:S01]  /*d610*/  LDC R6, c[0x0][0x43c] ;  /* 0x00010f00ff067b82 */ /* 0x000ee20000000800 */
[----:B-1----:R-:W-:Y:S01]  /*d620*/  IMAD.MOV.U32 R0, RZ, RZ, R8 ;  /* 0x000000ffff007224 */ /* 0x002fe200078e0008 */
[----:B------:R-:W-:Y:S01]  /*d630*/  ULDC.64 UR4, c[0x0][0x428] ;  /* 0x00010a0000047ab9 */ /* 0x000fe20000000a00 */
[----:B------:R-:W-:Y:S01]  /*d640*/  ULDC.64 UR6, c[0x0][0x208] ;  /* 0x0000820000067ab9 */ /* 0x000fe20000000a00 */
[----:B---3--:R-:W-:-:S13]  /*d650*/  ISETP.NE.AND P0, PT, R6, 0x1, PT ;  /* 0x000000010600780c */ /* 0x008fda0003f05270 */
[----:B------:R-:W1:Y:S02]  /*d660*/  @P0 LDC.64 R4, c[0x0][0x440] ;  /* 0x00011000ff040b82 */ /* 0x000e640000000a00 */
[----:B-1----:R-:W-:-:S05]  /*d670*/  @P0 IMAD.HI.U32 R4, R8, R4, RZ ;  /* 0x0000000408040227 */ /* 0x002fca00078e00ff */
[----:B------:R-:W-:-:S04]  /*d680*/  @P0 SHF.R.U32.HI R0, RZ, R5, R4 ;  /* 0x00000005ff000219 */ /* 0x000fc80000011604 */
[--C-:B------:R-:W-:Y:S01]  /*d690*/  SHF.R.S32.HI R5, RZ, 0x1f, R0.reuse ;  /* 0x0000001fff057819 */ /* 0x100fe20000011400 */
[----:B------:R-:W-:-:S04]  /*d6a0*/  IMAD.MOV R4, RZ, RZ, -R0 ;  /* 0x000000ffff047224 */ /* 0x000fc800078e0a00 */
[----:B------:R-:W-:Y:S02]  /*d6b0*/  IMAD R6, R6, R4, R8 ;  /* 0x0000000406067224 */ /* 0x000fe400078e0208 */
[----:B------:R-:W-:-:S03]  /*d6c0*/  IMAD.MOV.U32 R4, RZ, RZ, R0 ;  /* 0x000000ffff047224 */ /* 0x000fc600078e0000 */
[----:B------:R1:W-:Y:S01]  /*d6d0*/  STL [R1+0x4], R6 ;  /* 0x0000040601007387 */ /* 0x0003e20000100800 */
[----:B------:R-:W-:-:S03]  /*d6e0*/  IMAD.WIDE.U32 R4, R19, UR4, R4 ;  /* 0x0000000413047c25 */ /* 0x000fc6000f8e0004 */
[----:B------:R-:W-:Y:S01]  /*d6f0*/  LEA R2, P0, R4, R2, 0x2 ;  /* 0x0000000204027211 */ /* 0x000fe200078010ff */
[----:B-1----:R-:W-:-:S04]  /*d700*/  IMAD R6, R7, UR4, RZ ;  /* 0x0000000407067c24 */ /* 0x002fc8000f8e02ff */
[----:B------:R-:W-:-:S05]  /*d710*/  IMAD R0, R19, UR5, R6 ;  /* 0x0000000513007c24 */ /* 0x000fca000f8e0206 */
[----:B------:R-:W-:-:S04]  /*d720*/  IADD3 R0, R5, R0, RZ ;  /* 0x0000000005007210 */ /* 0x000fc80007ffe0ff */
[----:B------:R-:W-:-:S05]  /*d730*/  LEA.HI.X R3, R4, R3, R0, 0x2, P0 ;  /* 0x0000000304037211 */ /* 0x000fca00000f1400 */
[----:B------:R3:W5:Y:S02]  /*d740*/  LDG.E R17, desc[UR6][R2.64] ;  /* 0x0000000602117981 */ /* 0x000764000c1e1900 */
.L_x_45:
[----:B---3--:R-:W3:Y:S01]  /*d750*/  LDL R2, [R1] ;  /* 0x0000000001027983 */ /* 0x008ee20000100800 */
[----:B-1----:R-:W-:Y:S02]  /*d760*/  LEA R0, R18, UR36, 0x3 ;  /* 0x0000002412007c11 */ /* 0x002fe4000f8e18ff */
[----:B---3--:R-:W-:-:S04]  /*d770*/  SHF.L.U32 R2, R2, 0x1f, RZ ;  /* 0x0000001f02027819 */ /* 0x008fc800000006ff */
[----:B------:R-:W1:Y:S02]  /*d780*/  SYNCS.PHASECHK.TRANS64.TRYWAIT P0, [R0+URZ+0x38840], R2 ;  /* 0x03884002000075a7 */ /* 0x000e64000800017f */
[----:B-1----:R-:W-:Y:S05]  /*d790*/  @!P0 BRA `(.L_x_46) ;  /* 0x0000004400888947 */ /* 0x002fea0003800000 */
.L_x_145:
[----:B------:R-:W3:Y:S02]  /*d7a0*/  S2R R3, SR_TID.X ;  /* 0x0000000000037919 */ /* 0x000ee40000002100 */
[----:B---3--:R-:W-:-:S04]  /*d7b0*/  LOP3.LUT R3, R3, 0x7f, RZ, 0xc0, !PT ;  /* 0x0000007f03037812 */ /* 0x008fc800078ec0ff */
[----:B------:R-:W-:-:S13]  /*d7c0*/  ISETP.NE.AND P0, PT, R3, RZ, PT ;  /* 0x000000ff0300720c */ /* 0x000fda0003f05270 */
[----:B------:R-:W-:Y:S05]  /*d7d0*/  @P0 BRA `(.L_x_47) ;  /* 0x00000000001c0947 */ /* 0x000fea0003800000 */
[----:B------:R-:W3:Y:S01]  /*d7e0*/  S2R R3, SR_TID.X ;  /* 0x0000000000037919 */ /* 0x000ee20000002100 */
[----:B-1----:R-:W-:-:S04]  /*d7f0*/  IMAD.MOV.U32 R2, RZ, RZ, 0xa000 ;  /* 0x0000a000ff027424 */ /* 0x002fc800078e00ff */
[----:B------:R4:W-:Y:S01]  /*d800*/  SYNCS.ARRIVE.TRANS64 RZ, [R0+URZ+0x38830], R2 ;  /* 0x0388300200ff79a7 */ /* 0x0009e2000800003f */
[----:B---3--:R-:W-:-:S04]  /*d810*/  LOP3.LUT R3, R3, 0x1f, RZ, 0xc0, !PT ;  /* 0x0000001f03037812 */ /* 0x008fc800078ec0ff */
[----:B------:R-:W-:-:S13]  /*d820*/  ISETP.NE.AND P0, PT, R3, RZ, PT ;  /* 0x000000ff0300720c */ /* 0x000fda0003f05270 */
[----:B----4-:R-:W-:Y:S05]  /*d830*/  @!P0 BRA `(.L_x_47) ;  /* 0x0000000000048947 */ /* 0x010fea0003800000 */
[----:B------:R-:W-:Y:S01]  /*d840*/  BPT.TRAP 0x1 ;  /* 0x000000040000795c */ /* 0x000fe20000300000 */
.L_x_47:
[----:B-1----:R-:W3:Y:S01]  /*d850*/  LDL R2, [R1+0x4] ;  /* 0x0000040001027983 */ /* 0x002ee20000100800 */
[----:B------:R-:W-:Y:S01]  /*d860*/  R2UR UR14, R18 ;  /* 0x00000000120e72ca */ /* 0x000fe200000e0000 */
[----:B------:R-:W-:Y:S01]  /*d870*/  UIADD3 UR4, UP0, UR38, 0x370, URZ ;  /* 0x0000037026047890 */ /* 0x000fe2000ff1e03f */
[----:B------:R-:W-:Y:S01]  /*d880*/  R2UR UR9, R0 ;  /* 0x00000000000972ca */ /* 0x000fe200000e0000 */
[----:B------:R-:W-:Y:S01]  /*d890*/  UMOV UR10, URZ ;  /* 0x0000003f000a7c82 */ /* 0x000fe20008000000 */
[----:B------:R-:W-:Y:S01]  /*d8a0*/  R2UR UR12, R16 ;  /* 0x00000000100c72ca */ /* 0x000fe200000e0000 */
[----:B------:R-:W-:Y:S01]  /*d8b0*/  UIADD3.X UR5, URZ, UR39, URZ, UP0, !UPT ;  /* 0x000000273f057290 */ /* 0x000fe200087fe43f */
[----:B-----5:R-:W-:Y:S01]  /*d8c0*/  R2UR UR13, R17 ;  /* 0x00000000110d72ca */ /* 0x020fe200000e0000 */
[----:B------:R-:W-:Y:S01]  /*d8d0*/  UMOV UR6, 0x0 ;  /* 0x0000000000067882 */ /* 0x000fe20000000000 */
[----:B------:R-:W-:Y:S01]  /*d8e0*/  UMOV UR7, 0x14f00000 ;  /* 0x14f0000000077882 */ /* 0x000fe20000000000 */
[----:B------:R-:W-:Y:S01]  /*d8f0*/  UMOV UR16, 0x40 ;  /* 0x0000004000107882 */ /* 0x000fe20000000000 */
[----:B------:R-:W-:-:S03]  /*d900*/  PLOP3.LUT P0, PT, PT, PT, PT, 0x80, 0x0 ;  /* 0x000000000000781c */ /* 0x000fc60003f0f070 */
[----:B------:R-:W-:Y:S01]  /*d910*/  UIMAD UR14, UR14, 0xa000, UR36 ;  /* 0x0000a0000e0e78a4 */ /* 0x000fe2000f8e0224 */
[----:B------:R-:W-:Y:S01]  /*d920*/  P2R R0, PR, RZ, 0x1 ;  /* 0x00000001ff007803 */ /* 0x000fe20000000000 */
[----:B------:R-:W-:Y:S02]  /*d930*/  UIADD3 UR9, UR9, 0x38830, URZ ;  /* 0x0003883009097890 */ /* 0x000fe4000fffe03f */
[----:B------:R-:W-:Y:S02]  /*d940*/  UIADD3 UR8, UR14, 0x24400, URZ ;  /* 0x000244000e087890 */ /* 0x000fe4000fffe03f */
[----:B------:R-:W-:Y:S01]  /*d950*/  UIADD3 UR15, UR14, 0x26c00, URZ ;  /* 0x00026c000e0f7890 */ /* 0x000fe2000fffe03f */
[----:B------:R4:W-:Y:S01]  /*d960*/  STL [R1+0xc], R0 ;  /* 0x00000c0001007387 */ /* 0x0009e20000100800 */
[----:B------:R-:W-:Y:S02]  /*d970*/  UIADD3 UR17, UR14, 0x29400, URZ ;  /* 0x000294000e117890 */ /* 0x000fe4000fffe03f */
[----:B------:R-:W-:-:S03]  /*d980*/  UIADD3 UR18, UR14, 0x2bc00, URZ ;  /* 0x0002bc000e127890 */ /* 0x000fc6000fffe03f */
[----:B------:R-:W-:Y:S01]  /*d990*/  UMOV UR14, 0x80 ;  /* 0x00000080000e7882 */ /* 0x000fe20000000000 */
[----:B---3--:R-:W-:-:S13]  /*d9a0*/  R2UR UR11, R2 ;  /* 0x00000000020b72ca */ /* 0x008fda00000e0000 */
[----:B------:R-:W-:-:S09]  /*d9b0*/  UIMAD UR11, UR11, 0x50, URZ ;  /* 0x000000500b0b78a4 */ /* 0x000fd2000f8e023f */
[----:B------:R1:W-:Y:S02]  /*d9c0*/  UTMALDG.4D [UR8], [UR4], desc[UR6] ;  /* 0x00000608040075b4 */ /* 0x0003e40008019000 */
[----:B-1----:R-:W-:Y:S01]  /*d9d0*/  UMOV UR8, UR15 ;  /* 0x0000000f00087c82 */ /* 0x002fe20008000000 */
[----:B------:R-:W-:Y:S02]  /*d9e0*/  UMOV UR10, UR16 ;  /* 0x00000010000a7c82 */ /* 0x000fe40008000000 */
[----:B------:R1:W-:Y:S02]  /*d9f0*/  UTMALDG.4D [UR8], [UR4], desc[UR6] ;  /* 0x00000608040075b4 */ /* 0x0003e40008019000 */
[----:B-1----:R-:W-:Y:S01]  /*da00*/  UMOV UR8, UR17 ;  /* 0x0000001100087c82 */ /* 0x002fe20008000000 */
[----:B------:R-:W-:Y:S01]  /*da10*/  UMOV UR10, UR14 ;  /* 0x0000000e000a7c82 */ /* 0x000fe20008000000 */
[----:B------:R-:W-:Y:S01]  /*da20*/  UMOV UR14, 0xc0 ;  /* 0x000000c0000e7882 */ /* 0x000fe20000000000 */
[----:B------:R1:W-:Y:S02]  /*da30*/  UTMALDG.4D [UR8], [UR4], desc[UR6] ;  /* 0x00000608040075b4 */ /* 0x0003e40008019000 */
[----:B-1----:R-:W-:Y:S01]  /*da40*/  UMOV UR8, UR18 ;  /* 0x0000001200087c82 */ /* 0x002fe20008000000 */
[----:B------:R-:W-:-:S02]  /*da50*/  UMOV UR10, UR14 ;  /* 0x0000000e000a7c82 */ /* 0x000fc40008000000 */
[----:B------:R4:W-:Y:S02]  /*da60*/  UTMALDG.4D [UR8], [UR4], desc[UR6] ;  /* 0x00000608040075b4 */ /* 0x0009e40008019000 */
[----:B----4-:R-:W-:Y:S01]  /*da70*/  NOP ;  /* 0x0000000000007918 */ /* 0x010fe20000000000 */
.L_x_43:
[----:B------:R-:W-:Y:S05]  /*da80*/  WARPSYNC.ALL ;  /* 0x0000000000007948 */ /* 0x000fea0003800000 */
[----:B------:R-:W-:Y:S01]  /*da90*/  UIADD3 UR4, UR36, 0x14400, URZ ;  /* 0x0001440024047890 */ /* 0x000fe2000fffe03f */
[----:B------:R-:W-:Y:S03]  /*daa0*/  BAR.SYNC.DEFER_BLOCKING 0x8, 0x180 ;  /* 0x0206000000007b1d */ /* 0x000fe60000010000 */
[----:B------:R-:W-:-:S06]  /*dab0*/  ULOP3.LUT UP0, URZ, UR4, 0x3ff, URZ, 0xc0, !UPT ;  /* 0x000003ff043f7892 */ /* 0x000fcc000f80c03f */
[----:B------:R-:W-:-:S13]  /*dac0*/  PLOP3.LUT P0, PT, PT, PT, UP0, 0x80, 0x0 ;  /* 0x000000000000781c */ /* 0x000fda0003f0f008 */
[----:B------:R-:W-:Y:S05]  /*dad0*/  @!P0 BRA `(.L_x_48) ;  /* 0x0000000000408947 */ /* 0x000fea0003800000 */
[----:B------:R-:W-:Y:S01]  /*dae0*/  MOV R2, 0x0 ;  /* 0x0000000000027802 */ /* 0x000fe20000000f00 */
[----:B------:R-:W-:Y:S01]  /*daf0*/  ULDC.64 UR6, c[0x4][0xa8] ;  /* 0x01002a0000067ab9 */ /* 0x000fe20000000a00 */
[----:B------:R-:W-:Y:S01]  /*db00*/  ULDC.64 UR8, c[0x4][0xb0] ;  /* 0x01002c0000087ab9 */ /* 0x000fe20000000a00 */
[----:B------:R-:W-:Y:S01]  /*db10*/  ULDC.64 UR4, c[0x4][0x20] ;  /* 0x0100080000047ab9 */ /* 0x000fe20000000a00 */
[----:B------:R-:W-:Y:S01]  /*db20*/  IMAD.U32 R4, RZ, RZ, UR6 ;  /* 0x00000006ff047e24 */ /* 0x000fe2000f8e00ff */
[----:B------:R-:W-:Y:S01]  /*db30*/  MOV R12, 0x1 ;  /* 0x00000001000c7802 */ /* 0x000fe20000000f00 */
[----:B------:R-:W3:Y:S01]  /*db40*/  LDC.64 R2, c[0x4][R2] ;  /* 0x0100000002027b82 */ /* 0x000ee20000000a00 */
[----:B------:R-:W-:Y:S02]  /*db50*/  IMAD.U32 R5, RZ, RZ, UR7 ;  /* 0x00000007ff057e24 */ /* 0x000fe4000f8e00ff */
[----:B------:R-:W-:Y:S02]  /*db60*/  IMAD.U32 R6, RZ, RZ, UR8 ;  /* 0x00000008ff067e24 */ /* 0x000fe4000f8e00ff */
[----:B------:R-:W-:-:S02]  /*db70*/  IMAD.U32 R7, RZ, RZ, UR9 ;  /* 0x00000009ff077e24 */ /* 0x000fc4000f8e00ff */
[----:B------:R-:W-:Y:S02]  /*db80*/  IMAD.U32 R10, RZ, RZ, UR4 ;  /* 0x00000004ff0a7e24 */ /* 0x000fe4000f8e00ff */
[----:B------:R-:W-:Y:S02]  /*db90*/  IMAD.U32 R11, RZ, RZ, UR5 ;  /* 0x00000005ff0b7e24 */ /* 0x000fe4000f8e00ff */
[----:B--2---:R-:W-:Y:S02]  /*dba0*/  IMAD.MOV.U32 R8, RZ, RZ, 0x70 ;  /* 0x00000070ff087424 */ /* 0x004fe400078e00ff */
[----:B------:R-:W-:-:S07]  /*dbb0*/  IMAD.MOV.U32 R13, RZ, RZ, RZ ;  /* 0x000000ffff0d7224 */ /* 0x000fce00078e00ff */
[----:B------:R-:W-:-:S07]  /*dbc0*/  LEPC R20, `(.L_x_48) ;  /* 0x000000001014794e */ /* 0x000fce0000000000 */
[----:B01-3--:R-:W-:Y:S05]  /*dbd0*/  CALL.ABS.NOINC R2 ;  /* 0x0000000002007343 */ /* 0x00bfea0003c00000 */
.L_x_48:
[----:B------:R-:W3:Y:S01]  /*dbe0*/  LDL.LU R4, [R1+0x18] ;  /* 0x0000180001047983 */ /* 0x000ee20000300800 */
[----:B-1----:R-:W-:Y:S01]  /*dbf0*/  SHF.R.S32.HI R0, RZ, 0x1f, R16 ;  /* 0x0000001fff007819 */ /* 0x002fe20000011410 */
[----:B------:R-:W-:Y:S01]  /*dc00*/  ULDC.64 UR4, c[0x0][0x2d8] ;  /* 0x0000b60000047ab9 */ /* 0x000fe20000000a00 */
[----:B--2---:R-:W1:Y:S01]  /*dc10*/  LDC R8, c[0x0][0x448] ;  /* 0x00011200ff087b82 */ /* 0x004e620000000800 */
[----:B------:R-:W2:Y:S01]  /*dc20*/  LDL.LU R7, [R1+0x20] ;  /* 0x0000200001077983 */ /* 0x000ea20000300800 */
[----:B------:R-:W-:-:S03]  /*dc30*/  ULDC.64 UR6, c[0x0][0x280] ;  /* 0x0000a00000067ab9 */ /* 0x000fc60000000a00 */
[----:B------:R-:W4:Y:S01]  /*dc40*/  LDL R5, [R1+0x28] ;  /* 0x0000280001057983 */ /* 0x000f220000100800 */
[----:B------:R-:W-:Y:S02]  /*dc50*/  IMAD R0, R0, UR4, RZ ;  /* 0x0000000400007c24 */ /* 0x000fe4000f8e02ff */
[C---:B------:R-:W-:Y:S01]  /*dc60*/  IMAD.WIDE.U32 R2, R16.reuse, UR4, RZ ;  /* 0x0000000410027c25 */ /* 0x040fe2000f8e00ff */
[----:B------:R-:W0:Y:S03]  /*dc70*/  S2R R10, SR_TID.X ;  /* 0x00000000000a7919 */ /* 0x000e260000002100 */
[----:B------:R-:W-:Y:S01]  /*dc80*/  IMAD R0, R16, UR5, R0 ;  /* 0x0000000510007c24 */ /* 0x000fe2000f8e0200 */
[----:B------:R-:W-:-:S03]  /*dc90*/  ULDC.64 UR4, c[0x0][0x2e0] ;  /* 0x0000b80000047ab9 */ /* 0x000fc60000000a00 */
[----:B------:R-:W-:Y:S01]  /*dca0*/  IMAD.IADD R3, R3, 0x1, R0 ;  /* 0x0000000103037824 */ /* 0x000fe200078e0200 */
[----:B-1----:R-:W-:-:S13]  /*dcb0*/  ISETP.NE.AND P0, PT, R8, 0x1, PT ;  /* 0x000000010800780c */ /* 0x002fda0003f05270 */
[----:B------:R-:W1:Y:S01]  /*dcc0*/  @P0 LDC R6, c[0x0][0x44c] ;  /* 0x00011300ff060b82 */ /* 0x000e620000000800 */
[----:B0-----:R-:W-:-:S05]  /*dcd0*/  IMAD.SHL.U32 R10, R10, 0x8, RZ ;  /* 0x000000080a0a7824 */ /* 0x001fca00078e00ff */
[----:B------:R-:W-:Y:S02]  /*dce0*/  LOP3.LUT R10, R10, 0x38, RZ, 0xc0, !PT ;  /* 0x000000380a0a7812 */ /* 0x000fe400078ec0ff */
[----:B---3--:R-:W-:Y:S01]  /*dcf0*/  SHF.R.S32.HI R0, RZ, 0x1f, R4 ;  /* 0x0000001fff007819 */ /* 0x008fe20000011404 */
[----:B------:R-:W-:-:S04]  /*dd00*/  IMAD.WIDE.U32 R2, R4, UR4, R2 ;  /* 0x0000000404027c25 */ /* 0x000fc8000f8e0002 */
[----:B------:R-:W-:Y:S01]  /*dd10*/  IMAD R0, R0, UR4, RZ ;  /* 0x0000000400007c24 */ /* 0x000fe2000f8e02ff */
[----:B------:R-:W-:-:S03]  /*dd20*/  ULDC UR4, c[0x0][0xc38] ;  /* 0x00030e0000047ab9 */ /* 0x000fc60000000800 */
[----:B------:R-:W-:Y:S02]  /*dd30*/  IMAD R0, R4, UR5, R0 ;  /* 0x0000000504007c24 */ /* 0x000fe4000f8e0200 */
[----:B------:R-:W0:Y:S02]  /*dd40*/  S2R R4, SR_TID.X ;  /* 0x0000000000047919 */ /* 0x000e240000002100 */
[----:B------:R-:W-:Y:S02]  /*dd50*/  IMAD.IADD R3, R3, 0x1, R0 ;  /* 0x0000000103037824 */ /* 0x000fe400078e0200 */
[----:B--2---:R-:W-:Y:S02]  /*dd60*/  IMAD.MOV R0, RZ, RZ, -R7 ;  /* 0x000000ffff007224 */ /* 0x004fe400078e0a07 */
[----:B------:R-:W2:Y:S02]  /*dd70*/  @P0 LDC R7, c[0x0][0x450] ;  /* 0x00011400ff070b82 */ /* 0x000ea40000000800 */
[----:B----4-:R-:W-:Y:S01]  /*dd80*/  IMAD R0, R0, UR4, R5 ;  /* 0x0000000400007c24 */ /* 0x010fe2000f8e0205 */
[----:B------:R-:W-:-:S03]  /*dd90*/  ULDC.64 UR4, c[0x0][0x2d0] ;  /* 0x0000b40000047ab9 */ /* 0x000fc60000000a00 */
[----:B------:R-:W-:Y:S01]  /*dda0*/  IMAD.SHL.U32 R5, R0, 0x80, RZ ;  /* 0x0000008000057824 */ /* 0x000fe200078e00ff */
[----:B0-----:R-:W-:-:S04]  /*ddb0*/  LOP3.LUT R4, R4, 0x7f, RZ, 0xc0, !PT ;  /* 0x0000007f04047812 */ /* 0x001fc800078ec0ff */
[----:B------:R-:W-:Y:S02]  /*ddc0*/  SHF.R.U32.HI R9, RZ, 0x3, R4 ;  /* 0x00000003ff097819 */ /* 0x000fe40000011604 */
[----:B------:R-:W0:Y:S02]  /*ddd0*/  S2R R4, SR_TID.X ;  /* 0x0000000000047919 */ /* 0x000e240000002100 */
[----:B0-----:R-:W-:-:S05]  /*dde0*/  IMAD.SHL.U32 R4, R4, 0x10, RZ ;  /* 0x0000001004047824 */ /* 0x001fca00078e00ff */
[----:B------:R-:W-:Y:S02]  /*ddf0*/  LOP3.LUT R4, R9, 0x70, R4, 0xf8, !PT ;  /* 0x0000007009047812 */ /* 0x000fe400078ef804 */
[----:B------:R-:W0:Y:S02]  /*de00*/  S2R R9, SR_TID.X ;  /* 0x0000000000097919 */ /* 0x000e240000002100 */
[----:B------:R-:W-:-:S05]  /*de10*/  LOP3.LUT R0, R4, R5, RZ, 0xfc, !PT ;  /* 0x0000000504007212 */ /* 0x000fca00078efcff */
[----:B-1----:R-:W-:-:S04]  /*de20*/  @P0 IMAD.HI.U32 R6, R0, R6, RZ ;  /* 0x0000000600060227 */ /* 0x002fc800078e00ff */
[----:B------:R-:W-:Y:S01]  /*de30*/  IMAD.MOV.U32 R4, RZ, RZ, R0 ;  /* 0x000000ffff047224 */ /* 0x000fe200078e0000 */
[----:B--2---:R-:W-:-:S05]  /*de40*/  @P0 SHF.R.U32.HI R4, RZ, R7, R6 ;  /* 0x00000007ff040219 */ /* 0x004fca0000011606 */
[----:B------:R-:W-:Y:S02]  /*de50*/  IMAD.MOV R6, RZ, RZ, -R4 ;  /* 0x000000ffff067224 */ /* 0x000fe400078e0a04 */
[----:B------:R-:W-:-:S04]  /*de60*/  IMAD.WIDE.U32 R2, R4, UR4, R2 ;  /* 0x0000000404027c25 */ /* 0x000fc8000f8e0002 */
[----:B------:R-:W-:Y:S01]  /*de70*/  IMAD R0, R8, R6, R0 ;  /* 0x0000000608007224 */ /* 0x000fe200078e0200 */
[----:B------:R-:W-:-:S05]  /*de80*/  SHF.R.S32.HI R6, RZ, 0x1f, R4 ;  /* 0x0000001fff067819 */ /* 0x000fca0000011404 */
[----:B------:R-:W-:Y:S02]  /*de90*/  IMAD R6, R6, UR4, RZ ;  /* 0x0000000406067c24 */ /* 0x000fe4000f8e02ff */
[----:B0-----:R-:W-:Y:S02]  /*dea0*/  IMAD.SHL.U32 R9, R9, 0x8, RZ ;  /* 0x0000000809097824 */ /* 0x001fe400078e00ff */
[----:B------:R-:W-:Y:S01]  /*deb0*/  IMAD R6, R4, UR5, R6 ;  /* 0x0000000504067c24 */ /* 0x000fe2000f8e0206 */
[----:B------:R-:W-:Y:S01]  /*dec0*/  SHF.R.S32.HI R4, RZ, 0x1f, R0 ;  /* 0x0000001fff047819 */ /* 0x000fe20000011400 */
[----:B------:R-:W-:Y:S01]  /*ded0*/  ULDC.64 UR4, c[0x0][0x2c8] ;  /* 0x0000b20000047ab9 */ /* 0x000fe20000000a00 */
[----:B------:R-:W-:Y:S02]  /*dee0*/  LOP3.LUT R9, R9, 0x38, RZ, 0xc0, !PT ;  /* 0x0000003809097812 */ /* 0x000fe400078ec0ff */
[----:B------:R-:W-:Y:S01]  /*def0*/  IADD3 R3, R3, R6, RZ ;  /* 0x0000000603037210 */ /* 0x000fe20007ffe0ff */
[----:B------:R-:W-:Y:S01]  /*df00*/  IMAD R4, R4, UR4, RZ ;  /* 0x0000000404047c24 */ /* 0x000fe2000f8e02ff */
[----:B------:R-:W-:-:S02]  /*df10*/  LOP3.LUT R12, R9, 0x40, RZ, 0xfc, !PT ;  /* 0x00000040090c7812 */ /* 0x000fc400078efcff */
[C---:B------:R-:W-:Y:S01]  /*df20*/  LOP3.LUT R11, R9.reuse, 0x80, RZ, 0xfc, !PT ;  /* 0x00000080090b7812 */ /* 0x040fe200078efcff */
[C---:B------:R-:W-:Y:S01]  /*df30*/  IMAD.WIDE.U32 R2, R0.reuse, UR4, R2 ;  /* 0x0000000400027c25 */ /* 0x040fe2000f8e0002 */
[----:B------:R-:W-:Y:S01]  /*df40*/  LOP3.LUT R9, R9, 0xc0, RZ, 0xfc, !PT ;  /* 0x000000c009097812 */ /* 0x000fe200078efcff */
[----:B------:R-:W-:Y:S02]  /*df50*/  ULDC UR4, c[0x0][0x2b8] ;  /* 0x0000ae0000047ab9 */ /* 0x000fe40000000800 */
[----:B------:R-:W-:Y:S01]  /*df60*/  IMAD R0, R0, UR5, R4 ;  /* 0x0000000500007c24 */ /* 0x000fe2000f8e0204 */
[----:B------:R-:W-:Y:S02]  /*df70*/  ISETP.GE.AND P3, PT, R9, UR4, PT ;  /* 0x0000000409007c0c */ /* 0x000fe4000bf66270 */
[----:B------:R0:W5:Y:S01]  /*df80*/  LDL R9, [R1+0x14] ;  /* 0x0000140001097983 */ /* 0x0001620000100800 */
[----:B------:R-:W-:Y:S01]  /*df90*/  IMAD.IADD R0, R3, 0x1, R0 ;  /* 0x0000000103007824 */ /* 0x000fe200078e0200 */
[----:B------:R-:W-:-:S02]  /*dfa0*/  LEA R4, P4, R2, UR6, 0x1 ;  /* 0x0000000602047c11 */ /* 0x000fc4000f8808ff */
[----:B------:R-:W-:Y:S02]  /*dfb0*/  ISETP.GE.AND P0, PT, R10, UR4, PT ;  /* 0x000000040a007c0c */ /* 0x000fe4000bf06270 */
[----:B------:R-:W-:Y:S02]  /*dfc0*/  ISETP.GE.AND P1, PT, R12, UR4, PT ;  /* 0x000000040c007c0c */ /* 0x000fe4000bf26270 */
[----:B------:R-:W-:Y:S01]  /*dfd0*/  ISETP.GE.AND P2, PT, R11, UR4, PT ;  /* 0x000000040b007c0c */ /* 0x000fe2000bf46270 */
[----:B------:R-:W-:Y:S01]  /*dfe0*/  UMOV UR4, 0xffffffff ;  /* 0xffffffff00047882 */ /* 0x000fe20000000000 */
[----:B------:R-:W-:Y:S02]  /*dff0*/  LEA.HI.X R3, R2, UR7, R0, 0x1, P4 ;  /* 0x0000000702037c11 */ /* 0x000fe4000a0f0c00 */
[----:B0-----:R-:W-:Y:S09]  /*e000*/  BRA.DIV UR4, `(.L_x_49) ;  /* 0x0000003e04807947 */ /* 0x001ff2000b800000 */
[----:B------:R-:W0:Y:S01]  /*e010*/  S2R R7, SR_TID.X ;  /* 0x0000000000077919 */ /* 0x000e220000002100 */
[----:B------:R-:W-:Y:S01]  /*e020*/  ULDC UR4, c[0x0][0x288] ;  /* 0x0000a20000047ab9 */ /* 0x000fe20000000800 */
[----:B------:R-:W-:Y:S01]  /*e030*/  ULDC.64 UR6, c[0x0][0x208] ;  /* 0x0000820000067ab9 */ /* 0x000fe20000000a00 */
[----:B------:R-:W-:Y:S01]  /*e040*/  IMAD R2, R8, UR4, RZ ;  /* 0x0000000408027c24 */ /* 0x000fe2000f8e02ff */
[----:B------:R-:W1:Y:S01]  /*e050*/  SHFL.IDX PT, R6, R4, RZ, 0x181f ;  /* 0x00181fff04067589 */ /* 0x000e6200000e0000 */
[----:B0-----:R-:W-:-:S04]  /*e060*/  LOP3.LUT R7, R7, 0x7f, RZ, 0xc0, !PT ;  /* 0x0000007f07077812 */ /* 0x001fc800078ec0ff */
[----:B------:R-:W-:Y:S02]  /*e070*/  SHF.R.U32.HI R11, RZ, 0x3, R7 ;  /* 0x00000003ff0b7819 */ /* 0x000fe40000011607 */
[----:B------:R-:W0:Y:S03]  /*e080*/  SHFL.IDX PT, R7, R3, RZ, 0x181f ;  /* 0x00181fff03077589 */ /* 0x000e2600000e0000 */
[----:B------:R-:W-:-:S04]  /*e090*/  IMAD.IADD R0, R11, 0x1, R5 ;  /* 0x000000010b007824 */ /* 0x000fc800078e0205 */
[C---:B------:R-:W-:Y:S01]  /*e0a0*/  VIADD R5, R0.reuse, 0x10 ;  /* 0x0000001000057836 */ /* 0x040fe20000000000 */
[----:B------:R-:W-:-:S13]  /*e0b0*/  ISETP.GE.AND P4, PT, R0, R2, PT ;  /* 0x000000020000720c */ /* 0x000fda0003f86270 */
[----:B-1----:R-:W-:-:S05]  /*e0c0*/  @!P4 LEA R6, P5, R10, R6, 0x1 ;  /* 0x000000060a06c211 */ /* 0x002fca00078a08ff */
[----:B0-----:R-:W-:-:S05]  /*e0d0*/  @!P4 IMAD.X R7, RZ, RZ, R7, P5 ;  /* 0x000000ffff07c224 */ /* 0x001fca00028e0607 */
[----:B------:R-:W-:Y:S01]  /*e0e0*/  @!PT LDS RZ, [RZ] ;  /* 0x00000000fffff984 */ /* 0x000fe20000000800 */
[----:B-----5:R-:W-:Y:S04]  /*e0f0*/  @!P4 LDGSTS.E.BYPASS.LTC128B.128 [R9+0x14400], desc[UR6][R6.64], !P0 ;  /* 0x144000000609cfae */ /* 0x020fe8000c101d46 */
[----:B------:R-:W-:Y:S04]  /*e100*/  @!P4 LDGSTS.E.BYPASS.LTC128B.128 [R9+0x18400], desc[UR6][R6.64+0x80], !P1 ;  /* 0x184000800609cfae */ /* 0x000fe8000c901d46 */
[----:B------:R-:W-:Y:S04]  /*e110*/  @!P4 LDGSTS.E.BYPASS.LTC128B.128 [R9+0x1c400], desc[UR6][R6.64+0x100], !P2 ;  /* 0x1c4001000609cfae */ /* 0x000fe8000d101d46 */
[----:B------:R0:W-:Y:S01]  /*e120*/  @!P4 LDGSTS.E.BYPASS.LTC128B.128 [R9+0x20400], desc[UR6][R6.64+0x180], !P3 ;  /* 0x204001800609cfae */ /* 0x0001e2000d901d46 */
[----:B------:R-:W-:-:S03]  /*e130*/  ISETP.GE.AND P4, PT, R5, R2, PT ;  /* 0x000000020500720c */ /* 0x000fc60003f86270 */
[----:B------:R-:W-:Y:S04]  /*e140*/  SHFL.IDX PT, R5, R3, 0x1, 0x181f ;  /* 0x00381f0003057f89 */ /* 0x000fe800000e0000 */
[----:B0-----:R-:W0:Y:S06]  /*e150*/  SHFL.IDX PT, R6, R4, 0x1, 0x181f ;  /* 0x00381f0004067f89 */ /* 0x001e2c00000e0000 */
[----:B0-----:R-:W-:-:S05]  /*e160*/  @!P4 LEA R6, P5, R10, R6, 0x1 ;  /* 0x000000060a06c211 */ /* 0x001fca00078a08ff */
[----:B------:R-:W-:-:S04]  /*e170*/  @!P4 IMAD.X R5, RZ, RZ, R5, P5 ;  /* 0x000000ffff05c224 */ /* 0x000fc800028e0605 */
[----:B------:R-:W-:Y:S01]  /*e180*/  @!P4 IMAD.MOV.U32 R7, RZ, RZ, R5 ;  /* 0x000000ffff07c224 */ /* 0x000fe200078e0005 */
[----:B------:R-:W-:-:S04]  /*e190*/  IADD3 R5, R0, 0x20, RZ ;  /* 0x0000002000057810 */ /* 0x000fc80007ffe0ff */
[----:B------:R-:W-:Y:S04]  /*e1a0*/  @!P4 LDGSTS.E.BYPASS.LTC128B.128 [R9+0x14c00], desc[UR6][R6.64], !P0 ;  /* 0x14c000000609cfae */ /* 0x000fe8000c101d46 */
        /* <DEDUP_REMOVED lines=8> */
[----:B------:R-:W-:Y:S02]  /*e230*/  @!P4 IMAD.MOV.U32 R7, RZ, RZ, R5 ;  /* 0x000000ffff07c224 */ /* 0x000fe400078e0005 */
[----:B------:R-:W-:-:S03]  /*e240*/  VIADD R5, R0, 0x30 ;  /* 0x0000003000057836 */ /* 0x000fc60000000000 */
        /* <DEDUP_REMOVED lines=43> */
[----:B------:R0:W1:Y:S04]  /*e500*/  SHFL.IDX PT, R5, R3, 0x7, 0x181f ;  /* 0x00f81f0003057f89 */ /* 0x00006800000e0000 */
[----:B------:R0:W-:Y:S04]  /*e510*/  @!P4 LDGSTS.E.BYPASS.LTC128B.128 [R9+0x17400], desc[UR6][R6.64], !P0 ;  /* 0x174000000609cfae */ /* 0x0001e8000c101d46 */
[----:B------:R0:W-:Y:S04]  /*e520*/  @!P4 LDGSTS.E.BYPASS.LTC128B.128 [R9+0x1b400], desc[UR6][R6.64+0x80], !P1 ;  /* 0x1b4000800609cfae */ /* 0x0001e8000c901d46 */
[----:B------:R0:W-:Y:S04]  /*e530*/  @!P4 LDGSTS.E.BYPASS.LTC128B.128 [R9+0x1f400], desc[UR6][R6.64+0x100], !P2 ;  /* 0x1f4001000609cfae */ /* 0x0001e8000d101d46 */
[----:B------:R0:W-:Y:S04]  /*e540*/  @!P4 LDGSTS.E.BYPASS.LTC128B.128 [R9+0x23400], desc[UR6][R6.64+0x180], !P3 ;  /* 0x234001800609cfae */ /* 0x0001e8000d901d46 */
[----:B------:R0:W2:Y:S02]  /*e550*/  SHFL.IDX PT, R3, R4, 0x7, 0x181f ;  /* 0x00f81f0004037f89 */ /* 0x0000a400000e0000 */
.L_x_162:
[----:B------:R-:W-:Y:S01]  /*e560*/  VIADD R0, R0, 0x70 ;  /* 0x0000007000007836 */ /* 0x000fe20000000000 */
[----:B------:R-:W-:Y:S04]  /*e570*/  BSSY B0, `(.L_x_50) ;  /* 0x000000d000007945 */ /* 0x000fe80003800000 */
[----:B------:R-:W-:-:S13]  /*e580*/  ISETP.GE.AND P4, PT, R0, R2, PT ;  /* 0x000000020000720c */ /* 0x000fda0003f86270 */
[----:B------:R-:W-:Y:S05]  /*e590*/  @P4 BRA `(.L_x_51) ;  /* 0x0000000000284947 */ /* 0x000fea0003800000 */
[----:B--2---:R-:W-:Y:S01]  /*e5a0*/  LEA R2, P4, R10, R3, 0x1 ;  /* 0x000000030a027211 */ /* 0x004fe200078808ff */
[----:B------:R-:W-:-:S04]  /*e5b0*/  ULDC.64 UR4, c[0x0][0x208] ;  /* 0x0000820000047ab9 */ /* 0x000fc80000000a00 */
[----:B01----:R-:W-:-:S05]  /*e5c0*/  IMAD.X R3, RZ, RZ, R5, P4 ;  /* 0x000000ffff037224 */ /* 0x003fca00020e0605 */
[----:B------:R-:W-:Y:S01]  /*e5d0*/  @!PT LDS RZ, [RZ] ;  /* 0x00000000fffff984 */ /* 0x000fe20000000800 */
[----:B------:R-:W-:Y:S01]  /*e5e0*/  @!PT LDS RZ, [RZ] ;  /* 0x00000000fffff984 */ /* 0x000fe20000000800 */
[----:B------:R-:W-:Y:S01]  /*e5f0*/  @!PT LDS RZ, [RZ] ;  /* 0x00000000fffff984 */ /* 0x000fe20000000800 */
[----:B------:R3:W-:Y:S04]  /*e600*/  LDGSTS.E.BYPASS.LTC128B.128 [R9+0x17c00], desc[UR4][R2.64], !P0 ;  /* 0x17c0000002097fae */ /* 0x0007e8000c101d44 */
[----:B------:R3:W-:Y:S04]  /*e610*/  LDGSTS.E.BYPASS.LTC128B.128 [R9+0x1bc00], desc[UR4][R2.64+0x80], !P1 ;  /* 0x1bc0008002097fae */ /* 0x0007e8000c901d44 */
[----:B------:R3:W-:Y:S04]  /*e620*/  LDGSTS.E.BYPASS.LTC128B.128 [R9+0x1fc00], desc[UR4][R2.64+0x100], !P2 ;  /* 0x1fc0010002097fae */ /* 0x0007e8000d101d44 */
[----:B------:R3:W-:Y:S02]  /*e630*/  LDGSTS.E.BYPASS.LTC128B.128 [R9+0x23c00], desc[UR4][R2.64+0x180], !P3 ;  /* 0x23c0018002097fae */ /* 0x0007e4000d901d44 */
.L_x_51:
[----:B------:R-:W-:Y:S05]  /*e640*/  BSYNC B0 ;  /* 0x0000000000007941 */ /* 0x000fea0003800000 */
.L_x_50:
[----:B---3--:R-:W3:Y:S01]  /*e650*/  LDL R2, [R1+0x30] ;  /* 0x0000300001027983 */ /* 0x008ee20000100800 */
[----:B------:R-:W-:Y:S01]  /*e660*/  NOP ;  /* 0x0000000000007918 */ /* 0x000fe20000000000 */
[----:B------:R-:W-:Y:S02]  /*e670*/  SYNCS.ARRIVE.TRANS64.RED.A0T1 RZ, [UR36+0x38800], RZ ;  /* 0x038800ffffff79a7 */ /* 0x000fe40008200424 */
[----:B------:R-:W-:Y:S01]  /*e680*/  ARRIVES.LDGSTSBAR.64.TRANSCNT [UR36+0x38800] ;  /* 0x03880000ff0079b0 */ /* 0x000fe20008000aa4 */
[----:B---3--:R-:W-:-:S04]  /*e690*/  LOP3.LUT R0, R2, 0x1, RZ, 0xc, !PT ;  /* 0x0000000102007812 */ /* 0x008fc800078e0cff */
[----:B------:R-:W-:Y:S01]  /*e6a0*/  SHF.L.U32 R0, R0, 0x1f, RZ ;  /* 0x0000001f00007819 */ /* 0x000fe200000006ff */
[----:B------:R-:W-:Y:S01]  /*e6b0*/  NOP ;  /* 0x0000000000007918 */ /* 0x000fe20000000000 */
[----:B------:R-:W3:Y:S01]  /*e6c0*/  LDL.LU R2, [R1+0x2c] ;  /* 0x00002c0001027983 */ /* 0x000ee20000300800 */
[----:B------:R-:W-:Y:S01]  /*e6d0*/  SYNCS.ARRIVE.TRANS64.A1T0 RZ, [UR36+0x38800], RZ ;  /* 0x038800ffffff79a7 */ /* 0x000fe20008100024 */
[----:B------:R-:W-:Y:S01]  /*e6e0*/  BSSY B0, `(.L_x_52) ;  /* 0x0000005000007945 */ /* 0x000fe20003800000 */
[----:B0-----:R-:W-:Y:S01]  /*e6f0*/  IMAD.U32 R9, RZ, RZ, UR36 ;  /* 0x00000024ff097e24 */ /* 0x001fe2000f8e00ff */
[----:B------:R-:W0:Y:S01]  /*e700*/  SYNCS.PHASECHK.TRANS64.TRYWAIT P0, [UR36+0x38820], R0 ;  /* 0x03882000ff0075a7 */ /* 0x000e220008000164 */
[----:B---3--:R-:W-:Y:S01]  /*e710*/  ISETP.GE.AND P1, PT, R2, 0x51, PT ;  /* 0x000000510200780c */ /* 0x008fe20003f26270 */
[----:B0-----:R-:W-:-:S12]  /*e720*/  @!P0 BRA `(.L_x_53) ;  /* 0x0000004000a08947 */ /* 0x001fd80003800000 */
.L_x_163:
[----:B------:R-:W-:Y:S05]  /*e730*/  BSYNC B0 ;  /* 0x0000000000007941 */ /* 0x000fea0003800000 */
.L_x_52:
[----:B------:R-:W-:Y:S01]  /*e740*/  IADD3 R12, R9, 0x38800, RZ ;  /* 0x00038800090c7810 */ /* 0x000fe20007ffe0ff */
[----:B------:R-:W-:Y:S06]  /*e750*/  @!P1 BRA `(.L_x_54) ;  /* 0x00000028003c9947 */ /* 0x000fec0003800000 */
[----:B------:R-:W3:Y:S01]  /*e760*/  LDL R2, [R1+0x24] ;  /* 0x0000240001027983 */ /* 0x000ee20000100800 */
[----:B0-----:R-:W-:Y:S02]  /*e770*/  IMAD.MOV.U32 R0, RZ, RZ, 0x1 ;  /* 0x00000001ff007424 */ /* 0x001fe400078e00ff */
[----:B---3--:R-:W-:-:S05]  /*e780*/  IMAD.MOV R10, RZ, RZ, -R2 ;  /* 0x000000ffff0a7224 */ /* 0x008fca00078e0a02 */
[----:B------:R-:W-:-:S05]  /*e790*/  VIADDMNMX R10, R10, R0, 0xffffffff, !PT ;  /* 0xffffffff0a0a7446 */ /* 0x000fca0007800100 */
[----:B------:R-:W-:-:S05]  /*e7a0*/  IMAD.IADD R0, R2, 0x1, R10 ;  /* 0x0000000102007824 */ /* 0x000fca00078e020a */
[----:B------:R-:W-:-:S04]  /*e7b0*/  LOP3.LUT R0, R0, 0x1, RZ, 0xc0, !PT ;  /* 0x0000000100007812 */ /* 0x000fc800078ec0ff */
[----:B------:R-:W-:Y:S01]  /*e7c0*/  ISETP.NE.U32.AND P0, PT, R0, 0x1, PT ;  /* 0x000000010000780c */ /* 0x000fe20003f05070 */
[----:B------:R-:W-:-:S12]  /*e7d0*/  VIADD R0, R2, 0xfffffffe ;  /* 0xfffffffe02007836 */ /* 0x000fd80000000000 */
[----:B------:R-:W-:Y:S05]  /*e7e0*/  @P0 BRA `(.L_x_55) ;  /* 0x0000000c00600947 */ /* 0x000fea0003800000 */
[----:B--2---:R-:W2:Y:S04]  /*e7f0*/  LDL R3, [R1+0xc] ;  /* 0x00000c0001037983 */ /* 0x004ea80000100800 */
[----:B------:R-:W3:Y:S01]  /*e800*/  LDL R2, [R1] ;  /* 0x0000000001027983 */ /* 0x000ee20000100800 */
[----:B------:R-:W-:Y:S01]  /*e810*/  VIADD R4, R18, 0x1 ;  /* 0x0000000112047836 */ /* 0x000fe20000000000 */
[----:B------:R-:W-:Y:S04]  /*e820*/  BSSY B0, `(.L_x_56) ;  /* 0x00000d0000007945 */ /* 0x000fe80003800000 */
[----:B------:R-:W-:-:S04]  /*e830*/  ISETP.NE.AND P0, PT, R4, 0x2, PT ;  /* 0x000000020400780c */ /* 0x000fc80003f05270 */
[----:B------:R-:W-:Y:S02]  /*e840*/  SEL R8, RZ, 0x1, P0 ;  /* 0x00000001ff087807 */ /* 0x000fe40000000000 */
[----:B------:R-:W-:Y:S02]  /*e850*/  SEL R4, R4, RZ, P0 ;  /* 0x000000ff04047207 */ /* 0x000fe40000000000 */
[----:B--2---:R-:W-:Y:S02]  /*e860*/  ISETP.NE.AND P2, PT, R3, RZ, PT ;  /* 0x000000ff0300720c */ /* 0x004fe40003f45270 */
[----:B---3--:R-:W-:-:S11]  /*e870*/  LOP3.LUT R8, R2, R8, RZ, 0x3c, !PT ;  /* 0x0000000802087212 */ /* 0x008fd600078e3cff */
[----:B------:R-:W-:Y:S05]  /*e880*/  @!P2 BRA `(.L_x_57) ;  /* 0x0000000c0024a947 */ /* 0x000fea0003800000 */
[----:B------:R-:W2:Y:S01]  /*e890*/  LDL R2, [R1+0x10] ;  /* 0x0000100001027983 */ /* 0x000ea20000100800 */
[----:B------:R-:W-:Y:S01]  /*e8a0*/  IMAD.MOV.U32 R6, RZ, RZ, R17 ;  /* 0x000000ffff067224 */ /* 0x000fe200078e0011 */
[----:B--2---:R-:W-:-:S13]  /*e8b0*/  ISETP.NE.AND P2, PT, R2, RZ, PT ;  /* 0x000000ff0200720c */ /* 0x004fda0003f45270 */
[----:B------:R-:W-:Y:S05]  /*e8c0*/  @!P2 BRA `(.L_x_58) ;  /* 0x000000000050a947 */ /* 0x000fea0003800000 */
[----:B------:R-:W2:Y:S01]  /*e8d0*/  LDL R7, [R1+0x8] ;  /* 0x0000080001077983 */ /* 0x000ea20000100800 */
[----:B------:R-:W0:Y:S01]  /*e8e0*/  LDC R6, c[0x0][0x43c] ;  /* 0x00010f00ff067b82 */ /* 0x000e220000000800 */
[----:B------:R-:W-:Y:S01]  /*e8f0*/  ULDC.64 UR4, c[0x0][0x428] ;  /* 0x00010a0000047ab9 */ /* 0x000fe20000000a00 */
[----:B------:R-:W-:Y:S01]  /*e900*/  ULDC.64 UR6, c[0x0][0x208] ;  /* 0x0000820000067ab9 */ /* 0x000fe20000000a00 */
[----:B0-----:R-:W-:-:S13]  /*e910*/  ISETP.NE.AND P0, PT, R6, 0x1, PT ;  /* 0x000000010600780c */ /* 0x001fda0003f05270 */
[----:B------:R-:W1:Y:S02]  /*e920*/  @P0 LDC.64 R2, c[0x0][0x440] ;  /* 0x00011000ff020b82 */ /* 0x000e640000000a00 */
[----:B-1----:R-:W-:-:S04]  /*e930*/  @P0 IMAD.HI.U32 R5, R0, R2, RZ ;  /* 0x0000000200050227 */ /* 0x002fc800078e00ff */
[----:B------:R-:W-:Y:S01]  /*e940*/  IMAD.MOV.U32 R2, RZ, RZ, R0 ;  /* 0x000000ffff027224 */ /* 0x000fe200078e0000 */
[----:B------:R-:W-:-:S05]  /*e950*/  @P0 SHF.R.U32.HI R2, RZ, R3, R5 ;  /* 0x00000003ff020219 */ /* 0x000fca0000011605 */
[----:B------:R-:W-:-:S04]  /*e960*/  IMAD.MOV R3, RZ, RZ, -R2 ;  /* 0x000000ffff037224 */ /* 0x000fc800078e0a02 */
[----:B------:R-:W-:Y:S01]  /*e970*/  IMAD R0, R6, R3, R0 ;  /* 0x0000000306007224 */ /* 0x000fe200078e0200 */
[----:B------:R-:W-:-:S03]  /*e980*/  SHF.R.S32.HI R3, RZ, 0x1f, R2 ;  /* 0x0000001fff037819 */ /* 0x000fc60000011402 */
[----:B------:R-:W-:-:S04]  /*e990*/  IMAD.WIDE.U32 R2, R19, UR4, R2 ;  /* 0x0000000413027c25 */ /* 0x000fc8000f8e0002 */
[----:B--2---:R-:W-:-:S04]  /*e9a0*/  IMAD R5, R7, UR4, RZ ;  /* 0x0000000407057c24 */ /* 0x004fc8000f8e02ff */
[----:B------:R-:W-:Y:S01]  /*e9b0*/  IMAD R5, R19, UR5, R5 ;  /* 0x0000000513057c24 */ /* 0x000fe2000f8e0205 */
[----:B------:R-:W-:Y:S02]  /*e9c0*/  ULDC.64 UR4, c[0x0][0x418] ;  /* 0x0001060000047ab9 */ /* 0x000fe40000000a00 */
[----:B------:R-:W-:Y:S02]  /*e9d0*/  LEA R6, P0, R2, UR4, 0x2 ;  /* 0x0000000402067c11 */ /* 0x000fe4000f8010ff */
[----:B------:R-:W-:-:S04]  /*e9e0*/  IADD3 R3, R5, R3, RZ ;  /* 0x0000000305037210 */ /* 0x000fc80007ffe0ff */
[----:B------:R-:W-:-:S05]  /*e9f0*/  LEA.HI.X R7, R2, UR5, R3, 0x2, P0 ;  /* 0x0000000502077c11 */ /* 0x000fca00080f1403 */
[----:B------:R0:W5:Y:S02]  /*ea00*/  LDG.E R6, desc[UR6][R6.64] ;  /* 0x0000000606067981 */ /* 0x000164000c1e1900 */
.L_x_58:
[----:B------:R-:W-:Y:S01]  /*ea10*/  LEA R3, R4, UR36, 0x3 ;  /* 0x0000002404037c11 */ /* 0x000fe2000f8e18ff */
[----:B------:R-:W-:Y:S01]  /*ea20*/  BSSY B1, `(.L_x_59) ;  /* 0x0000004000017945 */ /* 0x000fe20003800000 */
[----:B------:R-:W-:-:S04]  /*ea30*/  SHF.L.U32 R2, R8, 0x1f, RZ ;  /* 0x0000001f08027819 */ /* 0x000fc800000006ff */
[----:B------:R-:W2:Y:S02]  /*ea40*/  SYNCS.PHASECHK.TRANS64.TRYWAIT P0, [R3+URZ+0x38840], R2 ;  /* 0x03884002030075a7 */ /* 0x000ea4000800017f */
[----:B--2---:R-:W-:Y:S05]  /*ea50*/  @!P0 BRA `(.L_x_60) ;  /* 0x0000003c00e88947 */ /* 0x004fea0003800000 */
.L_x_164:
[----:B------:R-:W-:Y:S05]  /*ea60*/  BSYNC B1 ;  /* 0x0000000000017941 */ /* 0x000fea0003800000 */
.L_x_59:
[----:B-1----:R-:W1:Y:S01]  /*ea70*/  S2R R5, SR_TID.X ;  /* 0x0000000000057919 */ /* 0x002e620000002100 */
[----:B------:R-:W-:Y:S01]  /*ea80*/  BSSY B1, `(.L_x_61) ;  /* 0x000000b000017945 */ /* 0x000fe20003800000 */
[----:B-1----:R-:W-:-:S04]  /*ea90*/  LOP3.LUT R5, R5, 0x7f, RZ, 0xc0, !PT ;  /* 0x0000007f05057812 */ /* 0x002fc800078ec0ff */
[----:B------:R-:W-:-:S13]  /*eaa0*/  ISETP.NE.AND P1, PT, R5, RZ, PT ;  /* 0x000000ff0500720c */ /* 0x000fda0003f25270 */
[----:B------:R-:W-:Y:S05]  /*eab0*/  @P1 BRA `(.L_x_62) ;  /* 0x00000000001c1947 */ /* 0x000fea0003800000 */
[----:B------:R-:W1:Y:S01]  /*eac0*/  S2R R5, SR_TID.X ;  /* 0x0000000000057919 */ /* 0x000e620000002100 */
[----:B--2---:R-:W-:-:S04]  /*ead0*/  IMAD.MOV.U32 R2, RZ, RZ, 0xa000 ;  /* 0x0000a000ff027424 */ /* 0x004fc800078e00ff */
[----:B------:R3:W-:Y:S01]  /*eae0*/  SYNCS.ARRIVE.TRANS64 RZ, [R3+URZ+0x38830], R2 ;  /* 0x0388300203ff79a7 */ /* 0x0007e2000800003f */
[----:B-1----:R-:W-:-:S04]  /*eaf0*/  LOP3.LUT R5, R5, 0x1f, RZ, 0xc0, !PT ;  /* 0x0000001f05057812 */ /* 0x002fc800078ec0ff */
[----:B------:R-:W-:-:S13]  /*eb00*/  ISETP.NE.AND P0, PT, R5, RZ, PT ;  /* 0x000000ff0500720c */ /* 0x000fda0003f05270 */
[----:B---3--:R-:W-:Y:S05]  /*eb10*/  @!P0 BRA `(.L_x_62) ;  /* 0x0000000000048947 */ /* 0x008fea0003800000 */
[----:B------:R-:W-:Y:S01]  /*eb20*/  BPT.TRAP 0x1 ;  /* 0x000000040000795c */ /* 0x000fe20000300000 */
.L_x_62:
[----:B------:R-:W-:Y:S05]  /*eb30*/  BSYNC B1 ;  /* 0x0000000000017941 */ /* 0x000fea0003800000 */
.L_x_61:
[----:B------:R-:W-:Y:S01]  /*eb40*/  IMAD.MOV.U32 R11, RZ, RZ, RZ ;  /* 0x000000ffff0b7224 */ /* 0x000fe200078e00ff */
[----:B------:R-:W-:Y:S01]  /*eb50*/  UIADD3 UR4, UP0, UR38, 0x370, URZ ;  /* 0x0000037026047890 */ /* 0x000fe2000ff1e03f */
[----:B------:R-:W-:Y:S01]  /*eb60*/  IMAD R5, R4, 0xa000, R9 ;  /* 0x0000a00004057824 */ /* 0x000fe200078e0209 */
[----:B------:R-:W-:Y:S01]  /*eb70*/  PLOP3.LUT P0, PT, PT, PT, PT, 0x80, 0x0 ;  /* 0x000000000000781c */ /* 0x000fe20003f0f070 */
[----:B--2---:R-:W-:Y:S01]  /*eb80*/  VIADD R3, R3, 0x38830 ;  /* 0x0003883003037836 */ /* 0x004fe20000000000 */
[----:B------:R-:W-:Y:S01]  /*eb90*/  R2UR UR10, R11 ;  /* 0x000000000b0a72ca */ /* 0x000fe200000e0000 */
[----:B------:R-:W-:Y:S01]  /*eba0*/  IMAD R2, R0, 0x50, RZ ;  /* 0x0000005000027824 */ /* 0x000fe200078e02ff */
[----:B------:R-:W-:Y:S01]  /*ebb0*/  UIADD3.X UR5, URZ, UR39, URZ, UP0, !UPT ;  /* 0x000000273f057290 */ /* 0x000fe200087fe43f */
[----:B0-----:R-:W-:Y:S01]  /*ebc0*/  VIADD R7, R5, 0x24400 ;  /* 0x0002440005077836 */ /* 0x001fe20000000000 */
[----:B------:R-:W-:Y:S01]  /*ebd0*/  UMOV UR6, 0x0 ;  /* 0x0000000000067882 */ /* 0x000fe20000000000 */
[----:B------:R-:W-:-:S10]  /*ebe0*/  UMOV UR7, 0x14f00000 ;  /* 0x14f0000000077882 */ /* 0x000fd40000000000 */
.L_x_63:
[----:B------:R-:W-:-:S13]  /*ebf0*/  @P0 ELECT P2, URZ, PT ;  /* 0x00000000003f082f */ /* 0x000fda0003840000 */
[----:B-----5:R-:W-:Y:S02]  /*ec00*/  @P2 R2UR UR13, R6 ;  /* 0x00000000060d22ca */ /* 0x020fe400000e0000 */
[----:B------:R-:W-:Y:S02]  /*ec10*/  @P2 R2UR UR12, R16 ;  /* 0x00000000100c22ca */ /* 0x000fe400000e0000 */
[----:B------:R-:W-:Y:S02]  /*ec20*/  @P2 R2UR UR11, R2 ;  /* 0x00000000020b22ca */ /* 0x000fe400000e0000 */
[----:B------:R-:W-:Y:S02]  /*ec30*/  @P2 R2UR UR9, R3 ;  /* 0x00000000030922ca */ /* 0x000fe400000e0000 */
[----:B------:R-:W-:Y:S02]  /*ec40*/  @P2 R2UR UR8, R7 ;  /* 0x00000000070822ca */ /* 0x000fe400000e0000 */
[----:B------:R-:W-:-:S02]  /*ec50*/  @P2 PLOP3.LUT P0, PT, P2, PT, PT, 0x8, 0x0 ;  /* 0x000000000000281c */ /* 0x000fc4000170e170 */
[----:B------:R-:W-:-:S09]  /*ec60*/  PLOP3.LUT P2, PT, PT, PT, PT, 0x8, 0x0 ;  /* 0x000000000000781c */ /* 0x000fd20003f4e170 */
[----:B------:R0:W-:Y:S02]  /*ec70*/  UTMALDG.4D [UR8], [UR4], desc[UR6] ;  /* 0x00000608040075b4 */ /* 0x0001e40008019000 */
[----:B0-----:R-:W-:Y:S05]  /*ec80*/  @P0 BRA.U.ANY `(.L_x_63) ;  /* 0xfffffffd00d80947 */ /* 0x001fea000393ffff */
[----:B------:R-:W-:Y:S01]  /*ec90*/  IMAD.MOV.U32 R21, RZ, RZ, 0x40 ;  /* 0x00000040ff157424 */ /* 0x000fe200078e00ff */
[----:B------:R-:W-:Y:S01]  /*eca0*/  PLOP3.LUT P0, PT, PT, PT, PT, 0x80, 0x0 ;  /* 0x000000000000781c */ /* 0x000fe20003f0f070 */
[----:B------:R-:W-:Y:S01]  /*ecb0*/  VIADD R7, R5, 0x26c00 ;  /* 0x00026c0005077836 */ /* 0x000fe20000000000 */
[----:B------:R-:W-:Y:S01]  /*ecc0*/  UMOV UR6, 0x0 ;  /* 0x0000000000067882 */ /* 0x000fe20000000000 */
[----:B------:R-:W-:Y:S01]  /*ecd0*/  UMOV UR7, 0x14f00000 ;  /* 0x14f0000000077882 */ /* 0x000fe20000000000 */
[----:B------:R-:W-:-:S15]  /*ece0*/  R2UR UR10, R21 ;  /* 0x00000000150a72ca */ /* 0x000fde00000e0000 */
.L_x_64:
[----:B------:R-:W-:-:S13]  /*ecf0*/  @P0 ELECT P2, URZ, PT ;  /* 0x00000000003f082f */ /* 0x000fda0003840000 */
[----:B------:R-:W-:Y:S02]  /*ed00*/  @P2 R2UR UR13, R6 ;  /* 0x00000000060d22ca */ /* 0x000fe400000e0000 */
        /* <DEDUP_REMOVED lines=14> */
.L_x_65:
        /* <DEDUP_REMOVED lines=10> */
[----:B------:R-:W-:Y:S01]  /*ee90*/  MOV R13, 0xc0 ;  /* 0x000000c0000d7802 */ /* 0x000fe20000000f00 */
[----:B------:R-:W-:Y:S01]  /*eea0*/  VIADD R5, R5, 0x2bc00 ;  /* 0x0002bc0005057836 */ /* 0x000fe20000000000 */
[----:B------:R-:W-:Y:S01]  /*eeb0*/  PLOP3.LUT P0, PT, PT, PT, PT, 0x80, 0x0 ;  /* 0x000000000000781c */ /* 0x000fe20003f0f070 */
[----:B------:R-:W-:Y:S01]  /*eec0*/  UMOV UR6, 0x0 ;  /* 0x0000000000067882 */ /* 0x000fe20000000000 */
[----:B------:R-:W-:Y:S01]  /*eed0*/  R2UR UR10, R13 ;  /* 0x000000000d0a72ca */ /* 0x000fe200000e0000 */
[----:B------:R-:W-:-:S14]  /*eee0*/  UMOV UR7, 0x14f00000 ;  /* 0x14f0000000077882 */ /* 0x000fdc0000000000 */
.L_x_66:
        /* <DEDUP_REMOVED lines=10> */
[----:B------:R-:W2:Y:S01]  /*ef90*/  LDL.LU R7, [R1] ;  /* 0x0000000001077983 */ /* 0x000ea20000300800 */
[----:B------:R-:W-:Y:S01]  /*efa0*/  IMAD R3, R18, 0x8, R12 ;  /* 0x0000000812037824 */ /* 0x000fe200078e020c */
[----:B------:R-:W-:Y:S01]  /*efb0*/  BSSY B1, `(.L_x_67) ;  /* 0x0000004000017945 */ /* 0x000fe20003800000 */
[----:B--2---:R-:W-:-:S04]  /*efc0*/  SHF.L.U32 R2, R7, 0x1f, RZ ;  /* 0x0000001f07027819 */ /* 0x004fc800000006ff */
[----:B------:R-:W0:Y:S02]  /*efd0*/  SYNCS.PHASECHK.TRANS64.TRYWAIT P0, [R3+URZ+0x60], R2 ;  /* 0x00006002030075a7 */ /* 0x000e24000800017f */
[----:B0-----:R-:W-:Y:S05]  /*efe0*/  @!P0 BRA `(.L_x_68) ;  /* 0x0000003800988947 */ /* 0x001fea0003800000 */
.L_x_165:
[----:B------:R-:W-:Y:S05]  /*eff0*/  BSYNC B1 ;  /* 0x0000000000017941 */ /* 0x000fea0003800000 */
.L_x_67:
[----:B------:R-:W-:Y:S01]  /*f000*/  BSSY B1, `(.L_x_69) ;  /* 0x000000c000017945 */ /* 0x000fe20003800000 */
[----:B------:R-:W-:Y:S02]  /*f010*/  IMAD.MOV.U32 R14, RZ, RZ, 0x0 ;  /* 0x00000000ff0e7424 */ /* 0x000fe400078e00ff */
[----:B------:R-:W-:Y:S01]  /*f020*/  IMAD.MOV.U32 R15, RZ, RZ, 0x14f00000 ;  /* 0x14f00000ff0f7424 */ /* 0x000fe200078e00ff */
[----:B------:R-:W-:Y:S06]  /*f030*/  @P1 BRA `(.L_x_70) ;  /* 0x0000000000201947 */ /* 0x000fec0003800000 */
[----:B------:R-:W1:Y:S01]  /*f040*/  S2R R5, SR_TID.X ;  /* 0x0000000000057919 */ /* 0x000e620000002100 */
[----:B0-----:R-:W-:Y:S01]  /*f050*/  LEA R2, R18, UR36, 0x3 ;  /* 0x0000002412027c11 */ /* 0x001fe2000f8e18ff */
[----:B------:R-:W-:-:S04]  /*f060*/  IMAD.MOV.U32 R3, RZ, RZ, 0xa000 ;  /* 0x0000a000ff037424 */ /* 0x000fc800078e00ff */
[----:B------:R2:W-:Y:S01]  /*f070*/  SYNCS.ARRIVE.TRANS64 RZ, [R2+URZ+0x38850], R3 ;  /* 0x0388500302ff79a7 */ /* 0x0005e2000800003f */
[----:B-1----:R-:W-:-:S04]  /*f080*/  LOP3.LUT R5, R5, 0x1f, RZ, 0xc0, !PT ;  /* 0x0000001f05057812 */ /* 0x002fc800078ec0ff */
[----:B------:R-:W-:-:S13]  /*f090*/  ISETP.NE.AND P0, PT, R5, RZ, PT ;  /* 0x000000ff0500720c */ /* 0x000fda0003f05270 */
[----:B--2---:R-:W-:Y:S05]  /*f0a0*/  @!P0 BRA `(.L_x_70) ;  /* 0x0000000000048947 */ /* 0x004fea0003800000 */
[----:B------:R-:W-:Y:S01]  /*f0b0*/  BPT.TRAP 0x1 ;  /* 0x000000040000795c */ /* 0x000fe20000300000 */
.L_x_70:
[----:B------:R-:W-:Y:S05]  /*f0c0*/  BSYNC B1 ;  /* 0x0000000000017941 */ /* 0x000fea0003800000 */
.L_x_69:
[----:B------:R-:W2:Y:S01]  /*f0d0*/  LDL.LU R5, [R1+0x4] ;  /* 0x0000040001057983 */ /* 0x000ea20000300800 */
[----:B------:R-:W-:Y:S01]  /*f0e0*/  R2UR UR10, R11 ;  /* 0x000000000b0a72ca */ /* 0x000fe200000e0000 */
[----:B0-----:R-:W-:Y:S01]  /*f0f0*/  IMAD R3, R18, 0xa000, R9 ;  /* 0x0000a00012037824 */ /* 0x001fe200078e0209 */
[----:B------:R-:W-:Y:S01]  /*f100*/  R2UR UR6, R14 ;  /* 0x000000000e0672ca */ /* 0x000fe200000e0000 */
[----:B------:R-:W-:Y:S01]  /*f110*/  UIADD3 UR4, UP0, UR38, 0x470, URZ ;  /* 0x0000047026047890 */ /* 0x000fe2000ff1e03f */
[----:B------:R-:W-:Y:S01]  /*f120*/  R2UR UR7, R15 ;  /* 0x000000000f0772ca */ /* 0x000fe200000e0000 */
[----:B------:R-:W-:Y:S01]  /*f130*/  VIADD R7, R3, 0x400 ;  /* 0x0000040003077836 */ /* 0x000fe20000000000 */
[----:B------:R-:W-:Y:S01]  /*f140*/  LEA R2, R18, UR36, 0x3 ;  /* 0x0000002412027c11 */ /* 0x000fe2000f8e18ff */
[----:B------:R-:W-:Y:S01]  /*f150*/  UIADD3.X UR5, URZ, UR39, URZ, UP0, !UPT ;  /* 0x000000273f057290 */ /* 0x000fe200087fe43f */
[----:B------:R-:W-:-:S03]  /*f160*/  PLOP3.LUT P0, PT, PT, PT, PT, 0x80, 0x0 ;  /* 0x000000000000781c */ /* 0x000fc60003f0f070 */
[----:B------:R-:W-:Y:S02]  /*f170*/  VIADD R2, R2, 0x38850 ;  /* 0x0003885002027836 */ /* 0x000fe40000000000 */
[----:B--2---:R-:W-:-:S08]  /*f180*/  IMAD R5, R5, 0x50, RZ ;  /* 0x0000005005057824 */ /* 0x004fd000078e02ff */
.L_x_71:
        /* <DEDUP_REMOVED lines=10> */
[----:B------:R-:W-:Y:S01]  /*f230*/  R2UR UR10, R21 ;  /* 0x00000000150a72ca */ /* 0x000fe200000e0000 */
[----:B------:R-:W-:Y:S01]  /*f240*/  VIADD R7, R3, 0x2c00 ;  /* 0x00002c0003077836 */ /* 0x000fe20000000000 */
[----:B------:R-:W-:Y:S02]  /*f250*/  R2UR UR6, R14 ;  /* 0x000000000e0672ca */ /* 0x000fe400000e0000 */
[----:B------:R-:W-:Y:S02]  /*f260*/  R2UR UR7, R15 ;  /* 0x000000000f0772ca */ /* 0x000fe400000e0000 */
[----:B------:R-:W-:-:S13]  /*f270*/  PLOP3.LUT P0, PT, PT, PT, PT, 0x80, 0x0 ;  /* 0x000000000000781c */ /* 0x000fda0003f0f070 */
.L_x_72:
        /* <DEDUP_REMOVED lines=10> */
[----:B------:R-:W-:Y:S02]  /*f320*/  R2UR UR10, R20 ;  /* 0x00000000140a72ca */ /* 0x000fe400000e0000 */
[----:B------:R-:W-:Y:S02]  /*f330*/  R2UR UR6, R14 ;  /* 0x000000000e0672ca */ /* 0x000fe400000e0000 */
[----:B------:R-:W-:Y:S02]  /*f340*/  R2UR UR7, R15 ;  /* 0x000000000f0772ca */ /* 0x000fe400000e0000 */
[----:B------:R-:W-:Y:S02]  /*f350*/  PLOP3.LUT P0, PT, PT, PT, PT, 0x80, 0x0 ;  /* 0x000000000000781c */ /* 0x000fe40003f0f070 */
[----:B------:R-:W-:-:S11]  /*f360*/  IADD3 R7, R3, 0x5400, RZ ;  /* 0x0000540003077810 */ /* 0x000fd60007ffe0ff */
.L_x_73:
        /* <DEDUP_REMOVED lines=15> */
.L_x_74:
        /* <DEDUP_REMOVED lines=10> */
[----:B------:R0:W-:Y:S01]  /*f500*/  STL [R1+0x4], R0 ;  /* 0x0000040001007387 */ /* 0x0001e20000100800 */
[----:B------:R-:W-:-:S07]  /*f510*/  IMAD.MOV.U32 R17, RZ, RZ, R6 ;  /* 0x000000ffff117224 */ /* 0x000fce00078e0006 */
.L_x_57:
[----:B------:R-:W-:Y:S05]  /*f520*/  BSYNC B0 ;  /* 0x0000000000007941 */ /* 0x000fea0003800000 */
.L_x_56:
[----:B0-----:R-:W2:Y:S01]  /*f530*/  LDL.LU R0, [R1+0x24] ;  /* 0x0000240001007983 */ /* 0x001ea20000300800 */
[----:B------:R-:W-:-:S03]  /*f540*/  IMAD.MOV.U32 R18, RZ, RZ, R4 ;  /* 0x000000ffff127224 */ /* 0x000fc600078e0004 */
[----:B------:R0:W-:Y:S02]  /*f550*/  STL [R1], R8 ;  /* 0x0000000801007387 */ /* 0x0001e40000100800 */
[----:B0-2---:R-:W-:-:S07]  /*f560*/  VIADD R0, R0, 0xfffffffd ;  /* 0xfffffffd00007836 */ /* 0x005fce0000000000 */
.L_x_55:
[----:B------:R-:W3:Y:S01]  /*f570*/  LDL.LU R2, [R1+0x1c] ;  /* 0x00001c0001027983 */ /* 0x000ee20000300800 */
[----:B------:R-:W-:Y:S01]  /*f580*/  IMAD.MOV R10, RZ, RZ, -R10 ;  /* 0x000000ffff0a7224 */ /* 0x000fe200078e0a0a */
[----:B------:R-:W-:Y:S04]  /*f590*/  BSSY B0, `(.L_x_54) ;  /* 0x00001ab000007945 */ /* 0x000fe80003800000 */
[----:B---3--:R-:W-:-:S13]  /*f5a0*/  ISETP.NE.AND P0, PT, R2, R10, PT ;  /* 0x0000000a0200720c */ /* 0x008fda0003f05270 */
[----:B------:R-:W-:Y:S05]  /*f5b0*/  @!P0 BRA `(.L_x_75) ;  /* 0x0000001800a08947 */ /* 0x000fea0003800000 */
[----:B------:R-:W-:-:S07]  /*f5c0*/  IMAD.MOV.U32 R4, RZ, RZ, R17 ;  /* 0x000000ffff047224 */ /* 0x000fce00078e0011 */
.L_x_114:
[----:B--2---:R-:W2:Y:S04]  /*f5d0*/  LDL R3, [R1+0xc] ;  /* 0x00000c0001037983 */ /* 0x004ea80000100800 */
[----:B---3--:R-:W3:Y:S01]  /*f5e0*/  LDL R2, [R1] ;  /* 0x0000000001027983 */ /* 0x008ee20000100800 */
[----:B------:R-:W-:Y:S01]  /*f5f0*/  VIADD R6, R18, 0x1 ;  /* 0x0000000112067836 */ /* 0x000fe20000000000 */
[----:B------:R-:W-:Y:S04]  /*f600*/  BSSY B1, `(.L_x_76) ;  /* 0x00000ce000017945 */ /* 0x000fe80003800000 */
[----:B------:R-:W-:-:S04]  /*f610*/  ISETP.NE.AND P0, PT, R6, 0x2, PT ;  /* 0x000000020600780c */ /* 0x000fc80003f05270 */
[----:B------:R-:W-:Y:S02]  /*f620*/  SEL R7, RZ, 0x1, P0 ;  /* 0x00000001ff077807 */ /* 0x000fe40000000000 */
[----:B------:R-:W-:Y:S02]  /*f630*/  SEL R6, R6, RZ, P0 ;  /* 0x000000ff06067207 */ /* 0x000fe40000000000 */
[----:B--2---:R-:W-:Y:S02]  /*f640*/  ISETP.NE.AND P1, PT, R3, RZ, PT ;  /* 0x000000ff0300720c */ /* 0x004fe40003f25270 */
[----:B---3--:R-:W-:-:S11]  /*f650*/  LOP3.LUT R7, R2, R7, RZ, 0x3c, !PT ;  /* 0x0000000702077212 */ /* 0x008fd600078e3cff */
[----:B0-----:R-:W-:Y:S05]  /*f660*/  @!P1 BRA `(.L_x_77) ;  /* 0x0000000c001c9947 */ /* 0x001fea0003800000 */
[----:B------:R-:W2:Y:S01]  /*f670*/  LDL R2, [R1+0x10] ;  /* 0x0000100001027983 */ /* 0x000ea20000100800 */
[----:B------:R-:W-:Y:S01]  /*f680*/  IMAD.MOV.U32 R8, RZ, RZ, R0 ;  /* 0x000000ffff087224 */ /* 0x000fe200078e0000 */
[----:B--2---:R-:W-:-:S13]  /*f690*/  ISETP.NE.AND P1, PT, R2, RZ, PT ;  /* 0x000000ff0200720c */ /* 0x004fda0003f25270 */
[----:B------:R-:W-:Y:S05]  /*f6a0*/  @!P1 BRA `(.L_x_78) ;  /* 0x0000000000509947 */ /* 0x000fea0003800000 */
[----:B------:R-:W2:Y:S01]  /*f6b0*/  LDL R10, [R1+0x8] ;  /* 0x00000800010a7983 */ /* 0x000ea20000100800 */
[----:B-1----:R-:W0:Y:S01]  /*f6c0*/  LDC R5, c[0x0][0x43c] ;  /* 0x00010f00ff057b82 */ /* 0x002e220000000800 */
[----:B------:R-:W-:Y:S01]  /*f6d0*/  ULDC.64 UR4, c[0x0][0x428] ;  /* 0x00010a0000047ab9 */ /* 0x000fe20000000a00 */
[----:B------:R-:W-:Y:S01]  /*f6e0*/  ULDC.64 UR6, c[0x0][0x208] ;  /* 0x0000820000067ab9 */ /* 0x000fe20000000a00 */
[----:B0-----:R-:W-:-:S13]  /*f6f0*/  ISETP.NE.AND P0, PT, R5, 0x1, PT ;  /* 0x000000010500780c */ /* 0x001fda0003f05270 */
[----:B------:R-:W0:Y:S02]  /*f700*/  @P0 LDC.64 R2, c[0x0][0x440] ;  /* 0x00011000ff020b82 */ /* 0x000e240000000a00 */
[----:B0-----:R-:W-:Y:S01]  /*f710*/  @P0 IMAD.HI.U32 R4, R0, R2, RZ ;  /* 0x0000000200040227 */ /* 0x001fe200078e00ff */
[----:B------:R-:W-:-:S04]  /*f720*/  MOV R2, R0 ;  /* 0x0000000000027202 */ /* 0x000fc80000000f00 */
[----:B------:R-:W-:-:S04]  /*f730*/  @P0 SHF.R.U32.HI R2, RZ, R3, R4 ;  /* 0x00000003ff020219 */ /* 0x000fc80000011604 */
[--C-:B------:R-:W-:Y:S01]  /*f740*/  SHF.R.S32.HI R3, RZ, 0x1f, R2.reuse ;  /* 0x0000001fff037819 */ /* 0x100fe20000011402 */
[--C-:B------:R-:W-:Y:S02]  /*f750*/  IMAD.MOV R8, RZ, RZ, -R2.reuse ;  /* 0x000000ffff087224 */ /* 0x100fe400078e0a02 */
[----:B------:R-:W-:-:S04]  /*f760*/  IMAD.WIDE.U32 R2, R19, UR4, R2 ;  /* 0x0000000413027c25 */ /* 0x000fc8000f8e0002 */
[----:B------:R-:W-:Y:S02]  /*f770*/  IMAD R8, R5, R8, R0 ;  /* 0x0000000805087224 */ /* 0x000fe400078e0200 */
[----:B--2---:R-:W-:-:S04]  /*f780*/  IMAD R4, R10, UR4, RZ ;  /* 0x000000040a047c24 */ /* 0x004fc8000f8e02ff */
[----:B------:R-:W-:Y:S01]  /*f790*/  IMAD R4, R19, UR5, R4 ;  /* 0x0000000513047c24 */ /* 0x000fe2000f8e0204 */
[----:B------:R-:W-:-:S03]  /*f7a0*/  ULDC.64 UR4, c[0x0][0x418] ;  /* 0x0001060000047ab9 */ /* 0x000fc60000000a00 */
[----:B------:R-:W-:Y:S01]  /*f7b0*/  IMAD.IADD R3, R4, 0x1, R3 ;  /* 0x0000000104037824 */ /* 0x000fe200078e0203 */
[----:B------:R-:W-:-:S04]  /*f7c0*/  LEA R4, P0, R2, UR4, 0x2 ;  /* 0x0000000402047c11 */ /* 0x000fc8000f8010ff */
[----:B------:R-:W-:-:S05]  /*f7d0*/  LEA.HI.X R5, R2, UR5, R3, 0x2, P0 ;  /* 0x0000000502057c11 */ /* 0x000fca00080f1403 */
[----:B------:R0:W5:Y:S04]  /*f7e0*/  LDG.E R4, desc[UR6][R4.64] ;  /* 0x0000000604047981 */ /* 0x000168000c1e1900 */
.L_x_78:
[----:B------:R-:W-:Y:S01]  /*f7f0*/  LEA R3, R6, UR36, 0x3 ;  /* 0x0000002406037c11 */ /* 0x000fe2000f8e18ff */
[----:B------:R-:W-:Y:S01]  /*f800*/  BSSY B2, `(.L_x_79) ;  /* 0x0000004000027945 */ /* 0x000fe20003800000 */
[----:B------:R-:W-:-:S04]  /*f810*/  SHF.L.U32 R2, R7, 0x1f, RZ ;  /* 0x0000001f07027819 */ /* 0x000fc800000006ff */
[----:B------:R-:W2:Y:S02]  /*f820*/  SYNCS.PHASECHK.TRANS64.TRYWAIT P0, [R3+URZ+0x38840], R2 ;  /* 0x03884002030075a7 */ /* 0x000ea4000800017f */
[----:B--2---:R-:W-:Y:S05]  /*f830*/  @!P0 BRA `(.L_x_80) ;  /* 0x0000003000988947 */ /* 0x004fea0003800000 */
.L_x_166:
[----:B------:R-:W-:Y:S05]  /*f840*/  BSYNC B2 ;  /* 0x0000000000027941 */ /* 0x000fea0003800000 */
.L_x_79:
[----:B01----:R-:W0:Y:S01]  /*f850*/  S2R R5, SR_TID.X ;  /* 0x0000000000057919 */ /* 0x003e220000002100 */
[----:B------:R-:W-:Y:S01]  /*f860*/  BSSY B2, `(.L_x_81) ;  /* 0x000000b000027945 */ /* 0x000fe20003800000 */
[----:B0-----:R-:W-:-:S04]  /*f870*/  LOP3.LUT R5, R5, 0x7f, RZ, 0xc0, !PT ;  /* 0x0000007f05057812 */ /* 0x001fc800078ec0ff */
[----:B------:R-:W-:-:S13]  /*f880*/  ISETP.NE.AND P1, PT, R5, RZ, PT ;  /* 0x000000ff0500720c */ /* 0x000fda0003f25270 */
[----:B------:R-:W-:Y:S05]  /*f890*/  @P1 BRA `(.L_x_82) ;  /* 0x00000000001c1947 */ /* 0x000fea0003800000 */
[----:B------:R-:W0:Y:S01]  /*f8a0*/  S2R R5, SR_TID.X ;  /* 0x0000000000057919 */ /* 0x000e220000002100 */
[----:B--2---:R-:W-:-:S04]  /*f8b0*/  IMAD.MOV.U32 R2, RZ, RZ, 0xa000 ;  /* 0x0000a000ff027424 */ /* 0x004fc800078e00ff */
[----:B------:R1:W-:Y:S01]  /*f8c0*/  SYNCS.ARRIVE.TRANS64 RZ, [R3+URZ+0x38830], R2 ;  /* 0x0388300203ff79a7 */ /* 0x0003e2000800003f */
[----:B0-----:R-:W-:-:S04]  /*f8d0*/  LOP3.LUT R5, R5, 0x1f, RZ, 0xc0, !PT ;  /* 0x0000001f05057812 */ /* 0x001fc800078ec0ff */
[----:B------:R-:W-:-:S13]  /*f8e0*/  ISETP.NE.AND P0, PT, R5, RZ, PT ;  /* 0x000000ff0500720c */ /* 0x000fda0003f05270 */
[----:B-1----:R-:W-:Y:S05]  /*f8f0*/  @!P0 BRA `(.L_x_82) ;  /* 0x0000000000048947 */ /* 0x002fea0003800000 */
[----:B------:R-:W-:Y:S01]  /*f900*/  BPT.TRAP 0x1 ;  /* 0x000000040000795c */ /* 0x000fe20000300000 */
.L_x_82:
[----:B------:R-:W-:Y:S05]  /*f910*/  BSYNC B2 ;  /* 0x0000000000027941 */ /* 0x000fea0003800000 */
.L_x_81:
        /* <DEDUP_REMOVED lines=8> */
[----:B------:R-:W-:Y:S01]  /*f9a0*/  VIADD R10, R5, 0x24400 ;  /* 0x00024400050a7836 */ /* 0x000fe20000000000 */
[----:B------:R-:W-:Y:S01]  /*f9b0*/  UMOV UR6, 0x0 ;  /* 0x0000000000067882 */ /* 0x000fe20000000000 */
[----:B------:R-:W-:-:S10]  /*f9c0*/  UMOV UR7, 0x14f00000 ;  /* 0x14f0000000077882 */ /* 0x000fd40000000000 */
.L_x_83:
        /* <DEDUP_REMOVED lines=16> */
.L_x_84:
        /* <DEDUP_REMOVED lines=16> */
.L_x_85:
        /* <DEDUP_REMOVED lines=16> */
.L_x_86:
        /* <DEDUP_REMOVED lines=16> */
.L_x_167:
[----:B------:R-:W-:Y:S05]  /*fdd0*/  BSYNC B2 ;  /* 0x0000000000027941 */ /* 0x000fea0003800000 */
.L_x_87:
[----:B------:R-:W-:Y:S01]  /*fde0*/  BSSY B2, `(.L_x_89) ;  /* 0x000000b000027945 */ /* 0x000fe20003800000 */
[----:B0-----:R-:W-:Y:S02]  /*fdf0*/  IMAD.MOV.U32 R2, RZ, RZ, 0x0 ;  /* 0x00000000ff027424 */ /* 0x001fe400078e00ff */
[----:B------:R-:W-:Y:S01]  /*fe00*/  IMAD.MOV.U32 R3, RZ, RZ, 0x14f00000 ;  /* 0x14f00000ff037424 */ /* 0x000fe200078e00ff */
[----:B------:R-:W-:Y:S06]  /*fe10*/  @P1 BRA `(.L_x_90) ;  /* 0x00000000001c1947 */ /* 0x000fec0003800000 */
[----:B------:R-:W-:-:S04]  /*fe20*/  IMAD.MOV.U32 R10, RZ, RZ, 0xa000 ;  /* 0x0000a000ff0a7424 */ /* 0x000fc800078e00ff */
[----:B------:R0:W-:Y:S02]  /*fe30*/  SYNCS.ARRIVE.TRANS64 RZ, [R5+URZ+0x50], R10 ;  /* 0x0000500a05ff79a7 */ /* 0x0001e4000800003f */
[----:B0-----:R-:W0:Y:S02]  /*fe40*/  S2R R10, SR_TID.X ;  /* 0x00000000000a7919 */ /* 0x001e240000002100 */
[----:B0-----:R-:W-:-:S04]  /*fe50*/  LOP3.LUT R10, R10, 0x1f, RZ, 0xc0, !PT ;  /* 0x0000001f0a0a7812 */ /* 0x001fc800078ec0ff */
[----:B------:R-:W-:-:S13]  /*fe60*/  ISETP.NE.AND P0, PT, R10, RZ, PT ;  /* 0x000000ff0a00720c */ /* 0x000fda0003f05270 */
[----:B------:R-:W-:Y:S05]  /*fe70*/  @!P0 BRA `(.L_x_90) ;  /* 0x0000000000048947 */ /* 0x000fea0003800000 */
[----:B------:R-:W-:Y:S01]  /*fe80*/  BPT.TRAP 0x1 ;  /* 0x000000040000795c */ /* 0x000fe20000300000 */
.L_x_90:
[----:B------:R-:W-:Y:S05]  /*fe90*/  BSYNC B2 ;  /* 0x0000000000027941 */ /* 0x000fea0003800000 */
.L_x_89:
[----:B------:R-:W2:Y:S01]  /*fea0*/  LDL.LU R10, [R1+0x4] ;  /* 0x00000400010a7983 */ /* 0x000ea20000300800 */
[----:B------:R-:W-:Y:S01]  /*feb0*/  R2UR UR6, R2 ;  /* 0x00000000020672ca */ /* 0x000fe200000e0000 */
[----:B------:R-:W-:Y:S01]  /*fec0*/  IMAD R18, R18, 0xa000, R9 ;  /* 0x0000a00012127824 */ /* 0x000fe200078e0209 */
[----:B------:R-:W-:Y:S01]  /*fed0*/  R2UR UR7, R3 ;  /* 0x00000000030772ca */ /* 0x000fe200000e0000 */
[----:B------:R-:W-:Y:S01]  /*fee0*/  UIADD3 UR4, UP0, UR38, 0x470, URZ ;  /* 0x0000047026047890 */ /* 0x000fe2000ff1e03f */
[----:B------:R-:W-:Y:S01]  /*fef0*/  R2UR UR10, R11 ;  /* 0x000000000b0a72ca */ /* 0x000fe200000e0000 */
[----:B------:R-:W-:Y:S01]  /*ff00*/  VIADD R5, R5, 0x50 ;  /* 0x0000005005057836 */ /* 0x000fe20000000000 */
[----:B------:R-:W-:Y:S01]  /*ff10*/  PLOP3.LUT P0, PT, PT, PT, PT, 0x80, 0x0 ;  /* 0x000000000000781c */ /* 0x000fe20003f0f070 */
[----:B------:R-:W-:Y:S01]  /*ff20*/  UIADD3.X UR5, URZ, UR39, URZ, UP0, !UPT ;  /* 0x000000273f057290 */ /* 0x000fe200087fe43f */
[----:B------:R-:W-:Y:S01]  /*ff30*/  IADD3 R11, R18, 0x400, RZ ;  /* 0x00000400120b7810 */ /* 0x000fe20007ffe0ff */
[----:B--2---:R-:W-:-:S10]  /*ff40*/  IMAD R10, R10, 0x50, RZ ;  /* 0x000000500a0a7824 */ /* 0x004fd400078e02ff */
.L_x_91:
        /* <DEDUP_REMOVED lines=15> */
.L_x_92:
        /* <DEDUP_REMOVED lines=15> */
.L_x_93:
        /* <DEDUP_REMOVED lines=15> */
.L_x_94:
        /* <DEDUP_REMOVED lines=12> */
.L_x_77:
[----:B------:R-:W-:Y:S05]  /*102e0*/  BSYNC B1 ;  /* 0x0000000000017941 */ /* 0x000fea0003800000 */
.L_x_76:
[----:B------:R-:W2:Y:S01]  /*102f0*/  LDL R2, [R1+0xc] ;  /* 0x00000c0001027983 */ /* 0x000ea20000100800 */
[----:B------:R-:W-:Y:S01]  /*10300*/  VIADD R18, R6, 0x1 ;  /* 0x0000000106127836 */ /* 0x000fe20000000000 */
[----:B------:R-:W-:Y:S04]  /*10310*/  BSSY B1, `(.L_x_95) ;  /* 0x00000cf000017945 */ /* 0x000fe80003800000 */
[----:B------:R-:W-:-:S04]  /*10320*/  ISETP.NE.AND P0, PT, R18, 0x2, PT ;  /* 0x000000021200780c */ /* 0x000fc80003f05270 */
[----:B------:R-:W-:Y:S02]  /*10330*/  SEL R18, R18, RZ, P0 ;  /* 0x000000ff12127207 */ /* 0x000fe40000000000 */
[----:B--2---:R-:W-:Y:S02]  /*10340*/  ISETP.NE.AND P1, PT, R2, RZ, PT ;  /* 0x000000ff0200720c */ /* 0x004fe40003f25270 */
[----:B------:R-:W-:-:S04]  /*10350*/  SEL R2, RZ, 0x1, P0 ;  /* 0x00000001ff027807 */ /* 0x000fc80000000000 */
[----:B------:R-:W-:-:S05]  /*10360*/  LOP3.LUT R10, R7, R2, RZ, 0x3c, !PT ;  /* 0x00000002070a7212 */ /* 0x000fca00078e3cff */
[----:B------:R2:W-:Y:S02]  /*10370*/  STL [R1], R10 ;  /* 0x0000000a01007387 */ /* 0x0005e40000100800 */
[----:B------:R-:W-:Y:S05]  /*10380*/  @!P1 BRA `(.L_x_96) ;  /* 0x0000000c001c9947 */ /* 0x000fea0003800000 */
[----:B------:R-:W3:Y:S01]  /*10390*/  LDL R3, [R1+0x10] ;  /* 0x0000100001037983 */ /* 0x000ee20000100800 */
[----:B0-----:R-:W-:Y:S01]  /*103a0*/  VIADD R8, R0, 0xffffffff ;  /* 0xffffffff00087836 */ /* 0x001fe20000000000 */
[----:B---3--:R-:W-:-:S13]  /*103b0*/  ISETP.NE.AND P1, PT, R3, RZ, PT ;  /* 0x000000ff0300720c */ /* 0x008fda0003f25270 */
[----:B------:R-:W-:Y:S05]  /*103c0*/  @!P1 BRA `(.L_x_97) ;  /* 0x0000000000509947 */ /* 0x000fea0003800000 */
[----:B------:R-:W3:Y:S01]  /*103d0*/  LDL R11, [R1+0x8] ;  /* 0x00000800010b7983 */ /* 0x000ee20000100800 */
[----:B-1----:R-:W0:Y:S01]  /*103e0*/  LDC R5, c[0x0][0x43c] ;  /* 0x00010f00ff057b82 */ /* 0x002e220000000800 */
[----:B------:R-:W-:Y:S01]  /*103f0*/  ULDC.64 UR4, c[0x0][0x428] ;  /* 0x00010a0000047ab9 */ /* 0x000fe20000000a00 */
[----:B------:R-:W-:Y:S01]  /*10400*/  ULDC.64 UR6, c[0x0][0x208] ;  /* 0x0000820000067ab9 */ /* 0x000fe20000000a00 */
[----:B0-----:R-:W-:-:S13]  /*10410*/  ISETP.NE.AND P0, PT, R5, 0x1, PT ;  /* 0x000000010500780c */ /* 0x001fda0003f05270 */
[----:B------:R-:W0:Y:S02]  /*10420*/  @P0 LDC.64 R2, c[0x0][0x440] ;  /* 0x00011000ff020b82 */ /* 0x000e240000000a00 */
[----:B0-----:R-:W-:-:S04]  /*10430*/  @P0 IMAD.HI.U32 R4, R8, R2, RZ ;  /* 0x0000000208040227 */ /* 0x001fc800078e00ff */
[----:B------:R-:W-:Y:S01]  /*10440*/  IMAD.MOV.U32 R2, RZ, RZ, R8 ;  /* 0x000000ffff027224 */ /* 0x000fe200078e0008 */
[----:B------:R-:W-:-:S05]  /*10450*/  @P0 SHF.R.U32.HI R2, RZ, R3, R4 ;  /* 0x00000003ff020219 */ /* 0x000fca0000011604 */
[----:B------:R-:W-:-:S04]  /*10460*/  IMAD.MOV R3, RZ, RZ, -R2 ;  /* 0x000000ffff037224 */ /* 0x000fc800078e0a02 */
[----:B------:R-:W-:Y:S01]  /*10470*/  IMAD R8, R5, R3, R8 ;  /* 0x0000000305087224 */ /* 0x000fe200078e0208 */
[----:B------:R-:W-:-:S03]  /*10480*/  SHF.R.S32.HI R3, RZ, 0x1f, R2 ;  /* 0x0000001fff037819 */ /* 0x000fc60000011402 */
[----:B------:R-:W-:-:S04]  /*10490*/  IMAD.WIDE.U32 R2, R19, UR4, R2 ;  /* 0x0000000413027c25 */ /* 0x000fc8000f8e0002 */
[----:B---3--:R-:W-:-:S04]  /*104a0*/  IMAD R4, R11, UR4, RZ ;  /* 0x000000040b047c24 */ /* 0x008fc8000f8e02ff */
[----:B------:R-:W-:Y:S01]  /*104b0*/  IMAD R4, R19, UR5, R4 ;  /* 0x0000000513047c24 */ /* 0x000fe2000f8e0204 */
[----:B------:R-:W-:-:S04]  /*104c0*/  ULDC.64 UR4, c[0x0][0x418] ;  /* 0x0001060000047ab9 */ /* 0x000fc80000000a00 */
[----:B------:R-:W-:Y:S02]  /*104d0*/  IADD3 R3, R4, R3, RZ ;  /* 0x0000000304037210 */ /* 0x000fe40007ffe0ff */
[----:B------:R-:W-:-:S04]  /*104e0*/  LEA R4, P0, R2, UR4, 0x2 ;  /* 0x0000000402047c11 */ /* 0x000fc8000f8010ff */
[----:B------:R-:W-:-:S05]  /*104f0*/  LEA.HI.X R5, R2, UR5, R3, 0x2, P0 ;  /* 0x0000000502057c11 */ /* 0x000fca00080f1403 */
[----:B------:R0:W5:Y:S04]  /*10500*/  LDG.E R4, desc[UR6][R4.64] ;  /* 0x0000000604047981 */ /* 0x000168000c1e1900 */
.L_x_97:
[----:B------:R-:W-:Y:S01]  /*10510*/  LEA R2, R18, UR36, 0x3 ;  /* 0x0000002412027c11 */ /* 0x000fe2000f8e18ff */
[----:B------:R-:W-:Y:S01]  /*10520*/  BSSY B2, `(.L_x_98) ;  /* 0x0000004000027945 */ /* 0x000fe20003800000 */
[----:B------:R-:W-:-:S04]  /*10530*/  SHF.L.U32 R3, R10, 0x1f, RZ ;  /* 0x0000001f0a037819 */ /* 0x000fc800000006ff */
[----:B------:R-:W3:Y:S02]  /*10540*/  SYNCS.PHASECHK.TRANS64.TRYWAIT P0, [R2+URZ+0x38840], R3 ;  /* 0x03884003020075a7 */ /* 0x000ee4000800017f */
[----:B---3--:R-:W-:Y:S05]  /*10550*/  @!P0 BRA `(.L_x_99) ;  /* 0x0000002400788947 */ /* 0x008fea0003800000 */
.L_x_168:
[----:B------:R-:W-:Y:S05]  /*10560*/  BSYNC B2 ;  /* 0x0000000000027941 */ /* 0x000fea0003800000 */
.L_x_98:
[----:B01----:R-:W0:Y:S01]  /*10570*/  S2R R5, SR_TID.X ;  /* 0x0000000000057919 */ /* 0x003e220000002100 */
[----:B------:R-:W-:Y:S01]  /*10580*/  BSSY B2, `(.L_x_100) ;  /* 0x000000b000027945 */ /* 0x000fe20003800000 */
[----:B0-----:R-:W-:-:S04]  /*10590*/  LOP3.LUT R5, R5, 0x7f, RZ, 0xc0, !PT ;  /* 0x0000007f05057812 */ /* 0x001fc800078ec0ff */
[----:B------:R-:W-:-:S13]  /*105a0*/  ISETP.NE.AND P1, PT, R5, RZ, PT ;  /* 0x000000ff0500720c */ /* 0x000fda0003f25270 */
[----:B------:R-:W-:Y:S05]  /*105b0*/  @P1 BRA `(.L_x_101) ;  /* 0x00000000001c1947 */ /* 0x000fea0003800000 */
[----:B------:R-:W0:Y:S01]  /*105c0*/  S2R R5, SR_TID.X ;  /* 0x0000000000057919 */ /* 0x000e220000002100 */
[----:B---3--:R-:W-:-:S04]  /*105d0*/  IMAD.MOV.U32 R3, RZ, RZ, 0xa000 ;  /* 0x0000a000ff037424 */ /* 0x008fc800078e00ff */
[----:B------:R1:W-:Y:S01]  /*105e0*/  SYNCS.ARRIVE.TRANS64 RZ, [R2+URZ+0x38830], R3 ;  /* 0x0388300302ff79a7 */ /* 0x0003e2000800003f */
[----:B0-----:R-:W-:-:S04]  /*105f0*/  LOP3.LUT R5, R5, 0x1f, RZ, 0xc0, !PT ;  /* 0x0000001f05057812 */ /* 0x001fc800078ec0ff */
[----:B------:R-:W-:-:S13]  /*10600*/  ISETP.NE.AND P0, PT, R5, RZ, PT ;  /* 0x000000ff0500720c */ /* 0x000fda0003f05270 */
[----:B-1----:R-:W-:Y:S05]  /*10610*/  @!P0 BRA `(.L_x_101) ;  /* 0x0000000000048947 */ /* 0x002fea0003800000 */
[----:B------:R-:W-:Y:S01]  /*10620*/  BPT.TRAP 0x1 ;  /* 0x000000040000795c */ /* 0x000fe20000300000 */
.L_x_101:
[----:B------:R-:W-:Y:S05]  /*10630*/  BSYNC B2 ;  /* 0x0000000000027941 */ /* 0x000fea0003800000 */
.L_x_100:
[----:B------:R-:W-:Y:S01]  /*10640*/  IMAD.MOV.U32 R11, RZ, RZ, RZ ;  /* 0x000000ffff0b7224 */ /* 0x000fe200078e00ff */
[----:B------:R-:W-:Y:S01]  /*10650*/  UIADD3 UR4, UP0, UR38, 0x370, URZ ;  /* 0x0000037026047890 */ /* 0x000fe2000ff1e03f */
[C---:B---3--:R-:W-:Y:S01]  /*10660*/  IMAD R3, R18.reuse, 0x8, R12 ;  /* 0x0000000812037824 */ /* 0x048fe200078e020c */
[----:B------:R-:W-:Y:S01]  /*10670*/  PLOP3.LUT P0, PT, PT, PT, PT, 0x80, 0x0 ;  /* 0x000000000000781c */ /* 0x000fe20003f0f070 */
[----:B------:R-:W-:Y:S01]  /*10680*/  IMAD R5, R18, 0xa000, R9 ;  /* 0x0000a00012057824 */ /* 0x000fe200078e0209 */
[----:B------:R-:W-:Y:S01]  /*10690*/  R2UR UR10, R11 ;  /* 0x000000000b0a72ca */ /* 0x000fe200000e0000 */
[----:B------:R-:W-:Y:S01]  /*106a0*/  VIADD R3, R3, 0x30 ;  /* 0x0000003003037836 */ /* 0x000fe20000000000 */
[----:B------:R-:W-:Y:S01]  /*106b0*/  UIADD3.X UR5, URZ, UR39, URZ, UP0, !UPT ;  /* 0x000000273f057290 */ /* 0x000fe200087fe43f */
[----:B------:R-:W-:Y:S01]  /*106c0*/  IMAD R2, R8, 0x50, RZ ;  /* 0x0000005008027824 */ /* 0x000fe200078e02ff */
[----:B------:R-:W-:Y:S01]  /*106d0*/  UMOV UR6, 0x0 ;  /* 0x0000000000067882 */ /* 0x000fe20000000000 */
[----:B--2---:R-:W-:Y:S01]  /*106e0*/  VIADD R10, R5, 0x24400 ;  /* 0x00024400050a7836 */ /* 0x004fe20000000000 */
[----:B------:R-:W-:-:S09]  /*106f0*/  UMOV UR7, 0x14f00000 ;  /* 0x14f0000000077882 */ /* 0x000fd20000000000 */
.L_x_102:
        /* <DEDUP_REMOVED lines=16> */
.L_x_103:
        /* <DEDUP_REMOVED lines=12> */
[----:B------:R-:W-:Y:S01]  /*108c0*/  UMOV UR6, 0x0 ;  /* 0x0000000000067882 */ /* 0x000fe20000000000 */
[----:B------:R-:W-:Y:S01]  /*108d0*/  IADD3 R10, R5, 0x29400, RZ ;  /* 0x00029400050a7810 */ /* 0x000fe20007ffe0ff */
[----:B------:R-:W-:Y:S01]  /*108e0*/  UMOV UR7, 0x14f00000 ;  /* 0x14f0000000077882 */ /* 0x000fe20000000000 */
[----:B------:R-:W-:-:S15]  /*108f0*/  R2UR UR10, R14 ;  /* 0x000000000e0a72ca */ /* 0x000fde00000e0000 */
.L_x_104:
        /* <DEDUP_REMOVED lines=16> */
.L_x_105:
        /* <DEDUP_REMOVED lines=10> */
[----:B------:R-:W-:Y:S01]  /*10aa0*/  SHF.L.U32 R7, R7, 0x1f, RZ ;  /* 0x0000001f07077819 */ /* 0x000fe200000006ff */
[----:B------:R-:W-:Y:S01]  /*10ab0*/  IMAD R5, R6, 0x8, R12 ;  /* 0x0000000806057824 */ /* 0x000fe200078e020c */
[----:B------:R-:W-:Y:S03]  /*10ac0*/  BSSY B2, `(.L_x_106) ;  /* 0x0000003000027945 */ /* 0x000fe60003800000 */
[----:B------:R-:W0:Y:S02]  /*10ad0*/  SYNCS.PHASECHK.TRANS64.TRYWAIT P0, [R5+URZ+0x60], R7 ;  /* 0x00006007050075a7 */ /* 0x000e24000800017f */
[----:B0-----:R-:W-:Y:S05]  /*10ae0*/  @!P0 BRA `(.L_x_107) ;  /* 0x0000002000288947 */ /* 0x001fea0003800000 */
.L_x_169:
[----:B------:R-:W-:Y:S05]  /*10af0*/  BSYNC B2 ;  /* 0x0000000000027941 */ /* 0x000fea0003800000 */
.L_x_106:
[----:B------:R-:W-:Y:S01]  /*10b00*/  BSSY B2, `(.L_x_108) ;  /* 0x000000b000027945 */ /* 0x000fe20003800000 */
[----:B------:R-:W-:Y:S02]  /*10b10*/  IMAD.MOV.U32 R2, RZ, RZ, 0x0 ;  /* 0x00000000ff027424 */ /* 0x000fe400078e00ff */
[----:B------:R-:W-:Y:S01]  /*10b20*/  IMAD.MOV.U32 R3, RZ, RZ, 0x14f00000 ;  /* 0x14f00000ff037424 */ /* 0x000fe200078e00ff */
[----:B------:R-:W-:Y:S06]  /*10b30*/  @P1 BRA `(.L_x_109) ;  /* 0x00000000001c1947 */ /* 0x000fec0003800000 */
[----:B------:R-:W1:Y:S01]  /*10b40*/  S2R R10, SR_TID.X ;  /* 0x00000000000a7919 */ /* 0x000e620000002100 */
[----:B0-----:R-:W-:-:S04]  /*10b50*/  IMAD.MOV.U32 R7, RZ, RZ, 0xa000 ;  /* 0x0000a000ff077424 */ /* 0x001fc800078e00ff */
[----:B------:R2:W-:Y:S01]  /*10b60*/  SYNCS.ARRIVE.TRANS64 RZ, [R5+URZ+0x50], R7 ;  /* 0x0000500705ff79a7 */ /* 0x0005e2000800003f */
[----:B-1----:R-:W-:-:S04]  /*10b70*/  LOP3.LUT R10, R10, 0x1f, RZ, 0xc0, !PT ;  /* 0x0000001f0a0a7812 */ /* 0x002fc800078ec0ff */
[----:B------:R-:W-:-:S13]  /*10b80*/  ISETP.NE.AND P0, PT, R10, RZ, PT ;  /* 0x000000ff0a00720c */ /* 0x000fda0003f05270 */
[----:B--2---:R-:W-:Y:S05]  /*10b90*/  @!P0 BRA `(.L_x_109) ;  /* 0x0000000000048947 */ /* 0x004fea0003800000 */
[----:B------:R-:W-:Y:S01]  /*10ba0*/  BPT.TRAP 0x1 ;  /* 0x000000040000795c */ /* 0x000fe20000300000 */
.L_x_109:
[----:B------:R-:W-:Y:S05]  /*10bb0*/  BSYNC B2 ;  /* 0x0000000000027941 */ /* 0x000fea0003800000 */
.L_x_108:
[----:B0-----:R-:W2:Y:S01]  /*10bc0*/  LDL.LU R7, [R1+0x4] ;  /* 0x0000040001077983 */ /* 0x001ea20000300800 */
[----:B------:R-:W-:Y:S01]  /*10bd0*/  R2UR UR10, R11 ;  /* 0x000000000b0a72ca */ /* 0x000fe200000e0000 */
[----:B------:R-:W-:Y:S01]  /*10be0*/  IMAD R6, R6, 0xa000, R9 ;  /* 0x0000a00006067824 */ /* 0x000fe200078e0209 */
[----:B------:R-:W-:Y:S01]  /*10bf0*/  R2UR UR6, R2 ;  /* 0x00000000020672ca */ /* 0x000fe200000e0000 */
[----:B------:R-:W-:Y:S01]  /*10c00*/  UIADD3 UR4, UP0, UR38, 0x470, URZ ;  /* 0x0000047026047890 */ /* 0x000fe2000ff1e03f */
[----:B------:R-:W-:Y:S01]  /*10c10*/  R2UR UR7, R3 ;  /* 0x00000000030772ca */ /* 0x000fe200000e0000 */
[----:B------:R-:W-:Y:S01]  /*10c20*/  VIADD R5, R5, 0x50 ;  /* 0x0000005005057836 */ /* 0x000fe20000000000 */
[----:B------:R-:W-:Y:S01]  /*10c30*/  PLOP3.LUT P0, PT, PT, PT, PT, 0x80, 0x0 ;  /* 0x000000000000781c */ /* 0x000fe20003f0f070 */
[----:B------:R-:W-:Y:S01]  /*10c40*/  VIADD R10, R6, 0x400 ;  /* 0x00000400060a7836 */ /* 0x000fe20000000000 */
[----:B------:R-:W-:Y:S01]  /*10c50*/  UIADD3.X UR5, URZ, UR39, URZ, UP0, !UPT ;  /* 0x000000273f057290 */ /* 0x000fe200087fe43f */
[----:B--2---:R-:W-:-:S11]  /*10c60*/  IMAD R7, R7, 0x50, RZ ;  /* 0x0000005007077824 */ /* 0x004fd600078e02ff */
.L_x_110:
        /* <DEDUP_REMOVED lines=15> */
.L_x_111:
        /* <DEDUP_REMOVED lines=15> */
.L_x_112:
        /* <DEDUP_REMOVED lines=15> */
.L_x_113:
        /* <DEDUP_REMOVED lines=12> */
.L_x_96:
[----:B------:R-:W-:Y:S05]  /*11000*/  BSYNC B1 ;  /* 0x0000000000017941 */ /* 0x000fea0003800000 */
.L_x_95:
[C---:B------:R-:W-:Y:S01]  /*11010*/  ISETP.GT.AND P0, PT, R0.reuse, 0x1, PT ;  /* 0x000000010000780c */ /* 0x040fe20003f04270 */
[----:B------:R-:W-:-:S12]  /*11020*/  VIADD R0, R0, 0xfffffffe ;  /* 0xfffffffe00007836 */ /* 0x000fd80000000000 */
[----:B------:R-:W-:Y:S05]  /*11030*/  @P0 BRA `(.L_x_114) ;  /* 0xffffffe400640947 */ /* 0x000fea000383ffff */
.L_x_75:
[----:B------:R-:W-:Y:S05]  /*11040*/  BSYNC B0 ;  /* 0x0000000000007941 */ /* 0x000fea0003800000 */
.L_x_54:
[----:B0-----:R-:W4:Y:S01]  /*11050*/  LDL.LU R0, [R1+0xc] ;  /* 0x00000c0001007983 */ /* 0x001f220000300800 */
[----:B------:R-:W-:Y:S01]  /*11060*/  BSSY B0, `(.L_x_115) ;  /* 0x0000059000007945 */ /* 0x000fe20003800000 */
[----:B----4-:R-:W-:-:S13]  /*11070*/  ISETP.NE.AND P0, PT, R0, RZ, PT ;  /* 0x000000ff0000720c */ /* 0x010fda0003f05270 */
[----:B------:R-:W-:Y:S05]  /*11080*/  @!P0 BRA `(.L_x_116) ;  /* 0x0000000400588947 */ /* 0x000fea0003800000 */
[----:B--2---:R-:W2:Y:S01]  /*11090*/  LDL R3, [R1] ;  /* 0x0000000001037983 */ /* 0x004ea20000100800 */
[----:B------:R-:W-:Y:S01]  /*110a0*/  LEA R2, R18, UR36, 0x3 ;  /* 0x0000002412027c11 */ /* 0x000fe2000f8e18ff */
[----:B------:R-:W-:Y:S01]  /*110b0*/  BSSY B1, `(.L_x_117) ;  /* 0x0000007000017945 */ /* 0x000fe20003800000 */
[----:B------:R-:W0:Y:S02]  /*110c0*/  S2R R0, SR_TID.X ;  /* 0x0000000000007919 */ /* 0x000e240000002100 */
[----:B0-----:R-:W-:-:S04]  /*110d0*/  LOP3.LUT R0, R0, 0x7f, RZ, 0xc0, !PT ;  /* 0x0000007f00007812 */ /* 0x001fc800078ec0ff */
[----:B------:R-:W-:Y:S02]  /*110e0*/  ISETP.NE.AND P1, PT, R0, RZ, PT ;  /* 0x000000ff0000720c */ /* 0x000fe40003f25270 */
[----:B--2---:R-:W-:-:S04]  /*110f0*/  SHF.L.U32 R3, R3, 0x1f, RZ ;  /* 0x0000001f03037819 */ /* 0x004fc800000006ff */
[----:B------:R-:W0:Y:S02]  /*11100*/  SYNCS.PHASECHK.TRANS64.TRYWAIT P0, [R2+URZ+0x38860], R3 ;  /* 0x03886003020075a7 */ /* 0x000e24000800017f */
[----:B0-----:R-:W-:Y:S05]  /*11110*/  @!P0 BRA `(.L_x_118) ;  /* 0x0000001800b08947 */ /* 0x001fea0003800000 */
.L_x_170:
[----:B------:R-:W-:Y:S05]  /*11120*/  BSYNC B1 ;  /* 0x0000000000017941 */ /* 0x000fea0003800000 */
.L_x_117:
[----:B------:R-:W-:Y:S04]  /*11130*/  BSSY B1, `(.L_x_119) ;  /* 0x0000009000017945 */ /* 0x000fe80003800000 */
[----:B------:R-:W-:Y:S05]  /*11140*/  @P1 BRA `(.L_x_120) ;  /* 0x00000000001c1947 */ /* 0x000fea0003800000 */
[----:B------:R-:W2:Y:S01]  /*11150*/  S2R R0, SR_TID.X ;  /* 0x0000000000007919 */ /* 0x000ea20000002100 */
[----:B0-----:R-:W-:-:S04]  /*11160*/  IMAD.MOV.U32 R3, RZ, RZ, 0xa000 ;  /* 0x0000a000ff037424 */ /* 0x001fc800078e00ff */
[----:B------:R4:W-:Y:S01]  /*11170*/  SYNCS.ARRIVE.TRANS64 RZ, [R2+URZ+0x38850], R3 ;  /* 0x0388500302ff79a7 */ /* 0x0009e2000800003f */
[----:B--2---:R-:W-:-:S04]  /*11180*/  LOP3.LUT R0, R0, 0x1f, RZ, 0xc0, !PT ;  /* 0x0000001f00007812 */ /* 0x004fc800078ec0ff */
[----:B------:R-:W-:-:S13]  /*11190*/  ISETP.NE.AND P0, PT, R0, RZ, PT ;  /* 0x000000ff0000720c */ /* 0x000fda0003f05270 */
[----:B----4-:R-:W-:Y:S05]  /*111a0*/  @!P0 BRA `(.L_x_120) ;  /* 0x0000000000048947 */ /* 0x010fea0003800000 */
[----:B------:R-:W-:Y:S01]  /*111b0*/  BPT.TRAP 0x1 ;  /* 0x000000040000795c */ /* 0x000fe20000300000 */
.L_x_120:
[----:B------:R-:W-:Y:S05]  /*111c0*/  BSYNC B1 ;  /* 0x0000000000017941 */ /* 0x000fea0003800000 */
.L_x_119:
[----:B------:R-:W2:Y:S01]  /*111d0*/  LDL R0, [R1+0x4] ;  /* 0x0000040001007983 */ /* 0x000ea20000100800 */
[----:B------:R-:W-:Y:S01]  /*111e0*/  IMAD R9, R18, 0xa000, R9 ;  /* 0x0000a00012097824 */ /* 0x000fe200078e0209 */
[----:B------:R-:W-:Y:S01]  /*111f0*/  UIADD3 UR4, UP0, UR38, 0x470, URZ ;  /* 0x0000047026047890 */ /* 0x000fe2000ff1e03f */
[----:B------:R-:W-:Y:S01]  /*11200*/  PLOP3.LUT P0, PT, PT, PT, PT, 0x80, 0x0 ;  /* 0x000000000000781c */ /* 0x000fe20003f0f070 */
[----:B0-----:R-:W-:Y:S01]  /*11210*/  VIADD R2, R2, 0x38850 ;  /* 0x0003885002027836 */ /* 0x001fe20000000000 */
[----:B------:R-:W-:Y:S01]  /*11220*/  UMOV UR6, 0x0 ;  /* 0x0000000000067882 */ /* 0x000fe20000000000 */
[----:B------:R-:W-:Y:S01]  /*11230*/  VIADD R3, R9, 0x400 ;  /* 0x0000040009037836 */ /* 0x000fe20000000000 */
[----:B------:R-:W-:Y:S01]  /*11240*/  UIADD3.X UR5, URZ, UR39, URZ, UP0, !UPT ;  /* 0x000000273f057290 */ /* 0x000fe200087fe43f */
[----:B------:R-:W-:Y:S01]  /*11250*/  UMOV UR7, 0x14f00000 ;  /* 0x14f0000000077882 */ /* 0x000fe20000000000 */
[----:B------:R-:W-:Y:S01]  /*11260*/  UMOV UR10, URZ ;  /* 0x0000003f000a7c82 */ /* 0x000fe20008000000 */
[----:B--2---:R-:W-:-:S09]  /*11270*/  IMAD R0, R0, 0x50, RZ ;  /* 0x0000005000007824 */ /* 0x004fd200078e02ff */
.L_x_121:
        /* <DEDUP_REMOVED lines=10> */
[----:B------:R-:W-:Y:S01]  /*11320*/  PLOP3.LUT P0, PT, PT, PT, PT, 0x80, 0x0 ;  /* 0x000000000000781c */ /* 0x000fe20003f0f070 */
[----:B------:R-:W-:Y:S01]  /*11330*/  VIADD R3, R9, 0x2c00 ;  /* 0x00002c0009037836 */ /* 0x000fe20000000000 */
[----:B------:R-:W-:Y:S01]  /*11340*/  UMOV UR6, 0x0 ;  /* 0x0000000000067882 */ /* 0x000fe20000000000 */
[----:B------:R-:W-:Y:S01]  /*11350*/  UMOV UR7, 0x14f00000 ;  /* 0x14f0000000077882 */ /* 0x000fe20000000000 */
[----:B------:R-:W-:-:S09]  /*11360*/  UMOV UR10, 0x40 ;  /* 0x00000040000a7882 */ /* 0x000fd20000000000 */
.L_x_122:
        /* <DEDUP_REMOVED lines=11> */
[----:B------:R-:W-:Y:S01]  /*11420*/  UMOV UR6, 0x0 ;  /* 0x0000000000067882 */ /* 0x000fe20000000000 */
[----:B------:R-:W-:Y:S01]  /*11430*/  IADD3 R3, R9, 0x5400, RZ ;  /* 0x0000540009037810 */ /* 0x000fe20007ffe0ff */
[----:B------:R-:W-:Y:S01]  /*11440*/  UMOV UR7, 0x14f00000 ;  /* 0x14f0000000077882 */ /* 0x000fe20000000000 */
[----:B------:R-:W-:-:S09]  /*11450*/  UMOV UR10, 0x80 ;  /* 0x00000080000a7882 */ /* 0x000fd20000000000 */
.L_x_123:
        /* <DEDUP_REMOVED lines=15> */
.L_x_124:
        /* <DEDUP_REMOVED lines=10> */
.L_x_116:
[----:B------:R-:W-:Y:S05]  /*115f0*/  BSYNC B0 ;  /* 0x0000000000007941 */ /* 0x000fea0003800000 */
.L_x_115:
[----:B-1----:R-:W4:Y:S01]  /*11600*/  LDL.LU R5, [R1+0x28] ;  /* 0x0000280001057983 */ /* 0x002f220000300800 */
[----:B------:R-:W-:Y:S01]  /*11610*/  VIADD R18, R18, 0x1 ;  /* 0x0000000112127836 */ /* 0x000fe20000000000 */
[----:B------:R-:W-:Y:S02]  /*11620*/  ULDC UR4, c[0x0][0xc34] ;  /* 0x00030d0000047ab9 */ /* 0x000fe40000000800 */
[----:B------:R-:W5:Y:S04]  /*11630*/  LDL.LU R4, [R1] ;  /* 0x0000000001047983 */ /* 0x000f680000300800 */
[----:B--2---:R-:W2:Y:S01]  /*11640*/  LDL.LU R3, [R1+0x30] ;  /* 0x0000300001037983 */ /* 0x004ea20000300800 */
[----:B------:R-:W-:-:S04]  /*11650*/  ISETP.NE.AND P0, PT, R18, 0x2, PT ;  /* 0x000000021200780c */ /* 0x000fc80003f05270 */
[----:B------:R-:W-:Y:S02]  /*11660*/  SEL R0, RZ, 0x1, P0 ;  /* 0x00000001ff007807 */ /* 0x000fe40000000000 */
[----:B------:R-:W-:Y:S01]  /*11670*/  SEL R18, R18, RZ, P0 ;  /* 0x000000ff12127207 */ /* 0x000fe20000000000 */
[----:B----4-:R-:W-:Y:S01]  /*11680*/  VIADD R5, R5, UR37 ;  /* 0x0000002505057c36 */ /* 0x010fe20008000000 */
[----:B-----5:R-:W-:-:S04]  /*11690*/  LOP3.LUT R4, R4, R0, RZ, 0x3c, !PT ;  /* 0x0000000004047212 */ /* 0x020fc800078e3cff */
[----:B------:R1:W-:Y:S01]  /*116a0*/  STL [R1+0x28], R5 ;  /* 0x0000280501007387 */ /* 0x0003e20000100800 */
[----:B------:R-:W-:Y:S01]  /*116b0*/  ISETP.GE.AND P1, PT, R5, UR4, PT ;  /* 0x0000000405007c0c */ /* 0x000fe2000bf26270 */
[----:B--2---:R-:W-:-:S05]  /*116c0*/  VIADD R3, R3, 0x1 ;  /* 0x0000000103037836 */ /* 0x004fca0000000000 */
[----:B------:R1:W-:Y:S04]  /*116d0*/  STL [R1+0x30], R3 ;  /* 0x0000300301007387 */ /* 0x0003e80000100800 */
[----:B------:R1:W-:Y:S03]  /*116e0*/  STL [R1], R4 ;  /* 0x0000000401007387 */ /* 0x0003e60000100800 */
[----:B------:R-:W-:Y:S05]  /*116f0*/  @!P1 BRA `(.L_x_125) ;  /* 0xffffffb400d89947 */ /* 0x000fea000383ffff */
[----:B------:R-:W-:-:S07]  /*11700*/  LOP3.LUT R2, R3, 0x1, RZ, 0xc, !PT ;  /* 0x0000000103027812 */ /* 0x000fce00078e0cff */
.L_x_38:
[----:B01----:R-:W0:Y:S01]  /*11710*/  S2R R3, SR_CgaCtaId ;  /* 0x0000000000037919 */ /* 0x003e220000008800 */
[----:B------:R-:W-:Y:S01]  /*11720*/  MOV R0, 0x400 ;  /* 0x0000040000007802 */ /* 0x000fe20000000f00 */
[----:B------:R-:W-:Y:S03]  /*11730*/  BSSY B0, `(.L_x_126) ;  /* 0x0000005000007945 */ /* 0x000fe60003800000 */
[----:B0-----:R-:W-:Y:S02]  /*11740*/  LEA R0, R3, R0, 0x18 ;  /* 0x0000000003007211 */ /* 0x001fe400078ec0ff */
[----:B------:R-:W-:-:S04]  /*11750*/  SHF.L.U32 R3, R2, 0x1f, RZ ;  /* 0x0000001f02037819 */ /* 0x000fc800000006ff */
[----:B------:R-:W0:Y:S02]  /*11760*/  SYNCS.PHASECHK.TRANS64.TRYWAIT P0, [R0+URZ+0x38820], R3 ;  /* 0x03882003000075a7 */ /* 0x000e24000800017f */
[----:B0-----:R-:W-:Y:S05]  /*11770*/  @!P0 BRA `(.L_x_127) ;  /* 0x00000014002c8947 */ /* 0x001fea0003800000 */
.L_x_171:
[----:B------:R-:W-:Y:S05]  /*11780*/  BSYNC B0 ;  /* 0x0000000000007941 */ /* 0x000fea0003800000 */
.L_x_126:
[----:B------:R-:W-:-:S03]  /*11790*/  UMOV UR4, 0xffffffff ;  /* 0xffffffff00047882 */ /* 0x000fc60000000000 */
[----:B------:R-:W-:Y:S05]  /*117a0*/  BRA.DIV UR4, `(.L_x_128) ;  /* 0x0000001604347947 */ /* 0x000fea000b800000 */
[----:B------:R-:W1:Y:S02]  /*117b0*/  S2R R2, SR_TID.X ;  /* 0x0000000000027919 */ /* 0x000e640000002100 */
[----:B-1----:R-:W-:-:S04]  /*117c0*/  SHF.R.U32.HI R2, RZ, 0x5, R2 ;  /* 0x00000005ff027819 */ /* 0x002fc80000011602 */
[----:B------:R-:W-:-:S05]  /*117d0*/  LOP3.LUT R2, R2, 0x3, RZ, 0xc0, !PT ;  /* 0x0000000302027812 */ /* 0x000fca00078ec0ff */
[----:B------:R1:W2:Y:S02]  /*117e0*/  SHFL.IDX PT, R14, R2, RZ, 0x1f ;  /* 0x00001fff020e7589 */ /* 0x0002a400000e0000 */
.L_x_174:
[----:B--2---:R-:W-:Y:S01]  /*117f0*/  ISETP.NE.AND P0, PT, R14, RZ, PT ;  /* 0x000000ff0e00720c */ /* 0x004fe20003f05270 */
[----:B------:R-:W-:-:S12]  /*11800*/  BSSY B0, `(.L_x_129) ;  /* 0x0000027000007945 */ /* 0x000fd80003800000 */
[----:B------:R-:W-:Y:S05]  /*11810*/  @P0 BRA `(.L_x_130) ;  /* 0x0000000000940947 */ /* 0x000fea0003800000 */
[----:B------:R-:W-:-:S03]  /*11820*/  UMOV UR4, 0xffffffff ;  /* 0xffffffff00047882 */ /* 0x000fc60000000000 */
[----:B------:R-:W-:Y:S05]  /*11830*/  BRA.DIV UR4, `(.L_x_131) ;  /* 0x0000001604447947 */ /* 0x000fea000b800000 */
[----:B------:R-:W-:-:S13]  /*11840*/  ELECT P6, URZ, PT ;  /* 0x00000000003f782f */ /* 0x000fda00038c0000 */
.L_x_177:
[----:B------:R-:W-:Y:S05]  /*11850*/  @!P6 BRA `(.L_x_130) ;  /* 0x000000000084e947 */ /* 0x000fea0003800000 */
[----:B-1----:R-:W2:Y:S02]  /*11860*/  LDL R2, [R1+0x34] ;  /* 0x0000340001027983 */ /* 0x002ea40000100800 */
[----:B--2---:R-:W-:-:S13]  /*11870*/  R2UR UR4, R2 ;  /* 0x00000000020472ca */ /* 0x004fda00000e0000 */
[----:B------:R-:W-:-:S06]  /*11880*/  ULOP3.LUT UR4, UR4, 0x2, URZ, 0xfc, !UPT ;  /* 0x0000000204047892 */ /* 0x000fcc000f8efc3f */
[----:B------:R-:W-:-:S05]  /*11890*/  IMAD.U32 R2, RZ, RZ, UR4 ;  /* 0x00000004ff027e24 */ /* 0x000fca000f8e00ff */
[----:B------:R-:W-:-:S13]  /*118a0*/  ISETP.NE.AND P2, PT, R2, 0x3, PT ;  /* 0x000000030200780c */ /* 0x000fda0003f45270 */
[----:B------:R-:W-:Y:S05]  /*118b0*/  @!P2 BRA `(.L_x_132) ;  /* 0x000000000004a947 */ /* 0x000fea0003800000 */
[----:B------:R-:W-:Y:S01]  /*118c0*/  BPT.TRAP 0x1 ;  /* 0x000000040000795c */ /* 0x000fe20000300000 */
.L_x_132:
[----:B------:R-:W2:Y:S01]  /*118d0*/  LDL.LU R7, [R1] ;  /* 0x0000000001077983 */ /* 0x000ea20000300800 */
[----:B0-----:R-:W-:Y:S02]  /*118e0*/  VIADD R3, R0, 0x38840 ;  /* 0x0003884000037836 */ /* 0x001fe40000000000 */
[C---:B------:R-:W-:Y:S02]  /*118f0*/  VIADD R2, R18.reuse, 0x1 ;  /* 0x0000000112027836 */ /* 0x040fe40000000000 */
[----:B------:R-:W-:-:S03]  /*11900*/  IMAD R6, R18, 0x8, R3 ;  /* 0x0000000812067824 */ /* 0x000fc600078e0203 */
[----:B------:R-:W-:-:S04]  /*11910*/  ISETP.NE.AND P1, PT, R2, 0x2, PT ;  /* 0x000000020200780c */ /* 0x000fc80003f25270 */
[----:B------:R-:W-:Y:S02]  /*11920*/  SEL R4, RZ, 0x1, P1 ;  /* 0x00000001ff047807 */ /* 0x000fe40000800000 */
[C---:B--2---:R-:W-:Y:S02]  /*11930*/  SHF.L.U32 R5, R7.reuse, 0x1f, RZ ;  /* 0x0000001f07057819 */ /* 0x044fe400000006ff */
[----:B------:R-:W-:Y:S02]  /*11940*/  LOP3.LUT R7, R7, R4, RZ, 0x3c, !PT ;  /* 0x0000000407077212 */ /* 0x000fe400078e3cff */
[----:B------:R-:W0:Y:S01]  /*11950*/  SYNCS.PHASECHK.TRANS64.TRYWAIT P0, [R6+URZ], R5 ;  /* 0x00000005060075a7 */ /* 0x000e22000800017f */
[----:B------:R-:W-:Y:S02]  /*11960*/  SEL R4, R2, RZ, P1 ;  /* 0x000000ff02047207 */ /* 0x000fe40000800000 */
[----:B------:R-:W-:Y:S02]  /*11970*/  SHF.L.U32 R2, R7, 0x1f, RZ ;  /* 0x0000001f07027819 */ /* 0x000fe400000006ff */
[----:B------:R-:W-:Y:S01]  /*11980*/  LEA R3, R4, R3, 0x3 ;  /* 0x0000000304037211 */ /* 0x000fe200078e18ff */
[----:B0-----:R-:W-:Y:S06]  /*11990*/  @!P0 BRA `(.L_x_133) ;  /* 0x00000014000c8947 */ /* 0x001fec0003800000 */
.L_x_178:
[----:B------:R-:W1:Y:S02]  /*119a0*/  SYNCS.PHASECHK.TRANS64.TRYWAIT P0, [R3+URZ], R2 ;  /* 0x00000002030075a7 */ /* 0x000e64000800017f */
[----:B-1----:R-:W-:Y:S05]  /*119b0*/  @!P0 BRA `(.L_x_134) ;  /* 0x0000001400188947 */ /* 0x002fea0003800000 */
.L_x_179:
[----:B------:R-:W-:Y:S05]  /*119c0*/  @!P2 BRA `(.L_x_135) ;  /* 0x000000000004a947 */ /* 0x000fea0003800000 */
[----:B------:R-:W-:Y:S01]  /*119d0*/  BPT.TRAP 0x1 ;  /* 0x000000040000795c */ /* 0x000fe20000300000 */
.L_x_135:
[----:B-1----:R-:W-:-:S04]  /*119e0*/  VIADD R3, R0, 0x38860 ;  /* 0x0003886000037836 */ /* 0x002fc80000000000 */
[----:B------:R-:W-:-:S04]  /*119f0*/  IMAD R18, R18, 0x8, R3 ;  /* 0x0000000812127824 */ /* 0x000fc800078e0203 */
[----:B------:R-:W1:Y:S02]  /*11a00*/  SYNCS.PHASECHK.TRANS64.TRYWAIT P0, [R18+URZ], R5 ;  /* 0x00000005120075a7 */ /* 0x000e64000800017f */
[----:B-1----:R-:W-:Y:S05]  /*11a10*/  @!P0 BRA `(.L_x_136) ;  /* 0x0000001400148947 */ /* 0x002fea0003800000 */
.L_x_180:
[----:B------:R-:W-:-:S07]  /*11a20*/  IMAD R3, R4, 0x8, R3 ;  /* 0x0000000804037824 */ /* 0x000fce00078e0203 */
.L_x_137:
[----:B--2---:R2:W4:Y:S02]  /*11a30*/  SYNCS.PHASECHK.TRANS64.TRYWAIT P0, [R3+URZ], R2 ;  /* 0x00000002030075a7 */ /* 0x004524000800017f */
[----:B----4-:R-:W-:Y:S05]  /*11a40*/  @!P0 NANOSLEEP.SYNCS 0x989680 ;  /* 0x009896800000895d */ /* 0x010fea0003900000 */
[----:B------:R-:W4:Y:S02]  /*11a50*/  @!P0 SYNCS.PHASECHK.TRANS64 P0, [R3+URZ], R2 ;  /* 0x00000002030085a7 */ /* 0x000f24000800007f */
[----:B----4-:R-:W-:Y:S05]  /*11a60*/  @!P0 BRA `(.L_x_137) ;  /* 0xfffffffc00f08947 */ /* 0x010fea000383ffff */
.L_x_130:
[----:B------:R-:W-:Y:S05]  /*11a70*/  BSYNC B0 ;  /* 0x0000000000007941 */ /* 0x000fea0003800000 */
.L_x_129:
[----:B------:R-:W-:Y:S05]  /*11a80*/  EXIT ;  /* 0x000000000000794d */ /* 0x000fea0003800000 */
.L_x_10:
[----:B0-----:R-:W-:-:S04]  /*11a90*/  IMAD.U32 R3, RZ, RZ, UR36 ;  /* 0x00000024ff037e24 */ /* 0x001fc8000f8e00ff */
[----:B------:R0:W1:Y:S03]  /*11aa0*/  SYNCS.PHASECHK.TRANS64.TRYWAIT P1, [R3+URZ+0x38800], R0 ;  /* 0x03880000030075a7 */ /* 0x000066000802017f */
[----:B-1----:R-:W-:Y:S05]  /*11ab0*/  @!P1 NANOSLEEP.SYNCS 0x989680 ;  /* 0x009896800000995d */ /* 0x002fea0003900000 */
[----:B------:R-:W1:Y:S02]  /*11ac0*/  @!P1 SYNCS.PHASECHK.TRANS64 P1, [R3+URZ+0x38800], R0 ;  /* 0x03880000030095a7 */ /* 0x000e64000802007f */
[----:B-1----:R-:W-:Y:S05]  /*11ad0*/  @!P1 BRA `(.L_x_10) ;  /* 0xfffffffc00ec9947 */ /* 0x002fea000383ffff */
[----:B------:R-:W-:Y:S05]  /*11ae0*/  BRA `(.L_x_138) ;  /* 0xfffffef400dc7947 */ /* 0x000fea000383ffff */
.L_x_14:
[----:B-1----:R1:W2:Y:S02]  /*11af0*/  SYNCS.PHASECHK.TRANS64.TRYWAIT P2, [R0+URZ+0x38830], R3 ;  /* 0x03883003000075a7 */ /* 0x0022a4000804017f */
[----:B--2---:R-:W-:Y:S05]  /*11b00*/  @!P2 NANOSLEEP.SYNCS 0x989680 ;  /* 0x009896800000a95d */ /* 0x004fea0003900000 */
[----:B------:R-:W2:Y:S02]  /*11b10*/  @!P2 SYNCS.PHASECHK.TRANS64 P2, [R0+URZ+0x38830], R3 ;  /* 0x038830030000a5a7 */ /* 0x000ea4000804007f */
[----:B--2---:R-:W-:Y:S05]  /*11b20*/  @!P2 BRA `(.L_x_14) ;  /* 0xfffffffc00f0a947 */ /* 0x004fea000383ffff */
[----:B------:R-:W-:Y:S05]  /*11b30*/  BRA `(.L_x_13) ;  /* 0xfffffef8000c7947 */ /* 0x000fea000383ffff */
.L_x_19:
[----:B------:R-:W-:-:S13]  /*11b40*/  R2UR UR4, R223 ;  /* 0x00000000df0472ca */ /* 0x000fda00000e0000 */
[----:B-1----:R-:W-:-:S04]  /*11b50*/  IMAD.U32 R4, RZ, RZ, UR4 ;  /* 0x00000004ff047e24 */ /* 0x002fc8000f8e00ff */
[----:B------:R1:W2:Y:S03]  /*11b60*/  SYNCS.PHASECHK.TRANS64.TRYWAIT P2, [R4+URZ+0x38830], R3 ;  /* 0x03883003040075a7 */ /* 0x0002a6000804017f */
[----:B--2---:R-:W-:Y:S05]  /*11b70*/  @!P2 NANOSLEEP.SYNCS 0x989680 ;  /* 0x009896800000a95d */ /* 0x004fea0003900000 */
[----:B------:R-:W2:Y:S02]  /*11b80*/  @!P2 SYNCS.PHASECHK.TRANS64 P2, [R4+URZ+0x38830], R3 ;  /* 0x038830030400a5a7 */ /* 0x000ea4000804007f */
[----:B--2---:R-:W-:Y:S05]  /*11b90*/  @!P2 BRA `(.L_x_19) ;  /* 0xfffffffc00e8a947 */ /* 0x004fea000383ffff */
[----:B------:R-:W-:Y:S05]  /*11ba0*/  BRA `(.L_x_18) ;  /* 0xffffff3c00bc7947 */ /* 0x000fea000383ffff */
.L_x_23:
[----:B01----:R-:W-:-:S04]  /*11bb0*/  IMAD.U32 R3, RZ, RZ, UR4 ;  /* 0x00000004ff037e24 */ /* 0x003fc8000f8e00ff */
[----:B------:R0:W1:Y:S03]  /*11bc0*/  SYNCS.PHASECHK.TRANS64.TRYWAIT P2, [R3+URZ+0x38850], R0 ;  /* 0x03885000030075a7 */ /* 0x000066000804017f */
[----:B-1----:R-:W-:Y:S05]  /*11bd0*/  @!P2 NANOSLEEP.SYNCS 0x989680 ;  /* 0x009896800000a95d */ /* 0x002fea0003900000 */
[----:B------:R-:W1:Y:S02]  /*11be0*/  @!P2 SYNCS.PHASECHK.TRANS64 P2, [R3+URZ+0x38850], R0 ;  /* 0x038850000300a5a7 */ /* 0x000e64000804007f */
[----:B-1----:R-:W-:Y:S05]  /*11bf0*/  @!P2 BRA `(.L_x_23) ;  /* 0xfffffffc00eca947 */ /* 0x002fea000383ffff */
[----:B------:R-:W-:Y:S05]  /*11c00*/  BRA `(.L_x_22) ;  /* 0xffffff6400e07947 */ /* 0x000fea000383ffff */
.L_x_28:
[----:B-1----:R-:W-:-:S04]  /*11c10*/  IMAD.U32 R7, RZ, RZ, UR12 ;  /* 0x0000000cff077e24 */ /* 0x002fc8000f8e00ff */
[----:B------:R1:W2:Y:S03]  /*11c20*/  SYNCS.PHASECHK.TRANS64.TRYWAIT P0, [R7+URZ+0x38850], R0 ;  /* 0x03885000070075a7 */ /* 0x0002a6000800017f */
[----:B--2---:R-:W-:Y:S05]  /*11c30*/  @!P0 NANOSLEEP.SYNCS 0x989680 ;  /* 0x009896800000895d */ /* 0x004fea0003900000 */
[----:B------:R-:W2:Y:S02]  /*11c40*/  @!P0 SYNCS.PHASECHK.TRANS64 P0, [R7+URZ+0x38850], R0 ;  /* 0x03885000070085a7 */ /* 0x000ea4000800007f */
[----:B--2---:R-:W-:Y:S05]  /*11c50*/  @!P0 BRA `(.L_x_28) ;  /* 0xfffffffc00ec8947 */ /* 0x004fea000383ffff */
[----:B------:R-:W-:Y:S05]  /*11c60*/  BRA `(.L_x_27) ;  /* 0xffffff8400307947 */ /* 0x000fea000383ffff */
.L_x_42:
[----:B-1----:R-:W1:Y:S01]  /*11c70*/  S2R R0, SR_TID.X ;  /* 0x0000000000007919 */ /* 0x002e620000002100 */
[----:B------:R-:W-:Y:S01]  /*11c80*/  BSSY B0, `(.L_x_139) ;  /* 0x000000a000007945 */ /* 0x000fe20003800000 */
[----:B------:R-:W-:Y:S01]  /*11c90*/  MOV R12, RZ ;  /* 0x000000ff000c7202 */ /* 0x000fe20000000f00 */
[----:B------:R-:W-:Y:S02]  /*11ca0*/  IMAD.MOV.U32 R11, RZ, RZ, 0x1f ;  /* 0x0000001fff0b7424 */ /* 0x000fe400078e00ff */
[----:B------:R-:W-:Y:S01]  /*11cb0*/  IMAD.MOV.U32 R15, RZ, RZ, -0x1 ;  /* 0xffffffffff0f7424 */ /* 0x000fe200078e00ff */
[----:B-1----:R-:W-:-:S04]  /*11cc0*/  SHF.R.U32.HI R0, RZ, 0x5, R0 ;  /* 0x00000005ff007819 */ /* 0x002fc80000011600 */
[----:B------:R-:W-:-:S05]  /*11cd0*/  LOP3.LUT R0, R0, 0x3, RZ, 0xc0, !PT ;  /* 0x0000000300007812 */ /* 0x000fca00078ec0ff */
[----:B------:R-:W-:-:S07]  /*11ce0*/  IMAD.MOV.U32 R13, RZ, RZ, R0 ;  /* 0x000000ffff0d7224 */ /* 0x000fce00078e0000 */
[----:B0-----:R-:W-:Y:S05]  /*11cf0*/  WARPSYNC.COLLECTIVE R15, `(.L_x_140) ;  /* 0x000000000f087348 */ /* 0x001fea0003c00000 */
[----:B------:R1:W2:Y:S02]  /*11d00*/  SHFL.IDX P6, R14, R13, R12, R11 ;  /* 0x0000000c0d0e7389 */ /* 0x0002a400000c000b */
[----:B012---:R-:W-:Y:S01]  /*11d10*/  ENDCOLLECTIVE ;  /* 0x000000000000791b */ /* 0x007fe20003800000 */
.L_x_140:
[----:B------:R-:W-:Y:S05]  /*11d20*/  BSYNC B0 ;  /* 0x0000000000007941 */ /* 0x000fea0003800000 */
.L_x_139:
[----:B------:R-:W-:Y:S05]  /*11d30*/  BRA `(.L_x_141) ;  /* 0xffffffb800047947 */ /* 0x000fea000383ffff */
.L_x_44:
[----:B------:R-:W-:Y:S01]  /*11d40*/  BSSY B0, `(.L_x_142) ;  /* 0x0000006000007945 */ /* 0x000fe20003800000 */
[----:B------:R-:W-:-:S07]  /*11d50*/  IMAD.MOV.U32 R15, RZ, RZ, -0x1 ;  /* 0xffffffffff0f7424 */ /* 0x000fce00078e00ff */
[----:B01----:R-:W-:Y:S05]  /*11d60*/  WARPSYNC.COLLECTIVE R15, `(.L_x_143) ;  /* 0x000000000f0c7348 */ /* 0x003fea0003c00000 */
[----:B------:R-:W-:Y:S02]  /*11d70*/  ELECT P6, UR62, PT ;  /* 0x00000000003e782f */ /* 0x000fe400038c0000 */
[----:B------:R-:W-:Y:S01]  /*11d80*/  MOV R14, UR62 ;  /* 0x0000003e000e7c02 */ /* 0x000fe20008000f00 */
[----:B01----:R-:W-:Y:S10]  /*11d90*/  ENDCOLLECTIVE ;  /* 0x000000000000791b */ /* 0x003ff40003800000 */
.L_x_143:
[----:B------:R-:W-:Y:S05]  /*11da0*/  BSYNC B0 ;  /* 0x0000000000007941 */ /* 0x000fea0003800000 */
.L_x_142:
[----:B------:R-:W-:Y:S05]  /*11db0*/  BRA `(.L_x_144) ;  /* 0xffffffb800047947 */ /* 0x000fea000383ffff */
.L_x_46:
[----:B-1----:R1:W3:Y:S02]  /*11dc0*/  SYNCS.PHASECHK.TRANS64.TRYWAIT P0, [R0+URZ+0x38840], R2 ;  /* 0x03884002000075a7 */ /* 0x0022e4000800017f */
[----:B---3--:R-:W-:Y:S05]  /*11dd0*/  @!P0 NANOSLEEP.SYNCS 0x989680 ;  /* 0x009896800000895d */ /* 0x008fea0003900000 */
[----:B------:R-:W3:Y:S02]  /*11de0*/  @!P0 SYNCS.PHASECHK.TRANS64 P0, [R0+URZ+0x38840], R2 ;  /* 0x03884002000085a7 */ /* 0x000ee4000800007f */
[----:B---3--:R-:W-:Y:S05]  /*11df0*/  @!P0 BRA `(.L_x_46) ;  /* 0xfffffffc00f08947 */ /* 0x008fea000383ffff */
[----:B------:R-:W-:Y:S05]  /*11e00*/  BRA `(.L_x_145) ;  /* 0xffffffb800647947 */ /* 0x000fea000383ffff */
.L_x_49:
[----:B------:R-:W-:Y:S01]  /*11e10*/  IMAD.MOV.U32 R13, RZ, RZ, R3 ;  /* 0x000000ffff0d7224 */ /* 0x000fe200078e0003 */
[----:B------:R-:W0:Y:S01]  /*11e20*/  S2R R6, SR_TID.X ;  /* 0x0000000000067919 */ /* 0x000e220000002100 */
[----:B------:R-:W-:Y:S02]  /*11e30*/  IMAD.MOV.U32 R12, RZ, RZ, RZ ;  /* 0x000000ffff0c7224 */ /* 0x000fe400078e00ff */
[----:B------:R-:W-:Y:S02]  /*11e40*/  IMAD.MOV.U32 R11, RZ, RZ, 0x181f ;  /* 0x0000181fff0b7424 */ /* 0x000fe400078e00ff */
[----:B------:R-:W-:-:S07]  /*11e50*/  IMAD.MOV.U32 R15, RZ, RZ, -0x1 ;  /* 0xffffffffff0f7424 */ /* 0x000fce00078e00ff */
[----:B0----5:R-:W-:Y:S05]  /*11e60*/  WARPSYNC.COLLECTIVE R15, `(.L_x_146) ;  /* 0x000000000f087348 */ /* 0x021fea0003c00000 */
[----:B------:R1:W2:Y:S02]  /*11e70*/  SHFL.IDX P6, R14, R13, R12, R11 ;  /* 0x0000000c0d0e7389 */ /* 0x0002a400000c000b */
[----:B012--5:R-:W-:Y:S01]  /*11e80*/  ENDCOLLECTIVE ;  /* 0x000000000000791b */ /* 0x027fe20003800000 */
.L_x_146:
[----:B------:R-:W-:Y:S02]  /*11e90*/  MOV R13, R4 ;  /* 0x00000004000d7202 */ /* 0x000fe40000000f00 */
[----:B------:R-:W-:Y:S01]  /*11ea0*/  LOP3.LUT R6, R6, 0x7f, RZ, 0xc0, !PT ;  /* 0x0000007f06067812 */ /* 0x000fe200078ec0ff */
[----:B------:R-:W-:-:S07]  /*11eb0*/  IMAD.MOV.U32 R7, RZ, RZ, R14 ;  /* 0x000000ffff077224 */ /* 0x000fce00078e000e */
[----:B------:R-:W-:Y:S05]  /*11ec0*/  WARPSYNC.COLLECTIVE R15, `(.L_x_147) ;  /* 0x000000000f087348 */ /* 0x000fea0003c00000 */
[----:B------:R0:W1:Y:S02]  /*11ed0*/  SHFL.IDX P6, R14, R13, R12, R11 ;  /* 0x0000000c0d0e7389 */ /* 0x00006400000c000b */
[----:B01----:R-:W-:Y:S01]  /*11ee0*/  ENDCOLLECTIVE ;  /* 0x000000000000791b */ /* 0x003fe20003800000 */
.L_x_147:
[----:B------:R-:W-:Y:S01]  /*11ef0*/  SHF.R.U32.HI R0, RZ, 0x3, R6 ;  /* 0x00000003ff007819 */ /* 0x000fe20000011606 */
[----:B------:R-:W-:Y:S01]  /*11f00*/  ULDC UR4, c[0x0][0x288] ;  /* 0x0000a20000047ab9 */ /* 0x000fe20000000800 */
[----:B------:R-:W-:Y:S01]  /*11f10*/  ULDC.64 UR6, c[0x0][0x208] ;  /* 0x0000820000067ab9 */ /* 0x000fe20000000a00 */
[----:B------:R-:W-:Y:S02]  /*11f20*/  IMAD R2, R8, UR4, RZ ;  /* 0x0000000408027c24 */ /* 0x000fe4000f8e02ff */
[----:B------:R-:W-:-:S04]  /*11f30*/  IMAD.IADD R0, R0, 0x1, R5 ;  /* 0x0000000100007824 */ /* 0x000fc800078e0205 */
[C---:B------:R-:W-:Y:S01]  /*11f40*/  VIADD R5, R0.reuse, 0x10 ;  /* 0x0000001000057836 */ /* 0x040fe20000000000 */
[----:B------:R-:W-:Y:S01]  /*11f50*/  ISETP.GE.AND P4, PT, R0, R2, PT ;  /* 0x000000020000720c */ /* 0x000fe20003f86270 */
[----:B------:R-:W-:Y:S02]  /*11f60*/  IMAD.MOV.U32 R13, RZ, RZ, R3 ;  /* 0x000000ffff0d7224 */ /* 0x000fe400078e0003 */
[----:B------:R-:W-:Y:S02]  /*11f70*/  IMAD.MOV.U32 R12, RZ, RZ, 0x1 ;  /* 0x00000001ff0c7424 */ /* 0x000fe400078e00ff */
[----:B------:R-:W-:-:S08]  /*11f80*/  IMAD.MOV.U32 R6, RZ, RZ, R14 ;  /* 0x000000ffff067224 */ /* 0x000fd000078e000e */
[----:B------:R-:W-:-:S05]  /*11f90*/  @!P4 LEA R6, P5, R10, R6, 0x1 ;  /* 0x000000060a06c211 */ /* 0x000fca00078a08ff */
[----:B------:R-:W-:-:S05]  /*11fa0*/  @!P4 IMAD.X R7, RZ, RZ, R7, P5 ;  /* 0x000000ffff07c224 */ /* 0x000fca00028e0607 */
[----:B------:R-:W-:Y:S01]  /*11fb0*/  @!PT LDS RZ, [RZ] ;  /* 0x00000000fffff984 */ /* 0x000fe20000000800 */
[----:B------:R-:W-:Y:S01]  /*11fc0*/  @!PT LDS RZ, [RZ] ;  /* 0x00000000fffff984 */ /* 0x000fe20000000800 */
[----:B------:R-:W-:Y:S01]  /*11fd0*/  @!PT LDS RZ, [RZ] ;  /* 0x00000000fffff984 */ /* 0x000fe20000000800 */
[----:B------:R0:W-:Y:S04]  /*11fe0*/  @!P4 LDGSTS.E.BYPASS.LTC128B.128 [R9+0x14400], desc[UR6][R6.64], !P0 ;  /* 0x144000000609cfae */ /* 0x0001e8000c101d46 */
[----:B------:R0:W-:Y:S04]  /*11ff0*/  @!P4 LDGSTS.E.BYPASS.LTC128B.128 [R9+0x18400], desc[UR6][R6.64+0x80], !P1 ;  /* 0x184000800609cfae */ /* 0x0001e8000c901d46 */
[----:B------:R0:W-:Y:S04]  /*12000*/  @!P4 LDGSTS.E.BYPASS.LTC128B.128 [R9+0x1c400], desc[UR6][R6.64+0x100], !P2 ;  /* 0x1c4001000609cfae */ /* 0x0001e8000d101d46 */
[----:B------:R0:W-:Y:S01]  /*12010*/  @!P4 LDGSTS.E.BYPASS.LTC128B.128 [R9+0x20400], desc[UR6][R6.64+0x180], !P3 ;  /* 0x204001800609cfae */ /* 0x0001e2000d901d46 */
[----:B------:R-:W-:-:S13]  /*12020*/  ISETP.GE.AND P4, PT, R5, R2, PT ;  /* 0x000000020500720c */ /* 0x000fda0003f86270 */
[----:B0-----:R-:W-:Y:S05]  /*12030*/  WARPSYNC.COLLECTIVE R15, `(.L_x_148) ;  /* 0x000000000f087348 */ /* 0x001fea0003c00000 */
[----:B------:R1:W2:Y:S02]  /*12040*/  SHFL.IDX P6, R14, R13, R12, R11 ;  /* 0x0000000c0d0e7389 */ /* 0x0002a400000c000b */
[----:B012---:R-:W-:Y:S01]  /*12050*/  ENDCOLLECTIVE ;  /* 0x000000000000791b */ /* 0x007fe20003800000 */
.L_x_148:
[----:B------:R-:W-:Y:S02]  /*12060*/  IMAD.MOV.U32 R13, RZ, RZ, R4 ;  /* 0x000000ffff0d7224 */ /* 0x000fe400078e0004 */
[----:B------:R-:W-:-:S07]  /*12070*/  IMAD.MOV.U32 R5, RZ, RZ, R14 ;  /* 0x000000ffff057224 */ /* 0x000fce00078e000e */
[----:B------:R-:W-:Y:S05]  /*12080*/  WARPSYNC.COLLECTIVE R15, `(.L_x_149) ;  /* 0x000000000f087348 */ /* 0x000fea0003c00000 */
[----:B------:R0:W1:Y:S02]  /*12090*/  SHFL.IDX P6, R14, R13, R12, R11 ;  /* 0x0000000c0d0e7389 */ /* 0x00006400000c000b */
[----:B01----:R-:W-:Y:S01]  /*120a0*/  ENDCOLLECTIVE ;  /* 0x000000000000791b */ /* 0x003fe20003800000 */
.L_x_149:
[----:B------:R-:W-:Y:S01]  /*120b0*/  ULDC.64 UR4, c[0x0][0x208] ;  /* 0x0000820000047ab9 */ /* 0x000fe20000000a00 */
[----:B------:R-:W-:Y:S02]  /*120c0*/  IMAD.MOV.U32 R13, RZ, RZ, R3 ;  /* 0x000000ffff0d7224 */ /* 0x000fe400078e0003 */
[----:B------:R-:W-:Y:S01]  /*120d0*/  IMAD.MOV.U32 R12, RZ, RZ, 0x2 ;  /* 0x00000002ff0c7424 */ /* 0x000fe200078e00ff */
[----:B------:R-:W-:-:S04]  /*120e0*/  MOV R6, R14 ;  /* 0x0000000e00067202 */ /* 0x000fc80000000f00 */
[----:B------:R-:W-:-:S05]  /*120f0*/  @!P4 LEA R6, P5, R10, R6, 0x1 ;  /* 0x000000060a06c211 */ /* 0x000fca00078a08ff */
[----:B------:R-:W-:-:S04]  /*12100*/  @!P4 IMAD.X R5, RZ, RZ, R5, P5 ;  /* 0x000000ffff05c224 */ /* 0x000fc800028e0605 */
[----:B------:R-:W-:Y:S02]  /*12110*/  @!P4 IMAD.MOV.U32 R7, RZ, RZ, R5 ;  /* 0x000000ffff07c224 */ /* 0x000fe400078e0005 */
[----:B------:R-:W-:-:S03]  /*12120*/  VIADD R5, R0, 0x20 ;  /* 0x0000002000057836 */ /* 0x000fc60000000000 */
        /* <DEDUP_REMOVED lines=11> */
.L_x_150:
[----:B------:R-:W-:Y:S02]  /*121e0*/  IMAD.MOV.U32 R13, RZ, RZ, R4 ;  /* 0x000000ffff0d7224 */ /* 0x000fe400078e0004 */
[----:B------:R-:W-:-:S07]  /*121f0*/  IMAD.MOV.U32 R5, RZ, RZ, R14 ;  /* 0x000000ffff057224 */ /* 0x000fce00078e000e */
[----:B------:R-:W-:Y:S05]  /*12200*/  WARPSYNC.COLLECTIVE R15, `(.L_x_151) ;  /* 0x000000000f087348 */ /* 0x000fea0003c00000 */
[----:B------:R0:W1:Y:S02]  /*12210*/  SHFL.IDX P6, R14, R13, R12, R11 ;  /* 0x0000000c0d0e7389 */ /* 0x00006400000c000b */
[----:B01----:R-:W-:Y:S01]  /*12220*/  ENDCOLLECTIVE ;  /* 0x000000000000791b */ /* 0x003fe20003800000 */
.L_x_151:
[----:B------:R-:W-:Y:S01]  /*12230*/  ULDC.64 UR4, c[0x0][0x208] ;  /* 0x0000820000047ab9 */ /* 0x000fe20000000a00 */
[----:B------:R-:W-:Y:S02]  /*12240*/  IMAD.MOV.U32 R13, RZ, RZ, R3 ;  /* 0x000000ffff0d7224 */ /* 0x000fe400078e0003 */
[----:B------:R-:W-:Y:S02]  /*12250*/  IMAD.MOV.U32 R12, RZ, RZ, 0x3 ;  /* 0x00000003ff0c7424 */ /* 0x000fe400078e00ff */
[----:B------:R-:W-:-:S05]  /*12260*/  IMAD.MOV.U32 R6, RZ, RZ, R14 ;  /* 0x000000ffff067224 */ /* 0x000fca00078e000e */
[----:B------:R-:W-:-:S04]  /*12270*/  @!P4 LEA R6, P5, R10, R6, 0x1 ;  /* 0x000000060a06c211 */ /* 0x000fc800078a08ff */
[----:B------:R-:W-:-:S05]  /*12280*/  @!P4 IADD3.X R5, RZ, R5, RZ, P5, !PT ;  /* 0x00000005ff05c210 */ /* 0x000fca0002ffe4ff */
        /* <DEDUP_REMOVED lines=13> */
.L_x_152:
[----:B------:R-:W-:Y:S02]  /*12360*/  IMAD.MOV.U32 R13, RZ, RZ, R4 ;  /* 0x000000ffff0d7224 */ /* 0x000fe400078e0004 */
[----:B------:R-:W-:-:S07]  /*12370*/  IMAD.MOV.U32 R5, RZ, RZ, R14 ;  /* 0x000000ffff057224 */ /* 0x000fce00078e000e */
[----:B------:R-:W-:Y:S05]  /*12380*/  WARPSYNC.COLLECTIVE R15, `(.L_x_153) ;  /* 0x000000000f087348 */ /* 0x000fea0003c00000 */
[----:B------:R0:W1:Y:S02]  /*12390*/  SHFL.IDX P6, R14, R13, R12, R11 ;  /* 0x0000000c0d0e7389 */ /* 0x00006400000c000b */
[----:B01----:R-:W-:Y:S01]  /*123a0*/  ENDCOLLECTIVE ;  /* 0x000000000000791b */ /* 0x003fe20003800000 */
.L_x_153:
[----:B------:R-:W-:Y:S01]  /*123b0*/  ULDC.64 UR4, c[0x0][0x208] ;  /* 0x0000820000047ab9 */ /* 0x000fe20000000a00 */
[----:B------:R-:W-:Y:S02]  /*123c0*/  IMAD.MOV.U32 R13, RZ, RZ, R3 ;  /* 0x000000ffff0d7224 */ /* 0x000fe400078e0003 */
[----:B------:R-:W-:Y:S02]  /*123d0*/  IMAD.MOV.U32 R12, RZ, RZ, 0x4 ;  /* 0x00000004ff0c7424 */ /* 0x000fe400078e00ff */
[----:B------:R-:W-:-:S05]  /*123e0*/  IMAD.MOV.U32 R6, RZ, RZ, R14 ;  /* 0x000000ffff067224 */ /* 0x000fca00078e000e */
[----:B------:R-:W-:-:S05]  /*123f0*/  @!P4 LEA R6, P5, R10, R6, 0x1 ;  /* 0x000000060a06c211 */ /* 0x000fca00078a08ff */
[----:B------:R-:W-:-:S05]  /*12400*/  @!P4 IMAD.X R5, RZ, RZ, R5, P5 ;  /* 0x000000ffff05c224 */ /* 0x000fca00028e0605 */
[----:B------:R-:W-:Y:S01]  /*12410*/  @!P4 MOV R7, R5 ;  /* 0x000000050007c202 */ /* 0x000fe20000000f00 */
[----:B------:R-:W-:-:S04]  /*12420*/  VIADD R5, R0, 0x40 ;  /* 0x0000004000057836 */ /* 0x000fc80000000000 */
        /* <DEDUP_REMOVED lines=11> */
.L_x_154:
[----:B------:R-:W-:Y:S02]  /*124e0*/  IMAD.MOV.U32 R13, RZ, RZ, R4 ;  /* 0x000000ffff0d7224 */ /* 0x000fe400078e0004 */
[----:B------:R-:W-:-:S07]  /*124f0*/  IMAD.MOV.U32 R5, RZ, RZ, R14 ;  /* 0x000000ffff057224 */ /* 0x000fce00078e000e */
[----:B------:R-:W-:Y:S05]  /*12500*/  WARPSYNC.COLLECTIVE R15, `(.L_x_155) ;  /* 0x000000000f087348 */ /* 0x000fea0003c00000 */
[----:B------:R0:W1:Y:S02]  /*12510*/  SHFL.IDX P6, R14, R13, R12, R11 ;  /* 0x0000000c0d0e7389 */ /* 0x00006400000c000b */
[----:B01----:R-:W-:Y:S01]  /*12520*/  ENDCOLLECTIVE ;  /* 0x000000000000791b */ /* 0x003fe20003800000 */
.L_x_155:
[----:B------:R-:W-:Y:S01]  /*12530*/  ULDC.64 UR4, c[0x0][0x208] ;  /* 0x0000820000047ab9 */ /* 0x000fe20000000a00 */
[----:B------:R-:W-:Y:S02]  /*12540*/  IMAD.MOV.U32 R13, RZ, RZ, R3 ;  /* 0x000000ffff0d7224 */ /* 0x000fe400078e0003 */
[----:B------:R-:W-:Y:S02]  /*12550*/  IMAD.MOV.U32 R12, RZ, RZ, 0x5 ;  /* 0x00000005ff0c7424 */ /* 0x000fe400078e00ff */
[----:B------:R-:W-:-:S05]  /*12560*/  IMAD.MOV.U32 R6, RZ, RZ, R14 ;  /* 0x000000ffff067224 */ /* 0x000fca00078e000e */
[----:B------:R-:W-:-:S05]  /*12570*/  @!P4 LEA R6, P5, R10, R6, 0x1 ;  /* 0x000000060a06c211 */ /* 0x000fca00078a08ff */
[----:B------:R-:W-:-:S04]  /*12580*/  @!P4 IMAD.X R5, RZ, RZ, R5, P5 ;  /* 0x000000ffff05c224 */ /* 0x000fc800028e0605 */
[----:B------:R-:W-:Y:S01]  /*12590*/  @!P4 IMAD.MOV.U32 R7, RZ, RZ, R5 ;  /* 0x000000ffff07c224 */ /* 0x000fe200078e0005 */
[----:B------:R-:W-:-:S04]  /*125a0*/  IADD3 R5, R0, 0x50, RZ ;  /* 0x0000005000057810 */ /* 0x000fc80007ffe0ff */
        /* <DEDUP_REMOVED lines=11> */
.L_x_156:
[----:B------:R-:W-:Y:S02]  /*12660*/  IMAD.MOV.U32 R13, RZ, RZ, R4 ;  /* 0x000000ffff0d7224 */ /* 0x000fe400078e0004 */
[----:B------:R-:W-:-:S07]  /*12670*/  IMAD.MOV.U32 R5, RZ, RZ, R14 ;  /* 0x000000ffff057224 */ /* 0x000fce00078e000e */
[----:B------:R-:W-:Y:S05]  /*12680*/  WARPSYNC.COLLECTIVE R15, `(.L_x_157) ;  /* 0x000000000f087348 */ /* 0x000fea0003c00000 */
[----:B------:R0:W1:Y:S02]  /*12690*/  SHFL.IDX P6, R14, R13, R12, R11 ;  /* 0x0000000c0d0e7389 */ /* 0x00006400000c000b */
[----:B01----:R-:W-:Y:S01]  /*126a0*/  ENDCOLLECTIVE ;  /* 0x000000000000791b */ /* 0x003fe20003800000 */
.L_x_157:
[----:B------:R-:W-:Y:S01]  /*126b0*/  ULDC.64 UR4, c[0x0][0x208] ;  /* 0x0000820000047ab9 */ /* 0x000fe20000000a00 */
[----:B------:R-:W-:Y:S01]  /*126c0*/  MOV R13, R3 ;  /* 0x00000003000d7202 */ /* 0x000fe20000000f00 */
[----:B------:R-:W-:Y:S02]  /*126d0*/  IMAD.MOV.U32 R12, RZ, RZ, 0x6 ;  /* 0x00000006ff0c7424 */ /* 0x000fe400078e00ff */
[----:B------:R-:W-:-:S05]  /*126e0*/  IMAD.MOV.U32 R6, RZ, RZ, R14 ;  /* 0x000000ffff067224 */ /* 0x000fca00078e000e */
        /* <DEDUP_REMOVED lines=15> */
.L_x_158:
[----:B------:R-:W-:Y:S02]  /*127e0*/  IMAD.MOV.U32 R13, RZ, RZ, R4 ;  /* 0x000000ffff0d7224 */ /* 0x000fe400078e0004 */
[----:B------:R-:W-:-:S07]  /*127f0*/  IMAD.MOV.U32 R5, RZ, RZ, R14 ;  /* 0x000000ffff057224 */ /* 0x000fce00078e000e */
[----:B------:R-:W-:Y:S05]  /*12800*/  WARPSYNC.COLLECTIVE R15, `(.L_x_159) ;  /* 0x000000000f087348 */ /* 0x000fea0003c00000 */
[----:B------:R0:W1:Y:S02]  /*12810*/  SHFL.IDX P6, R14, R13, R12, R11 ;  /* 0x0000000c0d0e7389 */ /* 0x00006400000c000b */
[----:B01----:R-:W-:Y:S01]  /*12820*/  ENDCOLLECTIVE ;  /* 0x000000000000791b */ /* 0x003fe20003800000 */
.L_x_159:
[----:B------:R-:W-:Y:S01]  /*12830*/  ULDC.64 UR4, c[0x0][0x208] ;  /* 0x0000820000047ab9 */ /* 0x000fe20000000a00 */
[----:B------:R-:W-:Y:S02]  /*12840*/  IMAD.MOV.U32 R13, RZ, RZ, R3 ;  /* 0x000000ffff0d7224 */ /* 0x000fe400078e0003 */
[----:B------:R-:W-:Y:S02]  /*12850*/  IMAD.MOV.U32 R12, RZ, RZ, 0x7 ;  /* 0x00000007ff0c7424 */ /* 0x000fe400078e00ff */
[----:B------:R-:W-:-:S05]  /*12860*/  IMAD.MOV.U32 R6, RZ, RZ, R14 ;  /* 0x000000ffff067224 */ /* 0x000fca00078e000e */
[----:B------:R-:W-:-:S05]  /*12870*/  @!P4 LEA R6, P5, R10, R6, 0x1 ;  /* 0x000000060a06c211 */ /* 0x000fca00078a08ff */
[----:B------:R-:W-:-:S04]  /*12880*/  @!P4 IMAD.X R5, RZ, RZ, R5, P5 ;  /* 0x000000ffff05c224 */ /* 0x000fc800028e0605 */
[----:B------:R-:W-:-:S05]  /*12890*/  @!P4 IMAD.MOV.U32 R7, RZ, RZ, R5 ;  /* 0x000000ffff07c224 */ /* 0x000fca00078e0005 */
[----:B------:R-:W-:Y:S01]  /*128a0*/  @!PT LDS RZ, [RZ] ;  /* 0x00000000fffff984 */ /* 0x000fe20000000800 */
[----:B------:R-:W-:Y:S01]  /*128b0*/  @!PT LDS RZ, [RZ] ;  /* 0x00000000fffff984 */ /* 0x000fe20000000800 */
[----:B------:R-:W-:Y:S01]  /*128c0*/  @!PT LDS RZ, [RZ] ;  /* 0x00000000fffff984 */ /* 0x000fe20000000800 */
[----:B------:R0:W-:Y:S04]  /*128d0*/  @!P4 LDGSTS.E.BYPASS.LTC128B.128 [R9+0x17400], desc[UR4][R6.64], !P0 ;  /* 0x174000000609cfae */ /* 0x0001e8000c101d44 */
[----:B------:R0:W-:Y:S04]  /*128e0*/  @!P4 LDGSTS.E.BYPASS.LTC128B.128 [R9+0x1b400], desc[UR4][R6.64+0x80], !P1 ;  /* 0x1b4000800609cfae */ /* 0x0001e8000c901d44 */
[----:B------:R0:W-:Y:S04]  /*128f0*/  @!P4 LDGSTS.E.BYPASS.LTC128B.128 [R9+0x1f400], desc[UR4][R6.64+0x100], !P2 ;  /* 0x1f4001000609cfae */ /* 0x0001e8000d101d44 */
[----:B------:R0:W-:Y:S02]  /*12900*/  @!P4 LDGSTS.E.BYPASS.LTC128B.128 [R9+0x23400], desc[UR4][R6.64+0x180], !P3 ;  /* 0x234001800609cfae */ /* 0x0001e4000d901d44 */
[----:B0-----:R-:W-:Y:S05]  /*12910*/  WARPSYNC.COLLECTIVE R15, `(.L_x_160) ;  /* 0x000000000f087348 */ /* 0x001fea0003c00000 */
[----:B------:R1:W2:Y:S02]  /*12920*/  SHFL.IDX P6, R14, R13, R12, R11 ;  /* 0x0000000c0d0e7389 */ /* 0x0002a400000c000b */
[----:B012---:R-:W-:Y:S01]  /*12930*/  ENDCOLLECTIVE ;  /* 0x000000000000791b */ /* 0x007fe20003800000 */
.L_x_160:
[----:B------:R-:W-:Y:S01]  /*12940*/  IMAD.MOV.U32 R13, RZ, RZ, R4 ;  /* 0x000000ffff0d7224 */ /* 0x000fe200078e0004 */
[----:B------:R-:W-:-:S07]  /*12950*/  MOV R5, R14 ;  /* 0x0000000e00057202 */ /* 0x000fce0000000f00 */
[----:B------:R-:W-:Y:S05]  /*12960*/  WARPSYNC.COLLECTIVE R15, `(.L_x_161) ;  /* 0x000000000f087348 */ /* 0x000fea0003c00000 */
[----:B------:R0:W1:Y:S02]  /*12970*/  SHFL.IDX P6, R14, R13, R12, R11 ;  /* 0x0000000c0d0e7389 */ /* 0x00006400000c000b */
[----:B01----:R-:W-:Y:S01]  /*12980*/  ENDCOLLECTIVE ;  /* 0x000000000000791b */ /* 0x003fe20003800000 */
.L_x_161:
[----:B------:R-:W-:Y:S01]  /*12990*/  IMAD.MOV.U32 R3, RZ, RZ, R14 ;  /* 0x000000ffff037224 */ /* 0x000fe200078e000e */
[----:B------:R-:W-:Y:S06]  /*129a0*/  BRA `(.L_x_162) ;  /* 0xffffffb800ec7947 */ /* 0x000fec000383ffff */
.L_x_53:
[----:B0-----:R0:W3:Y:S02]  /*129b0*/  SYNCS.PHASECHK.TRANS64.TRYWAIT P0, [R9+URZ+0x38820], R0 ;  /* 0x03882000090075a7 */ /* 0x0010e4000800017f */
[----:B---3--:R-:W-:Y:S05]  /*129c0*/  @!P0 NANOSLEEP.SYNCS 0x989680 ;  /* 0x009896800000895d */ /* 0x008fea0003900000 */
[----:B------:R-:W3:Y:S02]  /*129d0*/  @!P0 SYNCS.PHASECHK.TRANS64 P0, [R9+URZ+0x38820], R0 ;  /* 0x03882000090085a7 */ /* 0x000ee4000800007f */
[----:B---3--:R-:W-:Y:S05]  /*129e0*/  @!P0 BRA `(.L_x_53) ;  /* 0xfffffffc00f08947 */ /* 0x008fea000383ffff */
[----:B------:R-:W-:Y:S05]  /*129f0*/  BRA `(.L_x_163) ;  /* 0xffffffbc004c7947 */ /* 0x000fea000383ffff */
.L_x_60:
[----:B--2---:R2:W3:Y:S02]  /*12a00*/  SYNCS.PHASECHK.TRANS64.TRYWAIT P0, [R3+URZ+0x38840], R2 ;  /* 0x03884002030075a7 */ /* 0x0044e4000800017f */
[----:B---3--:R-:W-:Y:S05]  /*12a10*/  @!P0 NANOSLEEP.SYNCS 0x989680 ;  /* 0x009896800000895d */ /* 0x008fea0003900000 */
[----:B------:R-:W3:Y:S02]  /*12a20*/  @!P0 SYNCS.PHASECHK.TRANS64 P0, [R3+URZ+0x38840], R2 ;  /* 0x03884002030085a7 */ /* 0x000ee4000800007f */
[----:B---3--:R-:W-:Y:S05]  /*12a30*/  @!P0 BRA `(.L_x_60) ;  /* 0xfffffffc00f08947 */ /* 0x008fea000383ffff */
[----:B------:R-:W-:Y:S05]  /*12a40*/  BRA `(.L_x_164) ;  /* 0xffffffc000047947 */ /* 0x000fea000383ffff */
.L_x_68:
[----:B0-----:R0:W1:Y:S02]  /*12a50*/  SYNCS.PHASECHK.TRANS64.TRYWAIT P0, [R3+URZ+0x60], R2 ;  /* 0x00006002030075a7 */ /* 0x001064000800017f */
[----:B-1----:R-:W-:Y:S05]  /*12a60*/  @!P0 NANOSLEEP.SYNCS 0x989680 ;  /* 0x009896800000895d */ /* 0x002fea0003900000 */
[----:B------:R-:W1:Y:S02]  /*12a70*/  @!P0 SYNCS.PHASECHK.TRANS64 P0, [R3+URZ+0x60], R2 ;  /* 0x00006002030085a7 */ /* 0x000e64000800007f */
[----:B-1----:R-:W-:Y:S05]  /*12a80*/  @!P0 BRA `(.L_x_68) ;  /* 0xfffffffc00f08947 */ /* 0x002fea000383ffff */
[----:B------:R-:W-:Y:S05]  /*12a90*/  BRA `(.L_x_165) ;  /* 0xffffffc400547947 */ /* 0x000fea000383ffff */
.L_x_80:
[----:B--2---:R2:W3:Y:S02]  /*12aa0*/  SYNCS.PHASECHK.TRANS64.TRYWAIT P0, [R3+URZ+0x38840], R2 ;  /* 0x03884002030075a7 */ /* 0x0044e4000800017f */
[----:B---3--:R-:W-:Y:S05]  /*12ab0*/  @!P0 NANOSLEEP.SYNCS 0x989680 ;  /* 0x009896800000895d */ /* 0x008fea0003900000 */
[----:B------:R-:W3:Y:S02]  /*12ac0*/  @!P0 SYNCS.PHASECHK.TRANS64 P0, [R3+URZ+0x38840], R2 ;  /* 0x03884002030085a7 */ /* 0x000ee4000800007f */
[----:B---3--:R-:W-:Y:S05]  /*12ad0*/  @!P0 BRA `(.L_x_80) ;  /* 0xfffffffc00f08947 */ /* 0x008fea000383ffff */
[----:B------:R-:W-:Y:S05]  /*12ae0*/  BRA `(.L_x_166) ;  /* 0xffffffcc00547947 */ /* 0x000fea000383ffff */
.L_x_88:
[----:B0-----:R0:W1:Y:S02]  /*12af0*/  SYNCS.PHASECHK.TRANS64.TRYWAIT P0, [R5+URZ+0x60], R2 ;  /* 0x00006002050075a7 */ /* 0x001064000800017f */
[----:B-1----:R-:W-:Y:S05]  /*12b00*/  @!P0 NANOSLEEP.SYNCS 0x989680 ;  /* 0x009896800000895d */ /* 0x002fea0003900000 */
[----:B------:R-:W1:Y:S02]  /*12b10*/  @!P0 SYNCS.PHASECHK.TRANS64 P0, [R5+URZ+0x60], R2 ;  /* 0x00006002050085a7 */ /* 0x000e64000800007f */
[----:B-1----:R-:W-:Y:S05]  /*12b20*/  @!P0 BRA `(.L_x_88) ;  /* 0xfffffffc00f08947 */ /* 0x002fea000383ffff */
[----:B------:R-:W-:Y:S05]  /*12b30*/  BRA `(.L_x_167) ;  /* 0xffffffd000a47947 */ /* 0x000fea000383ffff */
.L_x_99:
[----:B---3--:R3:W4:Y:S02]  /*12b40*/  SYNCS.PHASECHK.TRANS64.TRYWAIT P0, [R2+URZ+0x38840], R3 ;  /* 0x03884003020075a7 */ /* 0x008724000800017f */
[----:B----4-:R-:W-:Y:S05]  /*12b50*/  @!P0 NANOSLEEP.SYNCS 0x989680 ;  /* 0x009896800000895d */ /* 0x010fea0003900000 */
[----:B------:R-:W4:Y:S02]  /*12b60*/  @!P0 SYNCS.PHASECHK.TRANS64 P0, [R2+URZ+0x38840], R3 ;  /* 0x03884003020085a7 */ /* 0x000f24000800007f */
[----:B----4-:R-:W-:Y:S05]  /*12b70*/  @!P0 BRA `(.L_x_99) ;  /* 0xfffffffc00f08947 */ /* 0x010fea000383ffff */
[----:B------:R-:W-:Y:S05]  /*12b80*/  BRA `(.L_x_168) ;  /* 0xffffffd800747947 */ /* 0x000fea000383ffff */
.L_x_107:
[----:B0-----:R0:W1:Y:S02]  /*12b90*/  SYNCS.PHASECHK.TRANS64.TRYWAIT P0, [R5+URZ+0x60], R7 ;  /* 0x00006007050075a7 */ /* 0x001064000800017f */
[----:B-1----:R-:W-:Y:S05]  /*12ba0*/  @!P0 NANOSLEEP.SYNCS 0x989680 ;  /* 0x009896800000895d */ /* 0x002fea0003900000 */
[----:B------:R-:W1:Y:S02]  /*12bb0*/  @!P0 SYNCS.PHASECHK.TRANS64 P0, [R5+URZ+0x60], R7 ;  /* 0x00006007050085a7 */ /* 0x000e64000800007f */
[----:B-1----:R-:W-:Y:S05]  /*12bc0*/  @!P0 BRA `(.L_x_107) ;  /* 0xfffffffc00f08947 */ /* 0x002fea000383ffff */
[----:B------:R-:W-:Y:S05]  /*12bd0*/  BRA `(.L_x_169) ;  /* 0xffffffdc00c47947 */ /* 0x000fea000383ffff */
.L_x_118:
[----:B0-----:R0:W2:Y:S02]  /*12be0*/  SYNCS.PHASECHK.TRANS64.TRYWAIT P0, [R2+URZ+0x38860], R3 ;  /* 0x03886003020075a7 */ /* 0x0010a4000800017f */
[----:B--2---:R-:W-:Y:S05]  /*12bf0*/  @!P0 NANOSLEEP.SYNCS 0x989680 ;  /* 0x009896800000895d */ /* 0x004fea0003900000 */
[----:B------:R-:W2:Y:S02]  /*12c00*/  @!P0 SYNCS.PHASECHK.TRANS64 P0, [R2+URZ+0x38860], R3 ;  /* 0x03886003020085a7 */ /* 0x000ea4000800007f */
[----:B--2---:R-:W-:Y:S05]  /*12c10*/  @!P0 BRA `(.L_x_118) ;  /* 0xfffffffc00f08947 */ /* 0x004fea000383ffff */
[----:B------:R-:W-:Y:S05]  /*12c20*/  BRA `(.L_x_170) ;  /* 0xffffffe4003c7947 */ /* 0x000fea000383ffff */
.L_x_127:
[----:B0-----:R0:W1:Y:S02]  /*12c30*/  SYNCS.PHASECHK.TRANS64.TRYWAIT P0, [R0+URZ+0x38820], R3 ;  /* 0x03882003000075a7 */ /* 0x001064000800017f */
[----:B-1----:R-:W-:Y:S05]  /*12c40*/  @!P0 NANOSLEEP.SYNCS 0x989680 ;  /* 0x009896800000895d */ /* 0x002fea0003900000 */
[----:B------:R-:W1:Y:S02]  /*12c50*/  @!P0 SYNCS.PHASECHK.TRANS64 P0, [R0+URZ+0x38820], R3 ;  /* 0x03882003000085a7 */ /* 0x000e64000800007f */
[----:B-1----:R-:W-:Y:S05]  /*12c60*/  @!P0 BRA `(.L_x_127) ;  /* 0xfffffffc00f08947 */ /* 0x002fea000383ffff */
[----:B------:R-:W-:Y:S05]  /*12c70*/  BRA `(.L_x_171) ;  /* 0xffffffe800c07947 */ /* 0x000fea000383ffff */
.L_x_128:
[----:B------:R-:W1:Y:S01]  /*12c80*/  S2R R2, SR_TID.X ;  /* 0x0000000000027919 */ /* 0x000e620000002100 */
[----:B------:R-:W-:Y:S01]  /*12c90*/  BSSY B0, `(.L_x_172) ;  /* 0x000000a000007945 */ /* 0x000fe20003800000 */
[----:B------:R-:W-:Y:S02]  /*12ca0*/  IMAD.MOV.U32 R12, RZ, RZ, RZ ;  /* 0x000000ffff0c7224 */ /* 0x000fe400078e00ff */
[----:B------:R-:W-:Y:S02]  /*12cb0*/  IMAD.MOV.U32 R11, RZ, RZ, 0x1f ;  /* 0x0000001fff0b7424 */ /* 0x000fe400078e00ff */
[----:B------:R-:W-:Y:S01]  /*12cc0*/  IMAD.MOV.U32 R15, RZ, RZ, -0x1 ;  /* 0xffffffffff0f7424 */ /* 0x000fe200078e00ff */
[----:B-1----:R-:W-:-:S04]  /*12cd0*/  SHF.R.U32.HI R2, RZ, 0x5, R2 ;  /* 0x00000005ff027819 */ /* 0x002fc80000011602 */
[----:B------:R-:W-:-:S05]  /*12ce0*/  LOP3.LUT R2, R2, 0x3, RZ, 0xc0, !PT ;  /* 0x0000000302027812 */ /* 0x000fca00078ec0ff */
[----:B------:R-:W-:-:S07]  /*12cf0*/  IMAD.MOV.U32 R13, RZ, RZ, R2 ;  /* 0x000000ffff0d7224 */ /* 0x000fce00078e0002 */
[----:B0--3--:R-:W-:Y:S05]  /*12d00*/  WARPSYNC.COLLECTIVE R15, `(.L_x_173) ;  /* 0x000000000f087348 */ /* 0x009fea0003c00000 */
[----:B------:R1:W2:Y:S02]  /*12d10*/  SHFL.IDX P6, R14, R13, R12, R11 ;  /* 0x0000000c0d0e7389 */ /* 0x0002a400000c000b */
[----:B0123--:R-:W-:Y:S01]  /*12d20*/  ENDCOLLECTIVE ;  /* 0x000000000000791b */ /* 0x00ffe20003800000 */
.L_x_173:
[----:B------:R-:W-:Y:S05]  /*12d30*/  BSYNC B0 ;  /* 0x0000000000007941 */ /* 0x000fea0003800000 */
.L_x_172:
[----:B------:R-:W-:Y:S05]  /*12d40*/  BRA `(.L_x_174) ;  /* 0xffffffe800a87947 */ /* 0x000fea000383ffff */
.L_x_131:
[----:B------:R-:W-:Y:S01]  /*12d50*/  BSSY B1, `(.L_x_175) ;  /* 0x0000006000017945 */ /* 0x000fe20003800000 */
[----:B------:R-:W-:-:S07]  /*12d60*/  IMAD.MOV.U32 R15, RZ, RZ, -0x1 ;  /* 0xffffffffff0f7424 */ /* 0x000fce00078e00ff */
[----:B01-3--:R-:W-:Y:S05]  /*12d70*/  WARPSYNC.COLLECTIVE R15, `(.L_x_176) ;  /* 0x000000000f0c7348 */ /* 0x00bfea0003c00000 */
[----:B------:R-:W-:Y:S02]  /*12d80*/  ELECT P6, UR62, PT ;  /* 0x00000000003e782f */ /* 0x000fe400038c0000 */
[----:B------:R-:W-:Y:S01]  /*12d90*/  MOV R14, UR62 ;  /* 0x0000003e000e7c02 */ /* 0x000fe20008000f00 */
[----:B01-3--:R-:W-:Y:S10]  /*12da0*/  ENDCOLLECTIVE ;  /* 0x000000000000791b */ /* 0x00bff40003800000 */
.L_x_176:
[----:B------:R-:W-:Y:S05]  /*12db0*/  BSYNC B1 ;  /* 0x0000000000017941 */ /* 0x000fea0003800000 */
.L_x_175:
[----:B------:R-:W-:Y:S05]  /*12dc0*/  BRA `(.L_x_177) ;  /* 0xffffffe800a07947 */ /* 0x000fea000383ffff */
.L_x_133:
[----:B0-----:R0:W1:Y:S02]  /*12dd0*/  SYNCS.PHASECHK.TRANS64.TRYWAIT P0, [R6+URZ], R5 ;  /* 0x00000005060075a7 */ /* 0x001064000800017f */
[----:B-1----:R-:W-:Y:S05]  /*12de0*/  @!P0 NANOSLEEP.SYNCS 0x989680 ;  /* 0x009896800000895d */ /* 0x002fea0003900000 */
[----:B------:R-:W1:Y:S02]  /*12df0*/  @!P0 SYNCS.PHASECHK.TRANS64 P0, [R6+URZ], R5 ;  /* 0x00000005060085a7 */ /* 0x000e64000800007f */
[----:B-1----:R-:W-:Y:S05]  /*12e00*/  @!P0 BRA `(.L_x_133) ;  /* 0xfffffffc00f08947 */ /* 0x002fea000383ffff */
[----:B------:R-:W-:Y:S05]  /*12e10*/  BRA `(.L_x_178) ;  /* 0xffffffe800e07947 */ /* 0x000fea000383ffff */
.L_x_134:
[----:B-1----:R1:W2:Y:S02]  /*12e20*/  SYNCS.PHASECHK.TRANS64.TRYWAIT P0, [R3+URZ], R2 ;  /* 0x00000002030075a7 */ /* 0x0022a4000800017f */
[----:B--2---:R-:W-:Y:S05]  /*12e30*/  @!P0 NANOSLEEP.SYNCS 0x989680 ;  /* 0x009896800000895d */ /* 0x004fea0003900000 */
[----:B------:R-:W2:Y:S02]  /*12e40*/  @!P0 SYNCS.PHASECHK.TRANS64 P0, [R3+URZ], R2 ;  /* 0x00000002030085a7 */ /* 0x000ea4000800007f */
[----:B--2---:R-:W-:Y:S05]  /*12e50*/  @!P0 BRA `(.L_x_134) ;  /* 0xfffffffc00f08947 */ /* 0x004fea000383ffff */
[----:B------:R-:W-:Y:S05]  /*12e60*/  BRA `(.L_x_179) ;  /* 0xffffffe800d47947 */ /* 0x000fea000383ffff */
.L_x_136:
[----:B-1----:R1:W2:Y:S02]  /*12e70*/  SYNCS.PHASECHK.TRANS64.TRYWAIT P0, [R18+URZ], R5 ;  /* 0x00000005120075a7 */ /* 0x0022a4000800017f */
[----:B--2---:R-:W-:Y:S05]  /*12e80*/  @!P0 NANOSLEEP.SYNCS 0x989680 ;  /* 0x009896800000895d */ /* 0x004fea0003900000 */
[----:B------:R-:W2:Y:S02]  /*12e90*/  @!P0 SYNCS.PHASECHK.TRANS64 P0, [R18+URZ], R5 ;  /* 0x00000005120085a7 */ /* 0x000ea4000800007f */
[----:B--2---:R-:W-:Y:S05]  /*12ea0*/  @!P0 BRA `(.L_x_136) ;  /* 0xfffffffc00f08947 */ /* 0x004fea000383ffff */
[----:B------:R-:W-:Y:S05]  /*12eb0*/  BRA `(.L_x_180) ;  /* 0xffffffe800d87947 */ /* 0x000fea000383ffff */
.L_x_181:
[----:B------:R-:W-:-:S00]  /*12ec0*/  BRA `(.L_x_181) ;  /* 0xfffffffc00fc7947 */ /* 0x000fc0000383ffff */
[----:B------:R-:W-:-:S00]  /*12ed0*/  NOP ;  /* 0x0000000000007918 */ /* 0x000fc00000000000 */
        /* <DEDUP_REMOVED lines=10> */
.L_x_3424:


//--------------------- .text._ZN7cutlass13device_kernelIN5flash11enable_sm90INS1_16FlashAttnFwdSm90INS1_25CollectiveMainloopFwdSm90ILi2EN4cute5tupleIJNS5_1CILi2EEENS7_ILi1EEES9_EEENS6_IJNS7_ILi128EEENS7_ILi80EEENS7_ILi256EEEEEELi256ENS_10bfloat16_tEfNS_4arch4Sm90ELb0ELb0ELb1ELb0ELb0ELb0ELb0ELb1ELb1ELb1ELb0ELb0EEENS1_21CollectiveEpilogueFwdINS6_IJSB_SD_SC_EEESA_SF_SH_Li256ELb0ELb1ELb0ELb0EEENS1_29StaticPersistentTileSchedulerILb0EEEEEEEEEvNT_6ParamsE --------------------------
	.section	.text._ZN7cutlass13device_kernelIN5flash11enable_sm90INS1_16FlashAttnFwdSm90INS1_25CollectiveMainloopFwdSm90ILi2EN4cute5tupleIJNS5_1CILi2EEENS7_ILi1EEES9_EEENS6_IJNS7_ILi128EEENS7_ILi80EEENS7_ILi256EEEEEELi256ENS_10bfloat16_tEfNS_4arch4Sm90ELb0ELb0ELb1ELb0ELb0ELb0ELb0ELb1ELb1ELb1ELb0ELb0EEENS1_21CollectiveEpilogueFwdINS6_IJSB_SD_SC_EEESA_SF_SH_Li256ELb0ELb1ELb0ELb0EEENS1_29StaticPersistentTileSchedulerILb0EEEEEEEEEvNT_6ParamsE,"ax",@progbits
	.align	128
.text._ZN7cutlass13device_kernelIN5flash11enable_sm90INS1_16FlashAttnFwdSm90INS1_25CollectiveMainloopFwdSm90ILi2EN4cute5tupleIJNS5_1CILi2EEENS7_ILi1EEES9_EEENS6_IJNS7_ILi128EEENS7_ILi80EEENS7_ILi256EEEEEELi256ENS_10bfloat16_tEfNS_4arch4Sm90ELb0ELb0ELb1ELb0ELb0ELb0ELb0ELb1ELb1ELb1ELb0ELb0EEENS1_21CollectiveEpilogueFwdINS6_IJSB_SD_SC_EEESA_SF_SH_Li256ELb0ELb1ELb0ELb0EEENS1_29StaticPersistentTileSchedulerILb0EEEEEEEEEvNT_6ParamsE:
        .type           _ZN7cutlass13device_kernelIN5flash11enable_sm90INS1_16FlashAttnFwdSm90INS1_25CollectiveMainloopFwdSm90ILi2EN4cute5tupleIJNS5_1CILi2EEENS7_ILi1EEES9_EEENS6_IJNS7_ILi128EEENS7_ILi80EEENS7_ILi256EEEEEELi256ENS_10bfloat16_tEfNS_4arch4Sm90ELb0ELb0ELb1ELb0ELb0ELb0ELb0ELb1ELb1ELb1ELb0ELb0EEENS1_21CollectiveEpilogueFwdINS6_IJSB_SD_SC_EEESA_SF_SH_Li256ELb0ELb1ELb0ELb0EEENS1_29StaticPersistentTileSchedulerILb0EEEEEEEEEvNT_6ParamsE,@function
        .size           _ZN7cutlass13device_kernelIN5flash11enable_sm90INS1_16FlashAttnFwdSm90INS1_25CollectiveMainloopFwdSm90ILi2EN4cute5tupleIJNS5_1CILi2EEENS7_ILi1EEES9_EEENS6_IJNS7_ILi128EEENS7_ILi80EEENS7_ILi256EEEEEELi256ENS_10bfloat16_tEfNS_4arch4Sm90ELb0ELb0ELb1ELb0ELb0ELb0ELb0ELb1ELb1ELb1ELb0ELb0EEENS1_21CollectiveEpilogueFwdINS6_IJSB_SD_SC_EEESA_SF_SH_Li256ELb0ELb1ELb0ELb0EEENS1_29StaticPersistentTileSchedulerILb0EEEEEEEEEvNT_6ParamsE,(.L_x_3425 - _ZN7cutlass13device_kernelIN5flash11enable_sm90INS1_16FlashAttnFwdSm90INS1_25CollectiveMainloopFwdSm90ILi2EN4cute5tupleIJNS5_1CILi2EEENS7_ILi1EEES9_EEENS6_IJNS7_ILi128EEENS7_ILi80EEENS7_ILi256EEEEEELi256ENS_10bfloat16_tEfNS_4arch4Sm90ELb0ELb0ELb1ELb0ELb0ELb0ELb0ELb1ELb1ELb1ELb0ELb0EEENS1_21CollectiveEpilogueFwdINS6_IJSB_SD_SC_EEESA_SF_SH_Li256ELb0ELb1ELb0ELb0EEENS1_29StaticPersistentTileSchedulerILb0EEEEEEEEEvNT_6ParamsE)
        .other          _ZN7cutlass13device_kernelIN5flash11enable_sm90INS1_16FlashAttnFwdSm90INS1_25CollectiveMainloopFwdSm90ILi2EN4cute5tupleIJNS5_1CILi2EEENS7_ILi1EEES9_EEENS6_IJNS7_ILi128EEENS7_ILi80EEENS7_ILi256EEEEEELi256ENS_10bfloat16_tEfNS_4arch4Sm90ELb0ELb0ELb1ELb0ELb0ELb0ELb0ELb1ELb1ELb1ELb0ELb0EEENS1_21CollectiveEpilogueFwdINS6_IJSB_SD_SC_EEESA_SF_SH_Li256ELb0ELb1ELb0ELb0EEENS1_29StaticPersistentTileSchedulerILb0EEEEEEEEEvNT_6ParamsE,@"STO_CUDA_ENTRY STV_DEFAULT"
_ZN7cutlass13device_kernelIN5flash11enable_sm90INS1_16FlashAttnFwdSm90INS1_25CollectiveMainloopFwdSm90ILi2EN4cute5tupleIJNS5_1CILi2EEENS7_ILi1EEES9_EEENS6_IJNS7_ILi128EEENS7_ILi80EEENS7_ILi256EEEEEELi256ENS_10bfloat16_tEfNS_4arch4Sm90ELb0ELb0ELb1ELb0ELb0ELb0ELb0ELb1ELb1ELb1ELb0ELb0EEENS1_21CollectiveEpilogueFwdINS6_IJSB_SD_SC_EEESA_SF_SH_Li256ELb0ELb1ELb0ELb0EEENS1_29StaticPersistentTileSchedulerILb0EEEEEEEEEvNT_6ParamsE:
        /* <DEDUP_REMOVED lines=18> */
.L_x_183:
[----:B------:R-:W-:Y:S05]  /*0120*/  BSYNC B0 ;  /* 0x0000000000007941 */ /* 0x000fea0003800000 */
.L_x_182:
        /* <DEDUP_REMOVED lines=41> */
.L_x_184:
[----:B0-----:R-:W0:Y:S01]  /*03c0*/  S2UR UR4, SR_CTAID.Y ;  /* 0x00000000000479c3 */ /* 0x001e220000002600 */
[----:B------:R-:W3:Y:S01]  /*03d0*/  SHFL.IDX PT, R8, R2, RZ, 0x1f ;  /* 0x00001fff02087589 */ /* 0x000ee200000e0000 */
[----:B------:R-:W-:Y:S01]  /*03e0*/  ULDC UR5, c[0x0][0x154] ;  /* 0x0000550000057ab9 */ /* 0x000fe20000000800 */
[----:B------:R-:W-:-:S05]  /*03f0*/  NOP ;  /* 0x0000000000007918 */ /* 0x000fca0000000000 */
[----:B------:R-:W5:Y:S08]  /*0400*/  S2UR UR6, SR_CTAID.X ;  /* 0x00000000000679c3 */ /* 0x000f700000002500 */
[----:B------:R-:W1:Y:S01]  /*0410*/  LDC R7, c[0x0][0x148] ;  /* 0x00005200ff077b82 */ /* 0x000e620000000800 */
[----:B0-----:R-:W-:Y:S02]  /*0420*/  I2FP.F32.U32 R3, UR4 ;  /* 0x0000000400037c45 */ /* 0x001fe40008201000 */
[----:B---3--:R-:W-:-:S03]  /*0430*/  ISETP.NE.AND P0, PT, R8, RZ, PT ;  /* 0x000000ff0800720c */ /* 0x008fc60003f05270 */
[----:B------:R-:W-:Y:S01]  /*0440*/  FMUL R6, R3, UR5 ;  /* 0x0000000503067c20 */ /* 0x000fe20008400000 */
[----:B------:R-:W-:Y:S02]  /*0450*/  SHF.R.S32.HI R3, RZ, 0x1f, R0 ;  /* 0x0000001fff037819 */ /* 0x000fe40000011400 */
[----:B-----5:R-:W-:Y:S02]  /*0460*/  I2FP.F32.U32 R5, UR6 ;  /* 0x0000000600057c45 */ /* 0x020fe40008201000 */
[----:B------:R-:W-:Y:S01]  /*0470*/  LEA.HI R3, R3, R0, RZ, 0x7 ;  /* 0x0000000003037211 */ /* 0x000fe200078f38ff */
[----:B------:R-:W0:Y:S02]  /*0480*/  F2I.U32.TRUNC.NTZ R6, R6 ;  /* 0x0000000600067305 */ /* 0x000e24000020f000 */
[----:B0-----:R-:W-:-:S04]  /*0490*/  IMAD.MOV R12, RZ, RZ, -R6 ;  /* 0x000000ffff0c7224 */ /* 0x001fc800078e0a06 */
[----:B-1----:R-:W-:Y:S01]  /*04a0*/  IMAD R12, R7, R12, UR4 ;  /* 0x00000004070c7e24 */ /* 0x002fe2000f8e020c */
[----:B------:R-:W-:Y:S02]  /*04b0*/  ULDC UR4, c[0x0][0x150] ;  /* 0x0000540000047ab9 */ /* 0x000fe40000000800 */
[----:B------:R-:W-:Y:S01]  /*04c0*/  FMUL R10, R5, UR4 ;  /* 0x00000004050a7c20 */ /* 0x000fe20008400000 */
[----:B------:R-:W-:Y:S06]  /*04d0*/  @P0 BRA `(.L_x_185) ;  /* 0x0000000000480947 */ /* 0x000fec0003800000 */
[----:B------:R-:W0:Y:S01]  /*04e0*/  S2UR UR5, SR_CgaCtaId ;  /* 0x00000000000579c3 */ /* 0x000e220000008800 */
        /* <DEDUP_REMOVED lines=12> */
[----:B0-----:R0:W1:Y:S08]  /*05b0*/  SYNCS.EXCH.64 URZ, [UR8+0x38850], UR4 ;  /* 0x03885004083f75b2 */ /* 0x0010700008000100 */
[----:B------:R0:W3:Y:S01]  /*05c0*/  SYNCS.EXCH.64 URZ, [UR8+0x38860], UR6 ;  /* 0x03886006083f75b2 */ /* 0x0000e20008000100 */
[----:B------:R0:W0:Y:S01]  /*05d0*/  SYNCS.EXCH.64 URZ, [UR8+0x38858], UR4 ;  /* 0x03885804083f75b2 */ /* 0x0000220008000100 */
[----:B------:R0:W0:Y:S01]  /*05e0*/  SYNCS.EXCH.64 URZ, [UR8+0x38868], UR6 ;  /* 0x03886806083f75b2 */ /* 0x0000220008000100 */
[----:B------:R-:W-:Y:S01]  /*05f0*/  NOP ;  /* 0x0000000000007918 */ /* 0x000fe20000000000 */
.L_x_185:
[----:B------:R-:W5:Y:S01]  /*0600*/  SHFL.IDX PT, R7, R2, RZ, 0x1f ;  /* 0x00001fff02077589 */ /* 0x000f6200000e0000 */
[----:B------:R-:W-:Y:S01]  /*0610*/  LOP3.LUT R3, R3, 0xffffff80, RZ, 0xc0, !PT ;  /* 0xffffff8003037812 */ /* 0x000fe200078ec0ff */
[----:B------:R-:W0:Y:S01]  /*0620*/  LDC R11, c[0x0][0x144] ;  /* 0x00005100ff0b7b82 */ /* 0x000e220000000800 */
[----:B------:R-:W0:Y:S01]  /*0630*/  F2I.U32.TRUNC.NTZ R10, R10 ;  /* 0x0000000a000a7305 */ /* 0x000e22000020f000 */
[----:B------:R-:W-:Y:S01]  /*0640*/  SHF.R.S32.HI R9, RZ, 0x1f, R8 ;  /* 0x0000001fff097819 */ /* 0x000fe20000011408 */
[----:B------:R-:W-:Y:S01]  /*0650*/  NOP ;  /* 0x0000000000007918 */ /* 0x000fe20000000000 */
[----:B------:R-:W-:-:S05]  /*0660*/  IMAD.IADD R3, R0, 0x1, -R3 ;  /* 0x0000000100037824 */ /* 0x000fca00078e0a03 */
[----:B------:R-:W-:-:S04]  /*0670*/  SHF.R.S32.HI R6, RZ, 0x1f, R3 ;  /* 0x0000001fff067819 */ /* 0x000fc80000011403 */
[----:B------:R-:W-:-:S04]  /*0680*/  LEA.HI R6, R6, R3, RZ, 0x3 ;  /* 0x0000000306067211 */ /* 0x000fc800078f18ff */
[--C-:B------:R-:W-:Y:S02]  /*0690*/  SHF.R.S32.HI R5, RZ, 0x3, R6.reuse ;  /* 0x00000003ff057819 */ /* 0x100fe40000011406 */
[----:B------:R-:W-:Y:S02]  /*06a0*/  SHF.R.S32.HI R6, RZ, 0x1f, R6 ;  /* 0x0000001fff067819 */ /* 0x000fe40000011406 */
[----:B-----5:R-:W-:Y:S02]  /*06b0*/  ISETP.NE.AND P0, PT, R7, RZ, PT ;  /* 0x000000ff0700720c */ /* 0x020fe40003f05270 */
[----:B------:R-:W-:Y:S02]  /*06c0*/  LEA.HI R6, R6, R5, RZ, 0x2 ;  /* 0x0000000506067211 */ /* 0x000fe400078f10ff */
[----:B------:R-:W-:Y:S02]  /*06d0*/  SHF.R.S32.HI R7, RZ, 0x1f, R4 ;  /* 0x0000001fff077819 */ /* 0x000fe40000011404 */
[----:B------:R-:W-:-:S02]  /*06e0*/  LOP3.LUT R6, R6, 0xfffffffc, RZ, 0xc0, !PT ;  /* 0xfffffffc06067812 */ /* 0x000fc400078ec0ff */
[----:B------:R-:W-:-:S05]  /*06f0*/  LEA.HI R7, R7, R4, RZ, 0x2 ;  /* 0x0000000407077211 */ /* 0x000fca00078f10ff */
[----:B------:R-:W-:Y:S05]  /*0700*/  @P0 BRA `(.L_x_186) ;  /* 0x0000000000480947 */ /* 0x000fea0003800000 */
[----:B0-----:R-:W0:Y:S01]  /*0710*/  S2UR UR5, SR_CgaCtaId ;  /* 0x00000000000579c3 */ /* 0x001e220000008800 */
[----:B------:R-:W-:Y:S01]  /*0720*/  UMOV UR4, 0x400 ;  /* 0x0000040000047882 */ /* 0x000fe20000000000 */
[----:B------:R-:W-:Y:S01]  /*0730*/  UMOV UR6, 0x1 ;  /* 0x0000000100067882 */ /* 0x000fe20000000000 */
[----:B------:R-:W-:Y:S01]  /*0740*/  UMOV UR9, 0x2 ;  /* 0x0000000200097882 */ /* 0x000fe20000000000 */
[----:B------:R-:W-:-:S04]  /*0750*/  UIADD3 UR6, -UR6, 0x100000, URZ ;  /* 0x0010000006067890 */ /* 0x000fc8000fffe13f */
[----:B------:R-:W-:Y:S02]  /*0760*/  USHF.L.U32 UR7, UR6, 0xb, URZ ;  /* 0x0000000b06077899 */ /* 0x000fe4000800063f */
[----:B------:R-:W-:Y:S01]  /*0770*/  USHF.L.U32 UR6, UR6, 0x1, URZ ;  /* 0x0000000106067899 */ /* 0x000fe2000800063f */
[----:B------:R-:W-:Y:S01]  /*0780*/  ELECT P0, URZ, PT ;  /* 0x00000000003f782f */ /* 0x000fe20003800000 */
[----:B0-----:R-:W-:Y:S02]  /*0790*/  ULEA UR8, UR5, UR4, 0x18 ;  /* 0x0000000405087291 */ /* 0x001fe4000f8ec03f */
[----:B------:R-:W-:-:S04]  /*07a0*/  UIADD3 UR4, -UR9, 0x100000, URZ ;  /* 0x0010000009047890 */ /* 0x000fc8000fffe13f */
[----:B------:R-:W-:Y:S02]  /*07b0*/  USHF.L.U32 UR5, UR4, 0xb, URZ ;  /* 0x0000000b04057899 */ /* 0x000fe4000800063f */
[----:B------:R-:W-:Y:S01]  /*07c0*/  USHF.L.U32 UR4, UR4, 0x1, URZ ;  /* 0x0000000104047899 */ /* 0x000fe2000800063f */
[----:B------:R-:W0:Y:S03]  /*07d0*/  FENCE.VIEW.ASYNC.S ;  /* 0x00000000000073c6 */ /* 0x000e260000000000 */
[----:B0-----:R0:W0:Y:S08]  /*07e0*/  SYNCS.EXCH.64 URZ, [UR8+0x38870], UR6 ;  /* 0x03887006083f75b2 */ /* 0x0010300008000100 */
[----:B------:R0:W0:Y:S01]  /*07f0*/  SYNCS.EXCH.64 URZ, [UR8+0x38880], UR4 ;  /* 0x03888004083f75b2 */ /* 0x0000220008000100 */
[----:B------:R0:W0:Y:S01]  /*0800*/  SYNCS.EXCH.64 URZ, [UR8+0x38878], UR6 ;  /* 0x03887806083f75b2 */ /* 0x0000220008000100 */
[----:B------:R0:W0:Y:S01]  /*0810*/  SYNCS.EXCH.64 URZ, [UR8+0x38888], UR4 ;  /* 0x03888804083f75b2 */ /* 0x0000220008000100 */
[----:B------:R-:W-:Y:S01]  /*0820*/  NOP ;  /* 0x0000000000007918 */ /* 0x000fe20000000000 */
.L_x_186:
[----:B------:R-:W5:Y:S01]  /*0830*/  SHFL.IDX PT, R13, R2, RZ, 0x1f ;  /* 0x00001fff020d7589 */ /* 0x000f6200000e0000 */
[----:B0-----:R-:W0:Y:S01]  /*0840*/  S2UR UR4, SR_CTAID.X ;  /* 0x00000000000479c3 */ /* 0x001e220000002500 */
[----:B------:R-:W-:Y:S01]  /*0850*/  LOP3.LUT R7, R7, 0x3ffffffc, RZ, 0xc0, !PT ;  /* 0x3ffffffc07077812 */ /* 0x000fe200078ec0ff */
[----:B------:R-:W-:Y:S01]  /*0860*/  IMAD.IADD R6, R5, 0x1, -R6 ;  /* 0x0000000105067824 */ /* 0x000fe200078e0a06 */
[----:B------:R-:W-:Y:S01]  /*0870*/  LEA.HI R9, R9, R8, RZ, 0x2 ;  /* 0x0000000809097211 */ /* 0x000fe200078f10ff */
[----:B------:R-:W-:Y:S01]  /*0880*/  IMAD.MOV R10, RZ, RZ, -R10 ;  /* 0x000000ffff0a7224 */ /* 0x000fe200078e0a0a */
[----:B------:R-:W-:Y:S01]  /*0890*/  NOP ;  /* 0x0000000000007918 */ /* 0x000fe20000000000 */
[----:B------:R-:W-:Y:S01]  /*08a0*/  IMAD.IADD R7, R4, 0x1, -R7 ;  /* 0x0000000104077824 */ /* 0x000fe200078e0a07 */
[----:B------:R-:W-:-:S03]  /*08b0*/  LOP3.LUT R9, R9, 0x3ffffffc, RZ, 0xc0, !PT ;  /* 0x3ffffffc09097812 */ /* 0x000fc600078ec0ff */
[--C-:B------:R-:W-:Y:S02]  /*08c0*/  IMAD R7, R7, 0x4, R6.reuse ;  /* 0x0000000407077824 */ /* 0x100fe400078e0206 */
[----:B------:R-:W-:Y:S02]  /*08d0*/  IMAD.IADD R9, R8, 0x1, -R9 ;  /* 0x0000000108097824 */ /* 0x000fe400078e0a09 */
[----:B------:R-:W1:Y:S01]  /*08e0*/  LDC R8, c[0x0][0x140] ;  /* 0x00005000ff087b82 */ /* 0x000e620000000800 */
[----:B------:R-:W-:Y:S01]  /*08f0*/  LEA.HI R4, R7, R7, RZ, 0x1 ;  /* 0x0000000707047211 */ /* 0x000fe200078f08ff */
[----:B------:R-:W-:-:S03]  /*0900*/  IMAD R9, R9, 0x4, R6 ;  /* 0x0000000409097824 */ /* 0x000fc600078e0206 */
[----:B------:R-:W-:Y:S02]  /*0910*/  LOP3.LUT R4, R4, 0xfffffffe, RZ, 0xc0, !PT ;  /* 0xfffffffe04047812 */ /* 0x000fe400078ec0ff */
[----:B------:R-:W-:Y:S02]  /*0920*/  LEA.HI R5, R9, R9, RZ, 0x1 ;  /* 0x0000000909057211 */ /* 0x000fe400078f08ff */
[----:B-----5:R-:W-:Y:S01]  /*0930*/  ISETP.NE.AND P0, PT, R13, RZ, PT ;  /* 0x000000ff0d00720c */ /* 0x020fe20003f05270 */
[----:B0-----:R-:W-:Y:S02]  /*0940*/  IMAD R11, R11, R10, UR4 ;  /* 0x000000040b0b7e24 */ /* 0x001fe4000f8e020a */
[----:B------:R-:W-:-:S05]  /*0950*/  IMAD.IADD R4, R7, 0x1, -R4 ;  /* 0x0000000107047824 */ /* 0x000fca00078e0a04 */
[----:B------:R-:W-:Y:S02]  /*0960*/  ISETP.NE.AND P5, PT, R4, R11, PT ;  /* 0x0000000b0400720c */ /* 0x000fe40003fa5270 */
[----:B------:R-:W-:-:S05]  /*0970*/  LOP3.LUT R4, R5, 0xfffffffe, RZ, 0xc0, !PT ;  /* 0xfffffffe05047812 */ /* 0x000fca00078ec0ff */
[----:B------:R-:W-:Y:S01]  /*0980*/  IMAD.IADD R4, R9, 0x1, -R4 ;  /* 0x0000000109047824 */ /* 0x000fe200078e0a04 */
        /* <DEDUP_REMOVED lines=19> */
.L_x_187:
[----:B------:R-:W5:Y:S01]  /*0ac0*/  SHFL.IDX PT, R6, R2, RZ, 0x1f ;  /* 0x00001fff02067589 */ /* 0x000f6200000e0000 */
[----:B------:R-:W-:Y:S01]  /*0ad0*/  ISETP.NE.AND P2, PT, R4, R11, PT ;  /* 0x0000000b0400720c */ /* 0x000fe20003f45270 */
[----:B------:R-:W-:Y:S01]  /*0ae0*/  IMAD.SHL.U32 R4, R7, 0x4, RZ ;  /* 0x0000000407047824 */ /* 0x000fe200078e00ff */
[----:B------:R-:W-:Y:S01]  /*0af0*/  LOP3.LUT P0, RZ, R3, 0x7, RZ, 0xc0, !PT ;  /* 0x0000000703ff7812 */ /* 0x000fe2000780c0ff */
[----:B------:R-:W-:Y:S01]  /*0b00*/  IMAD.SHL.U32 R22, R9, 0x4, RZ ;  /* 0x0000000409167824 */ /* 0x000fe200078e00ff */
[----:B-1----:R-:W-:Y:S01]  /*0b10*/  ISETP.EQ.U32.AND P1, PT, R8, 0x1, PT ;  /* 0x000000010800780c */ /* 0x002fe20003f22070 */
[----:B------:R-:W-:Y:S01]  /*0b20*/  IMAD.MOV.U32 R19, RZ, RZ, 0x1 ;  /* 0x00000001ff137424 */ /* 0x000fe200078e00ff */
[----:B------:R-:W-:Y:S01]  /*0b30*/  LOP3.LUT R23, R7, 0xc, R4, 0x78, !PT ;  /* 0x0000000c07177812 */ /* 0x000fe200078e7804 */
[----:B------:R-:W-:Y:S01]  /*0b40*/  IMAD.MOV.U32 R18, RZ, RZ, 0x1 ;  /* 0x00000001ff127424 */ /* 0x000fe200078e00ff */
[----:B------:R-:W-:Y:S01]  /*0b50*/  LOP3.LUT R22, R9, 0xc, R22, 0x78, !PT ;  /* 0x0000000c09167812 */ /* 0x000fe200078e7816 */
[----:B------:R-:W-:Y:S01]  /*0b60*/  NOP ;  /* 0x0000000000007918 */ /* 0x000fe20000000000 */
[----:B------:R-:W-:-:S02]  /*0b70*/  @P5 LEA.HI R4, R23, R23, RZ, 0x1 ;  /* 0x0000001717045211 */ /* 0x000fc400078f08ff */
[----:B------:R-:W-:Y:S02]  /*0b80*/  ISETP.LT.U32.AND P4, PT, R23, 0x2, !P0 ;  /* 0x000000021700780c */ /* 0x000fe40004781070 */
[----:B------:R-:W-:Y:S02]  /*0b90*/  @P5 SHF.R.S32.HI R4, RZ, 0x1, R4 ;  /* 0x00000001ff045819 */ /* 0x000fe40000011404 */
[----:B------:R-:W-:Y:S02]  /*0ba0*/  @P2 LEA.HI R5, R22, R22, RZ, 0x1 ;  /* 0x0000001616052211 */ /* 0x000fe400078f08ff */
[----:B------:R-:W-:Y:S02]  /*0bb0*/  @P5 ISETP.NE.AND P6, PT, R4, R12, PT ;  /* 0x0000000c0400520c */ /* 0x000fe40003fc5270 */
[----:B------:R-:W-:Y:S02]  /*0bc0*/  SEL R4, RZ, 0x1, !P4 ;  /* 0x00000001ff047807 */ /* 0x000fe40006000000 */
[----:B------:R-:W-:-:S02]  /*0bd0*/  @P2 SHF.R.S32.HI R5, RZ, 0x1, R5 ;  /* 0x00000001ff052819 */ /* 0x000fc40000011405 */
[----:B-----5:R-:W-:Y:S02]  /*0be0*/  ISETP.NE.AND P4, PT, R6, RZ, PT ;  /* 0x000000ff0600720c */ /* 0x020fe40003f85270 */
[----:B------:R-:W-:Y:S02]  /*0bf0*/  @P2 ISETP.NE.AND P3, PT, R5, R12, PT ;  /* 0x0000000c0500220c */ /* 0x000fe40003f65270 */
[----:B------:R-:W-:Y:S02]  /*0c00*/  @P5 SEL R19, RZ, 0x1, P6 ;  /* 0x00000001ff135807 */ /* 0x000fe40003000000 */
[----:B------:R-:W-:Y:S02]  /*0c10*/  ISETP.LT.U32.AND P0, PT, R22, 0x2, !P0 ;  /* 0x000000021600780c */ /* 0x000fe40004701070 */
[----:B------:R-:W-:Y:S02]  /*0c20*/  LOP3.LUT R19, R19, R4, RZ, 0xc0, !PT ;  /* 0x0000000413137212 */ /* 0x000fe400078ec0ff */
[----:B------:R-:W-:-:S02]  /*0c30*/  SEL R3, RZ, 0x1, !P0 ;  /* 0x00000001ff037807 */ /* 0x000fc40004000000 */
[----:B------:R-:W-:Y:S01]  /*0c40*/  @P2 SEL R18, RZ, 0x1, P3 ;  /* 0x00000001ff122807 */ /* 0x000fe20001800000 */
[----:B------:R-:W-:Y:S06]  /*0c50*/  @P4 BRA `(.L_x_188) ;  /* 0x0000000000484947 */ /* 0x000fec0003800000 */
        /* <DEDUP_REMOVED lines=17> */
[----:B-1----:R-:W-:Y:S01]  /*0d70*/  NOP ;  /* 0x0000000000007918 */ /* 0x002fe20000000000 */
.L_x_188:
[----:B------:R-:W-:Y:S01]  /*0d80*/  LOP3.LUT R18, R18, R3, RZ, 0xc0, !PT ;  /* 0x0000000312127212 */ /* 0x000fe200078ec0ff */
[----:B------:R-:W-:Y:S01]  /*0d90*/  NOP ;  /* 0x0000000000007918 */ /* 0x000fe20000000000 */
[----:B------:R-:W-:Y:S05]  /*0da0*/  @!P1 BRA `(.L_x_189) ;  /* 0x0000000000089947 */ /* 0x000fea0003800000 */
[----:B0-234-:R-:W-:Y:S01]  /*0db0*/  UCGABAR_ARV ;  /* 0x00000000000079c7 */ /* 0x01dfe20008000000 */
[----:B------:R-:W-:Y:S05]  /*0dc0*/  BRA `(.L_x_190) ;  /* 0x0000000000047947 */ /* 0x000fea0003800000 */
.L_x_189:
[----:B0-234-:R-:W-:Y:S01]  /*0dd0*/  NOP ;  /* 0x0000000000007918 */ /* 0x01dfe20000000000 */
.L_x_190:
[----:B------:R-:W-:Y:S05]  /*0de0*/  @!P1 BRA `(.L_x_191) ;  /* 0x00000000000c9947 */ /* 0x000fea0003800000 */
[----:B------:R-:W-:Y:S01]  /*0df0*/  UCGABAR_WAIT ;  /* 0x0000000000007dc7 */ /* 0x000fe20008000000 */
[----:B------:R-:W-:Y:S01]  /*0e00*/  CCTL.IVALL ;  /* 0x00000000ff00798f */ /* 0x000fe20002000000 */
[----:B------:R-:W-:Y:S05]  /*0e10*/  BRA `(.L_x_192) ;  /* 0x0000000000047947 */ /* 0x000fea0003800000 */
.L_x_191:
[----:B------:R-:W-:Y:S06]  /*0e20*/  BAR.SYNC.DEFER_BLOCKING 0x0 ;  /* 0x0000000000007b1d */ /* 0x000fec0000010000 */
.L_x_192:
[----:B------:R-:W-:Y:S01]  /*0e30*/  UMOV UR4, 0x1 ;  /* 0x0000000100047882 */ /* 0x000fe20000000000 */
[----:B------:R-:W-:Y:S01]  /*0e40*/  PLOP3.LUT P0, PT, PT, PT, UP0, 0x80, 0x0 ;  /* 0x000000000000781c */ /* 0x000fe20003f0f008 */
[----:B------:R-:W-:-:S06]  /*0e50*/  USEL UR4, UR4, 0x2, !UP0 ;  /* 0x0000000204047887 */ /* 0x000fcc000c000000 */
[----:B------:R-:W-:-:S05]  /*0e60*/  IMAD.U32 R3, RZ, RZ, UR4 ;  /* 0x00000004ff037e24 */ /* 0x000fca000f8e00ff */
[----:B------:R0:W-:Y:S01]  /*0e70*/  STL [R1+0x30], R3 ;  /* 0x0000300301007387 */ /* 0x0001e20000100800 */
[----:B------:R-:W-:Y:S05]  /*0e80*/  @!P0 BRA `(.L_x_193) ;  /* 0x000000b800e48947 */ /* 0x000fea0003800000 */
.L_x_194:
        /* <DEDUP_REMOVED lines=39> */
[----:B------:R-:W-:Y:S01]  /*1100*/  SHF.R.S32.HI R9, RZ, 0x4, R4 ;  /* 0x00000004ff097819 */ /* 0x000fe20000011404 */
[----:B------:R-:W-:Y:S01]  /*1110*/  IMAD.IADD R215, R0, 0x1, -R215 ;  /* 0x0000000100d77824 */ /* 0x000fe200078e0ad7 */
[----:B------:R-:W-:Y:S02]  /*1120*/  LOP3.LUT R11, R11, 0xfffffff8, RZ, 0xc0, !PT ;  /* 0xfffffff80b0b7812 */ /* 0x000fe400078ec0ff */
[----:B------:R-:W-:Y:S01]  /*1130*/  LEA.HI R2, R2, R223, RZ, 0x1 ;  /* 0x000000df02027211 */ /* 0x000fe200078f08ff */
[----:B------:R-:W-:Y:S01]  /*1140*/  IMAD.SHL.U32 R17, R215, 0x8, RZ ;  /* 0x00000008d7117824 */ /* 0x000fe200078e00ff */
[----:B------:R-:W-:Y:S01]  /*1150*/  LEA.HI R5, R5, R222, RZ, 0x5 ;  /* 0x000000de05057211 */ /* 0x000fe200078f28ff */
[----:B------:R-:W-:Y:S01]  /*1160*/  IMAD.IADD R8, R8, 0x1, -R11 ;  /* 0x0000000108087824 */ /* 0x000fe200078e0a0b */
[----:B------:R-:W-:Y:S01]  /*1170*/  LEA.HI R4, R4, R9, RZ, 0x1 ;  /* 0x0000000904047211 */ /* 0x000fe200078f08ff */
[----:B------:R-:W-:Y:S01]  /*1180*/  VIADD R214, R17, 0x40 ;  /* 0x0000004011d67836 */ /* 0x000fe20000000000 */
[----:B------:R-:W-:Y:S01]  /*1190*/  LEA.HI R0, R13, R13, RZ, 0x1 ;  /* 0x0000000d0d007211 */ /* 0x000fe200078f08ff */
[C---:B------:R-:W-:Y:S01]  /*11a0*/  VIADD R213, R17.reuse, 0x80 ;  /* 0x0000008011d57836 */ /* 0x040fe20000000000 */
[----:B------:R-:W-:Y:S01]  /*11b0*/  LOP3.LUT R2, R2, 0x3fffffe, RZ, 0xc0, !PT ;  /* 0x03fffffe02027812 */ /* 0x000fe200078ec0ff */
[----:B------:R-:W-:Y:S01]  /*11c0*/  VIADD R212, R17, 0xc0 ;  /* 0x000000c011d47836 */ /* 0x000fe20000000000 */
[----:B------:R-:W-:-:S02]  /*11d0*/  SHF.R.S32.HI R5, RZ, 0x5, R5 ;  /* 0x00000005ff057819 */ /* 0x000fc40000011405 */
[----:B------:R-:W-:Y:S01]  /*11e0*/  LOP3.LUT R6, R6, 0xfffffc00, RZ, 0xc0, !PT ;  /* 0xfffffc0006067812 */ /* 0x000fe200078ec0ff */
[----:B------:R-:W-:Y:S01]  /*11f0*/  IMAD.IADD R2, R223, 0x1, -R2 ;  /* 0x00000001df027824 */ /* 0x000fe200078e0a02 */
[----:B------:R-:W-:Y:S01]  /*1200*/  LOP3.LUT R4, R4, 0x1ffffffe, RZ, 0xc0, !PT ;  /* 0x1ffffffe04047812 */ /* 0x000fe200078ec0ff */
[----:B------:R-:W-:Y:S01]  /*1210*/  IMAD R5, R5, 0x10, R8 ;  /* 0x0000001005057824 */ /* 0x000fe200078e0208 */
[----:B------:R-:W-:Y:S01]  /*1220*/  LOP3.LUT R3, R3, 0x7ffffffc, RZ, 0xc0, !PT ;  /* 0x7ffffffc03037812 */ /* 0x000fe200078ec0ff */
[----:B------:R-:W-:Y:S01]  /*1230*/  IMAD R7, R7, 0x40, R6 ;  /* 0x0000004007077824 */ /* 0x000fe200078e0206 */
[----:B------:R-:W-:Y:S01]  /*1240*/  LOP3.LUT R0, R0, 0x1ffffffe, RZ, 0xc0, !PT ;  /* 0x1ffffffe00007812 */ /* 0x000fe200078ec0ff */
[----:B------:R-:W-:Y:S01]  /*1250*/  IMAD.IADD R4, R9, 0x1, -R4 ;  /* 0x0000000109047824 */ /* 0x000fe200078e0a04 */
[----:B------:R-:W-:Y:S01]  /*1260*/  SHF.R.S32.HI R220, RZ, 0x3, R220 ;  /* 0x00000003ffdc7819 */ /* 0x000fe200000114dc */
[----:B------:R-:W-:Y:S01]  /*1270*/  IMAD.MOV.U32 R6, RZ, RZ, -0x2 ;  /* 0xfffffffeff067424 */ /* 0x000fe200078e00ff */
[----:B------:R-:W-:Y:S01]  /*1280*/  SHF.R.S32.HI R231, RZ, 0x1f, R214 ;  /* 0x0000001fffe77819 */ /* 0x000fe200000114d6 */
[----:B------:R-:W-:Y:S01]  /*1290*/  IMAD.IADD R3, R222, 0x1, -R3 ;  /* 0x00000001de037824 */ /* 0x000fe200078e0a03 */
[----:B------:R-:W-:Y:S01]  /*12a0*/  SHF.R.S32.HI R230, RZ, 0x1f, R213 ;  /* 0x0000001fffe67819 */ /* 0x000fe200000114d5 */
[----:B------:R-:W-:Y:S01]  /*12b0*/  IMAD.IADD R225, R13, 0x1, -R0 ;  /* 0x000000010de17824 */ /* 0x000fe200078e0a00 */
[----:B------:R-:W-:Y:S01]  /*12c0*/  SHF.R.S32.HI R229, RZ, 0x1f, R212 ;  /* 0x0000001fffe57819 */ /* 0x000fe200000114d4 */
[----:B------:R-:W-:-:S02]  /*12d0*/  IMAD R224, R2, 0x40, R5 ;  /* 0x0000004002e07824 */ /* 0x000fc400078e0205 */
[----:B------:R-:W-:Y:S02]  /*12e0*/  IMAD R226, R4, 0x8, R7 ;  /* 0x0000000804e27824 */ /* 0x000fe400078e0207 */
[----:B------:R-:W-:Y:S02]  /*12f0*/  IMAD R227, R3, R6, 0x50 ;  /* 0x0000005003e37424 */ /* 0x000fe400078e0206 */
[----:B------:R-:W-:-:S07]  /*1300*/  IMAD R225, R225, 0x8, R224 ;  /* 0x00000008e1e17824 */ /* 0x000fce00078e02e0 */
.L_x_227:
        /* <DEDUP_REMOVED lines=42> */
[----:B------:R-:W-:Y:S02]  /*15b0*/  IMAD.U32 R217, RZ, RZ, UR4 ;  /* 0x00000004ffd97e24 */ /* 0x000fe4000f8e00ff */
[----:B------:R-:W-:Y:S01]  /*15c0*/  IMAD.U32 R152, RZ, RZ, UR5 ;  /* 0x00000005ff987e24 */ /* 0x000fe2000f8e00ff */
[----:B--2---:R-:W-:Y:S06]  /*15d0*/  @!P0 BRA `(.L_x_195) ;  /* 0x0000000000408947 */ /* 0x004fec0003800000 */
[----:B------:R-:W-:Y:S01]  /*15e0*/  MOV R0, 0x0 ;  /* 0x0000000000007802 */ /* 0x000fe20000000f00 */
[----:B------:R-:W-:Y:S01]  /*15f0*/  ULDC.64 UR4, c[0x4][0xa8] ;  /* 0x01002a0000047ab9 */ /* 0x000fe20000000a00 */
[----:B------:R-:W-:Y:S01]  /*1600*/  ULDC.64 UR6, c[0x4][0x28] ;  /* 0x01000a0000067ab9 */ /* 0x000fe20000000a00 */
[----:B------:R-:W-:Y:S01]  /*1610*/  IMAD.U32 R4, RZ, RZ, UR4 ;  /* 0x00000004ff047e24 */ /* 0x000fe2000f8e00ff */
[----:B------:R0:W1:Y:S01]  /*1620*/  LDC.64 R2, c[0x4][R0] ;  /* 0x0100000000027b82 */ /* 0x0000620000000a00 */
[----:B------:R-:W-:Y:S01]  /*1630*/  IMAD.U32 R5, RZ, RZ, UR5 ;  /* 0x00000005ff057e24 */ /* 0x000fe2000f8e00ff */
[----:B------:R-:W-:Y:S01]  /*1640*/  ULDC.64 UR4, c[0x4][0xb0] ;  /* 0x01002c0000047ab9 */ /* 0x000fe20000000a00 */
        /* <DEDUP_REMOVED lines=9> */
.L_x_195:
        /* <DEDUP_REMOVED lines=9> */
.L_x_336:
[----:B------:R-:W-:Y:S05]  /*1770*/  @!P0 BRA `(.L_x_197) ;  /* 0x0000000000048947 */ /* 0x000fea0003800000 */
[----:B------:R-:W-:Y:S01]  /*1780*/  BPT.TRAP 0x1 ;  /* 0x000000040000795c */ /* 0x000fe20000300000 */
.L_x_197:
        /* <DEDUP_REMOVED lines=8> */
.L_x_198:
[----:B-1----:R-:W-:Y:S05]  /*1810*/  @P1 BRA `(.L_x_199) ;  /* 0x0000000000081947 */ /* 0x002fea0003800000 */
[----:B------:R-:W1:Y:S02]  /*1820*/  SYNCS.PHASECHK.TRANS64.TRYWAIT P1, [R0+URZ+0x38830], R3 ;  /* 0x03883003000075a7 */ /* 0x000e64000802017f */
[----:B-1----:R-:W-:Y:S05]  /*1830*/  @!P1 BRA `(.L_x_200) ;  /* 0x0000010400fc9947 */ /* 0x002fea0003800000 */
.L_x_199:
[----:B------:R-:W-:Y:S05]  /*1840*/  WARPSYNC.ALL ;  /* 0x0000000000007948 */ /* 0x000fea0003800000 */
[----:B------:R-:W-:Y:S01]  /*1850*/  UIADD3 UR36, UR36, 0x24400, URZ ;  /* 0x0002440024247890 */ /* 0x000fe2000fffe03f */
[----:B------:R-:W-:Y:S01]  /*1860*/  WARPGROUP.ARRIVE ;  /* 0x00000000000079c5 */ /* 0x000fe20000000000 */
[----:B------:R-:W-:Y:S02]  /*1870*/  ULOP3.LUT UR5, UR37, 0x10000, URZ, 0xfc, !UPT ;  /* 0x0001000025057892 */ /* 0x000fe4000f8efc3f */
[----:B------:R-:W-:Y:S01]  /*1880*/  USHF.R.U32.HI UR36, URZ, 0x4, UR36 ;  /* 0x000000043f247899 */ /* 0x000fe20008011624 */
[----:B------:R-:W-:Y:S01]  /*1890*/  UMOV UR17, 0x40000040 ;  /* 0x4000004000117882 */ /* 0x000fe20000000000 */
[----:B------:R-:W-:-:S02]  /*18a0*/  UMOV UR19, 0x40000040 ;  /* 0x4000004000137882 */ /* 0x000fc40000000000 */
[----:B------:R-:W-:Y:S01]  /*18b0*/  ULOP3.LUT UR36, UR36, 0x3fff, URZ, 0xc0, !UPT ;  /* 0x00003fff24247892 */ /* 0x000fe2000f8ec03f */
[----:B------:R-:W-:Y:S01]  /*18c0*/  IMAD.U32 R13, RZ, RZ, UR17 ;  /* 0x00000011ff0d7e24 */ /* 0x000fe2000f8e00ff */
[----:B------:R-:W-:Y:S01]  /*18d0*/  UMOV UR16, UR5 ;  /* 0x0000000500107c82 */ /* 0x000fe20008000000 */
[----:B------:R-:W-:Y:S01]  /*18e0*/  UMOV UR9, UR17 ;  /* 0x0000001100097c82 */ /* 0x000fe20008000000 */
[----:B------:R-:W-:Y:S01]  /*18f0*/  ULOP3.LUT UR4, UR36, 0x10000, URZ, 0xfc, !UPT ;  /* 0x0001000024047892 */ /* 0x000fe2000f8efc3f */
[----:B------:R-:W-:Y:S01]  /*1900*/  IMAD.U32 R12, RZ, RZ, UR16 ;  /* 0x00000010ff0c7e24 */ /* 0x000fe2000f8e00ff */
[----:B------:R-:W-:Y:S01]  /*1910*/  UMOV UR8, UR16 ;  /* 0x0000001000087c82 */ /* 0x000fe20008000000 */
[----:B------:R-:W-:Y:S01]  /*1920*/  UMOV UR11, 0x40000040 ;  /* 0x40000040000b7882 */ /* 0x000fe20000000000 */
[----:B------:R-:W-:Y:S01]  /*1930*/  UMOV UR12, UR16 ;  /* 0x00000010000c7c82 */ /* 0x000fe20008000000 */
[----:B------:R-:W-:Y:S01]  /*1940*/  UMOV UR13, UR17 ;  /* 0x00000011000d7c82 */ /* 0x000fe20008000000 */
[----:B------:R-:W-:Y:S01]  /*1950*/  IMAD.U32 R15, RZ, RZ, UR4 ;  /* 0x00000004ff0f7e24 */ /* 0x000fe2000f8e00ff */
[----:B------:R-:W-:Y:S01]  /*1960*/  UIMAD UR4, UR60, 0xa00, UR4 ;  /* 0x00000a003c0478a4 */ /* 0x000fe2000f8e0204 */
[----:B------:R-:W-:Y:S01]  /*1970*/  UMOV UR15, 0x40000040 ;  /* 0x40000040000f7882 */ /* 0x000fe20000000000 */
[----:B------:R-:W-:-:S02]  /*1980*/  UMOV UR23, 0x40000040 ;  /* 0x4000004000177882 */ /* 0x000fc40000000000 */
[----:B------:R-:W-:Y:S02]  /*1990*/  UIADD3 UR10, UR4, 0x80, URZ ;  /* 0x00000080040a7890 */ /* 0x000fe4000fffe03f */
[----:B------:R-:W-:Y:S02]  /*19a0*/  UIADD3 UR14, UR4, 0x100, URZ ;  /* 0x00000100040e7890 */ /* 0x000fe4000fffe03f */
[----:B------:R-:W-:Y:S01]  /*19b0*/  UMOV UR18, UR4 ;  /* 0x0000000400127c82 */ /* 0x000fe20008000000 */
[----:B------:R-:W-:Y:S01]  /*19c0*/  UIADD3 UR6, UR4, 0x180, URZ ;  /* 0x0000018004067890 */ /* 0x000fe2000fffe03f */
[----:B------:R-:W-:Y:S01]  /*19d0*/  HGMMA.64x16x16.F32.BF16 R56, gdesc[UR16], RZ, !UPT, gsb0 ;  /* 0x00200000103879f0 */ /* 0x000fe2000c0018ff */
[----:B------:R-:W-:Y:S01]  /*19e0*/  UIADD3 UR7, UR4, 0x200, URZ ;  /* 0x0000020004077890 */ /* 0x000fe2000fffe03f */
[----:B------:R-:W-:Y:S01]  /*19f0*/  UMOV UR19, 0x40000040 ;  /* 0x4000004000137882 */ /* 0x000fe20000000000 */
[----:B------:R-:W-:Y:S02]  /*1a00*/  UIADD3 UR22, UR4, 0x382, URZ ;  /* 0x0000038204167890 */ /* 0x000fe4000fffe03f */
[----:B------:R-:W-:Y:S01]  /*1a10*/  UIADD3 UR26, UR4, 0x384, URZ ;  /* 0x00000384041a7890 */ /* 0x000fe2000fffe03f */
[----:B------:R-:W-:Y:S01]  /*1a20*/  UMOV UR27, 0x40000040 ;  /* 0x40000040001b7882 */ /* 0x000fe20000000000 */
        /* <DEDUP_REMOVED lines=16> */
[----:B------:R-:W-:-:S02]  /*1b30*/  WARPGROUP.DEPBAR.LE gsb0, 0x0 ;  /* 0x00008000000079c5 */ /* 0x000fc40000010000 */
[----:B------:R-:W-:-:S06]  /*1b40*/  WARPGROUP.ARRIVE ;  /* 0x00000000000079c5 */ /* 0x000fcc0000000000 */
[----:B------:R-:W-:Y:S01]  /*1b50*/  HGMMA.64x16x16.F32.BF16 R48, gdesc[UR8], RZ, !UPT, gsb0 ;  /* 0x00200000083079f0 */ /* 0x000fe2000c0018ff */
[----:B------:R-:W-:Y:S01]  /*1b60*/  UMOV UR8, UR16 ;  /* 0x0000001000087c82 */ /* 0x000fe20008000000 */
[----:B------:R-:W-:Y:S01]  /*1b70*/  UMOV UR9, UR17 ;  /* 0x0000001100097c82 */ /* 0x000fe20008000000 */
[----:B------:R-:W-:Y:S01]  /*1b80*/  UMOV UR10, UR6 ;  /* 0x00000006000a7c82 */ /* 0x000fe20008000000 */
[----:B------:R-:W-:Y:S01]  /*1b90*/  UMOV UR11, 0x40000040 ;  /* 0x40000040000b7882 */ /* 0x000fe20000000000 */
[----:B------:R-:W-:Y:S01]  /*1ba0*/  UIADD3 UR6, UR5, 0x2, URZ ;  /* 0x0000000205067890 */ /* 0x000fe2000fffe03f */
[----:B------:R-:W-:Y:S02]  /*1bb0*/  WARPGROUP.DEPBAR.LE gsb0, 0x0 ;  /* 0x00008000000079c5 */ /* 0x000fe40000010000 */
[----:B------:R-:W-:-:S06]  /*1bc0*/  WARPGROUP.ARRIVE ;  /* 0x00000000000079c5 */ /* 0x000fcc0000000000 */
[----:B------:R-:W-:Y:S01]  /*1bd0*/  HGMMA.64x16x16.F32.BF16 R40, gdesc[UR12], RZ, !UPT, gsb0 ;  /* 0x002000000c2879f0 */ /* 0x000fe2000c0018ff */
[----:B------:R-:W-:Y:S01]  /*1be0*/  UIADD3 UR14, UR4, 0x102, URZ ;  /* 0x00000102040e7890 */ /* 0x000fe2000fffe03f */
[----:B------:R-:W-:Y:S01]  /*1bf0*/  UMOV UR15, 0x40000040 ;  /* 0x40000040000f7882 */ /* 0x000fe20000000000 */
[----:B------:R-:W-:Y:S02]  /*1c00*/  WARPGROUP.DEPBAR.LE gsb0, 0x0 ;  /* 0x00008000000079c5 */ /* 0x000fe40000010000 */
[----:B------:R-:W-:-:S06]  /*1c10*/  WARPGROUP.ARRIVE ;  /* 0x00000000000079c5 */ /* 0x000fcc0000000000 */
[----:B------:R-:W-:Y:S01]  /*1c20*/  HGMMA.64x16x16.F32.BF16 R32, gdesc[UR8], RZ, !UPT, gsb0 ;  /* 0x00200000082079f0 */ /* 0x000fe2000c0018ff */
[----:B------:R-:W-:Y:S01]  /*1c30*/  UMOV UR8, UR16 ;  /* 0x0000001000087c82 */ /* 0x000fe20008000000 */
[----:B------:R-:W-:Y:S01]  /*1c40*/  UMOV UR9, UR17 ;  /* 0x0000001100097c82 */ /* 0x000fe20008000000 */
[----:B------:R-:W-:Y:S01]  /*1c50*/  UMOV UR10, UR7 ;  /* 0x00000007000a7c82 */ /* 0x000fe20008000000 */
[----:B------:R-:W-:Y:S01]  /*1c60*/  UMOV UR11, 0x40000040 ;  /* 0x40000040000b7882 */ /* 0x000fe20000000000 */
[----:B------:R-:W-:Y:S01]  /*1c70*/  UMOV UR16, UR6 ;  /* 0x0000000600107c82 */ /* 0x000fe20008000000 */
[----:B------:R-:W-:Y:S01]  /*1c80*/  UIADD3 UR6, UR4, 0x2, URZ ;  /* 0x0000000204067890 */ /* 0x000fe2000fffe03f */
[----:B------:R-:W-:Y:S01]  /*1c90*/  IMAD.U32 R10, RZ, RZ, UR16 ;  /* 0x00000010ff0a7e24 */ /* 0x000fe2000f8e00ff */
[----:B------:R-:W-:Y:S01]  /*1ca0*/  UMOV UR17, 0x40000040 ;  /* 0x4000004000117882 */ /* 0x000fe20000000000 */
[----:B------:R-:W-:Y:S01]  /*1cb0*/  UMOV UR12, UR16 ;  /* 0x00000010000c7c82 */ /* 0x000fe20008000000 */
[----:B------:R-:W-:Y:S01]  /*1cc0*/  UMOV UR13, UR17 ;  /* 0x00000011000d7c82 */ /* 0x000fe20008000000 */
[----:B------:R-:W-:Y:S01]  /*1cd0*/  UIADD3 UR7, UR4, 0x202, URZ ;  /* 0x0000020204077890 */ /* 0x000fe2000fffe03f */
[----:B------:R-:W-:Y:S01]  /*1ce0*/  IMAD.U32 R11, RZ, RZ, UR17 ;  /* 0x00000011ff0b7e24 */ /* 0x000fe2000f8e00ff */
[----:B------:R-:W-:Y:S01]  /*1cf0*/  UMOV UR18, UR6 ;  /* 0x0000000600127c82 */ /* 0x000fe20008000000 */
[----:B------:R-:W-:Y:S01]  /*1d00*/  UIADD3 UR6, UR4, 0x182, URZ ;  /* 0x0000018204067890 */ /* 0x000fe2000fffe03f */
[----:B------:R-:W-:-:S02]  /*1d10*/  WARPGROUP.DEPBAR.LE gsb0, 0x0 ;  /* 0x00008000000079c5 */ /* 0x000fc40000010000 */
        /* <DEDUP_REMOVED lines=76> */
[----:B------:R-:W-:Y:S02]  /*21e0*/  UIADD3 UR8, UR5, 0x6, URZ ;  /* 0x0000000605087890 */ /* 0x000fe4000fffe03f */
[----:B------:R-:W-:Y:S01]  /*21f0*/  UIADD3 UR10, UR4, 0x6, URZ ;  /* 0x00000006040a7890 */ /* 0x000fe2000fffe03f */
[----:B------:R-:W-:Y:S01]  /*2200*/  UMOV UR9, 0x40000040 ;  /* 0x4000004000097882 */ /* 0x000fe20000000000 */
[----:B------:R-:W-:Y:S01]  /*2210*/  UMOV UR11, 0x40000040 ;  /* 0x40000040000b7882 */ /* 0x000fe20000000000 */
        /* <DEDUP_REMOVED lines=23> */
[----:B01----:R-:W-:Y:S02]  /*2390*/  MOV R3, UR12 ;  /* 0x0000000c00037c02 */ /* 0x003fe40008000f00 */
[----:B------:R-:W-:Y:S01]  /*23a0*/  MOV R2, UR13 ;  /* 0x0000000d00027c02 */ /* 0x000fe20008000f00 */
        /* <DEDUP_REMOVED lines=31> */
[----:B------:R-:W-:Y:S02]  /*25a0*/  MOV R4, UR17 ;  /* 0x0000001100047c02 */ /* 0x000fe40008000f00 */
        /* <DEDUP_REMOVED lines=10> */
[----:B------:R-:W-:Y:S01]  /*2650*/  UMOV UR13, 0x40000040 ;  /* 0x40000040000d7882 */ /* 0x000fe20000000000 */
[----:B------:R-:W-:Y:S01]  /*2660*/  UMOV UR15, 0x40000040 ;  /* 0x40000040000f7882 */ /* 0x000fe20000000000 */
[----:B------:R-:W-:Y:S01]  /*2670*/  IMAD.U32 R7, RZ, RZ, UR13 ;  /* 0x0000000dff077e24 */ /* 0x000fe2000f8e00ff */
        /* <DEDUP_REMOVED lines=257> */
[----:B------:R-:W-:-:S07]  /*3690*/  UIADD3 UR5, UR5, 0xc06, URZ ;  /* 0x00000c0605057890 */ /* 0x000fce000fffe03f */
[----:B------:R-:W-:Y:S01]  /*36a0*/  UMOV UR12, UR5 ;  /* 0x00000005000c7c82 */ /* 0x000fe20008000000 */
[----:B------:R-:W-:Y:S01]  /*36b0*/  UIADD3 UR5, UR4, 0x786, URZ ;  /* 0x0000078604057890 */ /* 0x000fe2000fffe03f */
[----:B------:R-:W-:Y:S01]  /*36c0*/  IMAD.U32 R6, RZ, RZ, UR12 ;  /* 0x0000000cff067e24 */ /* 0x000fe2000f8e00ff */
[----:B------:R-:W-:-:S05]  /*36d0*/  UMOV UR16, UR12 ;  /* 0x0000000c00107c82 */ /* 0x000fca0008000000 */
        /* <DEDUP_REMOVED lines=40> */
[----:B------:R-:W-:-:S07]  /*3960*/  UIADD3 UR7, UR4, 0x806, URZ ;  /* 0x0000080604077890 */ /* 0x000fce000fffe03f */
        /* <DEDUP_REMOVED lines=11> */
[----:B------:R-:W-:Y:S01]  /*3a20*/  UMOV UR5, UR15 ;  /* 0x0000000f00057c82 */ /* 0x000fe20008000000 */
[----:B------:R-:W-:Y:S02]  /*3a30*/  R2UR UR13, R2 ;  /* 0x00000000020d72ca */ /* 0x000fe400000e0000 */
[----:B------:R-:W-:Y:S01]  /*3a40*/  R2UR UR12, R3 ;  /* 0x00000000030c72ca */ /* 0x000fe200000e0000 */
[----:B------:R-:W-:Y:S02]  /*3a50*/  WARPGROUP.DEPBAR.LE gsb0, 0x0 ;  /* 0x00008000000079c5 */ /* 0x000fe40000010000 */
[----:B------:R-:W-:-:S06]  /*3a60*/  WARPGROUP.ARRIVE ;  /* 0x00000000000079c5 */ /* 0x000fcc0000000000 */
[----:B------:R-:W-:Y:S01]  /*3a70*/  HGMMA.64x16x16.F32.BF16 R48, gdesc[UR16], R48, gsb0 ;  /* 0x00200000103079f0 */ /* 0x000fe20008001830 */
[----:B------:R-:W-:Y:S02]  /*3a80*/  R2UR UR17, R4 ;  /* 0x00000000041172ca */ /* 0x000fe400000e0000 */
[----:B------:R-:W-:Y:S01]  /*3a90*/  R2UR UR16, R5 ;  /* 0x00000000051072ca */ /* 0x000fe200000e0000 */
        /* <DEDUP_REMOVED lines=16> */
.L_x_201:
[----:B------:R-:W-:Y:S01]  /*3ba0*/  R2UR UR5, R152 ;  /* 0x00000000980572ca */ /* 0x000fe200000e0000 */
[----:B------:R-:W-:Y:S01]  /*3bb0*/  ULDC UR4, c[0x0][0x9d8] ;  /* 0x0002760000047ab9 */ /* 0x000fe20000000800 */
[----:B------:R-:W-:Y:S02]  /*3bc0*/  VIADD R2, R227, UR61 ;  /* 0x0000003de3027c36 */ /* 0x000fe40008000000 */
[----:B------:R-:W-:Y:S01]  /*3bd0*/  FMUL.FTZ R56, R56, UR4 ;  /* 0x0000000438387c20 */ /* 0x000fe20008410000 */
[----:B------:R-:W-:Y:S01]  /*3be0*/  FMUL.FTZ R57, R57, UR4 ;  /* 0x0000000439397c20 */ /* 0x000fe20008410000 */
[----:B------:R-:W-:Y:S01]  /*3bf0*/  FMUL.FTZ R60, R60, UR4 ;  /* 0x000000043c3c7c20 */ /* 0x000fe20008410000 */
[----:B------:R-:W-:Y:S01]  /*3c00*/  FMUL.FTZ R61, R61, UR4 ;  /* 0x000000043d3d7c20 */ /* 0x000fe20008410000 */
[----:B------:R-:W-:Y:S01]  /*3c10*/  FMUL.FTZ R48, R48, UR4 ;  /* 0x0000000430307c20 */ /* 0x000fe20008410000 */
[----:B------:R-:W-:Y:S01]  /*3c20*/  FMUL.FTZ R58, R58, UR4 ;  /* 0x000000043a3a7c20 */ /* 0x000fe20008410000 */
[----:B------:R-:W0:Y:S01]  /*3c30*/  MUFU.TANH R56, R56 ;  /* 0x0000003800387308 */ /* 0x000e220000002400 */
[----:B------:R-:W-:Y:S01]  /*3c40*/  FMUL.FTZ R49, R49, UR4 ;  /* 0x0000000431317c20 */ /* 0x000fe20008410000 */
[----:B------:R-:W-:Y:S01]  /*3c50*/  FMUL.FTZ R59, R59, UR4 ;  /* 0x000000043b3b7c20 */ /* 0x000fe20008410000 */
[----:B------:R-:W-:Y:S01]  /*3c60*/  FMUL.FTZ R52, R52, UR4 ;  /* 0x0000000434347c20 */ /* 0x000fe20008410000 */
[----:B------:R-:W-:-:S02]  /*3c70*/  IMAD.U32 R3, RZ, RZ, UR5 ;  /* 0x00000005ff037e24 */ /* 0x000fc4000f8e00ff */
[----:B------:R-:W-:Y:S01]  /*3c80*/  FMUL.FTZ R62, R62, UR4 ;  /* 0x000000043e3e7c20 */ /* 0x000fe20008410000 */
[----:B------:R-:W-:Y:S01]  /*3c90*/  FMUL.FTZ R53, R53, UR4 ;  /* 0x0000000435357c20 */ /* 0x000fe20008410000 */
[----:B------:R-:W-:Y:S01]  /*3ca0*/  FMUL.FTZ R63, R63, UR4 ;  /* 0x000000043f3f7c20 */ /* 0x000fe20008410000 */
[----:B------:R-:W1:Y:S01]  /*3cb0*/  MUFU.TANH R57, R57 ;  /* 0x0000003900397308 */ /* 0x000e620000002400 */
[----:B------:R-:W-:Y:S02]  /*3cc0*/  IMAD R2, R3, -0x50, R2 ;  /* 0xffffffb003027824 */ /* 0x000fe400078e0202 */
[----:B------:R-:W-:Y:S01]  /*3cd0*/  FMUL.FTZ R40, R40, UR4 ;  /* 0x0000000428287c20 */ /* 0x000fe20008410000 */
[----:B------:R-:W-:Y:S01]  /*3ce0*/  FMUL.FTZ R50, R50, UR4 ;  /* 0x0000000432327c20 */ /* 0x000fe20008410000 */
[----:B------:R-:W-:Y:S01]  /*3cf0*/  FMUL.FTZ R41, R41, UR4 ;  /* 0x0000000429297c20 */ /* 0x000fe20008410000 */
[----:B------:R-:W-:Y:S01]  /*3d00*/  FMUL.FTZ R51, R51, UR4 ;  /* 0x0000000433337c20 */ /* 0x000fe20008410000 */
[----:B------:R-:W-:Y:S01]  /*3d10*/  ISETP.GT.AND P2, PT, R2, RZ, PT ;  /* 0x000000ff0200720c */ /* 0x000fe20003f44270 */
[----:B------:R-:W-:Y:S01]  /*3d20*/  FMUL.FTZ R44, R44, UR4 ;  /* 0x000000042c2c7c20 */ /* 0x000fe20008410000 */
[----:B------:R-:W2:Y:S01]  /*3d30*/  MUFU.TANH R60, R60 ;  /* 0x0000003c003c7308 */ /* 0x000ea20000002400 */
[----:B------:R-:W-:Y:S01]  /*3d40*/  ISETP.GT.AND P1, PT, R2, 0x1, PT ;  /* 0x000000010200780c */ /* 0x000fe20003f24270 */
[----:B------:R-:W-:Y:S01]  /*3d50*/  FMUL.FTZ R54, R54, UR4 ;  /* 0x0000000436367c20 */ /* 0x000fe20008410000 */
[----:B------:R-:W-:Y:S01]  /*3d60*/  ISETP.GT.AND P6, PT, R2, 0x8, PT ;  /* 0x000000080200780c */ /* 0x000fe20003fc4270 */
[----:B------:R-:W-:Y:S01]  /*3d70*/  FMUL.FTZ R45, R45, UR4 ;  /* 0x000000042d2d7c20 */ /* 0x000fe20008410000 */
[----:B0-----:R-:W-:Y:S01]  /*3d80*/  FSEL R56, R56, -INF , P2 ;  /* 0xff80000038387808 */ /* 0x001fe20001000000 */
[----:B------:R-:W-:Y:S01]  /*3d90*/  FMUL.FTZ R55, R55, UR4 ;  /* 0x0000000437377c20 */ /* 0x000fe20008410000 */
[----:B------:R-:W-:Y:S01]  /*3da0*/  ISETP.GT.AND P5, PT, R2, 0x9, PT ;  /* 0x000000090200780c */ /* 0x000fe20003fa4270 */
[----:B------:R-:W0:Y:S01]  /*3db0*/  MUFU.TANH R61, R61 ;  /* 0x0000003d003d7308 */ /* 0x000e220000002400 */
[----:B-1----:R-:W-:Y:S01]  /*3dc0*/  FSEL R57, R57, -INF , P1 ;  /* 0xff80000039397808 */ /* 0x002fe20000800000 */
[----:B------:R-:W-:Y:S01]  /*3dd0*/  FMUL.FTZ R32, R32, UR4 ;  /* 0x0000000420207c20 */ /* 0x000fe20008410000 */
[----:B------:R-:W-:Y:S01]  /*3de0*/  ISETP.GT.AND P4, PT, R2, 0x10, PT ;  /* 0x000000100200780c */ /* 0x000fe20003f84270 */
[----:B------:R-:W-:Y:S01]  /*3df0*/  FMUL.FTZ R42, R42, UR4 ;  /* 0x000000042a2a7c20 */ /* 0x000fe20008410000 */
[----:B------:R-:W-:Y:S01]  /*3e00*/  FMNMX.FTZ R3, R56, R57, !PT ;  /* 0x0000003938037209 */ /* 0x000fe20007810000 */
[----:B------:R-:W-:Y:S01]  /*3e10*/  FMUL.FTZ R33, R33, UR4 ;  /* 0x0000000421217c20 */ /* 0x000fe20008410000 */
[----:B------:R-:W-:Y:S01]  /*3e20*/  ISETP.GT.AND P3, PT, R2, 0x11, PT ;  /* 0x000000110200780c */ /* 0x000fe20003f64270 */
[----:B------:R-:W1:Y:S01]  /*3e30*/  MUFU.TANH R48, R48 ;  /* 0x0000003000307308 */ /* 0x000e620000002400 */
[----:B--2---:R-:W-:Y:S01]  /*3e40*/  FSEL R60, R60, -INF , P6 ;  /* 0xff8000003c3c7808 */ /* 0x004fe20003000000 */
[----:B------:R-:W-:Y:S01]  /*3e50*/  FMUL.FTZ R43, R43, UR4 ;  /* 0x000000042b2b7c20 */ /* 0x000fe20008410000 */
[----:B------:R-:W-:Y:S01]  /*3e60*/  FMUL.FTZ R36, R36, UR4 ;  /* 0x0000000424247c20 */ /* 0x000fe20008410000 */
[----:B------:R-:W-:Y:S01]  /*3e70*/  FMUL.FTZ R46, R46, UR4 ;  /* 0x000000042e2e7c20 */ /* 0x000fe20008410000 */
[----:B------:R-:W-:Y:S01]  /*3e80*/  FMNMX.FTZ R4, R60, R3, !PT ;  /* 0x000000033c047209 */ /* 0x000fe20007810000 */
[----:B------:R-:W-:Y:S01]  /*3e90*/  FMUL.FTZ R37, R37, UR4 ;  /* 0x0000000425257c20 */ /* 0x000fe20008410000 */
[----:B------:R-:W-:Y:S01]  /*3ea0*/  FMUL.FTZ R47, R47, UR4 ;  /* 0x000000042f2f7c20 */ /* 0x000fe20008410000 */
[----:B------:R-:W2:Y:S01]  /*3eb0*/  MUFU.TANH R58, R58 ;  /* 0x0000003a003a7308 */ /* 0x000ea20000002400 */
[----:B0-----:R-:W-:Y:S01]  /*3ec0*/  FSEL R61, R61, -INF , P5 ;  /* 0xff8000003d3d7808 */ /* 0x001fe20002800000 */
[----:B------:R-:W-:Y:S01]  /*3ed0*/  FMUL.FTZ R24, R24, UR4 ;  /* 0x0000000418187c20 */ /* 0x000fe20008410000 */
[----:B------:R-:W-:Y:S01]  /*3ee0*/  FMUL.FTZ R34, R34, UR4 ;  /* 0x0000000422227c20 */ /* 0x000fe20008410000 */
[----:B------:R-:W-:Y:S01]  /*3ef0*/  FMUL.FTZ R25, R25, UR4 ;  /* 0x0000000419197c20 */ /* 0x000fe20008410000 */
[----:B------:R-:W-:Y:S01]  /*3f00*/  FMNMX.FTZ R3, R61, R4, !PT ;  /* 0x000000043d037209 */ /* 0x000fe20007810000 */
[----:B------:R-:W-:Y:S01]  /*3f10*/  FMUL.FTZ R35, R35, UR4 ;  /* 0x0000000423237c20 */ /* 0x000fe20008410000 */
[----:B------:R-:W-:Y:S01]  /*3f20*/  FMUL.FTZ R28, R28, UR4 ;  /* 0x000000041c1c7c20 */ /* 0x000fe20008410000 */
[----:B------:R-:W0:Y:S01]  /*3f30*/  MUFU.TANH R49, R49 ;  /* 0x0000003100317308 */ /* 0x000e220000002400 */
[----:B-1----:R-:W-:Y:S01]  /*3f40*/  FSEL R48, R48, -INF , P4 ;  /* 0xff80000030307808 */ /* 0x002fe20002000000 */
[----:B------:R-:W-:Y:S01]  /*3f50*/  FMUL.FTZ R29, R29, UR4 ;  /* 0x000000041d1d7c20 */ /* 0x000fe20008410000 */
[----:B------:R-:W-:Y:S01]  /*3f60*/  FMUL.FTZ R38, R38, UR4 ;  /* 0x0000000426267c20 */ /* 0x000fe20008410000 */
[----:B------:R-:W-:Y:S01]  /*3f70*/  FMUL.FTZ R39, R39, UR4 ;  /* 0x0000000427277c20 */ /* 0x000fe20008410000 */
[----:B------:R-:W-:Y:S01]  /*3f80*/  FMNMX.FTZ R4, R48, R3, !PT ;  /* 0x0000000330047209 */ /* 0x000fe20007810000 */
[----:B------:R-:W-:Y:S01]  /*3f90*/  FMUL.FTZ R26, R26, UR4 ;  /* 0x000000041a1a7c20 */ /* 0x000fe20008410000 */
[----:B------:R-:W-:Y:S01]  /*3fa0*/  FMUL.FTZ R27, R27, UR4 ;  /* 0x000000041b1b7c20 */ /* 0x000fe20008410000 */
[----:B------:R-:W1:Y:S01]  /*3fb0*/  MUFU.TANH R59, R59 ;  /* 0x0000003b003b7308 */ /* 0x000e620000002400 */
[----:B--2---:R-:W-:Y:S01]  /*3fc0*/  FSEL R58, R58, -INF , P2 ;  /* 0xff8000003a3a7808 */ /* 0x004fe20001000000 */
[----:B------:R-:W-:Y:S01]  /*3fd0*/  FMUL.FTZ R30, R30, UR4 ;  /* 0x000000041e1e7c20 */ /* 0x000fe20008410000 */
[----:B------:R-:W-:Y:S01]  /*3fe0*/  ISETP.GT.AND P2, PT, R2, 0x18, PT ;  /* 0x000000180200780c */ /* 0x000fe20003f44270 */
[----:B------:R-:W-:Y:S01]  /*3ff0*/  FMUL.FTZ R31, R31, UR4 ;  /* 0x000000041f1f7c20 */ /* 0x000fe20008410000 */
[----:B------:R-:W-:Y:S01]  /*4000*/  ULDC UR5, c[0x0][0x988] ;  /* 0x0002620000057ab9 */ /* 0x000fe20000000800 */
[----:B------:R-:W-:Y:S01]  /*4010*/  P2R R20, PR, RZ, 0x1 ;  /* 0x00000001ff147803 */ /* 0x000fe20000000000 */
[----:B------:R-:W-:Y:S01]  /*4020*/  UISETP.GE.AND UP0, UPT, UR61, 0x51, UPT ;  /* 0x000000513d00788c */ /* 0x000fe2000bf06270 */
[----:B------:R-:W2:Y:S01]  /*4030*/  MUFU.TANH R52, R52 ;  /* 0x0000003400347308 */ /* 0x000ea20000002400 */
[----:B0-----:R-:W-:-:S02]  /*4040*/  FSEL R49, R49, -INF , P3 ;  /* 0xff80000031317808 */ /* 0x001fc40001800000 */
[----:B------:R-:W-:Y:S02]  /*4050*/  CS2R R150, SRZ ;  /* 0x0000000000967805 */ /* 0x000fe4000001ff00 */
[----:B------:R-:W-:Y:S02]  /*4060*/  CS2R R148, SRZ ;  /* 0x0000000000947805 */ /* 0x000fe4000001ff00 */
[----:B------:R-:W-:Y:S02]  /*4070*/  CS2R R146, SRZ ;  /* 0x0000000000927805 */ /* 0x000fe4000001ff00 */
[----:B------:R-:W-:Y:S02]  /*4080*/  FMNMX.FTZ R3, R49, R4, !PT ;  /* 0x0000000431037209 */ /* 0x000fe40007810000 */
[----:B------:R-:W-:Y:S02]  /*4090*/  CS2R R144, SRZ ;  /* 0x0000000000907805 */ /* 0x000fe4000001ff00 */
[----:B------:R-:W-:Y:S01]  /*40a0*/  CS2R R142, SRZ ;  /* 0x00000000008e7805 */ /* 0x000fe2000001ff00 */
[----:B------:R-:W0:Y:S01]  /*40b0*/  MUFU.TANH R62, R62 ;  /* 0x0000003e003e7308 */ /* 0x000e220000002400 */
[----:B-1----:R-:W-:-:S02]  /*40c0*/  FSEL R59, R59, -INF , P1 ;  /* 0xff8000003b3b7808 */ /* 0x002fc40000800000 */
[----:B------:R-:W-:Y:S02]  /*40d0*/  CS2R R140, SRZ ;  /* 0x00000000008c7805 */ /* 0x000fe4000001ff00 */
[----:B------:R-:W-:Y:S02]  /*40e0*/  ISETP.GT.AND P1, PT, R2, 0x19, PT ;  /* 0x000000190200780c */ /* 0x000fe40003f24270 */
[----:B------:R-:W-:Y:S02]  /*40f0*/  CS2R R138, SRZ ;  /* 0x00000000008a7805 */ /* 0x000fe4000001ff00 */
[----:B------:R-:W-:Y:S02]  /*4100*/  CS2R R136, SRZ ;  /* 0x0000000000887805 */ /* 0x000fe4000001ff00 */
[----:B------:R-:W-:Y:S02]  /*4110*/  CS2R R134, SRZ ;  /* 0x0000000000867805 */ /* 0x000fe4000001ff00 */
[----:B------:R-:W-:Y:S01]  /*4120*/  CS2R R132, SRZ ;  /* 0x0000000000847805 */ /* 0x000fe2000001ff00 */
[----:B------:R-:W1:Y:S01]  /*4130*/  MUFU.TANH R53, R53 ;  /* 0x0000003500357308 */ /* 0x000e620000002400 */
[----:B--2---:R-:W-:-:S02]  /*4140*/  FSEL R52, R52, -INF , P2 ;  /* 0xff80000034347808 */ /* 0x004fc40001000000 */
[----:B------:R-:W-:Y:S02]  /*4150*/  CS2R R130, SRZ ;  /* 0x0000000000827805 */ /* 0x000fe4000001ff00 */
[----:B------:R-:W-:Y:S02]  /*4160*/  CS2R R128, SRZ ;  /* 0x0000000000807805 */ /* 0x000fe4000001ff00 */
[----:B------:R-:W-:Y:S02]  /*4170*/  CS2R R126, SRZ ;  /* 0x00000000007e7805 */ /* 0x000fe4000001ff00 */
[----:B------:R-:W-:Y:S02]  /*4180*/  FMNMX.FTZ R4, R52, R3, !PT ;  /* 0x0000000334047209 */ /* 0x000fe40007810000 */
[----:B------:R-:W-:Y:S02]  /*4190*/  CS2R R124, SRZ ;  /* 0x00000000007c7805 */ /* 0x000fe4000001ff00 */
[----:B------:R-:W-:Y:S01]  /*41a0*/  CS2R R122, SRZ ;  /* 0x00000000007a7805 */ /* 0x000fe2000001ff00 */
[----:B------:R-:W2:Y:S01]  /*41b0*/  MUFU.TANH R63, R63 ;  /* 0x0000003f003f7308 */ /* 0x000ea20000002400 */
[----:B0-----:R-:W-:-:S02]  /*41c0*/  FSEL R62, R62, -INF , P6 ;  /* 0xff8000003e3e7808 */ /* 0x001fc40003000000 */
[----:B------:R-:W-:Y:S02]  /*41d0*/  CS2R R120, SRZ ;  /* 0x0000000000787805 */ /* 0x000fe4000001ff00 */
[----:B------:R-:W-:Y:S02]  /*41e0*/  ISETP.GT.AND P6, PT, R2, 0x20, PT ;  /* 0x000000200200780c */ /* 0x000fe40003fc4270 */
[----:B------:R-:W-:Y:S02]  /*41f0*/  CS2R R118, SRZ ;  /* 0x0000000000767805 */ /* 0x000fe4000001ff00 */
[----:B------:R-:W-:Y:S02]  /*4200*/  CS2R R116, SRZ ;  /* 0x0000000000747805 */ /* 0x000fe4000001ff00 */
[----:B------:R-:W-:Y:S02]  /*4210*/  CS2R R114, SRZ ;  /* 0x0000000000727805 */ /* 0x000fe4000001ff00 */
[----:B------:R-:W-:Y:S01]  /*4220*/  CS2R R112, SRZ ;  /* 0x0000000000707805 */ /* 0x000fe2000001ff00 */
[----:B------:R-:W0:Y:S01]  /*4230*/  MUFU.TANH R40, R40 ;  /* 0x0000002800287308 */ /* 0x000e220000002400 */
[----:B-1----:R-:W-:-:S02]  /*4240*/  FSEL R53, R53, -INF , P1 ;  /* 0xff80000035357808 */ /* 0x002fc40000800000 */
[----:B------:R-:W-:Y:S02]  /*4250*/  CS2R R110, SRZ ;  /* 0x00000000006e7805 */ /* 0x000fe4000001ff00 */
[----:B------:R-:W-:Y:S02]  /*4260*/  CS2R R108, SRZ ;  /* 0x00000000006c7805 */ /* 0x000fe4000001ff00 */
[----:B------:R-:W-:Y:S02]  /*4270*/  CS2R R106, SRZ ;  /* 0x00000000006a7805 */ /* 0x000fe4000001ff00 */
[----:B------:R-:W-:Y:S02]  /*4280*/  FMNMX.FTZ R3, R53, R4, !PT ;  /* 0x0000000435037209 */ /* 0x000fe40007810000 */
[----:B------:R-:W-:Y:S02]  /*4290*/  CS2R R104, SRZ ;  /* 0x0000000000687805 */ /* 0x000fe4000001ff00 */
[----:B------:R-:W-:Y:S01]  /*42a0*/  CS2R R102, SRZ ;  /* 0x0000000000667805 */ /* 0x000fe2000001ff00 */
[----:B------:R-:W1:Y:S01]  /*42b0*/  MUFU.TANH R50, R50 ;  /* 0x0000003200327308 */ /* 0x000e620000002400 */
[----:B--2---:R-:W-:-:S02]  /*42c0*/  FSEL R63, R63, -INF , P5 ;  /* 0xff8000003f3f7808 */ /* 0x004fc40002800000 */
[----:B------:R-:W-:Y:S02]  /*42d0*/  CS2R R100, SRZ ;  /* 0x0000000000647805 */ /* 0x000fe4000001ff00 */
[----:B------:R-:W-:Y:S02]  /*42e0*/  ISETP.GT.AND P5, PT, R2, 0x21, PT ;  /* 0x000000210200780c */ /* 0x000fe40003fa4270 */
[----:B------:R-:W-:Y:S02]  /*42f0*/  CS2R R98, SRZ ;  /* 0x0000000000627805 */ /* 0x000fe4000001ff00 */
[----:B------:R-:W-:Y:S02]  /*4300*/  CS2R R96, SRZ ;  /* 0x0000000000607805 */ /* 0x000fe4000001ff00 */
[----:B------:R-:W-:Y:S02]  /*4310*/  CS2R R94, SRZ ;  /* 0x00000000005e7805 */ /* 0x000fe4000001ff00 */
[----:B------:R-:W-:Y:S01]  /*4320*/  CS2R R92, SRZ ;  /* 0x00000000005c7805 */ /* 0x000fe2000001ff00 */
        /* <DEDUP_REMOVED lines=22> */
[----:B------:R-:W-:Y:S01]  /*4490*/  CS2R R64, SRZ ;  /* 0x0000000000407805 */ /* 0x000fe2000001ff00 */
[----:B------:R-:W2:Y:S01]  /*44a0*/  MUFU.TANH R54, R54 ;  /* 0x0000003600367308 */ /* 0x000ea20000002400 */
[----:B0-----:R-:W-:-:S02]  /*44b0*/  FSEL R51, R51, -INF , P3 ;  /* 0xff80000033337808 */ /* 0x001fc40001800000 */
[----:B------:R-:W-:-:S05]  /*44c0*/  ISETP.GT.AND P3, PT, R2, 0x29, PT ;  /* 0x000000290200780c */ /* 0x000fca0003f64270 */
[----:B------:R-:W0:Y:S01]  /*44d0*/  MUFU.TANH R45, R45 ;  /* 0x0000002d002d7308 */ /* 0x000e220000002400 */
[----:B-1----:R-:W-:-:S04]  /*44e0*/  FSEL R44, R44, -INF , P4 ;  /* 0xff8000002c2c7808 */ /* 0x002fc80002000000 */
[----:B------:R-:W-:-:S03]  /*44f0*/  FMNMX.FTZ R4, R44, R3, !PT ;  /* 0x000000032c047209 */ /* 0x000fc60007810000 */
[----:B------:R-:W1:Y:S01]  /*4500*/  MUFU.TANH R55, R55 ;  /* 0x0000003700377308 */ /* 0x000e620000002400 */
[----:B--2---:R-:W-:Y:S02]  /*4510*/  FSEL R54, R54, -INF , P2 ;  /* 0xff80000036367808 */ /* 0x004fe40001000000 */
[----:B------:R-:W-:-:S05]  /*4520*/  ISETP.GT.AND P2, PT, R2, 0x30, PT ;  /* 0x000000300200780c */ /* 0x000fca0003f44270 */
[----:B------:R-:W2:Y:S01]  /*4530*/  MUFU.TANH R32, R32 ;  /* 0x0000002000207308 */ /* 0x000ea20000002400 */
[----:B0-----:R-:W-:-:S04]  /*4540*/  FSEL R45, R45, -INF , P3 ;  /* 0xff8000002d2d7808 */ /* 0x001fc80001800000 */
[----:B------:R-:W-:-:S03]  /*4550*/  FMNMX.FTZ R3, R45, R4, !PT ;  /* 0x000000042d037209 */ /* 0x000fc60007810000 */
[----:B------:R-:W0:Y:S01]  /*4560*/  MUFU.TANH R42, R42 ;  /* 0x0000002a002a7308 */ /* 0x000e220000002400 */
[----:B-1----:R-:W-:Y:S02]  /*4570*/  FSEL R55, R55, -INF , P1 ;  /* 0xff80000037377808 */ /* 0x002fe40000800000 */
[----:B------:R-:W-:-:S05]  /*4580*/  ISETP.GT.AND P1, PT, R2, 0x31, PT ;  /* 0x000000310200780c */ /* 0x000fca0003f24270 */
        /* <DEDUP_REMOVED lines=44> */
[----:B------:R-:W1:Y:S06]  /*4850*/  SHFL.BFLY PT, R3, R2, 0x2, 0x1f ;  /* 0x0c401f0002037f89 */ /* 0x000e6c00000e0000 */
[----:B------:R-:W3:Y:S01]  /*4860*/  MUFU.TANH R27, R27 ;  /* 0x0000001b001b7308 */ /* 0x000ee20000002400 */
[----:B--2---:R-:W-:-:S07]  /*4870*/  FSEL R39, R39, -INF , P5 ;  /* 0xff80000027277808 */ /* 0x004fce0002800000 */
[----:B------:R-:W2:Y:S01]  /*4880*/  MUFU.TANH R30, R30 ;  /* 0x0000001e001e7308 */ /* 0x000ea20000002400 */
[----:B0-----:R-:W-:-:S07]  /*4890*/  FSEL R26, R26, -INF , P4 ;  /* 0xff8000001a1a7808 */ /* 0x001fce0002000000 */
[----:B------:R-:W0:Y:S01]  /*48a0*/  MUFU.TANH R31, R31 ;  /* 0x0000001f001f7308 */ /* 0x000e220000002400 */
[----:B---3--:R-:W-:Y:S02]  /*48b0*/  FSEL R27, R27, -INF , P3 ;  /* 0xff8000001b1b7808 */ /* 0x008fe40001800000 */
[----:B-1----:R-:W-:-:S05]  /*48c0*/  FMNMX.FTZ R3, R2, R3, !PT ;  /* 0x0000000302037209 */ /* 0x002fca0007810000 */
[----:B------:R-:W1:Y:S01]  /*48d0*/  SHFL.BFLY PT, R4, R3, 0x1, 0x1f ;  /* 0x0c201f0003047f89 */ /* 0x000e6200000e0000 */
[----:B--2---:R-:W-:Y:S02]  /*48e0*/  FSEL R30, R30, -INF , P2 ;  /* 0xff8000001e1e7808 */ /* 0x004fe40001000000 */
[----:B0-----:R-:W-:Y:S02]  /*48f0*/  FSEL R31, R31, -INF , P1 ;  /* 0xff8000001f1f7808 */ /* 0x001fe40000800000 */
[----:B-1----:R-:W-:Y:S02]  /*4900*/  FMNMX.FTZ R4, R3, R4, !PT ;  /* 0x0000000403047209 */ /* 0x002fe40007810000 */
        /* <DEDUP_REMOVED lines=42> */
[----:B------:R-:W-:Y:S02]  /*4bb0*/  F2FP.BF16.F32.PACK_AB R208, R57, R56 ;  /* 0x0000003839d0723e */ /* 0x000fe400000010ff */
[----:B------:R-:W-:Y:S02]  /*4bc0*/  CS2R R56, SRZ ;  /* 0x0000000000387805 */ /* 0x000fe4000001ff00 */
[----:B------:R-:W-:Y:S01]  /*4bd0*/  FMNMX.FTZ R2, R38, R3, !PT ;  /* 0x0000000326027209 */ /* 0x000fe20007810000 */
[----:B------:R-:W-:Y:S03]  /*4be0*/  MUFU.EX2 R48, R48 ;  /* 0x0000003000307308 */ /* 0x000fe60000000800 */
        /* <DEDUP_REMOVED lines=9> */
[----:B------:R-:W2:Y:S01]  /*4c80*/  MUFU.EX2 R53, R53 ;  /* 0x0000003500357308 */ /* 0x000ea20000000800 */
[----:B0-----:R-:W-:-:S07]  /*4c90*/  F2FP.BF16.F32.PACK_AB R204, R49, R48 ;  /* 0x0000003031cc723e */ /* 0x001fce00000010ff */
[----:B------:R-:W-:Y:S08]  /*4ca0*/  MUFU.EX2 R40, R40 ;  /* 0x0000002800287308 */ /* 0x000ff00000000800 */
[----:B------:R-:W0:Y:S01]  /*4cb0*/  MUFU.EX2 R41, R41 ;  /* 0x0000002900297308 */ /* 0x000e220000000800 */
[----:B--2---:R-:W-:Y:S02]  /*4cc0*/  F2FP.BF16.F32.PACK_AB R206, R53, R52 ;  /* 0x0000003435ce723e */ /* 0x004fe400000010ff */
[----:B-1----:R-:W-:-:S05]  /*4cd0*/  FMNMX.FTZ R5, R2, R3, !PT ;  /* 0x0000000302057209 */ /* 0x002fca0007810000 */
[----:B------:R-:W-:Y:S01]  /*4ce0*/  MUFU.EX2 R44, R44 ;  /* 0x0000002c002c7308 */ /* 0x000fe20000000800 */
[----:B------:R-:W1:Y:S07]  /*4cf0*/  SHFL.BFLY PT, R2, R5, 0x1, 0x1f ;  /* 0x0c201f0005027f89 */ /* 0x000e6e00000e0000 */
[----:B------:R-:W2:Y:S01]  /*4d00*/  MUFU.EX2 R45, R45 ;  /* 0x0000002d002d7308 */ /* 0x000ea20000000800 */
[----:B0-----:R-:W-:-:S07]  /*4d10*/  F2FP.BF16.F32.PACK_AB R200, R41, R40 ;  /* 0x0000002829c8723e */ /* 0x001fce00000010ff */
[----:B------:R-:W-:Y:S08]  /*4d20*/  MUFU.EX2 R32, R32 ;  /* 0x0000002000207308 */ /* 0x000ff00000000800 */
[----:B------:R-:W-:Y:S01]  /*4d30*/  MUFU.EX2 R33, R33 ;  /* 0x0000002100217308 */ /* 0x000fe20000000800 */
[----:B--2---:R-:W-:Y:S02]  /*4d40*/  F2FP.BF16.F32.PACK_AB R202, R45, R44 ;  /* 0x0000002c2dca723e */ /* 0x004fe400000010ff */
[----:B-1----:R-:W-:-:S04]  /*4d50*/  FMNMX.FTZ R3, R5, R2, !PT ;  /* 0x0000000205037209 */ /* 0x002fc80007810000 */
[C---:B------:R-:W-:Y:S01]  /*4d60*/  FSETP.NEU.FTZ.AND P1, PT, R3.reuse, -INF , PT ;  /* 0xff8000000300780b */ /* 0x040fe20003f3d000 */
[----:B------:R-:W-:Y:S01]  /*4d70*/  FMUL.FTZ R2, R3, UR5 ;  /* 0x0000000503027c20 */ /* 0x000fe20008410000 */
[----:B------:R0:W-:Y:S04]  /*4d80*/  MUFU.EX2 R5, R14 ;  /* 0x0000000e00057308 */ /* 0x0001e80000000800 */
[----:B------:R-:W-:Y:S02]  /*4d90*/  FSEL R2, R2, RZ, P1 ;  /* 0x000000ff02027208 */ /* 0x000fe40000800000 */
[----:B------:R-:W-:Y:S02]  /*4da0*/  ISETP.NE.AND P1, PT, R19, RZ, PT ;  /* 0x000000ff1300720c */ /* 0x000fe40003f25270 */
[----:B------:R-:W-:Y:S01]  /*4db0*/  MUFU.EX2 R36, R36 ;  /* 0x0000002400247308 */ /* 0x000fe20000000800 */
[--C-:B------:R-:W-:Y:S01]  /*4dc0*/  FFMA.FTZ R58, R58, UR5, -R2.reuse ;  /* 0x000000053a3a7c23 */ /* 0x100fe20008010802 */
[--C-:B------:R-:W-:Y:S01]  /*4dd0*/  FFMA.FTZ R59, R59, UR5, -R2.reuse ;  /* 0x000000053b3b7c23 */ /* 0x100fe20008010802 */
[--C-:B------:R-:W-:Y:S01]  /*4de0*/  FFMA.FTZ R62, R62, UR5, -R2.reuse ;  /* 0x000000053e3e7c23 */ /* 0x100fe20008010802 */
[--C-:B------:R-:W-:Y:S01]  /*4df0*/  FFMA.FTZ R63, R63, UR5, -R2.reuse ;  /* 0x000000053f3f7c23 */ /* 0x100fe20008010802 */
[--C-:B------:R-:W-:Y:S01]  /*4e00*/  FFMA.FTZ R50, R50, UR5, -R2.reuse ;  /* 0x0000000532327c23 */ /* 0x100fe20008010802 */
[----:B0-----:R-:W-:Y:S01]  /*4e10*/  FADD.FTZ R14, R60, R21 ;  /* 0x000000153c0e7221 */ /* 0x001fe20000010000 */
        /* <DEDUP_REMOVED lines=8> */
[----:B------:R-:W-:Y:S01]  /*4ea0*/  FFMA.FTZ R46, R46, UR5, -R2 ;  /* 0x000000052e2e7c23 */ /* 0x000fe20008010802 */
[----:B------:R-:W0:Y:S01]  /*4eb0*/  MUFU.EX2 R59, R59 ;  /* 0x0000003b003b7308 */ /* 0x000e220000000800 */
[----:B------:R-:W-:-:S02]  /*4ec0*/  @P1 VIADD R0, R0, 0x38840 ;  /* 0x0003884000001836 */ /* 0x000fc40000000000 */
[----:B------:R-:W-:Y:S01]  /*4ed0*/  FADD.FTZ R29, R49, R14 ;  /* 0x0000000e311d7221 */ /* 0x000fe20000010000 */
[--C-:B------:R-:W-:Y:S01]  /*4ee0*/  FFMA.FTZ R47, R47, UR5, -R2.reuse ;  /* 0x000000052f2f7c23 */ /* 0x100fe20008010802 */
[--C-:B------:R-:W-:Y:S01]  /*4ef0*/  FFMA.FTZ R34, R34, UR5, -R2.reuse ;  /* 0x0000000522227c23 */ /* 0x100fe20008010802 */
[----:B------:R-:W-:Y:S01]  /*4f00*/  FFMA.FTZ R35, R35, UR5, -R2 ;  /* 0x0000000523237c23 */ /* 0x000fe20008010802 */
[----:B------:R-:W-:Y:S01]  /*4f10*/  FADD.FTZ R20, R52, R29 ;  /* 0x0000001d34147221 */ /* 0x000fe20000010000 */
[----:B------:R-:W-:Y:S01]  /*4f20*/  @P1 PRMT R0, R23, 0x654, R0 ;  /* 0x0000065417001816 */ /* 0x000fe20000000000 */
[----:B------:R-:W1:Y:S01]  /*4f30*/  MUFU.EX2 R62, R62 ;  /* 0x0000003e003e7308 */ /* 0x000e620000000800 */
[----:B------:R-:W-:Y:S01]  /*4f40*/  FFMA.FTZ R38, R38, UR5, -R2 ;  /* 0x0000000526267c23 */ /* 0x000fe20008010802 */
[----:B------:R-:W-:Y:S01]  /*4f50*/  FADD.FTZ R29, R53, R20 ;  /* 0x00000014351d7221 */ /* 0x000fe20000010000 */
[----:B------:R2:W-:Y:S01]  /*4f60*/  @P1 SYNCS.ARRIVE.TRANS64.RED.A1T0 RZ, [R0+URZ], RZ ;  /* 0x000000ff00ff19a7 */ /* 0x0005e2000810043f */
[--C-:B------:R-:W-:Y:S01]  /*4f70*/  FFMA.FTZ R39, R39, UR5, -R2.reuse ;  /* 0x0000000527277c23 */ /* 0x100fe20008010802 */
[--C-:B------:R-:W-:Y:S01]  /*4f80*/  FFMA.FTZ R26, R26, UR5, -R2.reuse ;  /* 0x000000051a1a7c23 */ /* 0x100fe20008010802 */
[----:B------:R-:W-:Y:S01]  /*4f90*/  FADD.FTZ R20, R40, R29 ;  /* 0x0000001d28147221 */ /* 0x000fe20000010000 */
[----:B------:R-:W-:Y:S01]  /*4fa0*/  FFMA.FTZ R27, R27, UR5, -R2 ;  /* 0x000000051b1b7c23 */ /* 0x000fe20008010802 */
[----:B------:R-:W3:Y:S01]  /*4fb0*/  MUFU.EX2 R63, R63 ;  /* 0x0000003f003f7308 */ /* 0x000ee20000000800 */
[----:B0-----:R-:W-:Y:S01]  /*4fc0*/  FADD.FTZ R21, R58, R59 ;  /* 0x0000003b3a157221 */ /* 0x001fe20000010000 */
[----:B------:R-:W-:Y:S01]  /*4fd0*/  FADD.FTZ R29, R41, R20 ;  /* 0x00000014291d7221 */ /* 0x000fe20000010000 */
[--C-:B------:R-:W-:Y:S01]  /*4fe0*/  FFMA.FTZ R30, R30, UR5, -R2.reuse ;  /* 0x000000051e1e7c23 */ /* 0x100fe20008010802 */
[----:B------:R-:W-:Y:S01]  /*4ff0*/  FFMA.FTZ R2, R31, UR5, -R2 ;  /* 0x000000051f027c23 */ /* 0x000fe20008010802 */
[----:B------:R-:W-:Y:S01]  /*5000*/  PLOP3.LUT P1, PT, PT, PT, UP0, 0x80, 0x0 ;  /* 0x000000000000781c */ /* 0x000fe20003f2f008 */
[----:B--2---:R-:W-:Y:S01]  /*5010*/  FADD.FTZ R0, R44, R29 ;  /* 0x0000001d2c007221 */ /* 0x004fe20000010000 */
[----:B------:R-:W-:Y:S01]  /*5020*/  F2FP.BF16.F32.PACK_AB R196, R33, R32 ;  /* 0x0000002021c4723e */ /* 0x000fe200000010ff */
[----:B------:R-:W0:Y:S01]  /*5030*/  MUFU.EX2 R50, R50 ;  /* 0x0000003200327308 */ /* 0x000e220000000800 */
[----:B-1----:R-:W-:Y:S01]  /*5040*/  FADD.FTZ R14, R62, R21 ;  /* 0x000000153e0e7221 */ /* 0x002fe20000010000 */
[----:B------:R-:W-:Y:S01]  /*5050*/  FADD.FTZ R29, R45, R0 ;  /* 0x000000002d1d7221 */ /* 0x000fe20000010000 */
[----:B------:R-:W-:-:S02]  /*5060*/  F2FP.BF16.F32.PACK_AB R209, R59, R58 ;  /* 0x0000003a3bd1723e */ /* 0x000fc400000010ff */
[----:B------:R-:W-:Y:S02]  /*5070*/  CS2R R60, SRZ ;  /* 0x00000000003c7805 */ /* 0x000fe4000001ff00 */
[----:B------:R-:W-:Y:S02]  /*5080*/  CS2R R58, SRZ ;  /* 0x00000000003a7805 */ /* 0x000fe4000001ff00 */
[----:B------:R-:W-:Y:S02]  /*5090*/  CS2R R52, SRZ ;  /* 0x0000000000347805 */ /* 0x000fe4000001ff00 */
[----:B------:R-:W-:Y:S01]  /*50a0*/  CS2R R48, SRZ ;  /* 0x0000000000307805 */ /* 0x000fe2000001ff00 */
[----:B------:R-:W1:Y:S01]  /*50b0*/  MUFU.EX2 R51, R51 ;  /* 0x0000003300337308 */ /* 0x000e620000000800 */
[C---:B---3--:R-:W-:Y:S01]  /*50c0*/  FADD.FTZ R21, R63.reuse, R14 ;  /* 0x0000000e3f157221 */ /* 0x048fe20000010000 */
[----:B------:R-:W-:Y:S02]  /*50d0*/  F2FP.BF16.F32.PACK_AB R211, R63, R62 ;  /* 0x0000003e3fd3723e */ /* 0x000fe400000010ff */
[----:B------:R-:W-:-:S02]  /*50e0*/  CS2R R62, SRZ ;  /* 0x00000000003e7805 */ /* 0x000fc4000001ff00 */
[----:B------:R-:W-:Y:S02]  /*50f0*/  CS2R R44, SRZ ;  /* 0x00000000002c7805 */ /* 0x000fe4000001ff00 */
[----:B------:R-:W-:Y:S01]  /*5100*/  CS2R R40, SRZ ;  /* 0x0000000000287805 */ /* 0x000fe2000001ff00 */
[----:B------:R-:W2:Y:S01]  /*5110*/  MUFU.EX2 R54, R54 ;  /* 0x0000003600367308 */ /* 0x000ea20000000800 */
[----:B0-----:R-:W-:-:S07]  /*5120*/  FADD.FTZ R14, R50, R21 ;  /* 0x00000015320e7221 */ /* 0x001fce0000010000 */
[----:B------:R-:W0:Y:S01]  /*5130*/  MUFU.EX2 R55, R55 ;  /* 0x0000003700377308 */ /* 0x000e220000000800 */
[C---:B-1----:R-:W-:Y:S01]  /*5140*/  FADD.FTZ R21, R51.reuse, R14 ;  /* 0x0000000e33157221 */ /* 0x042fe20000010000 */
[----:B------:R-:W-:Y:S02]  /*5150*/  F2FP.BF16.F32.PACK_AB R205, R51, R50 ;  /* 0x0000003233cd723e */ /* 0x000fe400000010ff */
[----:B------:R-:W-:-:S04]  /*5160*/  CS2R R50, SRZ ;  /* 0x0000000000327805 */ /* 0x000fc8000001ff00 */
[----:B------:R-:W1:Y:S01]  /*5170*/  MUFU.EX2 R42, R42 ;  /* 0x0000002a002a7308 */ /* 0x000e620000000800 */
[----:B--2---:R-:W-:-:S07]  /*5180*/  FADD.FTZ R14, R54, R21 ;  /* 0x00000015360e7221 */ /* 0x004fce0000010000 */
[----:B------:R-:W2:Y:S01]  /*5190*/  MUFU.EX2 R43, R43 ;  /* 0x0000002b002b7308 */ /* 0x000ea20000000800 */
[C---:B0-----:R-:W-:Y:S01]  /*51a0*/  FADD.FTZ R21, R55.reuse, R14 ;  /* 0x0000000e37157221 */ /* 0x041fe20000010000 */
[----:B------:R-:W-:Y:S01]  /*51b0*/  FADD.FTZ R14, R32, R29 ;  /* 0x0000001d200e7221 */ /* 0x000fe20000010000 */
[----:B------:R-:W-:Y:S02]  /*51c0*/  F2FP.BF16.F32.PACK_AB R207, R55, R54 ;  /* 0x0000003637cf723e */ /* 0x000fe400000010ff */
[----:B------:R-:W-:Y:S01]  /*51d0*/  CS2R R54, SRZ ;  /* 0x0000000000367805 */ /* 0x000fe2000001ff00 */
[----:B------:R-:W-:Y:S01]  /*51e0*/  FADD.FTZ R29, R33, R14 ;  /* 0x0000000e211d7221 */ /* 0x000fe20000010000 */
[----:B------:R-:W-:Y:S01]  /*51f0*/  CS2R R32, SRZ ;  /* 0x0000000000207805 */ /* 0x000fe2000001ff00 */
[----:B------:R-:W0:Y:S01]  /*5200*/  MUFU.EX2 R46, R46 ;  /* 0x0000002e002e7308 */ /* 0x000e220000000800 */
[----:B-1----:R-:W-:Y:S01]  /*5210*/  FADD.FTZ R0, R42, R21 ;  /* 0x000000152a007221 */ /* 0x002fe20000010000 */
[----:B------:R-:W-:-:S06]  /*5220*/  FADD.FTZ R14, R36, R29 ;  /* 0x0000001d240e7221 */ /* 0x000fcc0000010000 */
[----:B------:R-:W1:Y:S01]  /*5230*/  MUFU.EX2 R47, R47 ;  /* 0x0000002f002f7308 */ /* 0x000e620000000800 */
[C---:B--2---:R-:W-:Y:S01]  /*5240*/  FADD.FTZ R21, R43.reuse, R0 ;  /* 0x000000002b157221 */ /* 0x044fe20000010000 */
[----:B------:R-:W-:Y:S02]  /*5250*/  F2FP.BF16.F32.PACK_AB R201, R43, R42 ;  /* 0x0000002a2bc9723e */ /* 0x000fe400000010ff */
[----:B------:R-:W-:-:S04]  /*5260*/  CS2R R42, SRZ ;  /* 0x00000000002a7805 */ /* 0x000fc8000001ff00 */
        /* <DEDUP_REMOVED lines=10> */
[----:B------:R-:W-:Y:S02]  /*5310*/  F2FP.BF16.F32.PACK_AB R198, R37, R36 ;  /* 0x0000002425c6723e */ /* 0x000fe400000010ff */
[----:B------:R-:W-:-:S04]  /*5320*/  CS2R R36, SRZ ;  /* 0x0000000000247805 */ /* 0x000fc8000001ff00 */
[----:B------:R-:W0:Y:S01]  /*5330*/  MUFU.EX2 R38, R38 ;  /* 0x0000002600267308 */ /* 0x000e220000000800 */
[C---:B-1----:R-:W-:Y:S01]  /*5340*/  FADD.FTZ R21, R35.reuse, R0 ;  /* 0x0000000023157221 */ /* 0x042fe20000010000 */
[----:B------:R-:W-:Y:S02]  /*5350*/  F2FP.BF16.F32.PACK_AB R197, R35, R34 ;  /* 0x0000002223c5723e */ /* 0x000fe400000010ff */
[----:B------:R-:W-:-:S04]  /*5360*/  CS2R R34, SRZ ;  /* 0x0000000000227805 */ /* 0x000fc8000001ff00 */
[----:B------:R-:W1:Y:S01]  /*5370*/  MUFU.EX2 R25, R25 ;  /* 0x0000001900197308 */ /* 0x000e620000000800 */
[----:B--2---:R-:W-:-:S07]  /*5380*/  FADD.FTZ R14, R24, R29 ;  /* 0x0000001d180e7221 */ /* 0x004fce0000010000 */
[----:B------:R-:W2:Y:S01]  /*5390*/  MUFU.EX2 R39, R39 ;  /* 0x0000002700277308 */ /* 0x000ea20000000800 */
[----:B0-----:R-:W-:-:S07]  /*53a0*/  FADD.FTZ R0, R38, R21 ;  /* 0x0000001526007221 */ /* 0x001fce0000010000 */
[----:B------:R-:W0:Y:S01]  /*53b0*/  MUFU.EX2 R28, R28 ;  /* 0x0000001c001c7308 */ /* 0x000e220000000800 */
[C---:B-1----:R-:W-:Y:S01]  /*53c0*/  FADD.FTZ R29, R25.reuse, R14 ;  /* 0x0000000e191d7221 */ /* 0x042fe20000010000 */
[----:B------:R-:W-:Y:S02]  /*53d0*/  F2FP.BF16.F32.PACK_AB R192, R25, R24 ;  /* 0x0000001819c0723e */ /* 0x000fe400000010ff */
[----:B------:R-:W-:-:S04]  /*53e0*/  CS2R R24, SRZ ;  /* 0x0000000000187805 */ /* 0x000fc8000001ff00 */
[----:B------:R-:W1:Y:S01]  /*53f0*/  MUFU.EX2 R26, R26 ;  /* 0x0000001a001a7308 */ /* 0x000e620000000800 */
[C---:B--2---:R-:W-:Y:S01]  /*5400*/  FADD.FTZ R21, R39.reuse, R0 ;  /* 0x0000000027157221 */ /* 0x044fe20000010000 */
[----:B------:R-:W-:Y:S02]  /*5410*/  F2FP.BF16.F32.PACK_AB R199, R39, R38 ;  /* 0x0000002627c7723e */ /* 0x000fe400000010ff */
[----:B------:R-:W-:-:S04]  /*5420*/  CS2R R38, SRZ ;  /* 0x0000000000267805 */ /* 0x000fc8000001ff00 */
[----:B------:R-:W2:Y:S01]  /*5430*/  MUFU.EX2 R27, R27 ;  /* 0x0000001b001b7308 */ /* 0x000ea20000000800 */
[----:B0-----:R-:W-:Y:S01]  /*5440*/  FADD.FTZ R14, R28, R29 ;  /* 0x0000001d1c0e7221 */ /* 0x001fe20000010000 */
[C---:B------:R-:W-:Y:S02]  /*5450*/  F2FP.BF16.F32.PACK_AB R194, R5.reuse, R28 ;  /* 0x0000001c05c2723e */ /* 0x040fe400000010ff */
[----:B------:R-:W-:Y:S01]  /*5460*/  CS2R R28, SRZ ;  /* 0x00000000001c7805 */ /* 0x000fe2000001ff00 */
[----:B------:R-:W-:-:S03]  /*5470*/  FADD.FTZ R14, R5, R14 ;  /* 0x0000000e050e7221 */ /* 0x000fc60000010000 */
[----:B------:R-:W0:Y:S01]  /*5480*/  MUFU.EX2 R30, R30 ;  /* 0x0000001e001e7308 */ /* 0x000e220000000800 */
[----:B-1----:R-:W-:-:S07]  /*5490*/  FADD.FTZ R0, R26, R21 ;  /* 0x000000151a007221 */ /* 0x002fce0000010000 */
[----:B------:R1:W3:Y:S01]  /*54a0*/  MUFU.EX2 R195, R2 ;  /* 0x0000000200c37308 */ /* 0x0002e20000000800 */
[C---:B--2---:R-:W-:Y:S01]  /*54b0*/  FADD.FTZ R5, R27.reuse, R0 ;  /* 0x000000001b057221 */ /* 0x044fe20000010000 */
[----:B------:R-:W-:Y:S02]  /*54c0*/  F2FP.BF16.F32.PACK_AB R193, R27, R26 ;  /* 0x0000001a1bc1723e */ /* 0x000fe400000010ff */
[----:B------:R-:W-:Y:S01]  /*54d0*/  CS2R R26, SRZ ;  /* 0x00000000001a7805 */ /* 0x000fe2000001ff00 */
[----:B0-----:R-:W-:Y:S01]  /*54e0*/  FADD.FTZ R0, R30, R5 ;  /* 0x000000051e007221 */ /* 0x001fe20000010000 */
[----:B-1----:R-:W-:-:S03]  /*54f0*/  IMAD.MOV.U32 R2, RZ, RZ, 0x3f800000 ;  /* 0x3f800000ff027424 */ /* 0x002fc600078e00ff */
[C---:B---3--:R-:W-:Y:S01]  /*5500*/  FADD.FTZ R5, R195.reuse, R0 ;  /* 0x00000000c3057221 */ /* 0x048fe20000010000 */
[----:B------:R-:W-:Y:S01]  /*5510*/  F2FP.BF16.F32.PACK_AB R195, R195, R30 ;  /* 0x0000001ec3c3723e */ /* 0x000fe200000010ff */
[----:B------:R-:W-:Y:S01]  /*5520*/  IMAD.MOV.U32 R0, RZ, RZ, 0x3f800000 ;  /* 0x3f800000ff007424 */ /* 0x000fe200078e00ff */
[----:B------:R-:W-:Y:S01]  /*5530*/  CS2R R30, SRZ ;  /* 0x00000000001e7805 */ /* 0x000fe2000001ff00 */
[----:B------:R-:W-:Y:S06]  /*5540*/  @!P1 BRA `(.L_x_202) ;  /* 0x0000004000189947 */ /* 0x000fec0003800000 */
[----:B------:R-:W-:Y:S01]  /*5550*/  R2UR UR4, R152 ;  /* 0x00000000980472ca */ /* 0x000fe200000e0000 */
[----:B------:R-:W-:Y:S01]  /*5560*/  IMAD.MOV.U32 R20, RZ, RZ, R3 ;  /* 0x000000ffff147224 */ /* 0x000fe200078e0003 */
[----:B------:R-:W-:Y:S01]  /*5570*/  ULDC UR61, c[0x0][0x9d8] ;  /* 0x00027600003d7ab9 */ /* 0x000fe20000000800 */
[----:B------:R-:W-:Y:S02]  /*5580*/  IMAD.MOV.U32 R21, RZ, RZ, R4 ;  /* 0x000000ffff157224 */ /* 0x000fe400078e0004 */
[----:B------:R-:W-:Y:S02]  /*5590*/  IMAD.U32 R234, RZ, RZ, UR60 ;  /* 0x0000003cffea7e24 */ /* 0x000fe4000f8e00ff */
[----:B------:R-:W-:Y:S02]  /*55a0*/  IMAD.MOV.U32 R0, RZ, RZ, 0x3f800000 ;  /* 0x3f800000ff007424 */ /* 0x000fe400078e00ff */
[----:B------:R-:W-:-:S04]  /*55b0*/  IMAD.MOV.U32 R151, RZ, RZ, RZ ;  /* 0x000000ffff977224 */ /* 0x000fc800078e00ff */
[----:B------:R-:W-:-:S06]  /*55c0*/  UIADD3 UR4, UR4, -0x2, URZ ;  /* 0xfffffffe04047890 */ /* 0x000fcc000fffe03f */
[----:B------:R-:W-:Y:S01]  /*55d0*/  IMAD.U32 R233, RZ, RZ, UR4 ;  /* 0x00000004ffe97e24 */ /* 0x000fe2000f8e00ff */
[----:B------:R-:W-:-:S13]  /*55e0*/  R2UR UR4, R16 ;  /* 0x00000000100472ca */ /* 0x000fda00000e0000 */
[----:B------:R-:W-:-:S07]  /*55f0*/  IMAD.U32 R235, RZ, RZ, UR4 ;  /* 0x00000004ffeb7e24 */ /* 0x000fce000f8e00ff */
.L_x_213:
        /* <DEDUP_REMOVED lines=10> */
.L_x_203:
        /* <DEDUP_REMOVED lines=12> */
.L_x_204:
[----:B-1----:R-:W-:Y:S05]  /*5760*/  @P1 BRA `(.L_x_205) ;  /* 0x00000000000c1947 */ /* 0x002fea0003800000 */
[----:B------:R-:W-:-:S13]  /*5770*/  R2UR UR4, R232 ;  /* 0x00000000e80472ca */ /* 0x000fda00000e0000 */
[----:B------:R-:W1:Y:S02]  /*5780*/  SYNCS.PHASECHK.TRANS64.TRYWAIT P1, [UR4+0x38830], R3 ;  /* 0x03883003ff0075a7 */ /* 0x000e640008020144 */
[----:B-1----:R-:W-:Y:S05]  /*5790*/  @!P1 BRA `(.L_x_206) ;  /* 0x000000c800389947 */ /* 0x002fea0003800000 */
.L_x_205:
        /* <DEDUP_REMOVED lines=195> */
[----:B-1----:R-:W-:-:S06]  /*63d0*/  WARPGROUP.ARRIVE ;  /* 0x00000000000079c5 */ /* 0x002fcc0000000000 */
        /* <DEDUP_REMOVED lines=447> */
.L_x_207:
[----:B------:R-:W-:Y:S02]  /*7fd0*/  R2UR UR6, R4 ;  /* 0x00000000040672ca */ /* 0x000fe400000e0000 */
[----:B------:R-:W-:Y:S02]  /*7fe0*/  R2UR UR4, R234 ;  /* 0x00000000ea0472ca */ /* 0x000fe400000e0000 */
[----:B------:R-:W-:-:S11]  /*7ff0*/  R2UR UR5, R235 ;  /* 0x00000000eb0572ca */ /* 0x000fd600000e0000 */
[----:B------:R-:W-:Y:S02]  /*8000*/  ULEA UR4, UR4, UR6, 0x3 ;  /* 0x0000000604047291 */ /* 0x000fe4000f8e183f */
[----:B------:R-:W-:-:S05]  /*8010*/  IMAD.U32 R0, RZ, RZ, UR5 ;  /* 0x00000005ff007e24 */ /* 0x000fca000f8e00ff */
[----:B------:R-:W-:-:S04]  /*8020*/  SHF.L.U32 R0, R0, 0x1f, RZ ;  /* 0x0000001f00007819 */ /* 0x000fc800000006ff */
[----:B------:R1:W2:Y:S01]  /*8030*/  SYNCS.PHASECHK.TRANS64.TRYWAIT P1, [UR4+0x38850], R0 ;  /* 0x03885000ff0075a7 */ /* 0x0002a20008020144 */
[----:B------:R-:W-:Y:S05]  /*8040*/  @!P0 BRA `(.L_x_208) ;  /* 0x0000000000048947 */ /* 0x000fea0003800000 */
[----:B------:R-:W-:Y:S01]  /*8050*/  BPT.TRAP 0x1 ;  /* 0x000000040000795c */ /* 0x000fe20000300000 */
.L_x_208:
[----:B--2---:R-:W-:Y:S05]  /*8060*/  @P1 BRA `(.L_x_209) ;  /* 0x0000000000081947 */ /* 0x004fea0003800000 */
[----:B------:R-:W2:Y:S02]  /*8070*/  SYNCS.PHASECHK.TRANS64.TRYWAIT P1, [UR4+0x38850], R0 ;  /* 0x03885000ff0075a7 */ /* 0x000ea40008020144 */
[----:B--2---:R-:W-:Y:S05]  /*8080*/  @!P1 BRA `(.L_x_210) ;  /* 0x000000a000189947 */ /* 0x004fea0003800000 */
.L_x_209:
[----:B------:R-:W-:Y:S01]  /*8090*/  R2UR UR5, R4 ;  /* 0x00000000040572ca */ /* 0x000fe200000e0000 */
[----:B------:R-:W-:Y:S01]  /*80a0*/  WARPGROUP.ARRIVE ;  /* 0x00000000000079c5 */ /* 0x000fe20000000000 */
[----:B------:R-:W-:Y:S01]  /*80b0*/  R2UR UR6, R234 ;  /* 0x00000000ea0672ca */ /* 0x000fe200000e0000 */
[----:B------:R-:W-:-:S10]  /*80c0*/  UMOV UR7, 0x40000040 ;  /* 0x4000004000077882 */ /* 0x000fd40000000000 */
[----:B------:R-:W-:-:S04]  /*80d0*/  UIADD3 UR5, UR5, 0x400, URZ ;  /* 0x0000040005057890 */ /* 0x000fc8000fffe03f */
[----:B------:R-:W-:-:S04]  /*80e0*/  USHF.R.U32.HI UR5, URZ, 0x4, UR5 ;  /* 0x000000043f057899 */ /* 0x000fc80008011605 */
[----:B------:R-:W-:-:S04]  /*80f0*/  ULOP3.LUT UR5, UR5, 0x3fff, URZ, 0xc0, !UPT ;  /* 0x00003fff05057892 */ /* 0x000fc8000f8ec03f */
[----:B------:R-:W-:-:S04]  /*8100*/  ULOP3.LUT UR5, UR5, 0x2800000, URZ, 0xfc, !UPT ;  /* 0x0280000005057892 */ /* 0x000fc8000f8efc3f */
[----:B------:R-:W-:-:S07]  /*8110*/  UIMAD UR5, UR6, 0xa00, UR5 ;  /* 0x00000a00060578a4 */ /* 0x000fce000f8e0205 */
[----:B------:R-:W-:Y:S02]  /*8120*/  UMOV UR6, UR5 ;  /* 0x0000000500067c82 */ /* 0x000fe40008000000 */
        /* <DEDUP_REMOVED lines=24> */
[----:B------:R-:W-:Y:S03]  /*82b0*/  HGMMA.64x256x16.F32.BF16 R24, R192, gdesc[UR4].tnspB, R24, gsb0 ;  /* 0x43e00004c0187df0 */ /* 0x000fe60008001818 */
[----:B------:R-:W-:Y:S02]  /*82c0*/  WARPGROUP.DEPBAR.LE gsb0, 0x0 ;  /* 0x00008000000079c5 */ /* 0x000fe40000010000 */
[----:B------:R-:W-:Y:S05]  /*82d0*/  @!P0 BRA `(.L_x_211) ;  /* 0x0000000000048947 */ /* 0x000fea0003800000 */
[----:B------:R-:W-:Y:S01]  /*82e0*/  BPT.TRAP 0x1 ;  /* 0x000000040000795c */ /* 0x000fe20000300000 */
.L_x_211:
        /* <DEDUP_REMOVED lines=10> */
[----:B------:R-:W-:Y:S01]  /*8390*/  FMUL.FTZ R178, R178, UR61 ;  /* 0x0000003db2b27c20 */ /* 0x000fe20008410000 */
[----:B------:R-:W-:Y:S01]  /*83a0*/  FMUL.FTZ R177, R177, UR61 ;  /* 0x0000003db1b17c20 */ /* 0x000fe20008410000 */
[----:B------:R-:W-:Y:S01]  /*83b0*/  FMUL.FTZ R179, R179, UR61 ;  /* 0x0000003db3b37c20 */ /* 0x000fe20008410000 */
[----:B------:R-:W-:Y:S01]  /*83c0*/  FMUL.FTZ R180, R180, UR61 ;  /* 0x0000003db4b47c20 */ /* 0x000fe20008410000 */
[----:B------:R-:W2:Y:S01]  /*83d0*/  MUFU.TANH R193, R193 ;  /* 0x000000c100c17308 */ /* 0x000ea20000002400 */
[----:B------:R-:W-:Y:S01]  /*83e0*/  FMUL.FTZ R182, R182, UR61 ;  /* 0x0000003db6b67c20 */ /* 0x000fe20008410000 */
[----:B------:R-:W-:Y:S01]  /*83f0*/  FMUL.FTZ R192, R169, UR61 ;  /* 0x0000003da9c07c20 */ /* 0x000fe20008410000 */
[----:B------:R-:W-:Y:S01]  /*8400*/  FMUL.FTZ R169, R171, UR61 ;  /* 0x0000003daba97c20 */ /* 0x000fe20008410000 */
[----:B------:R-:W-:Y:S01]  /*8410*/  FMUL.FTZ R171, R175, UR61 ;  /* 0x0000003dafab7c20 */ /* 0x000fe20008410000 */
[----:B------:R-:W-:Y:S01]  /*8420*/  FMUL.FTZ R181, R181, UR61 ;  /* 0x0000003db5b57c20 */ /* 0x000fe20008410000 */
[----:B------:R-:W-:Y:S01]  /*8430*/  FMUL.FTZ R175, R161, UR61 ;  /* 0x0000003da1af7c20 */ /* 0x000fe20008410000 */
[----:B------:R-:W-:Y:S01]  /*8440*/  FMUL.FTZ R183, R183, UR61 ;  /* 0x0000003db7b77c20 */ /* 0x000fe20008410000 */
[----:B------:R-:W3:Y:S01]  /*8450*/  MUFU.TANH R185, R185 ;  /* 0x000000b900b97308 */ /* 0x000ee20000002400 */
[----:B01----:R-:W-:Y:S01]  /*8460*/  FMNMX.FTZ R0, R184, R21, !PT ;  /* 0x00000015b8007209 */ /* 0x003fe20007810000 */
[----:B------:R-:W-:Y:S01]  /*8470*/  FMUL.FTZ R161, R163, UR61 ;  /* 0x0000003da3a17c20 */ /* 0x000fe20008410000 */
[----:B------:R-:W-:Y:S01]  /*8480*/  FMUL.FTZ R163, R167, UR61 ;  /* 0x0000003da7a37c20 */ /* 0x000fe20008410000 */
[----:B------:R-:W-:Y:S01]  /*8490*/  FMUL.FTZ R167, R153, UR61 ;  /* 0x0000003d99a77c20 */ /* 0x000fe20008410000 */
[----:B------:R-:W-:Y:S01]  /*84a0*/  FMUL.FTZ R191, R168, UR61 ;  /* 0x0000003da8bf7c20 */ /* 0x000fe20008410000 */
[----:B------:R-:W-:Y:S01]  /*84b0*/  FMUL.FTZ R168, R170, UR61 ;  /* 0x0000003daaa87c20 */ /* 0x000fe20008410000 */
[----:B------:R-:W-:Y:S01]  /*84c0*/  FMUL.FTZ R170, R174, UR61 ;  /* 0x0000003daeaa7c20 */ /* 0x000fe20008410000 */
[----:B------:R-:W0:Y:S01]  /*84d0*/  MUFU.TANH R186, R186 ;  /* 0x000000ba00ba7308 */ /* 0x000e220000002400 */
[----:B--2---:R-:W-:Y:S01]  /*84e0*/  FMNMX.FTZ R3, R193, R20, !PT ;  /* 0x00000014c1037209 */ /* 0x004fe20007810000 */
[----:B------:R-:W-:Y:S01]  /*84f0*/  FMUL.FTZ R172, R172, UR61 ;  /* 0x0000003dacac7c20 */ /* 0x000fe20008410000 */
[----:B------:R-:W-:Y:S01]  /*8500*/  FMUL.FTZ R173, R173, UR61 ;  /* 0x0000003dadad7c20 */ /* 0x000fe20008410000 */
[----:B------:R-:W-:Y:S01]  /*8510*/  FMUL.FTZ R174, R160, UR61 ;  /* 0x0000003da0ae7c20 */ /* 0x000fe20008410000 */
[----:B------:R-:W-:Y:S01]  /*8520*/  FMUL.FTZ R160, R162, UR61 ;  /* 0x0000003da2a07c20 */ /* 0x000fe20008410000 */
[----:B------:R-:W-:Y:S01]  /*8530*/  FMUL.FTZ R162, R166, UR61 ;  /* 0x0000003da6a27c20 */ /* 0x000fe20008410000 */
[----:B------:R-:W-:Y:S01]  /*8540*/  FMUL.FTZ R164, R164, UR61 ;  /* 0x0000003da4a47c20 */ /* 0x000fe20008410000 */
[----:B------:R-:W1:Y:S01]  /*8550*/  MUFU.TANH R187, R187 ;  /* 0x000000bb00bb7308 */ /* 0x000e620000002400 */
[----:B---3--:R-:W-:Y:S01]  /*8560*/  FMNMX.FTZ R0, R185, R0, !PT ;  /* 0x00000000b9007209 */ /* 0x008fe20007810000 */
[----:B------:R-:W-:Y:S01]  /*8570*/  FMUL.FTZ R165, R165, UR61 ;  /* 0x0000003da5a57c20 */ /* 0x000fe20008410000 */
[----:B------:R-:W-:Y:S01]  /*8580*/  FMUL.FTZ R166, R152, UR61 ;  /* 0x0000003d98a67c20 */ /* 0x000fe20008410000 */
[----:B------:R-:W-:Y:S01]  /*8590*/  FMUL.FTZ R152, R154, UR61 ;  /* 0x0000003d9a987c20 */ /* 0x000fe20008410000 */
[----:B------:R-:W-:Y:S01]  /*85a0*/  FMUL.FTZ R154, R158, UR61 ;  /* 0x0000003d9e9a7c20 */ /* 0x000fe20008410000 */
[----:B------:R-:W-:Y:S01]  /*85b0*/  FMUL.FTZ R156, R156, UR61 ;  /* 0x0000003d9c9c7c20 */ /* 0x000fe20008410000 */
[----:B------:R-:W-:Y:S01]  /*85c0*/  FMUL.FTZ R197, R157, UR61 ;  /* 0x0000003d9dc57c20 */ /* 0x000fe20008410000 */
[----:B------:R-:W2:Y:S01]  /*85d0*/  MUFU.TANH R189, R189 ;  /* 0x000000bd00bd7308 */ /* 0x000ea20000002400 */
[----:B0-----:R-:W-:Y:S01]  /*85e0*/  FMNMX.FTZ R2, R186, R3, !PT ;  /* 0x00000003ba027209 */ /* 0x001fe20007810000 */
[----:B------:R-:W-:Y:S01]  /*85f0*/  ULDC UR5, c[0x0][0x988] ;  /* 0x0002620000057ab9 */ /* 0x000fe20000000800 */
[----:B------:R-:W-:-:S02]  /*8600*/  R2UR UR6, R232 ;  /* 0x00000000e80672ca */ /* 0x000fc400000e0000 */
[----:B------:R-:W-:-:S03]  /*8610*/  ISETP.NE.AND P1, PT, R19, RZ, PT ;  /* 0x000000ff1300720c */ /* 0x000fc60003f25270 */
        /* <DEDUP_REMOVED lines=11> */
[----:B0-----:R-:W-:Y:S01]  /*86d0*/  FMNMX.FTZ R2, R178, R153, !PT ;  /* 0x00000099b2027209 */ /* 0x001fe20007810000 */
[----:B------:R-:W-:-:S06]  /*86e0*/  FMUL.FTZ R153, R155, UR61 ;  /* 0x0000003d9b997c20 */ /* 0x000fcc0008410000 */
        /* <DEDUP_REMOVED lines=56> */
[----:B-1----:R-:W-:Y:S02]  /*8a70*/  FMNMX.FTZ R0, R156, R3, !PT ;  /* 0x000000039c007209 */ /* 0x002fe40007810000 */
[----:B--2---:R-:W-:-:S05]  /*8a80*/  FMNMX.FTZ R2, R155, R2, !PT ;  /* 0x000000029b027209 */ /* 0x004fca0007810000 */
[----:B------:R-:W1:Y:S01]  /*8a90*/  SHFL.BFLY PT, R159, R2, 0x2, 0x1f ;  /* 0x0c401f00029f7f89 */ /* 0x000e6200000e0000 */
[----:B0-----:R-:W-:-:S05]  /*8aa0*/  FMNMX.FTZ R0, R197, R0, !PT ;  /* 0x00000000c5007209 */ /* 0x001fca0007810000 */
[----:B------:R-:W0:Y:S01]  /*8ab0*/  SHFL.BFLY PT, R3, R0, 0x2, 0x1f ;  /* 0x0c401f0000037f89 */ /* 0x000e2200000e0000 */
[----:B-1----:R-:W-:-:S05]  /*8ac0*/  FMNMX.FTZ R159, R2, R159, !PT ;  /* 0x0000009f029f7209 */ /* 0x002fca0007810000 */
[----:B------:R-:W1:Y:S01]  /*8ad0*/  SHFL.BFLY PT, R158, R159, 0x1, 0x1f ;  /* 0x0c201f009f9e7f89 */ /* 0x000e6200000e0000 */
[----:B0-----:R-:W-:-:S05]  /*8ae0*/  FMNMX.FTZ R157, R0, R3, !PT ;  /* 0x00000003009d7209 */ /* 0x001fca0007810000 */
[----:B------:R-:W0:Y:S01]  /*8af0*/  SHFL.BFLY PT, R4, R157, 0x1, 0x1f ;  /* 0x0c201f009d047f89 */ /* 0x000e2200000e0000 */
[----:B-1----:R-:W-:-:S05]  /*8b00*/  FMNMX.FTZ R3, R159, R158, !PT ;  /* 0x0000009e9f037209 */ /* 0x002fca0007810000 */
[----:B------:R-:W-:Y:S01]  /*8b10*/  FADD.FTZ R0, -R3, R20 ;  /* 0x0000001403007221 */ /* 0x000fe20000010100 */
[----:B0-----:R-:W-:-:S03]  /*8b20*/  FMNMX.FTZ R4, R157, R4, !PT ;  /* 0x000000049d047209 */ /* 0x001fc60007810000 */
[----:B------:R-:W-:Y:S02]  /*8b30*/  FMUL.FTZ R0, R0, UR5 ;  /* 0x0000000500007c20 */ /* 0x000fe40008410000 */
[C---:B------:R-:W-:Y:S01]  /*8b40*/  FMUL.FTZ R20, R4.reuse, UR5 ;  /* 0x0000000504147c20 */ /* 0x040fe20008410000 */
[----:B------:R-:W-:-:S03]  /*8b50*/  FADD.FTZ R21, -R4, R21 ;  /* 0x0000001504157221 */ /* 0x000fc60000010100 */
[----:B------:R-:W-:Y:S01]  /*8b60*/  MUFU.EX2 R0, R0 ;  /* 0x0000000000007308 */ /* 0x000fe20000000800 */
[--C-:B------:R-:W-:Y:S01]  /*8b70*/  FFMA.FTZ R208, R185, UR5, -R20.reuse ;  /* 0x00000005b9d07c23 */ /* 0x100fe20008010814 */
[--C-:B------:R-:W-:Y:S01]  /*8b80*/  FFMA.FTZ R210, R187, UR5, -R20.reuse ;  /* 0x00000005bbd27c23 */ /* 0x100fe20008010814 */
[--C-:B------:R-:W-:Y:S01]  /*8b90*/  FFMA.FTZ R187, R177, UR5, -R20.reuse ;  /* 0x00000005b1bb7c23 */ /* 0x100fe20008010814 */
[--C-:B------:R-:W-:Y:S01]  /*8ba0*/  FFMA.FTZ R185, R181, UR5, -R20.reuse ;  /* 0x00000005b5b97c23 */ /* 0x100fe20008010814 */
[----:B------:R-:W-:Y:S01]  /*8bb0*/  FMUL.FTZ R158, R21, UR5 ;  /* 0x00000005159e7c20 */ /* 0x000fe20008410000 */
[--C-:B------:R-:W-:Y:S01]  /*8bc0*/  FFMA.FTZ R181, R192, UR5, -R20.reuse ;  /* 0x00000005c0b57c23 */ /* 0x100fe20008010814 */
        /* <DEDUP_REMOVED lines=14> */
[----:B------:R-:W-:Y:S01]  /*8cb0*/  FFMA.FTZ R165, R197, UR5, -R20 ;  /* 0x00000005c5a57c23 */ /* 0x000fe20008010814 */
[----:B------:R-:W-:Y:S01]  /*8cc0*/  FMUL.FTZ R20, R3, UR5 ;  /* 0x0000000503147c20 */ /* 0x000fe20008410000 */
[----:B------:R0:W-:Y:S03]  /*8cd0*/  MUFU.EX2 R2, R158 ;  /* 0x0000009e00027308 */ /* 0x0001e60000000800 */
[--C-:B------:R-:W-:Y:S01]  /*8ce0*/  FFMA.FTZ R209, R193, UR5, -R20.reuse ;  /* 0x00000005c1d17c23 */ /* 0x100fe20008010814 */
[--C-:B------:R-:W-:Y:S01]  /*8cf0*/  FFMA.FTZ R156, R186, UR5, -R20.reuse ;  /* 0x00000005ba9c7c23 */ /* 0x100fe20008010814 */
[--C-:B------:R-:W-:Y:S01]  /*8d00*/  FFMA.FTZ R211, R189, UR5, -R20.reuse ;  /* 0x00000005bdd37c23 */ /* 0x100fe20008010814 */
[--C-:B------:R-:W-:Y:S01]  /*8d10*/  FFMA.FTZ R205, R178, UR5, -R20.reuse ;  /* 0x00000005b2cd7c23 */ /* 0x100fe20008010814 */
[--C-:B------:R-:W-:Y:S01]  /*8d20*/  FFMA.FTZ R164, R179, UR5, -R20.reuse ;  /* 0x00000005b3a47c23 */ /* 0x100fe20008010814 */
[----:B------:R-:W1:Y:S01]  /*8d30*/  MUFU.EX2 R21, R21 ;  /* 0x0000001500157308 */ /* 0x000e620000000800 */
[--C-:B0-----:R-:W-:Y:S01]  /*8d40*/  FFMA.FTZ R158, R190, UR5, -R20.reuse ;  /* 0x00000005be9e7c23 */ /* 0x101fe20008010814 */
[--C-:B------:R-:W-:Y:S01]  /*8d50*/  FFMA.FTZ R207, R182, UR5, -R20.reuse ;  /* 0x00000005b6cf7c23 */ /* 0x100fe20008010814 */
[--C-:B------:R-:W-:Y:S01]  /*8d60*/  FFMA.FTZ R166, R183, UR5, -R20.reuse ;  /* 0x00000005b7a67c23 */ /* 0x100fe20008010814 */
[--C-:B------:R-:W-:Y:S01]  /*8d70*/  FFMA.FTZ R201, R168, UR5, -R20.reuse ;  /* 0x00000005a8c97c23 */ /* 0x100fe20008010814 */
[--C-:B------:R-:W-:Y:S01]  /*8d80*/  FFMA.FTZ R197, R160, UR5, -R20.reuse ;  /* 0x00000005a0c57c23 */ /* 0x100fe20008010814 */
[--C-:B------:R-:W-:Y:S01]  /*8d90*/  FFMA.FTZ R160, R161, UR5, -R20.reuse ;  /* 0x00000005a1a07c23 */ /* 0x100fe20008010814 */
[--C-:B------:R-:W-:Y:S01]  /*8da0*/  FFMA.FTZ R168, R169, UR5, -R20.reuse ;  /* 0x00000005a9a87c23 */ /* 0x100fe20008010814 */
[----:B------:R-:W0:Y:S01]  /*8db0*/  MUFU.EX2 R209, R209 ;  /* 0x000000d100d17308 */ /* 0x000e220000000800 */
[--C-:B------:R-:W-:Y:S01]  /*8dc0*/  FFMA.FTZ R199, R162, UR5, -R20.reuse ;  /* 0x00000005a2c77c23 */ /* 0x100fe20008010814 */
[--C-:B------:R-:W-:Y:S01]  /*8dd0*/  FFMA.FTZ R203, R170, UR5, -R20.reuse ;  /* 0x00000005aacb7c23 */ /* 0x100fe20008010814 */
[--C-:B------:R-:W-:Y:S01]  /*8de0*/  FFMA.FTZ R170, R171, UR5, -R20.reuse ;  /* 0x00000005abaa7c23 */ /* 0x100fe20008010814 */
[----:B------:R-:W-:-:S04]  /*8df0*/  FFMA.FTZ R193, R152, UR5, -R20 ;  /* 0x0000000598c17c23 */ /* 0x000fc80008010814 */
[----:B------:R-:W2:Y:S01]  /*8e00*/  MUFU.EX2 R208, R208 ;  /* 0x000000d000d07308 */ /* 0x000ea20000000800 */
[----:B-1----:R-:W-:-:S07]  /*8e10*/  FFMA.FTZ R167, R2, R14, R21 ;  /* 0x0000000e02a77223 */ /* 0x002fce0000010015 */
[----:B------:R-:W1:Y:S01]  /*8e20*/  MUFU.EX2 R156, R156 ;  /* 0x0000009c009c7308 */ /* 0x000e620000000800 */
[----:B0-----:R-:W-:-:S07]  /*8e30*/  FFMA.FTZ R5, R0, R5, R209 ;  /* 0x0000000500057223 */ /* 0x001fce00000100d1 */
[----:B------:R-:W0:Y:S01]  /*8e40*/  MUFU.EX2 R210, R210 ;  /* 0x000000d200d27308 */ /* 0x000e220000000800 */
[----:B--2---:R-:W-:-:S07]  /*8e50*/  FADD.FTZ R167, R208, R167 ;  /* 0x000000a7d0a77221 */ /* 0x004fce0000010000 */
[----:B------:R-:W2:Y:S01]  /*8e60*/  MUFU.EX2 R211, R211 ;  /* 0x000000d300d37308 */ /* 0x000ea20000000800 */
[----:B-1----:R-:W-:-:S07]  /*8e70*/  FADD.FTZ R14, R156, R5 ;  /* 0x000000059c0e7221 */ /* 0x002fce0000010000 */
[----:B------:R-:W1:Y:S01]  /*8e80*/  MUFU.EX2 R195, R195 ;  /* 0x000000c300c37308 */ /* 0x000e620000000800 */
[----:B0-----:R-:W-:-:S07]  /*8e90*/  FADD.FTZ R172, R210, R167 ;  /* 0x000000a7d2ac7221 */ /* 0x001fce0000010000 */
        /* <DEDUP_REMOVED lines=11> */
[----:B0-----:R-:W-:Y:S01]  /*8f50*/  FADD.FTZ R161, R187, R162 ;  /* 0x000000a2bba17221 */ /* 0x001fe20000010000 */
[----:B------:R-:W-:Y:S01]  /*8f60*/  FFMA.FTZ R162, R163, UR5, -R20 ;  /* 0x00000005a3a27c23 */ /* 0x000fe20008010814 */
[----:B------:R-:W-:-:S05]  /*8f70*/  IMAD.U32 R163, RZ, RZ, UR6 ;  /* 0x00000006ffa37e24 */ /* 0x000fca000f8e00ff */
        /* <DEDUP_REMOVED lines=15> */
[----:B-1----:R-:W-:Y:S01]  /*9070*/  FADD.FTZ R161, R181, R152 ;  /* 0x00000098b5a17221 */ /* 0x002fe20000010000 */
[--C-:B------:R-:W-:Y:S01]  /*9080*/  FFMA.FTZ R152, R153, UR5, -R20.reuse ;  /* 0x0000000599987c23 */ /* 0x100fe20008010814 */
[--C-:B------:R-:W-:Y:S01]  /*9090*/  FFMA.FTZ R153, R154, UR5, -R20.reuse ;  /* 0x000000059a997c23 */ /* 0x100fe20008010814 */
[----:B------:R-:W-:-:S04]  /*90a0*/  FFMA.FTZ R20, R155, UR5, -R20 ;  /* 0x000000059b147c23 */ /* 0x000fc80008010814 */
        /* <DEDUP_REMOVED lines=14> */
[----:B------:R-:W-:-:S05]  /*9190*/  @P1 VIADD R14, R163, 0x38840 ;  /* 0x00038840a30e1836 */ /* 0x000fca0000000000 */
[----:B------:R-:W-:Y:S01]  /*91a0*/  @P1 PRMT R14, R23, 0x654, R14 ;  /* 0x00000654170e1816 */ /* 0x000fe2000000000e */
[----:B------:R-:W0:Y:S01]  /*91b0*/  MUFU.EX2 R198, R198 ;  /* 0x000000c600c67308 */ /* 0x000e220000000800 */
[----:B--2---:R-:W-:Y:S02]  /*91c0*/  FADD.FTZ R161, R173, R154 ;  /* 0x0000009aada17221 */ /* 0x004fe40000010000 */
[----:B------:R2:W-:Y:S05]  /*91d0*/  @P1 SYNCS.ARRIVE.TRANS64.RED.A1T0 RZ, [R14+URZ], RZ ;  /* 0x000000ff0eff19a7 */ /* 0x0005ea000810043f */
[----:B------:R-:W3:Y:S01]  /*91e0*/  MUFU.EX2 R199, R199 ;  /* 0x000000c700c77308 */ /* 0x000ee20000000800 */
[----:B-1----:R-:W-:-:S07]  /*91f0*/  FADD.FTZ R154, R160, R5 ;  /* 0x00000005a09a7221 */ /* 0x002fce0000010000 */
[----:B------:R-:W1:Y:S01]  /*9200*/  MUFU.EX2 R159, R159 ;  /* 0x0000009f009f7308 */ /* 0x000e620000000800 */
[----:B0-----:R-:W-:-:S07]  /*9210*/  FADD.FTZ R172, R198, R161 ;  /* 0x000000a1c6ac7221 */ /* 0x001fce0000010000 */
[----:B------:R-:W2:Y:S01]  /*9220*/  MUFU.EX2 R162, R162 ;  /* 0x000000a200a27308 */ /* 0x000ea20000000800 */
[----:B---3--:R-:W-:-:S07]  /*9230*/  FADD.FTZ R5, R199, R154 ;  /* 0x0000009ac7057221 */ /* 0x008fce0000010000 */
[----:B------:R-:W0:Y:S01]  /*9240*/  MUFU.EX2 R192, R192 ;  /* 0x000000c000c07308 */ /* 0x000e220000000800 */
[----:B-1----:R-:W-:-:S07]  /*9250*/  FADD.FTZ R155, R159, R172 ;  /* 0x000000ac9f9b7221 */ /* 0x002fce0000010000 */
[----:B------:R-:W1:Y:S01]  /*9260*/  MUFU.EX2 R193, R193 ;  /* 0x000000c100c17308 */ /* 0x000e620000000800 */
[----:B--2---:R-:W-:-:S07]  /*9270*/  FADD.FTZ R14, R162, R5 ;  /* 0x00000005a20e7221 */ /* 0x004fce0000010000 */
[----:B------:R-:W2:Y:S01]  /*9280*/  MUFU.EX2 R157, R157 ;  /* 0x0000009d009d7308 */ /* 0x000ea20000000800 */
[----:B0-----:R-:W-:-:S07]  /*9290*/  FADD.FTZ R154, R192, R155 ;  /* 0x0000009bc09a7221 */ /* 0x001fce0000010000 */
        /* <DEDUP_REMOVED lines=9> */
[----:B--2---:R-:W-:Y:S01]  /*9330*/  FADD.FTZ R5, R153, R14 ;  /* 0x0000000e99057221 */ /* 0x004fe20000010000 */
[----:B0-----:R-:W-:-:S03]  /*9340*/  FADD.FTZ R14, R165, R154 ;  /* 0x0000009aa50e7221 */ /* 0x001fc60000010000 */
[----:B-1----:R-:W-:Y:S01]  /*9350*/  FADD.FTZ R5, R20, R5 ;  /* 0x0000000514057221 */ /* 0x002fe20000010000 */
[----:B------:R-:W-:Y:S06]  /*9360*/  @!P0 BRA `(.L_x_212) ;  /* 0x0000000000048947 */ /* 0x000fec0003800000 */
[----:B------:R-:W-:Y:S01]  /*9370*/  BPT.TRAP 0x1 ;  /* 0x000000040000795c */ /* 0x000fe20000300000 */
.L_x_212:
[----:B------:R-:W-:Y:S01]  /*9380*/  ISETP.NE.AND P1, PT, R18, RZ, PT ;  /* 0x000000ff1200720c */ /* 0x000fe20003f25270 */
[----:B------:R-:W-:Y:S01]  /*9390*/  IMAD.U32 R155, RZ, RZ, UR4 ;  /* 0x00000004ff9b7e24 */ /* 0x000fe2000f8e00ff */
[----:B------:R-:W-:Y:S01]  /*93a0*/  R2UR UR6, R233 ;  /* 0x00000000e90672ca */ /* 0x000fe200000e0000 */
[----:B------:R-:W-:Y:S01]  /*93b0*/  IMAD.U32 R234, RZ, RZ, UR60 ;  /* 0x0000003cffea7e24 */ /* 0x000fe2000f8e00ff */
[----:B------:R-:W-:Y:S02]  /*93c0*/  F2FP.BF16.F32.PACK_AB R210, R195, R210 ;  /* 0x000000d2c3d2723e */ /* 0x000fe400000010ff */
[----:B------:R-:W-:Y:S01]  /*93d0*/  F2FP.BF16.F32.PACK_AB R208, R208, R21 ;  /* 0x00000015d0d0723e */ /* 0x000fe200000010ff */
[----:B------:R-:W-:Y:S01]  /*93e0*/  IMAD.MOV.U32 R21, RZ, RZ, R4 ;  /* 0x000000ffff157224 */ /* 0x000fe200078e0004 */
[----:B------:R-:W-:Y:S01]  /*93f0*/  F2FP.BF16.F32.PACK_AB R195, R20, R153 ;  /* 0x0000009914c3723e */ /* 0x000fe200000010ff */
[----:B------:R-:W-:Y:S01]  /*9400*/  IMAD.MOV.U32 R20, RZ, RZ, R3 ;  /* 0x000000ffff147224 */ /* 0x000fe200078e0003 */
[----:B------:R-:W-:-:S02]  /*9410*/  F2FP.BF16.F32.PACK_AB R209, R156, R209 ;  /* 0x000000d19cd1723e */ /* 0x000fc400000010ff */
[----:B------:R-:W-:Y:S01]  /*9420*/  F2FP.BF16.F32.PACK_AB R211, R158, R211 ;  /* 0x000000d39ed3723e */ /* 0x000fe200000010ff */
[----:B------:R-:W-:Y:S01]  /*9430*/  @P1 VIADD R155, R155, 0x38860 ;  /* 0x000388609b9b1836 */ /* 0x000fe20000000000 */
[----:B------:R-:W-:Y:S01]  /*9440*/  F2FP.BF16.F32.PACK_AB R204, R187, R204 ;  /* 0x000000ccbbcc723e */ /* 0x000fe200000010ff */
[----:B------:R-:W-:Y:S01]  /*9450*/  UIADD3 UR4, UR6, -0x1, URZ ;  /* 0xffffffff06047890 */ /* 0x000fe2000fffe03f */
[----:B------:R-:W-:Y:S02]  /*9460*/  F2FP.BF16.F32.PACK_AB R205, R164, R205 ;  /* 0x000000cda4cd723e */ /* 0x000fe400000010ff */
[----:B------:R-:W-:Y:S02]  /*9470*/  @P1 PRMT R155, R22, 0x654, R155 ;  /* 0x00000654169b1816 */ /* 0x000fe4000000009b */
[----:B------:R-:W-:Y:S01]  /*9480*/  F2FP.BF16.F32.PACK_AB R206, R185, R206 ;  /* 0x000000ceb9ce723e */ /* 0x000fe200000010ff */
[----:B------:R-:W-:Y:S01]  /*9490*/  IMAD.U32 R233, RZ, RZ, UR4 ;  /* 0x00000004ffe97e24 */ /* 0x000fe2000f8e00ff */
[----:B------:R0:W-:Y:S01]  /*94a0*/  @P1 SYNCS.ARRIVE.TRANS64.RED.A1T0 RZ, [R155+URZ], RZ ;  /* 0x000000ff9bff19a7 */ /* 0x0001e2000810043f */
[----:B------:R-:W-:-:S02]  /*94b0*/  ISETP.LT.AND P1, PT, RZ, UR6, PT ;  /* 0x00000006ff007c0c */ /* 0x000fc4000bf21270 */
[----:B------:R-:W-:Y:S02]  /*94c0*/  R2UR UR6, R16 ;  /* 0x00000000100672ca */ /* 0x000fe400000e0000 */
[----:B------:R-:W-:Y:S02]  /*94d0*/  F2FP.BF16.F32.PACK_AB R207, R166, R207 ;  /* 0x000000cfa6cf723e */ /* 0x000fe400000010ff */
[----:B------:R-:W-:Y:S02]  /*94e0*/  F2FP.BF16.F32.PACK_AB R200, R181, R200 ;  /* 0x000000c8b5c8723e */ /* 0x000fe400000010ff */
[----:B------:R-:W-:Y:S02]  /*94f0*/  F2FP.BF16.F32.PACK_AB R201, R168, R201 ;  /* 0x000000c9a8c9723e */ /* 0x000fe400000010ff */
[----:B------:R-:W-:Y:S02]  /*9500*/  F2FP.BF16.F32.PACK_AB R202, R177, R202 ;  /* 0x000000cab1ca723e */ /* 0x000fe400000010ff */
[----:B------:R-:W-:-:S02]  /*9510*/  F2FP.BF16.F32.PACK_AB R203, R170, R203 ;  /* 0x000000cbaacb723e */ /* 0x000fc400000010ff */
[----:B------:R-:W-:Y:S01]  /*9520*/  F2FP.BF16.F32.PACK_AB R196, R173, R196 ;  /* 0x000000c4adc4723e */ /* 0x000fe200000010ff */
[----:B------:R-:W-:Y:S01]  /*9530*/  IMAD.U32 R235, RZ, RZ, UR6 ;  /* 0x00000006ffeb7e24 */ /* 0x000fe2000f8e00ff */
[----:B------:R-:W-:Y:S02]  /*9540*/  F2FP.BF16.F32.PACK_AB R197, R160, R197 ;  /* 0x000000c5a0c5723e */ /* 0x000fe400000010ff */
[----:B------:R-:W-:Y:S02]  /*9550*/  F2FP.BF16.F32.PACK_AB R198, R159, R198 ;  /* 0x000000c69fc6723e */ /* 0x000fe400000010ff */
[----:B------:R-:W-:Y:S02]  /*9560*/  F2FP.BF16.F32.PACK_AB R199, R162, R199 ;  /* 0x000000c7a2c7723e */ /* 0x000fe400000010ff */
[----:B------:R-:W-:Y:S02]  /*9570*/  F2FP.BF16.F32.PACK_AB R192, R157, R192 ;  /* 0x000000c09dc0723e */ /* 0x000fe400000010ff */
[----:B------:R-:W-:-:S02]  /*9580*/  F2FP.BF16.F32.PACK_AB R193, R152, R193 ;  /* 0x000000c198c1723e */ /* 0x000fc400000010ff */
[----:B------:R-:W-:Y:S01]  /*9590*/  F2FP.BF16.F32.PACK_AB R194, R165, R194 ;  /* 0x000000c2a5c2723e */ /* 0x000fe200000010ff */
[----:B0-----:R-:W-:Y:S06]  /*95a0*/  @P1 BRA `(.L_x_213) ;  /* 0xffffffc000141947 */ /* 0x001fec000383ffff */
.L_x_202:
        /* <DEDUP_REMOVED lines=131> */
.L_x_214:
        /* <DEDUP_REMOVED lines=10> */
.L_x_215:
[----:B-1----:R-:W-:Y:S05]  /*9e80*/  @P1 BRA `(.L_x_216) ;  /* 0x0000000000081947 */ /* 0x002fea0003800000 */
[----:B------:R-:W1:Y:S02]  /*9e90*/  SYNCS.PHASECHK.TRANS64.TRYWAIT P1, [UR9+0x38850], R0 ;  /* 0x03885000ff0075a7 */ /* 0x000e640008020149 */
[----:B-1----:R-:W-:Y:S05]  /*9ea0*/  @!P1 BRA `(.L_x_217) ;  /* 0x0000008000a89947 */ /* 0x002fea0003800000 */
.L_x_216:
[----:B------:R-:W-:Y:S01]  /*9eb0*/  UIADD3 UR6, UR4, 0x400, URZ ;  /* 0x0000040004067890 */ /* 0x000fe2000fffe03f */
[----:B------:R-:W-:Y:S01]  /*9ec0*/  WARPGROUP.ARRIVE ;  /* 0x00000000000079c5 */ /* 0x000fe20000000000 */
[----:B------:R-:W-:Y:S01]  /*9ed0*/  UMOV UR7, 0x40000040 ;  /* 0x4000004000077882 */ /* 0x000fe20000000000 */
[----:B-1----:R-:W1:Y:S01]  /*9ee0*/  SHFL.BFLY PT, R7, R14, 0x2, 0x1f ;  /* 0x0c401f000e077f89 */ /* 0x002e6200000e0000 */
[----:B------:R-:W-:Y:S01]  /*9ef0*/  USHF.R.U32.HI UR6, URZ, 0x4, UR6 ;  /* 0x000000043f067899 */ /* 0x000fe20008011606 */
[----:B------:R-:W-:Y:S02]  /*9f00*/  IMAD.MOV.U32 R6, RZ, RZ, RZ ;  /* 0x000000ffff067224 */ /* 0x000fe400078e00ff */
[----:B0-----:R-:W0:Y:S01]  /*9f10*/  SHFL.BFLY PT, R0, R5, 0x2, 0x1f ;  /* 0x0c401f0005007f89 */ /* 0x001e2200000e0000 */
[----:B------:R-:W-:Y:S01]  /*9f20*/  ULOP3.LUT UR6, UR6, 0x3fff, URZ, 0xc0, !UPT ;  /* 0x00003fff06067892 */ /* 0x000fe2000f8ec03f */
[----:B------:R-:W-:-:S03]  /*9f30*/  IMAD.U32 R13, RZ, RZ, UR5 ;  /* 0x00000005ff0d7e24 */ /* 0x000fc6000f8e00ff */
[----:B------:R-:W-:-:S04]  /*9f40*/  ULOP3.LUT UR6, UR6, 0x2800000, URZ, 0xfc, !UPT ;  /* 0x0280000006067892 */ /* 0x000fc8000f8efc3f */
[----:B------:R-:W-:-:S07]  /*9f50*/  UIMAD UR8, UR60, 0xa00, UR6 ;  /* 0x00000a003c0878a4 */ /* 0x000fce000f8e0206 */
[----:B------:R-:W-:Y:S02]  /*9f60*/  UMOV UR6, UR8 ;  /* 0x0000000800067c82 */ /* 0x000fe40008000000 */
[----:B------:R-:W-:Y:S01]  /*9f70*/  HGMMA.64x256x16.F32.BF16 R24, R208, gdesc[UR4].tnspB, R24, gsb0 ;  /* 0x43e00004d0187df0 */ /* 0x000fe20008001818 */
[----:B------:R-:W-:Y:S01]  /*9f80*/  UIADD3 UR6, UR8, 0x80, URZ ;  /* 0x0000008008067890 */ /* 0x000fe2000fffe03f */
[----:B-1----:R-:W-:Y:S01]  /*9f90*/  FADD.FTZ R7, R7, R14 ;  /* 0x0000000e07077221 */ /* 0x002fe20000010000 */
[----:B------:R-:W-:Y:S01]  /*9fa0*/  UMOV UR7, 0x40000040 ;  /* 0x4000004000077882 */ /* 0x000fe20000000000 */
[----:B0-----:R-:W-:Y:S01]  /*9fb0*/  FADD.FTZ R2, R0, R5 ;  /* 0x0000000500027221 */ /* 0x001fe20000010000 */
[----:B------:R-:W-:Y:S02]  /*9fc0*/  IMAD.MOV.U32 R5, RZ, RZ, RZ ;  /* 0x000000ffff057224 */ /* 0x000fe400078e00ff */
[----:B------:R-:W0:Y:S04]  /*9fd0*/  SHFL.BFLY PT, R0, R7, 0x1, 0x1f ;  /* 0x0c201f0007007f89 */ /* 0x000e2800000e0000 */
[----:B------:R-:W1:Y:S01]  /*9fe0*/  SHFL.BFLY PT, R9, R2, 0x1, 0x1f ;  /* 0x0c201f0002097f89 */ /* 0x000e6200000e0000 */
[----:B0-----:R-:W-:Y:S01]  /*9ff0*/  FADD.FTZ R11, R7, R0 ;  /* 0x00000000070b7221 */ /* 0x001fe20000010000 */
[----:B------:R-:W-:-:S02]  /*a000*/  IMAD.U32 R7, RZ, RZ, UR5 ;  /* 0x00000005ff077e24 */ /* 0x000fc4000f8e00ff */
[----:B------:R-:W-:Y:S02]  /*a010*/  IMAD.MOV.U32 R0, RZ, RZ, -0x800000 ;  /* 0xff800000ff007424 */ /* 0x000fe400078e00ff */
[----:B-1----:R-:W-:Y:S01]  /*a020*/  FADD.FTZ R12, R2, R9 ;  /* 0x00000009020c7221 */ /* 0x002fe20000010000 */
[----:B------:R-:W-:Y:S01]  /*a030*/  FSETP.NE.FTZ.AND P1, PT, R11, RZ, PT ;  /* 0x000000ff0b00720b */ /* 0x000fe20003f35000 */
[----:B------:R-:W-:-:S03]  /*a040*/  IMAD.MOV.U32 R2, RZ, RZ, -0x800000 ;  /* 0xff800000ff027424 */ /* 0x000fc600078e00ff */
[----:B------:R-:W-:-:S09]  /*a050*/  FSETP.NE.FTZ.AND P2, PT, R12, RZ, PT ;  /* 0x000000ff0c00720b */ /* 0x000fd20003f55000 */
[----:B------:R-:W0:Y:S01]  /*a060*/  @P1 MUFU.LG2 R8, R11 ;  /* 0x0000000b00081308 */ /* 0x000e220000000c00 */
[----:B------:R-:W-:-:S03]  /*a070*/  @P1 FMUL.FTZ R7, R7, 0.69314718246459960938 ;  /* 0x3f31721807071820 */ /* 0x000fc60000410000 */
[----:B------:R-:W-:-:S04]  /*a080*/  @P2 FMUL.FTZ R13, R13, 0.69314718246459960938 ;  /* 0x3f3172180d0d2820 */ /* 0x000fc80000410000 */
[----:B------:R-:W1:Y:S08]  /*a090*/  @P2 MUFU.LG2 R9, R12 ;  /* 0x0000000c00092308 */ /* 0x000e700000000c00 */
[----:B------:R2:W3:Y:S01]  /*a0a0*/  @P1 MUFU.RCP R6, R11 ;  /* 0x0000000b00061308 */ /* 0x0004e20000001000 */
[----:B0-----:R-:W-:-:S04]  /*a0b0*/  @P1 FMUL.FTZ R8, R8, 0.69314718246459960938 ;  /* 0x3f31721808081820 */ /* 0x001fc80000410000 */
[----:B------:R-:W-:-:S03]  /*a0c0*/  @P1 FFMA.FTZ R2, R7, R4, R8 ;  /* 0x0000000407021223 */ /* 0x000fc60000010008 */
[----:B------:R2:W0:Y:S01]  /*a0d0*/  @P2 MUFU.RCP R5, R12 ;  /* 0x0000000c00052308 */ /* 0x0004220000001000 */
[----:B-1----:R-:W-:-:S04]  /*a0e0*/  @P2 FMUL.FTZ R10, R9, 0.69314718246459960938 ;  /* 0x3f317218090a2820 */ /* 0x002fc80000410000 */
        /* <DEDUP_REMOVED lines=18> */
[----:B------:R-:W-:Y:S01]  /*a210*/  UMOV UR7, 0x40000040 ;  /* 0x4000004000077882 */ /* 0x000fe20000000000 */
[----:B------:R-:W-:Y:S02]  /*a220*/  WARPGROUP.DEPBAR.LE gsb0, 0x0 ;  /* 0x00008000000079c5 */ /* 0x000fe40000010000 */
[----:B------:R-:W-:-:S15]  /*a230*/  WARPGROUP.ARRIVE ;  /* 0x00000000000079c5 */ /* 0x000fde0000000000 */
[----:B------:R-:W-:-:S08]  /*a240*/  NOP ;  /* 0x0000000000007918 */ /* 0x000fd00000000000 */
[----:B------:R-:W-:Y:S03]  /*a250*/  HGMMA.64x256x16.F32.BF16 R24, R192, gdesc[UR4].tnspB, R24, gsb0 ;  /* 0x43e00004c0187df0 */ /* 0x000fe60008001818 */
[----:B------:R-:W-:Y:S02]  /*a260*/  WARPGROUP.DEPBAR.LE gsb0, 0x0 ;  /* 0x00008000000079c5 */ /* 0x000fe40000010000 */
[----:B0-23--:R-:W-:Y:S05]  /*a270*/  @!P0 BRA `(.L_x_218) ;  /* 0x0000000000048947 */ /* 0x00dfea0003800000 */
[----:B------:R-:W-:Y:S01]  /*a280*/  BPT.TRAP 0x1 ;  /* 0x000000040000795c */ /* 0x000fe20000300000 */
.L_x_218:
[----:B------:R-:W0:Y:S01]  /*a290*/  S2UR UR5, SR_SWINHI ;  /* 0x00000000000579c3 */ /* 0x000e220000002f00 */
[----:B------:R-:W-:Y:S01]  /*a2a0*/  ISETP.NE.AND P0, PT, R18, RZ, PT ;  /* 0x000000ff1200720c */ /* 0x000fe20003f05270 */
[----:B------:R-:W-:Y:S02]  /*a2b0*/  IMAD.U32 R7, RZ, RZ, UR9 ;  /* 0x00000009ff077e24 */ /* 0x000fe4000f8e00ff */
        /* <DEDUP_REMOVED lines=11> */
[----:B------:R-:W-:-:S02]  /*a370*/  @P0 VIADD R7, R7, 0x38860 ;  /* 0x0003886007070836 */ /* 0x000fc40000000000 */
[-C--:B------:R-:W-:Y:S01]  /*a380*/  FMUL.FTZ R185, R125, R6.reuse ;  /* 0x000000067db97220 */ /* 0x080fe20000410000 */
[----:B------:R-:W-:Y:S01]  /*a390*/  FMUL.FTZ R184, R129, R6 ;  /* 0x0000000681b87220 */ /* 0x000fe20000410000 */
[-C--:B------:R-:W-:Y:S01]  /*a3a0*/  FMUL.FTZ R27, R27, R5.reuse ;  /* 0x000000051b1b7220 */ /* 0x080fe20000410000 */
[-C--:B------:R-:W-:Y:S01]  /*a3b0*/  FMUL.FTZ R26, R26, R5.reuse ;  /* 0x000000051a1a7220 */ /* 0x080fe20000410000 */
[----:B------:R-:W-:Y:S01]  /*a3c0*/  @P0 PRMT R7, R22, 0x654, R7 ;  /* 0x0000065416070816 */ /* 0x000fe20000000007 */
[-C--:B------:R-:W-:Y:S01]  /*a3d0*/  FMUL.FTZ R3, R31, R5.reuse ;  /* 0x000000051f037220 */ /* 0x080fe20000410000 */
[-C--:B------:R-:W-:Y:S01]  /*a3e0*/  FMUL.FTZ R21, R30, R5.reuse ;  /* 0x000000051e157220 */ /* 0x080fe20000410000 */
[-C--:B------:R-:W-:Y:S01]  /*a3f0*/  FMUL.FTZ R35, R35, R5.reuse ;  /* 0x0000000523237220 */ /* 0x080fe20000410000 */
[-C--:B------:R-:W-:Y:S01]  /*a400*/  FMUL.FTZ R34, R34, R5.reuse ;  /* 0x0000000522227220 */ /* 0x080fe20000410000 */
[----:B------:R-:W-:Y:S01]  /*a410*/  UMOV UR6, UR4 ;  /* 0x0000000400067c82 */ /* 0x000fe20008000000 */
[----:B0-----:R-:W-:Y:S01]  /*a420*/  UMOV UR7, UR5 ;  /* 0x0000000500077c82 */ /* 0x001fe20008000000 */
[----:B------:R-:W-:Y:S01]  /*a430*/  FMUL.FTZ R39, R39, R5 ;  /* 0x0000000527277220 */ /* 0x000fe20000410000 */
[----:B------:R-:W-:-:S02]  /*a440*/  IMAD.U32 R164, RZ, RZ, UR6 ;  /* 0x00000006ffa47e24 */ /* 0x000fc4000f8e00ff */
[-C--:B------:R-:W-:Y:S01]  /*a450*/  FMUL.FTZ R38, R38, R5.reuse ;  /* 0x0000000526267220 */ /* 0x080fe20000410000 */
[----:B------:R-:W-:Y:S02]  /*a460*/  IMAD.U32 R165, RZ, RZ, UR7 ;  /* 0x00000007ffa57e24 */ /* 0x000fe4000f8e00ff */
[-C--:B------:R-:W-:Y:S01]  /*a470*/  FMUL.FTZ R43, R43, R5.reuse ;  /* 0x000000052b2b7220 */ /* 0x080fe20000410000 */
[-C--:B------:R-:W-:Y:S01]  /*a480*/  FMUL.FTZ R42, R42, R5.reuse ;  /* 0x000000052a2a7220 */ /* 0x080fe20000410000 */
[----:B------:R-:W-:Y:S01]  /*a490*/  FMUL.FTZ R47, R47, R5 ;  /* 0x000000052f2f7220 */ /* 0x000fe20000410000 */
[----:B------:R-:W-:-:S04]  /*a4a0*/  IMAD.WIDE R12, R226, 0x2, R164 ;  /* 0x00000002e20c7825 */ /* 0x000fc800078e02a4 */
[-C--:B------:R-:W-:Y:S01]  /*a4b0*/  FMUL.FTZ R46, R46, R5.reuse ;  /* 0x000000052e2e7220 */ /* 0x080fe20000410000 */
[-C--:B------:R-:W-:Y:S01]  /*a4c0*/  FMUL.FTZ R51, R51, R5.reuse ;  /* 0x0000000533337220 */ /* 0x080fe20000410000 */
[-C--:B------:R-:W-:Y:S01]  /*a4d0*/  FMUL.FTZ R50, R50, R5.reuse ;  /* 0x0000000532327220 */ /* 0x080fe20000410000 */
[-C--:B------:R-:W-:Y:S01]  /*a4e0*/  FMUL.FTZ R55, R55, R5.reuse ;  /* 0x0000000537377220 */ /* 0x080fe20000410000 */
[----:B------:R-:W-:Y:S01]  /*a4f0*/  IADD3 R11, P3, R12, 0xc060, RZ ;  /* 0x0000c0600c0b7810 */ /* 0x000fe20007f7e0ff */
[-C--:B------:R-:W-:Y:S01]  /*a500*/  FMUL.FTZ R54, R54, R5.reuse ;  /* 0x0000000536367220 */ /* 0x080fe20000410000 */
[-C--:B------:R-:W-:Y:S01]  /*a510*/  FMUL.FTZ R59, R59, R5.reuse ;  /* 0x000000053b3b7220 */ /* 0x080fe20000410000 */
[-C--:B------:R-:W-:Y:S01]  /*a520*/  FMUL.FTZ R58, R58, R5.reuse ;  /* 0x000000053a3a7220 */ /* 0x080fe20000410000 */
[----:B------:R-:W-:Y:S01]  /*a530*/  LOP3.LUT R4, R11, 0x380, RZ, 0xc0, !PT ;  /* 0x000003800b047812 */ /* 0x000fe200078ec0ff */
        /* <DEDUP_REMOVED lines=49> */
[----:B------:R0:W-:Y:S01]  /*a850*/  @P0 SYNCS.ARRIVE.TRANS64.RED.A1T0 RZ, [R7+URZ], RZ ;  /* 0x000000ff07ff09a7 */ /* 0x0001e2000810043f */
[----:B------:R-:W-:Y:S01]  /*a860*/  IMAD.X R5, RZ, RZ, R13, P3 ;  /* 0x000000ffff057224 */ /* 0x000fe200018e060d */
[----:B------:R-:W-:Y:S01]  /*a870*/  SHF.R.U64 R4, R4, 0x3, RZ ;  /* 0x0000000304047819 */ /* 0x000fe200000012ff */
[----:B------:R-:W-:Y:S01]  /*a880*/  IMAD R9, R220, 0x40, R17 ;  /* 0x00000040dc097824 */ /* 0x000fe200078e0211 */
[C---:B------:R-:W-:Y:S01]  /*a890*/  IADD3 R115, P4, R12.reuse, 0xc040, RZ ;  /* 0x0000c0400c737810 */ /* 0x040fe20007f9e0ff */
[----:B------:R-:W-:Y:S01]  /*a8a0*/  FMUL.FTZ R199, R53, R6 ;  /* 0x0000000635c77220 */ /* 0x000fe20000410000 */
[C---:B------:R-:W-:Y:S01]  /*a8b0*/  IADD3 R111, P5, R12.reuse, 0xc020, RZ ;  /* 0x0000c0200c6f7810 */ /* 0x040fe20007fbe0ff */
[----:B------:R-:W-:Y:S01]  /*a8c0*/  IMAD.WIDE R164, R9, 0x2, R164 ;  /* 0x0000000209a47825 */ /* 0x000fe200078e02a4 */
[----:B------:R-:W-:-:S03]  /*a8d0*/  IADD3 R107, P6, R12, 0xc000, RZ ;  /* 0x0000c0000c6b7810 */ /* 0x000fc60007fde0ff */
[-C--:B------:R-:W-:Y:S01]  /*a8e0*/  FMUL.FTZ R198, R57, R6.reuse ;  /* 0x0000000639c67220 */ /* 0x080fe20000410000 */
[C---:B------:R-:W-:Y:S01]  /*a8f0*/  IADD3 R69, P0, R12.reuse, 0x8060, RZ ;  /* 0x000080600c457810 */ /* 0x040fe20007f1e0ff */
[----:B------:R-:W-:Y:S01]  /*a900*/  FMUL.FTZ R197, R61, R6 ;  /* 0x000000063dc57220 */ /* 0x000fe20000410000 */
[C---:B------:R-:W-:Y:S01]  /*a910*/  IADD3 R31, P1, R12.reuse, 0x20, RZ ;  /* 0x000000200c1f7810 */ /* 0x040fe20007f3e0ff */
[--C-:B0-----:R-:W-:Y:S01]  /*a920*/  IMAD.X R7, RZ, RZ, R13.reuse, P4 ;  /* 0x000000ffff077224 */ /* 0x101fe200020e060d */
[C---:B------:R-:W-:Y:S01]  /*a930*/  IADD3 R56, P2, R12.reuse, 0x8040, RZ ;  /* 0x000080400c387810 */ /* 0x040fe20007f5e0ff */
[--C-:B------:R-:W-:Y:S01]  /*a940*/  IMAD.X R9, RZ, RZ, R13.reuse, P5 ;  /* 0x000000ffff097224 */ /* 0x100fe200028e060d */
[C---:B------:R-:W-:Y:S01]  /*a950*/  IADD3 R65, P3, R12.reuse, 0x8020, RZ ;  /* 0x000080200c417810 */ /* 0x040fe20007f7e0ff */
[--C-:B------:R-:W-:Y:S01]  /*a960*/  IMAD.X R135, RZ, RZ, R13.reuse, P0 ;  /* 0x000000ffff877224 */ /* 0x100fe200000e060d */
[----:B------:R-:W-:Y:S01]  /*a970*/  LOP3.LUT R131, R12, 0x380, RZ, 0xc0, !PT ;  /* 0x000003800c837812 */ /* 0x000fe200078ec0ff */
[--C-:B------:R-:W-:Y:S01]  /*a980*/  IMAD.X R139, RZ, RZ, R13.reuse, P1 ;  /* 0x000000ffff8b7224 */ /* 0x100fe200008e060d */
[----:B------:R-:W-:Y:S01]  /*a990*/  LOP3.LUT R4, R4, R11, RZ, 0x3c, !PT ;  /* 0x0000000b04047212 */ /* 0x000fe200078e3cff */
[--C-:B------:R-:W-:Y:S01]  /*a9a0*/  IMAD.X R11, RZ, RZ, R13.reuse, P6 ;  /* 0x000000ffff0b7224 */ /* 0x100fe200030e060d */
[C---:B------:R-:W-:Y:S01]  /*a9b0*/  IADD3 R30, P4, R12.reuse, 0x8000, RZ ;  /* 0x000080000c1e7810 */ /* 0x040fe20007f9e0ff */
        /* <DEDUP_REMOVED lines=14> */
[----:B------:R-:W-:-:S02]  /*aaa0*/  IMAD.X R161, RZ, RZ, R13, P2 ;  /* 0x000000ffffa17224 */ /* 0x000fc400010e060d */
[----:B------:R-:W-:Y:S01]  /*aab0*/  FMUL.FTZ R183, R52, R6 ;  /* 0x0000000634b77220 */ /* 0x000fe20000410000 */
[--C-:B------:R-:W-:Y:S01]  /*aac0*/  IMAD.X R163, RZ, RZ, R13.reuse, P3 ;  /* 0x000000ffffa37224 */ /* 0x100fe200018e060d */
[----:B------:R-:W-:Y:S01]  /*aad0*/  LOP3.LUT R130, R131, R12, RZ, 0x3c, !PT ;  /* 0x0000000c83827212 */ /* 0x000fe200078e3cff */
[----:B------:R-:W-:Y:S01]  /*aae0*/  IMAD.MOV.U32 R131, RZ, RZ, R13 ;  /* 0x000000ffff837224 */ /* 0x000fe200078e000d */
[----:B------:R-:W-:Y:S01]  /*aaf0*/  LOP3.LUT R13, R56, 0x380, RZ, 0xc0, !PT ;  /* 0x00000380380d7812 */ /* 0x000fe200078ec0ff */
[-C--:B------:R-:W-:Y:S01]  /*ab00*/  FMUL.FTZ R25, R25, R6.reuse ;  /* 0x0000000619197220 */ /* 0x080fe20000410000 */
[----:B------:R-:W-:Y:S01]  /*ab10*/  LOP3.LUT R12, R31, 0x380, RZ, 0xc0, !PT ;  /* 0x000003801f0c7812 */ /* 0x000fe200078ec0ff */
[-C--:B------:R-:W-:Y:S01]  /*ab20*/  FMUL.FTZ R24, R24, R6.reuse ;  /* 0x0000000618187220 */ /* 0x080fe20000410000 */
[----:B------:R-:W-:Y:S01]  /*ab30*/  SHF.R.U64 R13, R13, 0x3, RZ ;  /* 0x000000030d0d7819 */ /* 0x000fe200000012ff */
[-C--:B------:R-:W-:Y:S01]  /*ab40*/  FMUL.FTZ R29, R29, R6.reuse ;  /* 0x000000061d1d7220 */ /* 0x080fe20000410000 */
[----:B------:R-:W-:Y:S01]  /*ab50*/  SHF.R.U64 R12, R12, 0x3, RZ ;  /* 0x000000030c0c7819 */ /* 0x000fe200000012ff */
[----:B------:R-:W-:Y:S01]  /*ab60*/  FMUL.FTZ R28, R28, R6 ;  /* 0x000000061c1c7220 */ /* 0x000fe20000410000 */
[----:B------:R-:W-:Y:S01]  /*ab70*/  LOP3.LUT R142, R13, R56, RZ, 0x3c, !PT ;  /* 0x000000380d8e7212 */ /* 0x000fe200078e3cff */
[-C--:B------:R-:W-:Y:S01]  /*ab80*/  FMUL.FTZ R33, R33, R6.reuse ;  /* 0x0000000621217220 */ /* 0x080fe20000410000 */
[----:B------:R-:W-:Y:S01]  /*ab90*/  LOP3.LUT R13, R30, 0x380, RZ, 0xc0, !PT ;  /* 0x000003801e0d7812 */ /* 0x000fe200078ec0ff */
[-C--:B------:R-:W-:Y:S01]  /*aba0*/  FMUL.FTZ R32, R32, R6.reuse ;  /* 0x0000000620207220 */ /* 0x080fe20000410000 */
[----:B------:R-:W-:Y:S01]  /*abb0*/  LOP3.LUT R138, R12, R31, RZ, 0x3c, !PT ;  /* 0x0000001f0c8a7212 */ /* 0x000fe200078e3cff */
[-C--:B------:R-:W-:Y:S01]  /*abc0*/  FMUL.FTZ R36, R36, R6.reuse ;  /* 0x0000000624247220 */ /* 0x080fe20000410000 */
[----:B------:R-:W-:Y:S01]  /*abd0*/  SHF.R.U64 R13, R13, 0x3, RZ ;  /* 0x000000030d0d7819 */ /* 0x000fe200000012ff */
[-C--:B------:R-:W-:Y:S01]  /*abe0*/  FMUL.FTZ R41, R41, R6.reuse ;  /* 0x0000000629297220 */ /* 0x080fe20000410000 */
[----:B------:R-:W-:Y:S01]  /*abf0*/  LOP3.LUT R12, R61, 0x380, RZ, 0xc0, !PT ;  /* 0x000003803d0c7812 */ /* 0x000fe200078ec0ff */
[----:B------:R-:W-:Y:S01]  /*ac00*/  FMUL.FTZ R40, R40, R6 ;  /* 0x0000000628287220 */ /* 0x000fe20000410000 */
[----:B------:R-:W-:Y:S01]  /*ac10*/  LOP3.LUT R150, R13, R30, RZ, 0x3c, !PT ;  /* 0x0000001e0d967212 */ /* 0x000fe200078e3cff */
[-C--:B------:R-:W-:Y:S01]  /*ac20*/  FMUL.FTZ R44, R44, R6.reuse ;  /* 0x000000062c2c7220 */ /* 0x080fe20000410000 */
[----:B------:R-:W-:Y:S01]  /*ac30*/  LOP3.LUT R30, R57, 0x380, RZ, 0xc0, !PT ;  /* 0x00000380391e7812 */ /* 0x000fe200078ec0ff */
[-C--:B------:R-:W-:Y:S01]  /*ac40*/  FMUL.FTZ R49, R49, R6.reuse ;  /* 0x0000000631317220 */ /* 0x080fe20000410000 */
[----:B------:R-:W-:Y:S01]  /*ac50*/  LOP3.LUT R52, R65, 0x380, RZ, 0xc0, !PT ;  /* 0x0000038041347812 */ /* 0x000fe200078ec0ff */
[-C--:B------:R-:W-:Y:S01]  /*ac60*/  FMUL.FTZ R48, R48, R6.reuse ;  /* 0x0000000630307220 */ /* 0x080fe20000410000 */
[----:B------:R-:W-:Y:S01]  /*ac70*/  SHF.R.U64 R12, R12, 0x3, RZ ;  /* 0x000000030c0c7819 */ /* 0x000fe200000012ff */
[-C--:B------:R-:W-:Y:S01]  /*ac80*/  FMUL.FTZ R181, R60, R6.reuse ;  /* 0x000000063cb57220 */ /* 0x080fe20000410000 */
[----:B------:R-:W-:Y:S01]  /*ac90*/  LOP3.LUT R13, R20, 0x380, RZ, 0xc0, !PT ;  /* 0x00000380140d7812 */ /* 0x000fe200078ec0ff */
[-C--:B------:R-:W-:Y:S01]  /*aca0*/  FMUL.FTZ R180, R64, R6.reuse ;  /* 0x0000000640b47220 */ /* 0x080fe20000410000 */
[----:B------:R-:W-:Y:S01]  /*acb0*/  SHF.R.U64 R30, R30, 0x3, RZ ;  /* 0x000000031e1e7819 */ /* 0x000fe200000012ff */
[-C--:B------:R-:W-:Y:S01]  /*acc0*/  FMUL.FTZ R179, R68, R6.reuse ;  /* 0x0000000644b37220 */ /* 0x080fe20000410000 */
[----:B------:R-:W-:Y:S01]  /*acd0*/  SHF.R.U64 R52, R52, 0x3, RZ ;  /* 0x0000000334347819 */ /* 0x000fe200000012ff */
[-C--:B------:R-:W-:Y:S01]  /*ace0*/  FMUL.FTZ R73, R73, R6.reuse ;  /* 0x0000000649497220 */ /* 0x080fe20000410000 */
[----:B------:R-:W-:Y:S01]  /*acf0*/  LOP3.LUT R152, R12, R61, RZ, 0x3c, !PT ;  /* 0x0000003d0c987212 */ /* 0x000fe200078e3cff */
[-C--:B------:R-:W-:Y:S01]  /*ad00*/  FMUL.FTZ R72, R72, R6.reuse ;  /* 0x0000000648487220 */ /* 0x080fe20000410000 */
[----:B------:R-:W-:Y:S01]  /*ad10*/  LOP3.LUT R12, R53, 0x380, RZ, 0xc0, !PT ;  /* 0x00000380350c7812 */ /* 0x000fe200078ec0ff */
[-C--:B------:R-:W-:Y:S01]  /*ad20*/  FMUL.FTZ R76, R76, R6.reuse ;  /* 0x000000064c4c7220 */ /* 0x080fe20000410000 */
[----:B------:R-:W-:Y:S01]  /*ad30*/  SHF.R.U64 R13, R13, 0x3, RZ ;  /* 0x000000030d0d7819 */ /* 0x000fe200000012ff */
[-C--:B------:R-:W-:Y:S01]  /*ad40*/  FMUL.FTZ R81, R81, R6.reuse ;  /* 0x0000000651517220 */ /* 0x080fe20000410000 */
[----:B------:R-:W-:Y:S01]  /*ad50*/  LOP3.LUT R156, R30, R57, RZ, 0x3c, !PT ;  /* 0x000000391e9c7212 */ /* 0x000fe200078e3cff */
[-C--:B------:R-:W-:Y:S01]  /*ad60*/  FMUL.FTZ R80, R80, R6.reuse ;  /* 0x0000000650507220 */ /* 0x080fe20000410000 */
[----:B------:R-:W-:Y:S01]  /*ad70*/  IADD3 R30, P3, R164, 0x1000, RZ ;  /* 0x00001000a41e7810 */ /* 0x000fe20007f7e0ff */
[-C--:B------:R-:W-:Y:S01]  /*ad80*/  FMUL.FTZ R84, R84, R6.reuse ;  /* 0x0000000654547220 */ /* 0x080fe20000410000 */
[----:B------:R-:W-:Y:S01]  /*ad90*/  LOP3.LUT R31, R14, 0x380, RZ, 0xc0, !PT ;  /* 0x000003800e1f7812 */ /* 0x000fe200078ec0ff */
[-C--:B------:R-:W-:Y:S01]  /*ada0*/  FMUL.FTZ R89, R89, R6.reuse ;  /* 0x0000000659597220 */ /* 0x080fe20000410000 */
[----:B------:R-:W-:Y:S01]  /*adb0*/  LOP3.LUT R146, R52, R65, RZ, 0x3c, !PT ;  /* 0x0000004134927212 */ /* 0x000fe200078e3cff */
[-C--:B------:R-:W-:Y:S01]  /*adc0*/  FMUL.FTZ R88, R88, R6.reuse ;  /* 0x0000000658587220 */ /* 0x080fe20000410000 */
[----:B------:R-:W-:Y:S01]  /*add0*/  SHF.R.U64 R12, R12, 0x3, RZ ;  /* 0x000000030c0c7819 */ /* 0x000fe200000012ff */
[----:B------:R-:W-:Y:S01]  /*ade0*/  FMUL.FTZ R92, R92, R6 ;  /* 0x000000065c5c7220 */ /* 0x000fe20000410000 */
[----:B------:R-:W-:Y:S01]  /*adf0*/  LOP3.LUT R158, R13, R20, RZ, 0x3c, !PT ;  /* 0x000000140d9e7212 */ /* 0x000fe200078e3cff */
[-C--:B------:R-:W-:Y:S01]  /*ae00*/  FMUL.FTZ R97, R97, R6.reuse ;  /* 0x0000000661617220 */ /* 0x080fe20000410000 */
[----:B------:R-:W-:Y:S01]  /*ae10*/  LOP3.LUT R52, R15, 0x380, RZ, 0xc0, !PT ;  /* 0x000003800f347812 */ /* 0x000fe200078ec0ff */
[-C--:B------:R-:W-:Y:S01]  /*ae20*/  FMUL.FTZ R96, R96, R6.reuse ;  /* 0x0000000660607220 */ /* 0x080fe20000410000 */
[----:B------:R-:W-:Y:S01]  /*ae30*/  IADD3 R20, P4, R164, 0x2000, RZ ;  /* 0x00002000a4147810 */ /* 0x000fe20007f9e0ff */
[-C--:B------:R-:W-:Y:S01]  /*ae40*/  FMUL.FTZ R100, R100, R6.reuse ;  /* 0x0000000664647220 */ /* 0x080fe20000410000 */
[----:B------:R-:W-:Y:S01]  /*ae50*/  LOP3.LUT R13, R30, 0x380, RZ, 0xc0, !PT ;  /* 0x000003801e0d7812 */ /* 0x000fe200078ec0ff */
[-C--:B------:R-:W-:Y:S01]  /*ae60*/  FMUL.FTZ R104, R104, R6.reuse ;  /* 0x0000000668687220 */ /* 0x080fe20000410000 */
[----:B------:R-:W-:Y:S01]  /*ae70*/  SHF.R.U64 R31, R31, 0x3, RZ ;  /* 0x000000031f1f7819 */ /* 0x000fe200000012ff */
[-C--:B------:R-:W-:Y:S01]  /*ae80*/  FMUL.FTZ R108, R108, R6.reuse ;  /* 0x000000066c6c7220 */ /* 0x080fe20000410000 */
[----:B------:R-:W-:Y:S01]  /*ae90*/  LOP3.LUT R154, R12, R53, RZ, 0x3c, !PT ;  /* 0x000000350c9a7212 */ /* 0x000fe200078e3cff */
[-C--:B------:R-:W-:Y:S01]  /*aea0*/  FMUL.FTZ R112, R112, R6.reuse ;  /* 0x0000000670707220 */ /* 0x080fe20000410000 */
[----:B------:R-:W-:Y:S01]  /*aeb0*/  SHF.R.U64 R52, R52, 0x3, RZ ;  /* 0x0000000334347819 */ /* 0x000fe200000012ff */
[-C--:B------:R-:W-:Y:S01]  /*aec0*/  FMUL.FTZ R116, R116, R6.reuse ;  /* 0x0000000674747220 */ /* 0x080fe20000410000 */
[----:B------:R-:W-:Y:S01]  /*aed0*/  LOP3.LUT R12, R20, 0x380, RZ, 0xc0, !PT ;  /* 0x00000380140c7812 */ /* 0x000fe200078ec0ff */
[-C--:B------:R-:W-:Y:S01]  /*aee0*/  FMUL.FTZ R120, R120, R6.reuse ;  /* 0x0000000678787220 */ /* 0x080fe20000410000 */
[----:B------:R-:W-:Y:S01]  /*aef0*/  SHF.R.U64 R13, R13, 0x3, RZ ;  /* 0x000000030d0d7819 */ /* 0x000fe200000012ff */
[----:B------:R-:W-:Y:S01]  /*af00*/  FMUL.FTZ R124, R124, R6 ;  /* 0x000000067c7c7220 */ /* 0x000fe20000410000 */
[----:B------:R-:W-:Y:S01]  /*af10*/  LOP3.LUT R162, R31, R14, RZ, 0x3c, !PT ;  /* 0x0000000e1fa27212 */ /* 0x000fe200078e3cff */
[-C--:B------:R-:W-:Y:S01]  /*af20*/  FMUL.FTZ R128, R128, R6.reuse ;  /* 0x0000000680807220 */ /* 0x080fe20000410000 */
[----:B------:R-:W-:Y:S01]  /*af30*/  IADD3 R31, P5, R164, 0x3000, RZ ;  /* 0x00003000a41f7810 */ /* 0x000fe20007fbe0ff */
        /* <DEDUP_REMOVED lines=17> */
[----:B------:R-:W-:Y:S01]  /*b050*/  LOP3.LUT R30, R30, R31, RZ, 0x3c, !PT ;  /* 0x0000001f1e1e7212 */ /* 0x000fe200078e3cff */
[--C-:B------:R-:W-:Y:S01]  /*b060*/  IMAD.X R31, RZ, RZ, R165.reuse, P5 ;  /* 0x000000ffff1f7224 */ /* 0x100fe200028e06a5 */
[----:B------:R-:W-:Y:S01]  /*b070*/  IADD3 R111, P2, R164, 0x7000, RZ ;  /* 0x00007000a46f7810 */ /* 0x000fe20007f5e0ff */
[----:B------:R-:W-:Y:S01]  /*b080*/  FMUL.FTZ R148, R148, R6 ;  /* 0x0000000694947220 */ /* 0x000fe20000410000 */
[----:B------:R-:W-:Y:S01]  /*b090*/  IADD3 R53, P5, R164, 0xa000, RZ ;  /* 0x0000a000a4357810 */ /* 0x000fe20007fbe0ff */
[----:B------:R-:W0:Y:S01]  /*b0a0*/  LDC R200, c[0x0][0xbe8] ;  /* 0x0002fa00ffc87b82 */ /* 0x000e220000000800 */
[----:B------:R-:W-:Y:S01]  /*b0b0*/  LOP3.LUT R6, R115, 0x380, RZ, 0xc0, !PT ;  /* 0x0000038073067812 */ /* 0x000fe200078ec0ff */
[--C-:B------:R-:W-:Y:S01]  /*b0c0*/  IMAD.X R13, RZ, RZ, R165.reuse, P3 ;  /* 0x000000ffff0d7224 */ /* 0x100fe200018e06a5 */
[----:B------:R-:W-:Y:S01]  /*b0d0*/  LOP3.LUT R14, R15, R20, RZ, 0x3c, !PT ;  /* 0x000000140f0e7212 */ /* 0x000fe200078e3cff */
[----:B------:R-:W-:Y:S01]  /*b0e0*/  ULDC UR10, c[0x0][0xc44] ;  /* 0x00031100000a7ab9 */ /* 0x000fe20000000800 */
[----:B------:R-:W-:Y:S01]  /*b0f0*/  LOP3.LUT R110, R111, 0x380, RZ, 0xc0, !PT ;  /* 0x000003806f6e7812 */ /* 0x000fe200078ec0ff */
[----:B------:R-:W-:Y:S01]  /*b100*/  ULDC.64 UR8, c[0x0][0xb90] ;  /* 0x0002e40000087ab9 */ /* 0x000fe20000000a00 */
[----:B------:R-:W-:Y:S01]  /*b110*/  LOP3.LUT R20, R53, 0x380, RZ, 0xc0, !PT ;  /* 0x0000038035147812 */ /* 0x000fe200078ec0ff */
[----:B------:R-:W-:Y:S01]  /*b120*/  IMAD.X R15, RZ, RZ, R165, P4 ;  /* 0x000000ffff0f7224 */ /* 0x000fe200020e06a5 */
[----:B------:R-:W-:-:S02]  /*b130*/  SHF.R.U64 R6, R6, 0x3, RZ ;  /* 0x0000000306067819 */ /* 0x000fc400000012ff */
[----:B------:R-:W-:Y:S02]  /*b140*/  SHF.R.U64 R110, R110, 0x3, RZ ;  /* 0x000000036e6e7819 */ /* 0x000fe400000012ff */
[----:B------:R-:W-:Y:S02]  /*b150*/  SHF.R.U64 R20, R20, 0x3, RZ ;  /* 0x0000000314147819 */ /* 0x000fe400000012ff */
[----:B------:R-:W-:Y:S02]  /*b160*/  LOP3.LUT R6, R6, R115, RZ, 0x3c, !PT ;  /* 0x0000007306067212 */ /* 0x000fe400078e3cff */
[----:B------:R-:W-:Y:S01]  /*b170*/  LOP3.LUT R110, R110, R111, RZ, 0x3c, !PT ;  /* 0x0000006f6e6e7212 */ /* 0x000fe200078e3cff */
[----:B------:R-:W-:Y:S01]  /*b180*/  IMAD.X R111, RZ, RZ, R165, P2 ;  /* 0x000000ffff6f7224 */ /* 0x000fe200010e06a5 */
[----:B------:R-:W-:Y:S02]  /*b190*/  IADD3 R115, P3, R164, 0x8000, RZ ;  /* 0x00008000a4737810 */ /* 0x000fe40007f7e0ff */
[----:B------:R-:W-:-:S02]  /*b1a0*/  LOP3.LUT R20, R20, R53, RZ, 0x3c, !PT ;  /* 0x0000003514147212 */ /* 0x000fc400078e3cff */
[----:B------:R-:W-:Y:S02]  /*b1b0*/  IADD3 R53, P2, R164, 0xe000, RZ ;  /* 0x0000e000a4357810 */ /* 0x000fe40007f5e0ff */
[----:B------:R-:W-:Y:S02]  /*b1c0*/  LOP3.LUT R114, R115, 0x380, RZ, 0xc0, !PT ;  /* 0x0000038073727812 */ /* 0x000fe400078ec0ff */
[----:B------:R-:W-:Y:S02]  /*b1d0*/  LOP3.LUT R52, R53, 0x380, RZ, 0xc0, !PT ;  /* 0x0000038035347812 */ /* 0x000fe400078ec0ff */
[----:B------:R-:W-:Y:S02]  /*b1e0*/  SHF.R.U64 R114, R114, 0x3, RZ ;  /* 0x0000000372727819 */ /* 0x000fe400000012ff */
[----:B------:R-:W-:Y:S02]  /*b1f0*/  SHF.R.U64 R52, R52, 0x3, RZ ;  /* 0x0000000334347819 */ /* 0x000fe400000012ff */
[----:B------:R-:W-:-:S02]  /*b200*/  F2FP.BF16.F32.PACK_AB R24, R25, R24 ;  /* 0x000000181918723e */ /* 0x000fc400000010ff */
[----:B------:R-:W-:Y:S01]  /*b210*/  LOP3.LUT R114, R114, R115, RZ, 0x3c, !PT ;  /* 0x0000007372727212 */ /* 0x000fe200078e3cff */
[--C-:B------:R-:W-:Y:S01]  /*b220*/  IMAD.X R115, RZ, RZ, R165.reuse, P3 ;  /* 0x000000ffff737224 */ /* 0x100fe200018e06a5 */
[----:B------:R-:W-:Y:S02]  /*b230*/  F2FP.BF16.F32.PACK_AB R25, R27, R26 ;  /* 0x0000001a1b19723e */ /* 0x000fe400000010ff */
[----:B------:R-:W-:Y:S01]  /*b240*/  LOP3.LUT R52, R52, R53, RZ, 0x3c, !PT ;  /* 0x0000003534347212 */ /* 0x000fe200078e3cff */
[--C-:B------:R-:W-:Y:S01]  /*b250*/  IMAD.X R53, RZ, RZ, R165.reuse, P2 ;  /* 0x000000ffff357224 */ /* 0x100fe200010e06a5 */
[----:B------:R-:W-:Y:S02]  /*b260*/  MOV R201, R130 ;  /* 0x0000008200c97202 */ /* 0x000fe40000000f00 */
[----:B------:R-:W-:Y:S02]  /*b270*/  F2FP.BF16.F32.PACK_AB R26, R29, R28 ;  /* 0x0000001c1d1a723e */ /* 0x000fe400000010ff */
[----:B------:R-:W-:Y:S01]  /*b280*/  F2FP.BF16.F32.PACK_AB R27, R3, R21 ;  /* 0x00000015031b723e */ /* 0x000fe200000010ff */
[----:B------:R-:W-:Y:S01]  /*b290*/  BAR.SYNC.DEFER_BLOCKING 0x1, 0x100 ;  /* 0x0044000000007b1d */ /* 0x000fe20000010000 */
[----:B------:R-:W-:Y:S01]  /*b2a0*/  IADD3 R130, P3, R164, 0xf000, RZ ;  /* 0x0000f000a4827810 */ /* 0x000fe20007f7e0ff */
[----:B------:R-:W-:Y:S01]  /*b2b0*/  IMAD.X R21, RZ, RZ, R165, P5 ;  /* 0x000000ffff157224 */ /* 0x000fe200028e06a5 */
[----:B0-----:R-:W-:-:S02]  /*b2c0*/  ISETP.NE.AND P2, PT, R200, 0x1, PT ;  /* 0x00000001c800780c */ /* 0x001fc40003f45270 */
[----:B------:R-:W-:Y:S01]  /*b2d0*/  LOP3.LUT R3, R130, 0x380, RZ, 0xc0, !PT ;  /* 0x0000038082037812 */ /* 0x000fe200078ec0ff */
[----:B------:R-:W-:Y:S01]  /*b2e0*/  IMAD.X R131, RZ, RZ, R165, P3 ;  /* 0x000000ffff837224 */ /* 0x000fe200018e06a5 */
[----:B------:R-:W-:Y:S02]  /*b2f0*/  R2UR UR14, R218 ;  /* 0x00000000da0e72ca */ /* 0x000fe400000e0000 */
[----:B------:R-:W-:Y:S02]  /*b300*/  SHF.R.U64 R3, R3, 0x3, RZ ;  /* 0x0000000303037819 */ /* 0x000fe400000012ff */
[----:B------:R-:W-:Y:S02]  /*b310*/  R2UR UR13, R219 ;  /* 0x00000000db0d72ca */ /* 0x000fe400000e0000 */
[----:B------:R-:W-:Y:S02]  /*b320*/  LOP3.LUT R130, R3, R130, RZ, 0x3c, !PT ;  /* 0x0000008203827212 */ /* 0x000fe400078e3cff */
[----:B------:R-:W-:-:S02]  /*b330*/  LOP3.LUT R60, R69, 0x380, RZ, 0xc0, !PT ;  /* 0x00000380453c7812 */ /* 0x000fc400078ec0ff */
[----:B------:R-:W-:Y:S02]  /*b340*/  MOV R3, R4 ;  /* 0x0000000400037202 */ /* 0x000fe40000000f00 */
[----:B------:R-:W0:Y:S01]  /*b350*/  @P2 LDC R4, c[0x0][0xbec] ;  /* 0x0002fb00ff042b82 */ /* 0x000e220000000800 */
[----:B------:R-:W-:Y:S01]  /*b360*/  R2UR UR12, R217 ;  /* 0x00000000d90c72ca */ /* 0x000fe200000e0000 */
[----:B------:R-:W-:Y:S01]  /*b370*/  UIADD3 UR5, -UR14, URZ, URZ ;  /* 0x0000003f0e057290 */ /* 0x000fe2000fffe13f */
[----:B------:R-:W-:Y:S01]  /*b380*/  SHF.R.U64 R60, R60, 0x3, RZ ;  /* 0x000000033c3c7819 */ /* 0x000fe200000012ff */
[----:B------:R1:W-:Y:S02]  /*b390*/  STSM.16.M88.4 [R201], R24 ;  /* 0x00000018c9007844 */ /* 0x0003e40000000200 */
[----:B------:R-:W-:Y:S01]  /*b3a0*/  UIMAD UR10, UR10, UR5, UR13 ;  /* 0x000000050a0a72a4 */ /* 0x000fe2000f8e020d */
[----:B------:R-:W-:Y:S01]  /*b3b0*/  LOP3.LUT R134, R60, R69, RZ, 0x3c, !PT ;  /* 0x000000453c867212 */ /* 0x000fe200078e3cff */
[----:B------:R-:W2:Y:S01]  /*b3c0*/  @P2 LDC R5, c[0x0][0xbf0] ;  /* 0x0002fc00ff052b82 */ /* 0x000ea20000000800 */
[----:B------:R-:W-:Y:S01]  /*b3d0*/  IADD3 R65, P0, R164, 0x5000, RZ ;  /* 0x00005000a4417810 */ /* 0x000fe20007f1e0ff */
[----:B------:R-:W-:Y:S01]  /*b3e0*/  USHF.R.S32.HI UR11, URZ, 0x1f, UR10 ;  /* 0x0000001f3f0b7899 */ /* 0x000fe2000801140a */
[----:B------:R-:W-:Y:S01]  /*b3f0*/  MOV R134, R134 ;  /* 0x0000008600867202 */ /* 0x000fe20000000f00 */
[----:B------:R-:W-:Y:S01]  /*b400*/  IMAD R135, RZ, RZ, -UR13 ;  /* 0x8000000dff877e24 */ /* 0x000fe2000f8e02ff */
[----:B------:R-:W-:Y:S01]  /*b410*/  F2FP.BF16.F32.PACK_AB R40, R41, R40 ;  /* 0x000000282928723e */ /* 0x000fe200000010ff */
[----:B------:R-:W-:Y:S01]  /*b420*/  UIMAD UR5, UR11, UR8, URZ ;  /* 0x000000080b0572a4 */ /* 0x000fe2000f8e023f */
[----:B------:R-:W-:Y:S01]  /*b430*/  F2FP.BF16.F32.PACK_AB R41, R43, R42 ;  /* 0x0000002a2b29723e */ /* 0x000fe200000010ff */
[----:B------:R-:W-:Y:S01]  /*b440*/  UIMAD.WIDE.U32 UR6, UR10, UR8, URZ ;  /* 0x000000080a0672a5 */ /* 0x000fe2000f8e003f */
[----:B------:R-:W-:Y:S01]  /*b450*/  LOP3.LUT R64, R65, 0x380, RZ, 0xc0, !PT ;  /* 0x0000038041407812 */ /* 0x000fe200078ec0ff */
[----:B------:R-:W-:Y:S01]  /*b460*/  UIMAD UR5, UR10, UR9, UR5 ;  /* 0x000000090a0572a4 */ /* 0x000fe2000f8e0205 */
[----:B------:R-:W-:-:S02]  /*b470*/  F2FP.BF16.F32.PACK_AB R43, R47, R46 ;  /* 0x0000002e2f2b723e */ /* 0x000fc400000010ff */
[----:B-1----:R-:W-:Y:S01]  /*b480*/  MOV R26, R6 ;  /* 0x00000006001a7202 */ /* 0x002fe20000000f00 */
[----:B------:R-:W1:Y:S01]  /*b490*/  LDC.64 R24, c[0x0][0xb98] ;  /* 0x0002e600ff187b82 */ /* 0x000e620000000a00 */
[----:B------:R-:W-:Y:S01]  /*b4a0*/  LOP3.LUT R10, R107, 0x380, RZ, 0xc0, !PT ;  /* 0x000003806b0a7812 */ /* 0x000fe200078ec0ff */
[----:B------:R-:W-:Y:S01]  /*b4b0*/  IMAD.U32 R126, RZ, RZ, UR6 ;  /* 0x00000006ff7e7e24 */ /* 0x000fe2000f8e00ff */
[----:B------:R-:W-:Y:S01]  /*b4c0*/  SHF.R.U64 R64, R64, 0x3, RZ ;  /* 0x0000000340407819 */ /* 0x000fe200000012ff */
[----:B------:R-:W-:Y:S01]  /*b4d0*/  UIADD3 UR6, UR7, UR5, URZ ;  /* 0x0000000507067290 */ /* 0x000fe2000fffe03f */
[----:B------:R-:W-:Y:S01]  /*b4e0*/  SHF.R.U64 R10, R10, 0x3, RZ ;  /* 0x000000030a0a7819 */ /* 0x000fe200000012ff */
[----:B------:R-:W-:Y:S01]  /*b4f0*/  IMAD.U32 R127, RZ, RZ, UR7 ;  /* 0x00000007ff7f7e24 */ /* 0x000fe2000f8e00ff */
[----:B------:R-:W-:Y:S01]  /*b500*/  F2FP.BF16.F32.PACK_AB R32, R33, R32 ;  /* 0x000000202120723e */ /* 0x000fe200000010ff */
[----:B------:R-:W3:Y:S01]  /*b510*/  LDC R6, c[0x0][0xc38] ;  /* 0x00030e00ff067b82 */ /* 0x000ee20000000800 */
[----:B------:R-:W-:Y:S01]  /*b520*/  F2FP.BF16.F32.PACK_AB R33, R35, R34 ;  /* 0x000000222321723e */ /* 0x000fe200000010ff */
[----:B------:R-:W-:Y:S01]  /*b530*/  IMAD.U32 R127, RZ, RZ, UR6 ;  /* 0x00000006ff7f7e24 */ /* 0x000fe2000f8e00ff */
[----:B------:R-:W-:Y:S01]  /*b540*/  LOP3.LUT R64, R64, R65, RZ, 0x3c, !PT ;  /* 0x0000004140407212 */ /* 0x000fe200078e3cff */
[----:B------:R-:W-:Y:S01]  /*b550*/  IMAD.X R65, RZ, RZ, R165, P0 ;  /* 0x000000ffff417224 */ /* 0x000fe200000e06a5 */
[----:B------:R-:W-:Y:S01]  /*b560*/  MOV R138, R138 ;  /* 0x0000008a008a7202 */ /* 0x000fe20000000f00 */
[----:B------:R-:W-:Y:S01]  /*b570*/  ULDC.64 UR6, c[0x0][0xb88] ;  /* 0x0002e20000067ab9 */ /* 0x000fe20000000a00 */
[----:B------:R-:W-:Y:S01]  /*b580*/  F2FP.BF16.F32.PACK_AB R34, R178, R36 ;  /* 0x00000024b222723e */ /* 0x000fe200000010ff */
[----:B------:R-:W-:Y:S01]  /*b590*/  ULDC UR5, c[0x0][0xa88] ;  /* 0x0002a20000057ab9 */ /* 0x000fe20000000800 */
[----:B------:R-:W-:Y:S01]  /*b5a0*/  F2FP.BF16.F32.PACK_AB R35, R39, R38 ;  /* 0x000000262723723e */ /* 0x000fe200000010ff */
[----:B------:R-:W-:Y:S01]  /*b5b0*/  ULDC.64 UR8, c[0x0][0x208] ;  /* 0x0000820000087ab9 */ /* 0x000fe20000000a00 */
[----:B------:R-:W-:-:S02]  /*b5c0*/  LOP3.LUT R10, R10, R107, RZ, 0x3c, !PT ;  /* 0x0000006b0a0a7212 */ /* 0x000fc400078e3cff */
[C---:B------:R-:W-:Y:S01]  /*b5d0*/  IADD3 R107, P0, R164.reuse, 0xc000, RZ ;  /* 0x0000c000a46b7810 */ /* 0x040fe20007f1e0ff */
[----:B------:R1:W-:Y:S01]  /*b5e0*/  STSM.16.M88.4 [R138], R32 ;  /* 0x000000208a007844 */ /* 0x0003e20000000200 */
[C---:B------:R-:W-:Y:S02]  /*b5f0*/  IADD3 R57, P6, R164.reuse, 0x4000, RZ ;  /* 0x00004000a4397810 */ /* 0x040fe40007fde0ff */
[----:B------:R-:W-:Y:S02]  /*b600*/  IADD3 R69, P1, R164, 0x6000, RZ ;  /* 0x00006000a4457810 */ /* 0x000fe40007f3e0ff */
[----:B------:R-:W-:Y:S02]  /*b610*/  LOP3.LUT R106, R107, 0x380, RZ, 0xc0, !PT ;  /* 0x000003806b6a7812 */ /* 0x000fe400078ec0ff */
[----:B------:R-:W-:Y:S02]  /*b620*/  LOP3.LUT R56, R57, 0x380, RZ, 0xc0, !PT ;  /* 0x0000038039387812 */ /* 0x000fe400078ec0ff */
[----:B------:R-:W-:Y:S01]  /*b630*/  LOP3.LUT R68, R69, 0x380, RZ, 0xc0, !PT ;  /* 0x0000038045447812 */ /* 0x000fe200078ec0ff */
[----:B---3--:R-:W-:Y:S01]  /*b640*/  IMAD R135, R6, R135, UR12 ;  /* 0x0000000c06877e24 */ /* 0x008fe2000f8e0287 */
[----:B------:R-:W-:Y:S01]  /*b650*/  USHF.R.S32.HI UR12, URZ, 0x1f, UR14 ;  /* 0x0000001f3f0c7899 */ /* 0x000fe2000801140e */
[----:B------:R-:W-:-:S02]  /*b660*/  F2FP.BF16.F32.PACK_AB R48, R49, R48 ;  /* 0x000000303130723e */ /* 0x000fc400000010ff */
[----:B------:R-:W-:Y:S01]  /*b670*/  IMAD R47, R135, 0x80, R225 ;  /* 0x00000080872f7824 */ /* 0x000fe200078e02e1 */
[----:B------:R-:W-:Y:S02]  /*b680*/  MOV R154, R154 ;  /* 0x0000009a009a7202 */ /* 0x000fe40000000f00 */
[----:B-1----:R-:W-:Y:S01]  /*b690*/  IMAD R32, R24, UR12, RZ ;  /* 0x0000000c18207c24 */ /* 0x002fe2000f8e02ff */
[----:B------:R-:W-:Y:S01]  /*b6a0*/  F2FP.BF16.F32.PACK_AB R42, R177, R44 ;  /* 0x0000002cb12a723e */ /* 0x000fe200000010ff */
[----:B0-----:R-:W-:Y:S01]  /*b6b0*/  @P2 IMAD.HI.U32 R4, R47, R4, RZ ;  /* 0x000000042f042227 */ /* 0x001fe200078e00ff */
[----:B------:R-:W-:Y:S02]  /*b6c0*/  F2FP.BF16.F32.PACK_AB R49, R51, R50 ;  /* 0x000000323331723e */ /* 0x000fe400000010ff */
[----:B------:R-:W-:Y:S01]  /*b6d0*/  LOP3.LUT R29, R164, 0x380, RZ, 0xc0, !PT ;  /* 0x00000380a41d7812 */ /* 0x000fe200078ec0ff */
[----:B------:R-:W-:Y:S01]  /*b6e0*/  IMAD.MOV.U32 R39, RZ, RZ, R47 ;  /* 0x000000ffff277224 */ /* 0x000fe200078e002f */
[----:B--2---:R-:W-:Y:S01]  /*b6f0*/  @P2 SHF.R.U32.HI R39, RZ, R5, R4 ;  /* 0x00000005ff272219 */ /* 0x004fe20000011604 */
[----:B------:R-:W-:Y:S01]  /*b700*/  IMAD R32, R25, UR14, R32 ;  /* 0x0000000e19207c24 */ /* 0x000fe2000f8e0220 */
[----:B------:R-:W-:Y:S01]  /*b710*/  MOV R162, R162 ;  /* 0x000000a200a27202 */ /* 0x000fe20000000f00 */
[----:B------:R-:W-:Y:S01]  /*b720*/  IMAD.WIDE.U32 R24, R24, UR14, R126 ;  /* 0x0000000e18187c25 */ /* 0x000fe2000f8e007e */
[----:B------:R-:W-:Y:S01]  /*b730*/  F2FP.BF16.F32.PACK_AB R50, R199, R183 ;  /* 0x000000b7c732723e */ /* 0x000fe200000010ff */
[----:B------:R-:W-:Y:S01]  /*b740*/  STSM.16.M88.4 [R154], R40 ;  /* 0x000000289a007844 */ /* 0x000fe20000000200 */
[----:B------:R-:W-:Y:S01]  /*b750*/  F2FP.BF16.F32.PACK_AB R51, R55, R54 ;  /* 0x000000363733723e */ /* 0x000fe200000010ff */
[----:B------:R-:W-:Y:S01]  /*b760*/  IMAD.MOV R33, RZ, RZ, -R39 ;  /* 0x000000ffff217224 */ /* 0x000fe200078e0a27 */
[----:B------:R-:W-:-:S02]  /*b770*/  SHF.R.U64 R106, R106, 0x3, RZ ;  /* 0x000000036a6a7819 */ /* 0x000fc400000012ff */
[----:B------:R-:W-:Y:S01]  /*b780*/  MOV R160, R160 ;  /* 0x000000a000a07202 */ /* 0x000fe20000000f00 */
[----:B------:R-:W-:Y:S01]  /*b790*/  IMAD R33, R200, R33, R47 ;  /* 0x00000021c8217224 */ /* 0x000fe200078e022f */
[----:B------:R-:W-:Y:S01]  /*b7a0*/  F2FP.BF16.F32.PACK_AB R4, R198, R182 ;  /* 0x000000b6c604723e */ /* 0x000fe200000010ff */
[----:B------:R-:W-:Y:S01]  /*b7b0*/  STSM.16.M88.4 [R162], R48 ;  /* 0x00000030a2007844 */ /* 0x000fe20000000200 */
[----:B------:R-:W-:Y:S02]  /*b7c0*/  F2FP.BF16.F32.PACK_AB R5, R59, R58 ;  /* 0x0000003a3b05723e */ /* 0x000fe400000010ff */
[----:B------:R-:W-:Y:S02]  /*b7d0*/  F2FP.BF16.F32.PACK_AB R6, R197, R181 ;  /* 0x000000b5c506723e */ /* 0x000fe400000010ff */
[----:B------:R-:W-:Y:S02]  /*b7e0*/  F2FP.BF16.F32.PACK_AB R7, R63, R62 ;  /* 0x0000003e3f07723e */ /* 0x000fe400000010ff */
[----:B------:R-:W-:-:S02]  /*b7f0*/  SHF.R.U64 R56, R56, 0x3, RZ ;  /* 0x0000000338387819 */ /* 0x000fc400000012ff */
[----:B------:R-:W-:Y:S01]  /*b800*/  SHF.R.U64 R68, R68, 0x3, RZ ;  /* 0x0000000344447819 */ /* 0x000fe200000012ff */
[----:B------:R0:W-:Y:S01]  /*b810*/  STSM.16.M88.4 [R160], R4 ;  /* 0x00000004a0007844 */ /* 0x0001e20000000200 */
[----:B------:R-:W-:Y:S02]  /*b820*/  SHF.R.U64 R29, R29, 0x3, RZ ;  /* 0x000000031d1d7819 */ /* 0x000fe400000012ff */
[----:B------:R-:W-:Y:S01]  /*b830*/  LOP3.LUT R106, R106, R107, RZ, 0x3c, !PT ;  /* 0x0000006b6a6a7212 */ /* 0x000fe200078e3cff */
[--C-:B------:R-:W-:Y:S01]  /*b840*/  IMAD.X R107, RZ, RZ, R165.reuse, P0 ;  /* 0x000000ffff6b7224 */ /* 0x100fe200000e06a5 */
[----:B------:R-:W-:Y:S01]  /*b850*/  LOP3.LUT R56, R56, R57, RZ, 0x3c, !PT ;  /* 0x0000003938387212 */ /* 0x000fe200078e3cff */
[--C-:B------:R-:W-:Y:S01]  /*b860*/  IMAD.X R57, RZ, RZ, R165.reuse, P6 ;  /* 0x000000ffff397224 */ /* 0x100fe200030e06a5 */
[----:B------:R-:W-:Y:S01]  /*b870*/  LOP3.LUT R68, R68, R69, RZ, 0x3c, !PT ;  /* 0x0000004544447212 */ /* 0x000fe200078e3cff */
[----:B------:R-:W-:Y:S01]  /*b880*/  IMAD.X R69, RZ, RZ, R165, P1 ;  /* 0x000000ffff457224 */ /* 0x000fe200008e06a5 */
[----:B------:R-:W-:-:S02]  /*b890*/  IADD3 R123, P4, R164, 0x9000, RZ ;  /* 0x00009000a47b7810 */ /* 0x000fc40007f9e0ff */
[C---:B------:R-:W-:Y:S02]  /*b8a0*/  IADD3 R61, P6, R164.reuse, 0xb000, RZ ;  /* 0x0000b000a43d7810 */ /* 0x040fe40007fde0ff */
[----:B------:R-:W-:Y:S02]  /*b8b0*/  IADD3 R119, P1, R164, 0xd000, RZ ;  /* 0x0000d000a4777810 */ /* 0x000fe40007f3e0ff */
[----:B------:R-:W-:Y:S01]  /*b8c0*/  LOP3.LUT R28, R29, R164, RZ, 0x3c, !PT ;  /* 0x000000a41d1c7212 */ /* 0x000fe200078e3cff */
[----:B------:R-:W-:Y:S01]  /*b8d0*/  IMAD.MOV.U32 R29, RZ, RZ, R165 ;  /* 0x000000ffff1d7224 */ /* 0x000fe200078e00a5 */
[----:B0-----:R-:W-:Y:S02]  /*b8e0*/  SHF.R.S32.HI R5, RZ, 0x1f, R39 ;  /* 0x0000001fff057819 */ /* 0x001fe40000011427 */
[----:B------:R-:W-:Y:S02]  /*b8f0*/  SHF.R.S32.HI R6, RZ, 0x1f, R33 ;  /* 0x0000001fff067819 */ /* 0x000fe40000011421 */
[----:B------:R-:W-:Y:S01]  /*b900*/  IADD3 R4, P0, R39, R24, RZ ;  /* 0x0000001827047210 */ /* 0x000fe20007f1e0ff */
[----:B------:R-:W-:Y:S01]  /*b910*/  IMAD R24, R200, UR5, RZ ;  /* 0x00000005c8187c24 */ /* 0x000fe2000f8e02ff */
[----:B------:R-:W-:Y:S01]  /*b920*/  MOV R27, R8 ;  /* 0x00000008001b7202 */ /* 0x000fe20000000f00 */
[----:B------:R-:W-:Y:S01]  /*b930*/  IMAD R6, R6, UR6, RZ ;  /* 0x0000000606067c24 */ /* 0x000fe2000f8e02ff */
[----:B------:R-:W-:-:S02]  /*b940*/  MOV R164, R10 ;  /* 0x0000000a00a47202 */ /* 0x000fc40000000f00 */
[----:B------:R-:W-:Y:S02]  /*b950*/  MOV R158, R158 ;  /* 0x0000009e009e7202 */ /* 0x000fe40000000f00 */
[----:B------:R-:W-:Y:S02]  /*b960*/  F2FP.BF16.F32.PACK_AB R8, R196, R180 ;  /* 0x000000b4c408723e */ /* 0x000fe400000010ff */
[----:B------:R-:W-:Y:S02]  /*b970*/  F2FP.BF16.F32.PACK_AB R9, R67, R66 ;  /* 0x000000424309723e */ /* 0x000fe400000010ff */
[----:B------:R-:W-:Y:S02]  /*b980*/  F2FP.BF16.F32.PACK_AB R10, R195, R179 ;  /* 0x000000b3c30a723e */ /* 0x000fe400000010ff */
[----:B------:R-:W-:Y:S02]  /*b990*/  F2FP.BF16.F32.PACK_AB R11, R71, R70 ;  /* 0x00000046470b723e */ /* 0x000fe400000010ff */
[----:B------:R-:W-:-:S02]  /*b9a0*/  IADD3.X R5, R5, R25, R32, P0, !PT ;  /* 0x0000001905057210 */ /* 0x000fc400007fe420 */
[----:B------:R-:W-:Y:S01]  /*b9b0*/  LOP3.LUT R118, R119, 0x380, RZ, 0xc0, !PT ;  /* 0x0000038077767812 */ /* 0x000fe200078ec0ff */
[----:B------:R0:W-:Y:S01]  /*b9c0*/  STSM.16.M88.4 [R158], R8 ;  /* 0x000000089e007844 */ /* 0x0001e20000000200 */
[----:B------:R-:W-:Y:S01]  /*b9d0*/  F2FP.BF16.F32.PACK_AB R72, R73, R72 ;  /* 0x000000484948723e */ /* 0x000fe200000010ff */
[----:B------:R-:W-:Y:S01]  /*b9e0*/  IMAD.WIDE.U32 R4, R33, UR6, R4 ;  /* 0x0000000621047c25 */ /* 0x000fe2000f8e0004 */
[----:B------:R-:W-:Y:S02]  /*b9f0*/  SHF.R.U64 R118, R118, 0x3, RZ ;  /* 0x0000000376767819 */ /* 0x000fe400000012ff */
[----:B------:R-:W-:Y:S02]  /*ba00*/  F2FP.BF16.F32.PACK_AB R73, R75, R74 ;  /* 0x0000004a4b49723e */ /* 0x000fe400000010ff */
[----:B------:R-:W-:Y:S02]  /*ba10*/  F2FP.BF16.F32.PACK_AB R80, R81, R80 ;  /* 0x000000505150723e */ /* 0x000fe400000010ff */
[----:B------:R-:W-:-:S02]  /*ba20*/  MOV R156, R156 ;  /* 0x0000009c009c7202 */ /* 0x000fc40000000f00 */
[----:B------:R-:W-:Y:S02]  /*ba30*/  F2FP.BF16.F32.PACK_AB R74, R194, R76 ;  /* 0x0000004cc24a723e */ /* 0x000fe400000010ff */
[----:B------:R-:W-:Y:S02]  /*ba40*/  F2FP.BF16.F32.PACK_AB R75, R79, R78 ;  /* 0x0000004e4f4b723e */ /* 0x000fe400000010ff */
[----:B------:R-:W-:Y:S01]  /*ba50*/  F2FP.BF16.F32.PACK_AB R81, R83, R82 ;  /* 0x000000525351723e */ /* 0x000fe200000010ff */
[----:B0-----:R-:W-:Y:S01]  /*ba60*/  IMAD R9, R33, UR7, R6 ;  /* 0x0000000721097c24 */ /* 0x001fe2000f8e0206 */
[----:B------:R-:W-:Y:S01]  /*ba70*/  ULDC.64 UR6, c[0x0][0xb50] ;  /* 0x0002d40000067ab9 */ /* 0x000fe20000000a00 */
[----:B------:R-:W-:Y:S01]  /*ba80*/  IMAD R11, R135, 0x80, R224 ;  /* 0x00000080870b7824 */ /* 0x000fe200078e02e0 */
[----:B------:R-:W-:Y:S01]  /*ba90*/  F2FP.BF16.F32.PACK_AB R88, R89, R88 ;  /* 0x000000585958723e */ /* 0x000fe200000010ff */
[----:B------:R-:W-:Y:S01]  /*baa0*/  IMAD.IADD R5, R5, 0x1, R9 ;  /* 0x0000000105057824 */ /* 0x000fe200078e0209 */
[----:B------:R-:W-:Y:S01]  /*bab0*/  LOP3.LUT P0, RZ, R222, 0x3, RZ, 0xc0, !PT ;  /* 0x00000003deff7812 */ /* 0x000fe2000780c0ff */
[----:B------:R-:W-:Y:S01]  /*bac0*/  VIADD R7, R11, 0x8 ;  /* 0x000000080b077836 */ /* 0x000fe20000000000 */
[----:B------:R-:W-:Y:S01]  /*bad0*/  MOV R152, R152 ;  /* 0x0000009800987202 */ /* 0x000fe20000000f00 */
[----:B------:R-:W-:Y:S01]  /*bae0*/  STSM.16.M88.4 [R156], R72 ;  /* 0x000000489c007844 */ /* 0x000fe20000000200 */
[----:B------:R-:W-:-:S02]  /*baf0*/  F2FP.BF16.F32.PACK_AB R82, R193, R84 ;  /* 0x00000054c152723e */ /* 0x000fc400000010ff */
[----:B------:R-:W-:Y:S02]  /*bb00*/  F2FP.BF16.F32.PACK_AB R83, R87, R86 ;  /* 0x000000565753723e */ /* 0x000fe400000010ff */
[----:B------:R-:W-:Y:S02]  /*bb10*/  F2FP.BF16.F32.PACK_AB R89, R91, R90 ;  /* 0x0000005a5b59723e */ /* 0x000fe400000010ff */
[----:B------:R-:W-:Y:S01]  /*bb20*/  F2FP.BF16.F32.PACK_AB R96, R97, R96 ;  /* 0x000000606160723e */ /* 0x000fe200000010ff */
[----:B------:R-:W-:Y:S01]  /*bb30*/  STSM.16.M88.4 [R152], R80 ;  /* 0x0000005098007844 */ /* 0x000fe20000000200 */
[----:B------:R-:W-:Y:S02]  /*bb40*/  LEA R8, P3, R4, UR6, 0x2 ;  /* 0x0000000604087c11 */ /* 0x000fe4000f8610ff */
[----:B------:R-:W-:Y:S01]  /*bb50*/  LOP3.LUT R118, R118, R119, RZ, 0x3c, !PT ;  /* 0x0000007776767212 */ /* 0x000fe200078e3cff */
[----:B------:R-:W-:Y:S01]  /*bb60*/  IMAD.X R119, RZ, RZ, R165, P1 ;  /* 0x000000ffff777224 */ /* 0x000fe200008e06a5 */
[----:B------:R-:W-:Y:S01]  /*bb70*/  MOV R150, R150 ;  /* 0x0000009600967202 */ /* 0x000fe20000000f00 */
[----:B------:R-:W-:Y:S01]  /*bb80*/  SHFL.IDX PT, R44, R8, RZ, 0x1c1f ;  /* 0x001c1fff082c7589 */ /* 0x000fe200000e0000 */
[----:B------:R-:W-:-:S02]  /*bb90*/  F2FP.BF16.F32.PACK_AB R90, R192, R92 ;  /* 0x0000005cc05a723e */ /* 0x000fc400000010ff */
[----:B------:R-:W-:Y:S01]  /*bba0*/  F2FP.BF16.F32.PACK_AB R91, R95, R94 ;  /* 0x0000005e5f5b723e */ /* 0x000fe200000010ff */
[----:B------:R-:W-:Y:S01]  /*bbb0*/  SHFL.IDX PT, R46, R8, 0x1, 0x1c1f ;  /* 0x003c1f00082e7f89 */ /* 0x000fe200000e0000 */
[----:B------:R-:W-:Y:S02]  /*bbc0*/  F2FP.BF16.F32.PACK_AB R97, R99, R98 ;  /* 0x000000626361723e */ /* 0x000fe400000010ff */
[----:B------:R-:W-:Y:S01]  /*bbd0*/  MOV R146, R146 ;  /* 0x0000009200927202 */ /* 0x000fe20000000f00 */
[----:B------:R-:W-:Y:S01]  /*bbe0*/  STSM.16.M88.4 [R150], R88 ;  /* 0x0000005896007844 */ /* 0x000fe20000000200 */
[----:B------:R-:W-:Y:S02]  /*bbf0*/  F2FP.BF16.F32.PACK_AB R98, R191, R100 ;  /* 0x00000064bf62723e */ /* 0x000fe400000010ff */
[----:B------:R-:W-:Y:S02]  /*bc00*/  F2FP.BF16.F32.PACK_AB R99, R103, R102 ;  /* 0x000000666763723e */ /* 0x000fe400000010ff */
[----:B------:R-:W-:-:S02]  /*bc10*/  MOV R142, R142 ;  /* 0x0000008e008e7202 */ /* 0x000fc40000000f00 */
[----:B------:R-:W-:Y:S01]  /*bc20*/  F2FP.BF16.F32.PACK_AB R36, R190, R104 ;  /* 0x00000068be24723e */ /* 0x000fe200000010ff */
[----:B------:R-:W-:Y:S01]  /*bc30*/  STSM.16.M88.4 [R146], R96 ;  /* 0x0000006092007844 */ /* 0x000fe20000000200 */
[----:B------:R-:W-:Y:S02]  /*bc40*/  F2FP.BF16.F32.PACK_AB R37, R37, R45 ;  /* 0x0000002d2525723e */ /* 0x000fe400000010ff */
[----:B------:R-:W-:Y:S02]  /*bc50*/  F2FP.BF16.F32.PACK_AB R38, R189, R108 ;  /* 0x0000006cbd26723e */ /* 0x000fe400000010ff */
[----:B------:R-:W-:Y:S02]  /*bc60*/  F2FP.BF16.F32.PACK_AB R39, R77, R85 ;  /* 0x000000554d27723e */ /* 0x000fe400000010ff */
[-C--:B------:R-:W-:Y:S02]  /*bc70*/  ISETP.GE.OR P1, PT, R11, R24.reuse, P0 ;  /* 0x000000180b00720c */ /* 0x080fe40000726670 */
[----:B------:R-:W-:Y:S01]  /*bc80*/  ISETP.GE.OR P0, PT, R7, R24, P0 ;  /* 0x000000180700720c */ /* 0x000fe20000706670 */
[----:B------:R-:W-:Y:S01]  /*bc90*/  STSM.16.M88.4 [R142], R36 ;  /* 0x000000248e007844 */ /* 0x000fe20000000200 */
[----:B------:R-:W-:-:S02]  /*bca0*/  LEA.HI.X R9, R4, UR7, R5, 0x2, P3 ;  /* 0x0000000704097c11 */ /* 0x000fc400098f1405 */
[----:B------:R-:W-:Y:S02]  /*bcb0*/  F2FP.BF16.F32.PACK_AB R92, R188, R112 ;  /* 0x00000070bc5c723e */ /* 0x000fe400000010ff */
[----:B------:R-:W-:Y:S01]  /*bcc0*/  F2FP.BF16.F32.PACK_AB R93, R93, R101 ;  /* 0x000000655d5d723e */ /* 0x000fe200000010ff */
[----:B------:R-:W0:Y:S01]  /*bcd0*/  SHFL.IDX PT, R45, R9, RZ, 0x1c1f ;  /* 0x001c1fff092d7589 */ /* 0x000e2200000e0000 */
[----:B------:R-:W-:Y:S02]  /*bce0*/  F2FP.BF16.F32.PACK_AB R94, R187, R116 ;  /* 0x00000074bb5e723e */ /* 0x000fe400000010ff */
[----:B------:R-:W-:Y:S01]  /*bcf0*/  F2FP.BF16.F32.PACK_AB R95, R105, R109 ;  /* 0x0000006d695f723e */ /* 0x000fe200000010ff */
[----:B------:R-:W1:Y:S01]  /*bd00*/  SHFL.IDX PT, R47, R9, 0x1, 0x1c1f ;  /* 0x003c1f00092f7f89 */ /* 0x000e6200000e0000 */
[----:B------:R-:W-:Y:S02]  /*bd10*/  F2FP.BF16.F32.PACK_AB R4, R186, R120 ;  /* 0x00000078ba04723e */ /* 0x000fe400000010ff */
[----:B------:R-:W-:Y:S01]  /*bd20*/  F2FP.BF16.F32.PACK_AB R5, R113, R117 ;  /* 0x000000757105723e */ /* 0x000fe200000010ff */
[----:B------:R-:W-:Y:S01]  /*bd30*/  STSM.16.M88.4 [R134], R92 ;  /* 0x0000005c86007844 */ /* 0x000fe20000000200 */
[----:B------:R-:W-:-:S02]  /*bd40*/  F2FP.BF16.F32.PACK_AB R6, R185, R124 ;  /* 0x0000007cb906723e */ /* 0x000fc400000010ff */
[----:B------:R-:W-:Y:S02]  /*bd50*/  F2FP.BF16.F32.PACK_AB R7, R121, R125 ;  /* 0x0000007d7907723e */ /* 0x000fe400000010ff */
[----:B------:R-:W-:Y:S02]  /*bd60*/  F2FP.BF16.F32.PACK_AB R184, R184, R128 ;  /* 0x00000080b8b8723e */ /* 0x000fe400000010ff */
[----:B------:R-:W-:Y:S01]  /*bd70*/  F2FP.BF16.F32.PACK_AB R185, R129, R166 ;  /* 0x000000a681b9723e */ /* 0x000fe200000010ff */
[----:B------:R-:W-:Y:S01]  /*bd80*/  STSM.16.M88.4 [R164], R4 ;  /* 0x00000004a4007844 */ /* 0x000fe20000000200 */
[----:B------:R-:W-:Y:S02]  /*bd90*/  F2FP.BF16.F32.PACK_AB R186, R133, R132 ;  /* 0x0000008485ba723e */ /* 0x000fe400000010ff */
[----:B------:R-:W-:Y:S02]  /*bda0*/  F2FP.BF16.F32.PACK_AB R187, R167, R168 ;  /* 0x000000a8a7bb723e */ /* 0x000fe400000010ff */
[----:B------:R-:W-:-:S02]  /*bdb0*/  F2FP.BF16.F32.PACK_AB R169, R169, R170 ;  /* 0x000000aaa9a9723e */ /* 0x000fc400000010ff */
[----:B------:R-:W-:Y:S01]  /*bdc0*/  F2FP.BF16.F32.PACK_AB R168, R137, R136 ;  /* 0x0000008889a8723e */ /* 0x000fe200000010ff */
[----:B------:R-:W-:Y:S01]  /*bdd0*/  STSM.16.M88.4 [R27], R184 ;  /* 0x000000b81b007844 */ /* 0x000fe20000000200 */
[----:B------:R-:W-:Y:S02]  /*bde0*/  F2FP.BF16.F32.PACK_AB R170, R141, R140 ;  /* 0x0000008c8daa723e */ /* 0x000fe400000010ff */
[----:B------:R-:W-:Y:S02]  /*bdf0*/  F2FP.BF16.F32.PACK_AB R171, R171, R172 ;  /* 0x000000acabab723e */ /* 0x000fe400000010ff */
[----:B------:R-:W-:Y:S02]  /*be00*/  F2FP.BF16.F32.PACK_AB R173, R173, R174 ;  /* 0x000000aeadad723e */ /* 0x000fe400000010ff */
[----:B------:R-:W-:Y:S01]  /*be10*/  F2FP.BF16.F32.PACK_AB R172, R145, R144 ;  /* 0x0000009091ac723e */ /* 0x000fe200000010ff */
[----:B------:R-:W-:Y:S01]  /*be20*/  STSM.16.M88.4 [R26], R168 ;  /* 0x000000a81a007844 */ /* 0x000fe20000000200 */
[----:B------:R-:W-:-:S02]  /*be30*/  F2FP.BF16.F32.PACK_AB R174, R149, R148 ;  /* 0x0000009495ae723e */ /* 0x000fc400000010ff */
[----:B------:R-:W-:Y:S02]  /*be40*/  F2FP.BF16.F32.PACK_AB R175, R175, R176 ;  /* 0x000000b0afaf723e */ /* 0x000fe400000010ff */
[----:B------:R-:W-:Y:S02]  /*be50*/  LOP3.LUT R122, R123, 0x380, RZ, 0xc0, !PT ;  /* 0x000003807b7a7812 */ /* 0x000fe400078ec0ff */
[----:B------:R-:W-:Y:S01]  /*be60*/  LOP3.LUT R60, R61, 0x380, RZ, 0xc0, !PT ;  /* 0x000003803d3c7812 */ /* 0x000fe200078ec0ff */
[----:B------:R2:W-:Y:S01]  /*be70*/  STSM.16.M88.4 [R3], R172 ;  /* 0x000000ac03007844 */ /* 0x0005e20000000200 */
[----:B------:R-:W-:Y:S02]  /*be80*/  SHF.R.U64 R122, R122, 0x3, RZ ;  /* 0x000000037a7a7819 */ /* 0x000fe400000012ff */
[----:B------:R-:W-:Y:S01]  /*be90*/  SHF.R.U64 R60, R60, 0x3, RZ ;  /* 0x000000033c3c7819 */ /* 0x000fe200000012ff */
[----:B------:R-:W-:Y:S01]  /*bea0*/  BAR.SYNC.DEFER_BLOCKING 0x1, 0x100 ;  /* 0x0044000000007b1d */ /* 0x000fe20000010000 */
[----:B------:R-:W-:Y:S01]  /*beb0*/  LOP3.LUT R122, R122, R123, RZ, 0x3c, !PT ;  /* 0x0000007b7a7a7212 */ /* 0x000fe200078e3cff */
[--C-:B------:R-:W-:Y:S01]  /*bec0*/  IMAD.X R123, RZ, RZ, R165.reuse, P4 ;  /* 0x000000ffff7b7224 */ /* 0x100fe200020e06a5 */
[----:B------:R-:W-:Y:S01]  /*bed0*/  LOP3.LUT R60, R60, R61, RZ, 0x3c, !PT ;  /* 0x0000003d3c3c7212 */ /* 0x000fe200078e3cff */
[----:B------:R-:W-:-:S04]  /*bee0*/  IMAD.X R61, RZ, RZ, R165, P6 ;  /* 0x000000ffff3d7224 */ /* 0x000fc800030e06a5 */
[----:B--2---:R-:W2:Y:S01]  /*bef0*/  @P2 LDC R3, c[0x0][0xbec] ;  /* 0x0002fb00ff032b82 */ /* 0x004ea20000000800 */
[----:B0-----:R-:W-:Y:S04]  /*bf00*/  @!P1 ST.E desc[UR8][R44.64], R2 ;  /* 0x000000022c009985 */ /* 0x001fe8000c101908 */
[----:B-1----:R0:W-:Y:S04]  /*bf10*/  @!P0 ST.E desc[UR8][R46.64], R0 ;  /* 0x000000002e008985 */ /* 0x0021e8000c101908 */
[----:B------:R1:W5:Y:S04]  /*bf20*/  LD.E.128 R32, desc[UR8][R12.64] ;  /* 0x000000080c207980 */ /* 0x000368000c101d00 */
[----:B------:R3:W5:Y:S01]  /*bf30*/  LD.E.128 R36, desc[UR8][R14.64] ;  /* 0x000000080e247980 */ /* 0x000762000c101d00 */
[----:B0-----:R-:W-:-:S03]  /*bf40*/  IMAD R0, R215, 0x20, R220 ;  /* 0x00000020d7007824 */ /* 0x001fc600078e02dc */
[----:B------:R0:W5:Y:S01]  /*bf50*/  LD.E.128 R8, desc[UR8][R28.64] ;  /* 0x000000081c087980 */ /* 0x000162000c101d00 */
[----:B-1----:R-:W1:Y:S03]  /*bf60*/  @P2 LDC R13, c[0x0][0xbf0] ;  /* 0x0002fc00ff0d2b82 */ /* 0x002e660000000800 */
[----:B------:R0:W5:Y:S04]  /*bf70*/  LD.E.128 R40, desc[UR8][R30.64] ;  /* 0x000000081e287980 */ /* 0x000168000c101d00 */
[----:B------:R-:W5:Y:S01]  /*bf80*/  LD.E.128 R56, desc[UR8][R56.64] ;  /* 0x0000000838387980 */ /* 0x000f62000c101d00 */
[----:B---3--:R-:W3:Y:S03]  /*bf90*/  LDC.64 R14, c[0x0][0xae0] ;  /* 0x0002b800ff0e7b82 */ /* 0x008ee60000000a00 */
[----:B------:R-:W5:Y:S01]  /*bfa0*/  LD.E.128 R64, desc[UR8][R64.64] ;  /* 0x0000000840407980 */ /* 0x000f62000c101d00 */
[----:B------:R-:W-:-:S03]  /*bfb0*/  IMAD R12, R135, 0x80, R0 ;  /* 0x00000080870c7824 */ /* 0x000fc600078e0200 */
[----:B------:R-:W5:Y:S04]  /*bfc0*/  LD.E.128 R68, desc[UR8][R68.64] ;  /* 0x0000000844447980 */ /* 0x000f68000c101d00 */
[----:B------:R-:W5:Y:S04]  /*bfd0*/  LD.E.128 R108, desc[UR8][R110.64] ;  /* 0x000000086e6c7980 */ /* 0x000f68000c101d00 */
[----:B------:R-:W5:Y:S04]  /*bfe0*/  LD.E.128 R112, desc[UR8][R114.64] ;  /* 0x0000000872707980 */ /* 0x000f68000c101d00 */
[----:B------:R-:W5:Y:S04]  /*bff0*/  LD.E.128 R120, desc[UR8][R122.64] ;  /* 0x000000087a787980 */ /* 0x000f68000c101d00 */
[----:B------:R0:W5:Y:S04]  /*c000*/  LD.E.128 R4, desc[UR8][R20.64] ;  /* 0x0000000814047980 */ /* 0x000168000c101d00 */
[----:B------:R-:W5:Y:S04]  /*c010*/  LD.E.128 R60, desc[UR8][R60.64] ;  /* 0x000000083c3c7980 */ /* 0x000f68000c101d00 */
[----:B------:R-:W5:Y:S04]  /*c020*/  LD.E.128 R104, desc[UR8][R106.64] ;  /* 0x000000086a687980 */ /* 0x000f68000c101d00 */
[----:B------:R-:W5:Y:S04]  /*c030*/  LD.E.128 R116, desc[UR8][R118.64] ;  /* 0x0000000876747980 */ /* 0x000f68000c101d00 */
[----:B------:R-:W5:Y:S04]  /*c040*/  LD.E.128 R52, desc[UR8][R52.64] ;  /* 0x0000000834347980 */ /* 0x000f68000c101d00 */
[----:B------:R-:W5:Y:S01]  /*c050*/  LD.E.128 R128, desc[UR8][R130.64] ;  /* 0x0000000882807980 */ /* 0x000f62000c101d00 */
[----:B------:R-:W-:-:S02]  /*c060*/  ULDC.64 UR8, c[0x0][0xae8] ;  /* 0x0002ba0000087ab9 */ /* 0x000fc40000000a00 */
[----:B------:R-:W-:Y:S01]  /*c070*/  UIMAD UR5, UR11, UR8, URZ ;  /* 0x000000080b0572a4 */ /* 0x000fe2000f8e023f */
[----:B--2---:R-:W-:Y:S01]  /*c080*/  @P2 IMAD.HI.U32 R2, R12, R3, RZ ;  /* 0x000000030c022227 */ /* 0x004fe200078e00ff */
[----:B------:R-:W-:Y:S01]  /*c090*/  UIMAD.WIDE.U32 UR6, UR10, UR8, URZ ;  /* 0x000000080a0672a5 */ /* 0x000fe2000f8e003f */
[----:B------:R-:W-:Y:S01]  /*c0a0*/  R2UR UR13, R216 ;  /* 0x00000000d80d72ca */ /* 0x000fe200000e0000 */
[----:B------:R-:W-:Y:S01]  /*c0b0*/  UIMAD UR5, UR10, UR9, UR5 ;  /* 0x000000090a0572a4 */ /* 0x000fe2000f8e0205 */
[----:B------:R-:W-:Y:S01]  /*c0c0*/  IMAD.MOV.U32 R0, RZ, RZ, R12 ;  /* 0x000000ffff007224 */ /* 0x000fe200078e000c */
[----:B------:R-:W-:Y:S01]  /*c0d0*/  @!PT LDS RZ, [RZ] ;  /* 0x00000000fffff984 */ /* 0x000fe20000000800 */
[----:B------:R-:W-:Y:S01]  /*c0e0*/  @!PT LDS RZ, [RZ] ;  /* 0x00000000fffff984 */ /* 0x000fe20000000800 */
[----:B------:R-:W-:Y:S01]  /*c0f0*/  @!PT LDS RZ, [RZ] ;  /* 0x00000000fffff984 */ /* 0x000fe20000000800 */
[----:B------:R-:W-:Y:S01]  /*c100*/  @!PT LDS RZ, [RZ] ;  /* 0x00000000fffff984 */ /* 0x000fe20000000800 */
[----:B------:R2:W-:Y:S06]  /*c110*/  MEMBAR.ALL.CTA ;  /* 0x0000000000007992 */ /* 0x0005ec0000008000 */
[----:B--2---:R-:W2:Y:S01]  /*c120*/  FENCE.VIEW.ASYNC.S ;  /* 0x00000000000073c6 */ /* 0x004ea20000000000 */
[----:B------:R-:W-:Y:S01]  /*c130*/  ULDC.64 UR8, c[0x0][0xaf0] ;  /* 0x0002bc0000087ab9 */ /* 0x000fe20000000a00 */
[----:B------:R-:W-:Y:S01]  /*c140*/  UIADD3 UR7, UR7, UR5, URZ ;  /* 0x0000000507077290 */ /* 0x000fe2000fffe03f */
[----:B-1----:R-:W-:Y:S01]  /*c150*/  @P2 SHF.R.U32.HI R0, RZ, R13, R2 ;  /* 0x0000000dff002219 */ /* 0x002fe20000011602 */
[----:B------:R-:W-:-:S02]  /*c160*/  UIMAD UR5, UR12, UR8, URZ ;  /* 0x000000080c0572a4 */ /* 0x000fc4000f8e023f */
[----:B------:R-:W-:Y:S01]  /*c170*/  UIMAD.WIDE.U32 UR6, UR14, UR8, UR6 ;  /* 0x000000080e0672a5 */ /* 0x000fe2000f8e0006 */
[--C-:B------:R-:W-:Y:S01]  /*c180*/  SHF.R.S32.HI R3, RZ, 0x1f, R0.reuse ;  /* 0x0000001fff037819 */ /* 0x100fe20000011400 */
[----:B------:R-:W-:Y:S01]  /*c190*/  UIMAD UR5, UR14, UR9, UR5 ;  /* 0x000000090e0572a4 */ /* 0x000fe2000f8e0205 */
[----:B------:R-:W-:Y:S01]  /*c1a0*/  IMAD.MOV R13, RZ, RZ, -R0 ;  /* 0x000000ffff0d7224 */ /* 0x000fe200078e0a00 */
[----:B------:R-:W-:Y:S01]  /*c1b0*/  R2UR UR12, R16 ;  /* 0x00000000100c72ca */ /* 0x000fe200000e0000 */
[----:B------:R-:W-:Y:S01]  /*c1c0*/  ULDC.64 UR8, c[0x0][0xad8] ;  /* 0x0002b60000087ab9 */ /* 0x000fe20000000a00 */
[----:B------:R-:W-:Y:S01]  /*c1d0*/  UIADD3 UR7, UR7, UR5, URZ ;  /* 0x0000000507077290 */ /* 0x000fe2000fffe03f */
[-C--:B---3--:R-:W-:Y:S01]  /*c1e0*/  IMAD R3, R3, R14.reuse, RZ ;  /* 0x0000000e03037224 */ /* 0x088fe200078e02ff */
[----:B------:R-:W-:Y:S01]  /*c1f0*/  UIADD3 UR60, UR60, 0x1, URZ ;  /* 0x000000013c3c7890 */ /* 0x000fe2000fffe03f */
[----:B------:R-:W-:Y:S01]  /*c200*/  IMAD R13, R200, R13, R12 ;  /* 0x0000000dc80d7224 */ /* 0x000fe200078e020c */
[----:B------:R-:W-:Y:S01]  /*c210*/  UIADD3 UR4, UR4, 0x38820, URZ ;  /* 0x0003882004047890 */ /* 0x000fe2000fffe03f */
[C---:B------:R-:W-:Y:S01]  /*c220*/  IMAD R15, R0.reuse, R15, R3 ;  /* 0x0000000f000f7224 */ /* 0x040fe200078e0203 */
[----:B------:R-:W-:Y:S01]  /*c230*/  ULDC.64 UR10, c[0x0][0xa80] ;  /* 0x0002a000000a7ab9 */ /* 0x000fe20000000a00 */
[----:B------:R-:W-:Y:S01]  /*c240*/  IMAD.WIDE.U32 R2, R0, R14, UR6 ;  /* 0x0000000600027e25 */ /* 0x000fe2000f8e000e */
[----:B------:R-:W-:-:S03]  /*c250*/  SHF.R.S32.HI R0, RZ, 0x1f, R13 ;  /* 0x0000001fff007819 */ /* 0x000fc6000001140d */
[----:B------:R-:W-:Y:S02]  /*c260*/  IMAD.IADD R3, R3, 0x1, R15 ;  /* 0x0000000103037824 */ /* 0x000fe400078e020f */
[----:B------:R-:W-:Y:S02]  /*c270*/  IMAD R0, R0, UR8, RZ ;  /* 0x0000000800007c24 */ /* 0x000fe4000f8e02ff */
[----:B------:R-:W-:Y:S01]  /*c280*/  IMAD R135, R135, 0x80, R220 ;  /* 0x0000008087877824 */ /* 0x000fe200078e02dc */
[----:B------:R-:W-:Y:S01]  /*c290*/  ULDC UR5, c[0x0][0xc] ;  /* 0x0000030000057ab9 */ /* 0x000fe20000000800 */
[C---:B------:R-:W-:Y:S01]  /*c2a0*/  IMAD R15, R13.reuse, UR9, R0 ;  /* 0x000000090d0f7c24 */ /* 0x040fe2000f8e0200 */
[----:B------:R-:W-:Y:S01]  /*c2b0*/  UISETP.NE.AND UP0, UPT, UR60, 0x2, UPT ;  /* 0x000000023c00788c */ /* 0x000fe2000bf05270 */
[----:B------:R-:W-:Y:S01]  /*c2c0*/  IMAD.WIDE.U32 R2, R13, UR8, R2 ;  /* 0x000000080d027c25 */ /* 0x000fe2000f8e0002 */
[----:B------:R-:W-:Y:S01]  /*c2d0*/  UMOV UR6, 0x1 ;  /* 0x0000000100067882 */ /* 0x000fe20000000000 */
[----:B------:R-:W-:Y:S01]  /*c2e0*/  UIADD3 UR13, UR5, UR13, URZ ;  /* 0x0000000d050d7290 */ /* 0x000fe2000fffe03f */
[----:B------:R-:W-:Y:S01]  /*c2f0*/  ISETP.GE.AND P2, PT, R135, R24, PT ;  /* 0x000000188700720c */ /* 0x000fe20003f46270 */
[----:B------:R-:W-:Y:S01]  /*c300*/  UPRMT UR5, URZ, 0x654, UR4 ;  /* 0x000006543f057896 */ /* 0x000fe20008000004 */
[----:B------:R-:W-:Y:S01]  /*c310*/  IMAD.IADD R15, R3, 0x1, R15 ;  /* 0x00000001030f7824 */ /* 0x000fe200078e020f */
[----:B------:R-:W-:Y:S01]  /*c320*/  UPRMT UR4, UR6, 0x654, UR4 ;  /* 0x0000065406047896 */ /* 0x000fe20008000004 */
[----:B------:R-:W-:Y:S01]  /*c330*/  LEA R0, P0, R2, UR10, 0x1 ;  /* 0x0000000a02007c11 */ /* 0x000fe2000f8008ff */
[----:B------:R-:W-:Y:S01]  /*c340*/  USEL UR6, URZ, 0x1, UP0 ;  /* 0x000000013f067887 */ /* 0x000fe20008000000 */
[----:B------:R-:W-:-:S02]  /*c350*/  VIADD R13, R135, 0x20 ;  /* 0x00000020870d7836 */ /* 0x000fc40000000000 */
[----:B------:R-:W-:Y:S01]  /*c360*/  LEA.HI.X R25, R2, UR11, R15, 0x1, P0 ;  /* 0x0000000b02197c11 */ /* 0x000fe200080f0c0f */
[----:B------:R-:W-:Y:S01]  /*c370*/  ULOP3.LUT UR12, UR12, UR6, URZ, 0x3c, !UPT ;  /* 0x000000060c0c7292 */ /* 0x000fe2000f8e3c3f */
[----:B------:R-:W-:Y:S01]  /*c380*/  VIADD R3, R135, 0x40 ;  /* 0x0000004087037836 */ /* 0x000fe20000000000 */
[-C--:B------:R-:W-:Y:S01]  /*c390*/  ISETP.GE.AND P1, PT, R13, R24.reuse, PT ;  /* 0x000000180d00720c */ /* 0x080fe20003f26270 */
[----:B--2---:R-:W-:Y:S01]  /*c3a0*/  SYNCS.ARRIVE.TRANS64.RED.A1T0 RZ, [UR5], RZ ;  /* 0x000000ffffff79a7 */ /* 0x004fe20008100405 */
[----:B------:R-:W-:Y:S01]  /*c3b0*/  IMAD.U32 R216, RZ, RZ, UR13 ;  /* 0x0000000dffd87e24 */ /* 0x000fe2000f8e00ff */
[----:B------:R-:W-:Y:S01]  /*c3c0*/  USEL UR60, UR60, URZ, UP0 ;  /* 0x0000003f3c3c7287 */ /* 0x000fe20008000000 */
[----:B------:R0:W1:Y:S01]  /*c3d0*/  SHFL.IDX PT, R12, R0, RZ, 0x181f ;  /* 0x00181fff000c7589 */ /* 0x00006200000e0000 */
[----:B------:R-:W-:Y:S01]  /*c3e0*/  IMAD.U32 R16, RZ, RZ, UR12 ;  /* 0x0000000cff107e24 */ /* 0x000fe2000f8e00ff */
[----:B------:R-:W-:Y:S02]  /*c3f0*/  BSSY B0, `(.L_x_219) ;  /* 0x0000016000007945 */ /* 0x000fe40003800000 */
[----:B------:R0:W2:Y:S01]  /*c400*/  SHFL.IDX PT, R13, R25, RZ, 0x181f ;  /* 0x00181fff190d7589 */ /* 0x0000a200000e0000 */
[----:B------:R-:W-:Y:S01]  /*c410*/  SYNCS.ARRIVE.TRANS64.RED.A1T0 RZ, [UR4], RZ ;  /* 0x000000ffffff79a7 */ /* 0x000fe20008100404 */
[----:B------:R-:W-:Y:S01]  /*c420*/  ISETP.GE.AND P0, PT, R3, R24, PT ;  /* 0x000000180300720c */ /* 0x000fe20003f06270 */
[----:B------:R-:W-:-:S12]  /*c430*/  @P2 BRA `(.L_x_220) ;  /* 0x0000000000442947 */ /* 0x000fd80003800000 */
[----:B------:R-:W-:Y:S01]  /*c440*/  ULDC UR4, c[0x0][0xac8] ;  /* 0x0002b20000047ab9 */ /* 0x000fe20000000800 */
[----:B------:R-:W-:Y:S01]  /*c450*/  ULDC.64 UR6, c[0x0][0x208] ;  /* 0x0000820000067ab9 */ /* 0x000fe20000000a00 */
[----:B------:R-:W-:Y:S02]  /*c460*/  ISETP.GE.AND P4, PT, R214, UR4, PT ;  /* 0x00000004d6007c0c */ /* 0x000fe4000bf86270 */
[----:B------:R-:W-:Y:S02]  /*c470*/  ISETP.GE.AND P3, PT, R213, UR4, PT ;  /* 0x00000004d5007c0c */ /* 0x000fe4000bf66270 */
[----:B------:R-:W-:Y:S02]  /*c480*/  ISETP.GE.AND P2, PT, R212, UR4, PT ;  /* 0x00000004d4007c0c */ /* 0x000fe4000bf46270 */
[----:B------:R-:W-:-:S07]  /*c490*/  ISETP.GE.AND P5, PT, R17, UR4, PT ;  /* 0x0000000411007c0c */ /* 0x000fce000bfa6270 */
[----:B-1----:R-:W-:-:S04]  /*c4a0*/  @!P4 LEA R14, P6, R214, R12, 0x1 ;  /* 0x0000000cd60ec211 */ /* 0x002fc800078c08ff */
[----:B--2---:R-:W-:Y:S02]  /*c4b0*/  @!P4 LEA.HI.X R15, R214, R13, R231, 0x1, P6 ;  /* 0x0000000dd60fc211 */ /* 0x004fe400030f0ce7 */
[----:B0-----:R-:W-:Y:S01]  /*c4c0*/  @!P3 LEA R20, P6, R213, R12, 0x1 ;  /* 0x0000000cd514b211 */ /* 0x001fe200078c08ff */
        /* <DEDUP_REMOVED lines=8> */
.L_x_220:
[----:B------:R-:W-:Y:S05]  /*c550*/  BSYNC B0 ;  /* 0x0000000000007941 */ /* 0x000fea0003800000 */
.L_x_219:
[----:B---3-5:R3:W4:Y:S01]  /*c560*/  SHFL.IDX PT, R9, R25, 0x1, 0x181f ;  /* 0x00381f0019097f89 */ /* 0x02872200000e0000 */
        /* <DEDUP_REMOVED lines=10> */
[-C--:B-1----:R-:W-:Y:S02]  /*c610*/  @!P2 LEA R12, P5, R213, R8.reuse, 0x1 ;  /* 0x00000008d50ca211 */ /* 0x082fe400078a08ff */
[-C--:B----4-:R-:W-:Y:S02]  /*c620*/  @!P3 LEA.HI.X R11, R214, R9.reuse, R231, 0x1, P6 ;  /* 0x00000009d60bb211 */ /* 0x090fe400030f0ce7 */
[C---:B------:R-:W-:Y:S01]  /*c630*/  @!P1 LEA R14, P6, R212.reuse, R8, 0x1 ;  /* 0x00000008d40e9211 */ /* 0x040fe200078c08ff */
[----:B------:R-:W-:Y:S01]  /*c640*/  @!P4 IMAD.WIDE R2, R17, 0x2, R8 ;  /* 0x000000021102c825 */ /* 0x000fe200078e0208 */
[-C--:B--2---:R-:W-:Y:S02]  /*c650*/  @!P2 LEA.HI.X R13, R213, R9.reuse, R230, 0x1, P5 ;  /* 0x00000009d50da211 */ /* 0x084fe400028f0ce6 */
[----:B------:R-:W-:-:S02]  /*c660*/  @!P1 LEA.HI.X R15, R212, R9, R229, 0x1, P6 ;  /* 0x00000009d40f9211 */ /* 0x000fc400030f0ce5 */
[----:B------:R0:W-:Y:S04]  /*c670*/  @!P4 ST.E.128 desc[UR6][R2.64], R32 ;  /* 0x000000200200c985 */ /* 0x0001e8000c101d06 */
[----:B------:R0:W-:Y:S04]  /*c680*/  @!P3 ST.E.128 desc[UR6][R10.64], R64 ;  /* 0x000000400a00b985 */ /* 0x0001e8000c101d06 */
[----:B------:R0:W-:Y:S04]  /*c690*/  @!P2 ST.E.128 desc[UR6][R12.64], R120 ;  /* 0x000000780c00a985 */ /* 0x0001e8000c101d06 */
[----:B------:R0:W-:Y:S02]  /*c6a0*/  @!P1 ST.E.128 desc[UR6][R14.64], R116 ;  /* 0x000000740e009985 */ /* 0x0001e4000c101d06 */
.L_x_222:
[----:B------:R-:W-:Y:S05]  /*c6b0*/  BSYNC B0 ;  /* 0x0000000000007941 */ /* 0x000fea0003800000 */
.L_x_221:
[----:B----4-:R4:W1:Y:S01]  /*c6c0*/  SHFL.IDX PT, R9, R25, 0x2, 0x181f ;  /* 0x00581f0019097f89 */ /* 0x01086200000e0000 */
[----:B------:R-:W-:Y:S03]  /*c6d0*/  BSSY B0, `(.L_x_223) ;  /* 0x0000014000007945 */ /* 0x000fe60003800000 */
[----:B0-----:R4:W0:Y:S01]  /*c6e0*/  SHFL.IDX PT, R8, R0, 0x2, 0x181f ;  /* 0x00581f0000087f89 */ /* 0x00182200000e0000 */
        /* <DEDUP_REMOVED lines=8> */
[-C--:B-1----:R-:W-:Y:S02]  /*c770*/  @!P5 LEA R12, P1, R213, R8.reuse, 0x1 ;  /* 0x00000008d50cd211 */ /* 0x082fe400078208ff */
[----:B------:R-:W-:Y:S02]  /*c780*/  @!P6 LEA R14, P2, R212, R8, 0x1 ;  /* 0x00000008d40ee211 */ /* 0x000fe400078408ff */
[----:B------:R-:W-:Y:S01]  /*c790*/  @!P3 IMAD.WIDE R2, R17, 0x2, R8 ;  /* 0x000000021102b825 */ /* 0x000fe200078e0208 */
[-C--:B------:R-:W-:Y:S02]  /*c7a0*/  @!P4 LEA.HI.X R11, R214, R9.reuse, R231, 0x1, P0 ;  /* 0x00000009d60bc211 */ /* 0x080fe400000f0ce7 */
[-C--:B--2---:R-:W-:Y:S02]  /*c7b0*/  @!P5 LEA.HI.X R13, R213, R9.reuse, R230, 0x1, P1 ;  /* 0x00000009d50dd211 */ /* 0x084fe400008f0ce6 */
[----:B------:R-:W-:Y:S01]  /*c7c0*/  @!P6 LEA.HI.X R15, R212, R9, R229, 0x1, P2 ;  /* 0x00000009d40fe211 */ /* 0x000fe200010f0ce5 */
[----:B------:R0:W-:Y:S04]  /*c7d0*/  @!P3 ST.E.128 desc[UR6][R2.64], R36 ;  /* 0x000000240200b985 */ /* 0x0001e8000c101d06 */
[----:B------:R0:W-:Y:S04]  /*c7e0*/  @!P4 ST.E.128 desc[UR6][R10.64], R68 ;  /* 0x000000440a00c985 */ /* 0x0001e8000c101d06 */
[----:B------:R0:W-:Y:S04]  /*c7f0*/  @!P5 ST.E.128 desc[UR6][R12.64], R4 ;  /* 0x000000040c00d985 */ /* 0x0001e8000c101d06 */
[----:B------:R0:W-:Y:S02]  /*c800*/  @!P6 ST.E.128 desc[UR6][R14.64], R52 ;  /* 0x000000340e00e985 */ /* 0x0001e4000c101d06 */
.L_x_224:
[----:B------:R-:W-:Y:S05]  /*c810*/  BSYNC B0 ;  /* 0x0000000000007941 */ /* 0x000fea0003800000 */
.L_x_223:
        /* <DEDUP_REMOVED lines=20> */
[-C--:B-1----:R-:W-:Y:S02]  /*c960*/  @!P5 LEA.HI.X R9, R213, R5.reuse, R230, 0x1, P1 ;  /* 0x00000005d509d211 */ /* 0x082fe400008f0ce6 */
[----:B------:R-:W-:Y:S01]  /*c970*/  @!P6 LEA.HI.X R11, R212, R5, R229, 0x1, P2 ;  /* 0x00000005d40be211 */ /* 0x000fe200010f0ce5 */
[----:B------:R0:W-:Y:S04]  /*c980*/  @!P3 ST.E.128 desc[UR6][R2.64], R40 ;  /* 0x000000280200b985 */ /* 0x0001e8000c101d06 */
[----:B------:R0:W-:Y:S04]  /*c990*/  @!P4 ST.E.128 desc[UR6][R6.64], R108 ;  /* 0x0000006c0600c985 */ /* 0x0001e8000c101d06 */
[----:B------:R0:W-:Y:S04]  /*c9a0*/  @!P5 ST.E.128 desc[UR6][R8.64], R60 ;  /* 0x0000003c0800d985 */ /* 0x0001e8000c101d06 */
[----:B------:R0:W-:Y:S02]  /*c9b0*/  @!P6 ST.E.128 desc[UR6][R10.64], R128 ;  /* 0x000000800a00e985 */ /* 0x0001e4000c101d06 */
.L_x_226:
[----:B------:R-:W-:Y:S05]  /*c9c0*/  BSYNC B0 ;  /* 0x0000000000007941 */ /* 0x000fea0003800000 */
.L_x_225:
[----:B0--34-:R-:W0:Y:S01]  /*c9d0*/  LDC R0, c[0x0][0xc34] ;  /* 0x00030d00ff007b82 */ /* 0x019e220000000800 */
[----:B------:R-:W-:-:S13]  /*c9e0*/  R2UR UR4, R216 ;  /* 0x00000000d80472ca */ /* 0x000fda00000e0000 */
[----:B0-----:R-:W-:-:S13]  /*c9f0*/  ISETP.LE.AND P0, PT, R0, UR4, PT ;  /* 0x0000000400007c0c */ /* 0x001fda000bf03270 */
[----:B------:R-:W-:Y:S05]  /*ca00*/  @!P0 BRA `(.L_x_227) ;  /* 0xffffff4800408947 */ /* 0x000fea000383ffff */
[----:B------:R-:W-:Y:S05]  /*ca10*/  EXIT ;  /* 0x000000000000794d */ /* 0x000fea0003800000 */
.L_x_193:
        /* <DEDUP_REMOVED lines=10> */
[----:B------:R-:W2:Y:S01]  /*cac0*/  LDL R4, [R1+0x30] ;  /* 0x0000300001047983 */ /* 0x000ea20000100800 */
[----:B------:R-:W1:Y:S01]  /*cad0*/  S2UR UR4, SR_CgaCtaId ;  /* 0x00000000000479c3 */ /* 0x000e620000008800 */
[C---:B------:R-:W-:Y:S01]  /*cae0*/  IMAD.SHL.U32 R2, R0.reuse, 0x8, RZ ;  /* 0x0000000800027824 */ /* 0x040fe200078e00ff */
[C---:B------:R-:W-:Y:S01]  /*caf0*/  LOP3.LUT R5, R0.reuse, 0x7f, RZ, 0xc0, !PT ;  /* 0x0000007f00057812 */ /* 0x040fe200078ec0ff */
[----:B------:R-:W-:Y:S01]  /*cb00*/  UMOV UR36, 0x400 ;  /* 0x0000040000247882 */ /* 0x000fe20000000000 */
[----:B------:R-:W-:Y:S01]  /*cb10*/  LOP3.LUT P0, RZ, R0, 0x1f, RZ, 0xc0, !PT ;  /* 0x0000001f00ff7812 */ /* 0x000fe2000780c0ff */
[----:B------:R-:W-:Y:S01]  /*cb20*/  IMAD.MOV.U32 R19, RZ, RZ, RZ ;  /* 0x000000ffff137224 */ /* 0x000fe200078e00ff */
[----:B0-----:R-:W-:Y:S01]  /*cb30*/  LOP3.LUT R3, R2, 0x1f8, RZ, 0xc0, !PT ;  /* 0x000001f802037812 */ /* 0x001fe200078ec0ff */
[----:B------:R-:W-:Y:S01]  /*cb40*/  ULDC.64 UR38, c[0x0][0x198] ;  /* 0x0000660000267ab9 */ /* 0x000fe20000000a00 */
[C---:B------:R-:W-:Y:S01]  /*cb50*/  ISETP.NE.AND P1, PT, R5.reuse, RZ, PT ;  /* 0x000000ff0500720c */ /* 0x040fe20003f25270 */
[----:B------:R-:W-:Y:S01]  /*cb60*/  ULDC UR40, c[0x0][0xc] ;  /* 0x0000030000287ab9 */ /* 0x000fe20000000800 */
[----:B------:R-:W-:-:S02]  /*cb70*/  ISETP.NE.OR P0, PT, R5, RZ, !P0 ;  /* 0x000000ff0500720c */ /* 0x000fc40004705670 */
[----:B------:R-:W-:Y:S02]  /*cb80*/  LOP3.LUT R18, R18, 0xfffffffe, RZ, 0xc0, !PT ;  /* 0xfffffffe12127812 */ /* 0x000fe400078ec0ff */
[----:B------:R-:W-:-:S07]  /*cb90*/  LOP3.LUT R2, R2, 0x38, RZ, 0xc0, !PT ;  /* 0x0000003802027812 */ /* 0x000fce00078ec0ff */
[----:B------:R-:W-:Y:S01]  /*cba0*/  @P1 LOP3.LUT R18, R18, 0x1, RZ, 0xfc, !PT ;  /* 0x0000000112121812 */ /* 0x000fe200078efcff */
[----:B-1----:R-:W-:-:S03]  /*cbb0*/  ULEA UR36, UR4, UR36, 0x18 ;  /* 0x0000002404247291 */ /* 0x002fc6000f8ec03f */
[----:B------:R-:W-:-:S04]  /*cbc0*/  LOP3.LUT R18, R18, 0xfffffffd, RZ, 0xc0, !PT ;  /* 0xfffffffd12127812 */ /* 0x000fc800078ec0ff */
[----:B------:R-:W-:Y:S02]  /*cbd0*/  @P0 LOP3.LUT R18, R18, 0x2, RZ, 0xfc, !PT ;  /* 0x0000000212120812 */ /* 0x000fe400078efcff */
[----:B--2---:R-:W-:Y:S02]  /*cbe0*/  R2UR UR5, R4 ;  /* 0x00000000040572ca */ /* 0x004fe400000e0000 */
[----:B------:R-:W-:Y:S01]  /*cbf0*/  LOP3.LUT R4, R3, 0x38, R0, 0x78, !PT ;  /* 0x0000003803047812 */ /* 0x000fe200078e7800 */
[----:B------:R-:W-:Y:S02]  /*cc00*/  IMAD.SHL.U32 R3, R5, 0x8, RZ ;  /* 0x0000000805037824 */ /* 0x000fe400078e00ff */
[----:B------:R-:W-:-:S03]  /*cc10*/  IMAD.SHL.U32 R0, R0, 0x10, RZ ;  /* 0x0000001000007824 */ /* 0x000fc600078e00ff */
[----:B------:R-:W-:Y:S02]  /*cc20*/  LOP3.LUT R3, R4, 0x200, R3, 0xf8, !PT ;  /* 0x0000020004037812 */ /* 0x000fe400078ef803 */
[----:B------:R-:W-:-:S03]  /*cc30*/  SHF.R.U32.HI R4, RZ, 0x3, R5 ;  /* 0x00000003ff047819 */ /* 0x000fc60000011605 */
[----:B------:R-:W-:Y:S01]  /*cc40*/  ULOP3.LUT UR37, UR5, 0x2, URZ, 0xfc, !UPT ;  /* 0x0000000205257892 */ /* 0x000fe2000f8efc3f */
[----:B------:R-:W0:Y:S01]  /*cc50*/  S2UR UR5, SR_CTAID.X ;  /* 0x00000000000579c3 */ /* 0x000e220000002500 */
[----:B------:R-:W-:Y:S02]  /*cc60*/  LOP3.LUT R4, R4, 0x70, R0, 0xf8, !PT ;  /* 0x0000007004047812 */ /* 0x000fe400078ef800 */
[----:B------:R-:W-:Y:S02]  /*cc70*/  LEA R0, R3, UR36, 0x1 ;  /* 0x0000002403007c11 */ /* 0x000fe4000f8e08ff */
[----:B------:R-:W-:-:S03]  /*cc80*/  LOP3.LUT R4, R2, 0x40, RZ, 0xfc, !PT ;  /* 0x0000004002047812 */ /* 0x000fc600078efcff */
[----:B------:R1:W-:Y:S02]  /*cc90*/  STL [R1+0x10], R0 ;  /* 0x0000100001007387 */ /* 0x0003e40000100800 */
[----:B-1----:R-:W-:Y:S02]  /*cca0*/  IMAD.MOV.U32 R0, RZ, RZ, 0x1 ;  /* 0x00000001ff007424 */ /* 0x002fe400078e00ff */
[----:B0-----:R-:W-:-:S05]  /*ccb0*/  IMAD.U32 R3, RZ, RZ, UR5 ;  /* 0x00000005ff037e24 */ /* 0x001fca000f8e00ff */
[----:B------:R0:W-:Y:S04]  /*ccc0*/  STL [R1+0x24], R3 ;  /* 0x0000240301007387 */ /* 0x0001e80000100800 */
[----:B------:R-:W-:Y:S04]  /*ccd0*/  STL [R1+0x2c], RZ ;  /* 0x00002cff01007387 */ /* 0x000fe80000100800 */
[----:B------:R1:W-:Y:S01]  /*cce0*/  STL [R1], R0 ;  /* 0x0000000001007387 */ /* 0x0003e20000100800 */
[C---:B0-----:R-:W-:Y:S02]  /*ccf0*/  LOP3.LUT R3, R2.reuse, 0x80, RZ, 0xfc, !PT ;  /* 0x0000008002037812 */ /* 0x041fe400078efcff */
[----:B-1----:R-:W-:-:S07]  /*cd00*/  LOP3.LUT R0, R2, 0xc0, RZ, 0xfc, !PT ;  /* 0x000000c002007812 */ /* 0x002fce00078efcff */
.L_x_323:
[----:B------:R-:W2:Y:S01]  /*cd10*/  LDL R2, [R1+0x24] ;  /* 0x0000240001027983 */ /* 0x000ea20000100800 */
[----:B0-----:R-:W0:Y:S01]  /*cd20*/  LDC R0, c[0x0][0xc38] ;  /* 0x00030e00ff007b82 */ /* 0x001e220000000800 */
[----:B------:R-:W-:Y:S05]  /*cd30*/  YIELD ;  /* 0x0000000000007946 */ /* 0x000fea0003800000 */
[----:B------:R-:W-:Y:S02]  /*cd40*/  ULDC.64 UR4, c[0x0][0x418] ;  /* 0x0001060000047ab9 */ /* 0x000fe40000000a00 */
[----:B------:R-:W1:Y:S01]  /*cd50*/  LDC R16, c[0x0][0xc44] ;  /* 0x00031100ff107b82 */ /* 0x000e620000000800 */
[----:B------:R-:W-:-:S03]  /*cd60*/  UISETP.NE.U32.AND UP0, UPT, UR4, URZ, UPT ;  /* 0x0000003f0400728c */ /* 0x000fc6000bf05070 */
[----:B------:R-:W-:Y:S01]  /*cd70*/  ULDC UR4, c[0x0][0x424] ;  /* 0x0001090000047ab9 */ /* 0x000fe20000000800 */
[----:B------:R-:W-:-:S04]  /*cd80*/  UISETP.NE.AND.EX UP0, UPT, UR5, URZ, UPT, UP0 ;  /* 0x0000003f0500728c */ /* 0x000fc8000bf05300 */
[----:B------:R-:W-:Y:S01]  /*cd90*/  USEL UR4, UR4, 0x1, UP0 ;  /* 0x0000000104047887 */ /* 0x000fe20008000000 */
[----:B0-----:R-:W-:Y:S02]  /*cda0*/  ISETP.NE.AND P0, PT, R0, 0x1, PT ;  /* 0x000000010000780c */ /* 0x001fe40003f05270 */
[----:B-1----:R-:W-:-:S11]  /*cdb0*/  ISETP.NE.AND P1, PT, R16, 0x1, PT ;  /* 0x000000011000780c */ /* 0x002fd60003f25270 */
[----:B------:R-:W2:Y:S08]  /*cdc0*/  @P0 LDC R0, c[0x0][0xc3c] ;  /* 0x00030f00ff000b82 */ /* 0x000eb00000000800 */
[----:B------:R-:W0:Y:S01]  /*cdd0*/  @P0 LDC R3, c[0x0][0xc40] ;  /* 0x00031000ff030b82 */ /* 0x000e220000000800 */
[----:B--2---:R-:W-:-:S04]  /*cde0*/  @P0 IMAD.HI.U32 R0, R2, R0, RZ ;  /* 0x0000000002000227 */ /* 0x004fc800078e00ff */
[----:B------:R-:W-:Y:S01]  /*cdf0*/  IMAD.MOV.U32 R4, RZ, RZ, R2 ;  /* 0x000000ffff047224 */ /* 0x000fe200078e0002 */
[----:B0-----:R-:W-:Y:S02]  /*ce00*/  @P0 SHF.R.U32.HI R4, RZ, R3, R0 ;  /* 0x00000003ff040219 */ /* 0x001fe40000011600 */
[----:B------:R-:W0:Y:S03]  /*ce10*/  @P1 LDC.64 R2, c[0x0][0xc48] ;  /* 0x00031200ff021b82 */ /* 0x000e260000000a00 */
[----:B------:R-:W-:Y:S01]  /*ce20*/  IMAD.MOV.U32 R5, RZ, RZ, R4 ;  /* 0x000000ffff057224 */ /* 0x000fe200078e0004 */
[----:B------:R-:W-:Y:S04]  /*ce30*/  STL [R1+0x1c], R4 ;  /* 0x00001c0401007387 */ /* 0x000fe80000100800 */
[----:B------:R-:W1:Y:S01]  /*ce40*/  LDC R0, c[0x0][0x2f0] ;  /* 0x0000bc00ff007b82 */ /* 0x000e620000000800 */
[----:B0-----:R-:W-:-:S05]  /*ce50*/  @P1 IMAD.HI.U32 R2, R4, R2, RZ ;  /* 0x0000000204021227 */ /* 0x001fca00078e00ff */
[----:B------:R-:W-:Y:S01]  /*ce60*/  @P1 SHF.R.U32.HI R5, RZ, R3, R2 ;  /* 0x00000003ff051219 */ /* 0x000fe20000011602 */
[----:B-1----:R-:W-:Y:S01]  /*ce70*/  IMAD R0, R0, UR4, RZ ;  /* 0x0000000400007c24 */ /* 0x002fe2000f8e02ff */
[----:B------:R-:W-:-:S03]  /*ce80*/  UIADD3 UR4, UR36, 0x24400, URZ ;  /* 0x0002440024047890 */ /* 0x000fc6000fffe03f */
[----:B------:R-:W-:Y:S01]  /*ce90*/  STL [R1+0x14], R5 ;  /* 0x0000140501007387 */ /* 0x000fe20000100800 */
[----:B------:R-:W-:Y:S01]  /*cea0*/  IMAD.MOV R3, RZ, RZ, -R5 ;  /* 0x000000ffff037224 */ /* 0x000fe200078e0a05 */
[----:B------:R-:W-:Y:S02]  /*ceb0*/  ULOP3.LUT UP0, URZ, UR4, 0x3ff, URZ, 0xc0, !UPT ;  /* 0x000003ff043f7892 */ /* 0x000fe4000f80c03f */
[----:B------:R0:W-:Y:S01]  /*cec0*/  STL [R1+0x28], R0 ;  /* 0x0000280001007387 */ /* 0x0001e20000100800 */
[----:B------:R-:W-:-:S03]  /*ced0*/  IMAD R16, R16, R3, R4 ;  /* 0x0000000310107224 */ /* 0x000fc600078e0204 */
[----:B------:R-:W-:Y:S01]  /*cee0*/  PLOP3.LUT P0, PT, PT, PT, UP0, 0x80, 0x0 ;  /* 0x000000000000781c */ /* 0x000fe20003f0f008 */
[----:B0-----:R-:W-:-:S04]  /*cef0*/  VIADD R0, R0, 0x4f ;  /* 0x0000004f00007836 */ /* 0x001fc80000000000 */
[----:B------:R-:W-:-:S05]  /*cf00*/  IMAD.HI R0, R0, 0x66666667, RZ ;  /* 0x6666666700007827 */ /* 0x000fca00078e02ff */
[----:B------:R-:W-:-:S04]  /*cf10*/  SHF.R.U32.HI R2, RZ, 0x1f, R0 ;  /* 0x0000001fff027819 */ /* 0x000fc80000011600 */
[----:B------:R-:W-:-:S05]  /*cf20*/  LEA.HI.SX32 R0, R0, R2, 0x1b ;  /* 0x0000000200007211 */ /* 0x000fca00078fdaff */
[----:B------:R0:W-:Y:S01]  /*cf30*/  STL [R1+0x20], R0 ;  /* 0x0000200001007387 */ /* 0x0001e20000100800 */
[----:B------:R-:W-:Y:S05]  /*cf40*/  @!P0 BRA `(.L_x_229) ;  /* 0x0000000000408947 */ /* 0x000fea0003800000 */
[----:B------:R-:W-:Y:S01]  /*cf50*/  MOV R2, 0x0 ;  /* 0x0000000000027802 */ /* 0x000fe20000000f00 */
[----:B------:R-:W-:Y:S01]  /*cf60*/  ULDC.64 UR6, c[0x4][0xa8] ;  /* 0x01002a0000067ab9 */ /* 0x000fe20000000a00 */
[----:B------:R-:W-:Y:S01]  /*cf70*/  ULDC.64 UR8, c[0x4][0xb0] ;  /* 0x01002c0000087ab9 */ /* 0x000fe20000000a00 */
[----:B------:R-:W-:Y:S01]  /*cf80*/  ULDC.64 UR4, c[0x4][0x8] ;  /* 0x0100020000047ab9 */ /* 0x000fe20000000a00 */
[----:B------:R-:W-:Y:S02]  /*cf90*/  IMAD.U32 R4, RZ, RZ, UR6 ;  /* 0x00000006ff047e24 */ /* 0x000fe4000f8e00ff */
[----:B------:R-:W1:Y:S01]  /*cfa0*/  LDC.64 R2, c[0x4][R2] ;  /* 0x0100000002027b82 */ /* 0x000e620000000a00 */
[----:B------:R-:W-:Y:S02]  /*cfb0*/  IMAD.U32 R5, RZ, RZ, UR7 ;  /* 0x00000007ff057e24 */ /* 0x000fe4000f8e00ff */
[----:B------:R-:W-:Y:S02]  /*cfc0*/  IMAD.U32 R6, RZ, RZ, UR8 ;  /* 0x00000008ff067e24 */ /* 0x000fe4000f8e00ff */
[----:B------:R-:W-:-:S02]  /*cfd0*/  IMAD.U32 R7, RZ, RZ, UR9 ;  /* 0x00000009ff077e24 */ /* 0x000fc4000f8e00ff */
[----:B------:R-:W-:Y:S02]  /*cfe0*/  IMAD.U32 R10, RZ, RZ, UR4 ;  /* 0x00000004ff0a7e24 */ /* 0x000fe4000f8e00ff */
[----:B------:R-:W-:Y:S02]  /*cff0*/  IMAD.U32 R11, RZ, RZ, UR5 ;  /* 0x00000005ff0b7e24 */ /* 0x000fe4000f8e00ff */
[----:B------:R-:W-:Y:S02]  /*d000*/  IMAD.MOV.U32 R8, RZ, RZ, 0x70 ;  /* 0x00000070ff087424 */ /* 0x000fe400078e00ff */
[----:B------:R-:W-:Y:S02]  /*d010*/  IMAD.MOV.U32 R12, RZ, RZ, 0x1 ;  /* 0x00000001ff0c7424 */ /* 0x000fe400078e00ff */
[----:B------:R-:W-:-:S07]  /*d020*/  IMAD.MOV.U32 R13, RZ, RZ, RZ ;  /* 0x000000ffff0d7224 */ /* 0x000fce00078e00ff */
[----:B------:R-:W-:-:S07]  /*d030*/  LEPC R20, `(.L_x_229) ;  /* 0x000000001014794e */ /* 0x000fce0000000000 */
[----:B01----:R-:W-:Y:S05]  /*d040*/  CALL.ABS.NOINC R2 ;  /* 0x0000000002007343 */ /* 0x003fea0003c00000 */
.L_x_229:
        /* <DEDUP_REMOVED lines=8> */
[----:B------:R1:W2:Y:S01]  /*d0d0*/  LDC.64 R2, c[0x4][R17] ;  /* 0x0100000011027b82 */ /* 0x0002a20000000a00 */
[----:B------:R-:W-:Y:S02]  /*d0e0*/  IMAD.U32 R4, RZ, RZ, UR6 ;  /* 0x00000006ff047e24 */ /* 0x000fe4000f8e00ff */
[----:B------:R-:W-:Y:S02]  /*d0f0*/  IMAD.U32 R5, RZ, RZ, UR7 ;  /* 0x00000007ff057e24 */ /* 0x000fe4000f8e00ff */
[----:B------:R-:W-:Y:S02]  /*d100*/  IMAD.U32 R6, RZ, RZ, UR8 ;  /* 0x00000008ff067e24 */ /* 0x000fe4000f8e00ff */
[----:B------:R-:W-:-:S02]  /*d110*/  IMAD.U32 R7, RZ, RZ, UR9 ;  /* 0x00000009ff077e24 */ /* 0x000fc4000f8e00ff */
[----:B------:R-:W-:Y:S02]  /*d120*/  IMAD.U32 R10, RZ, RZ, UR4 ;  /* 0x00000004ff0a7e24 */ /* 0x000fe4000f8e00ff */
[----:B------:R-:W-:Y:S02]  /*d130*/  IMAD.U32 R11, RZ, RZ, UR5 ;  /* 0x00000005ff0b7e24 */ /* 0x000fe4000f8e00ff */
[----:B------:R-:W-:Y:S02]  /*d140*/  IMAD.MOV.U32 R8, RZ, RZ, 0x70 ;  /* 0x00000070ff087424 */ /* 0x000fe400078e00ff */
[----:B------:R-:W-:Y:S02]  /*d150*/  IMAD.MOV.U32 R12, RZ, RZ, 0x1 ;  /* 0x00000001ff0c7424 */ /* 0x000fe400078e00ff */
[----:B-1----:R-:W-:-:S07]  /*d160*/  IMAD.MOV.U32 R13, RZ, RZ, RZ ;  /* 0x000000ffff0d7224 */ /* 0x002fce00078e00ff */
[----:B------:R-:W-:-:S07]  /*d170*/  LEPC R20, `(.L_x_231) ;  /* 0x000000001014794e */ /* 0x000fce0000000000 */
[----:B0-2---:R-:W-:Y:S05]  /*d180*/  CALL.ABS.NOINC R2 ;  /* 0x0000000002007343 */ /* 0x005fea0003c00000 */
.L_x_231:
[----:B------:R0:W1:Y:S01]  /*d190*/  LDC.64 R2, c[0x4][R17] ;  /* 0x0100000011027b82 */ /* 0x0000620000000a00 */
[----:B------:R-:W-:Y:S01]  /*d1a0*/  ULDC.64 UR6, c[0x4][0xa8] ;  /* 0x01002a0000067ab9 */ /* 0x000fe20000000a00 */
[----:B------:R-:W-:Y:S01]  /*d1b0*/  ULDC.64 UR8, c[0x4][0xb0] ;  /* 0x01002c0000087ab9 */ /* 0x000fe20000000a00 */
[----:B------:R-:W-:Y:S01]  /*d1c0*/  ULDC.64 UR4, c[0x4][0x18] ;  /* 0x0100060000047ab9 */ /* 0x000fe20000000a00 */
        /* <DEDUP_REMOVED lines=8> */
[----:B0-----:R-:W-:-:S07]  /*d250*/  IMAD.MOV.U32 R13, RZ, RZ, RZ ;  /* 0x000000ffff0d7224 */ /* 0x001fce00078e00ff */
[----:B------:R-:W-:-:S07]  /*d260*/  LEPC R20, `(.L_x_230) ;  /* 0x000000001014794e */ /* 0x000fce0000000000 */
[----:B-1----:R-:W-:Y:S05]  /*d270*/  CALL.ABS.NOINC R2 ;  /* 0x0000000002007343 */ /* 0x002fea0003c00000 */
.L_x_230:
[----:B------:R-:W2:Y:S01]  /*d280*/  LDL R2, [R1+0x20] ;  /* 0x0000200001027983 */ /* 0x000ea20000100800 */
[----:B------:R-:W-:-:S03]  /*d290*/  ULDC.64 UR4, c[0x0][0x9f8] ;  /* 0x00027e0000047ab9 */ /* 0x000fc60000000a00 */
[----:B0-----:R-:W3:Y:S01]  /*d2a0*/  LDL R0, [R1+0x14] ;  /* 0x0000140001007983 */ /* 0x001ee20000100800 */
[----:B------:R-:W-:Y:S01]  /*d2b0*/  ISETP.NE.U32.AND P0, PT, RZ, UR4, PT ;  /* 0x00000004ff007c0c */ /* 0x000fe2000bf05070 */
[----:B------:R-:W-:-:S03]  /*d2c0*/  ULDC.64 UR6, c[0x0][0x208] ;  /* 0x0000820000067ab9 */ /* 0x000fc60000000a00 */
[----:B------:R-:W-:Y:S01]  /*d2d0*/  ISETP.NE.AND.EX P0, PT, RZ, UR5, PT, P0 ;  /* 0x00000005ff007c0c */ /* 0x000fe2000bf05300 */
[----:B--2---:R-:W-:-:S12]  /*d2e0*/  IMAD.MOV.U32 R17, RZ, RZ, R2 ;  /* 0x000000ffff117224 */ /* 0x004fd800078e0002 */
[----:B------:R-:W3:Y:S02]  /*d2f0*/  @P0 LDC.64 R2, c[0x0][0x9f8] ;  /* 0x00027e00ff020b82 */ /* 0x000ee40000000a00 */
[----:B---3--:R-:W-:-:S05]  /*d300*/  @P0 IMAD.WIDE R2, R0, 0x4, R2 ;  /* 0x0000000400020825 */ /* 0x008fca00078e0202 */
[----:B------:R0:W2:Y:S01]  /*d310*/  @P0 LDG.E R0, desc[UR6][R2.64] ;  /* 0x0000000602000981 */ /* 0x0000a2000c1e1900 */
[----:B------:R-:W-:Y:S01]  /*d320*/  VIADD R9, R17, 0xffffffff ;  /* 0xffffffff11097836 */ /* 0x000fe20000000000 */
[----:B------:R-:W-:Y:S01]  /*d330*/  UMOV UR4, 0xffffffff ;  /* 0xffffffff00047882 */ /* 0x000fe20000000000 */
[----:B------:R-:W-:-:S03]  /*d340*/  LOP3.LUT R18, R18, 0xfffffffb, RZ, 0xc0, !PT ;  /* 0xfffffffb12127812 */ /* 0x000fc600078ec0ff */
[----:B------:R1:W-:Y:S01]  /*d350*/  STL [R1+0x18], R9 ;  /* 0x0000180901007387 */ /* 0x0003e20000100800 */
[----:B0-----:R-:W0:Y:S02]  /*d360*/  LDC.64 R2, c[0x0][0x418] ;  /* 0x00010600ff027b82 */ /* 0x001e240000000a00 */
[----:B0-----:R-:W-:-:S04]  /*d370*/  ISETP.NE.U32.AND P0, PT, R2, RZ, PT ;  /* 0x000000ff0200720c */ /* 0x001fc80003f05070 */
[----:B------:R-:W-:-:S13]  /*d380*/  ISETP.NE.AND.EX P1, PT, R3, RZ, PT, P0 ;  /* 0x000000ff0300720c */ /* 0x000fda0003f25300 */
[----:B------:R-:W-:Y:S02]  /*d390*/  @P1 LOP3.LUT R18, R18, 0x4, RZ, 0xfc, !PT ;  /* 0x0000000412121812 */ /* 0x000fe400078efcff */
[----:B--2---:R-:W-:Y:S01]  /*d3a0*/  SHF.R.S32.HI R8, RZ, 0x1f, R0 ;  /* 0x0000001fff087819 */ /* 0x004fe20000011400 */
[----:B------:R1:W-:Y:S01]  /*d3b0*/  STL [R1+0x8], R0 ;  /* 0x0000080001007387 */ /* 0x0003e20000100800 */
[----:B------:R-:W-:-:S03]  /*d3c0*/  SEL R17, R0, RZ, !P1 ;  /* 0x000000ff00117207 */ /* 0x000fc60004800000 */
[----:B------:R1:W-:Y:S01]  /*d3d0*/  STL [R1+0xc], R8 ;  /* 0x00000c0801007387 */ /* 0x0003e20000100800 */
[----:B------:R-:W-:Y:S05]  /*d3e0*/  BRA.DIV UR4, `(.L_x_232) ;  /* 0x0000004e04707947 */ /* 0x000fea000b800000 */
[----:B------:R-:W0:Y:S02]  /*d3f0*/  S2R R4, SR_TID.X ;  /* 0x0000000000047919 */ /* 0x000e240000002100 */
[----:B0-----:R-:W-:-:S04]  /*d400*/  SHF.R.U32.HI R4, RZ, 0x5, R4 ;  /* 0x00000005ff047819 */ /* 0x001fc80000011604 */
[----:B------:R-:W-:-:S05]  /*d410*/  LOP3.LUT R4, R4, 0x3, RZ, 0xc0, !PT ;  /* 0x0000000304047812 */ /* 0x000fca00078ec0ff */
[----:B------:R0:W2:Y:S02]  /*d420*/  SHFL.IDX PT, R14, R4, RZ, 0x1f ;  /* 0x00001fff040e7589 */ /* 0x0000a400000e0000 */
.L_x_339:
[----:B--2---:R-:W-:Y:S02]  /*d430*/  ISETP.NE.AND P0, PT, R14, RZ, PT ;  /* 0x000000ff0e00720c */ /* 0x004fe40003f05270 */
[----:B------:R-:W-:Y:S02]  /*d440*/  PLOP3.LUT P2, PT, PT, PT, PT, 0x8, 0x0 ;  /* 0x000000000000781c */ /* 0x000fe40003f4e170 */
[----:B------:R-:W-:-:S11]  /*d450*/  LOP3.LUT R18, R18, 0xfffffff7, RZ, 0xc0, !PT ;  /* 0xfffffff712127812 */ /* 0x000fd600078ec0ff */
[----:B------:R-:W-:Y:S01]  /*d460*/  @P2 LOP3.LUT R18, R18, 0x8, RZ, 0xfc, !PT ;  /* 0x0000000812122812 */ /* 0x000fe200078efcff */
[----:B------:R-:W-:Y:S06]  /*d470*/  @P0 BRA `(.L_x_233) ;  /* 0x0000000400600947 */ /* 0x000fec0003800000 */
[----:B------:R-:W-:-:S03]  /*d480*/  UMOV UR4, 0xffffffff ;  /* 0xffffffff00047882 */ /* 0x000fc60000000000 */
[----:B------:R-:W-:Y:S05]  /*d490*/  BRA.DIV UR4, `(.L_x_234) ;  /* 0x0000004e04787947 */ /* 0x000fea000b800000 */
[----:B------:R-:W-:-:S13]  /*d4a0*/  ELECT P6, URZ, PT ;  /* 0x00000000003f782f */ /* 0x000fda00038c0000 */
.L_x_342:
[----:B------:R-:W-:Y:S05]  /*d4b0*/  @!P6 BRA `(.L_x_233) ;  /* 0x000000040050e947 */ /* 0x000fea0003800000 */
[----:B------:R2:W-:Y:S01]  /*d4c0*/  STL [R1+0x4], R9 ;  /* 0x0000040901007387 */ /* 0x0005e20000100800 */
[----:B------:R-:W-:Y:S05]  /*d4d0*/  @!P1 BRA `(.L_x_235) ;  /* 0x00000000004c9947 */ /* 0x000fea0003800000 */
[----:B------:R-:W3:Y:S01]  /*d4e0*/  LDC R7, c[0x0][0x43c] ;  /* 0x00010f00ff077b82 */ /* 0x000ee20000000800 */
[----:B------:R-:W-:Y:S01]  /*d4f0*/  ULDC.64 UR4, c[0x0][0x428] ;  /* 0x00010a0000047ab9 */ /* 0x000fe20000000a00 */
[----:B------:R-:W-:Y:S01]  /*d500*/  ULDC.64 UR6, c[0x0][0x208] ;  /* 0x0000820000067ab9 */ /* 0x000fe20000000a00 */
[----:B---3--:R-:W-:-:S13]  /*d510*/  ISETP.NE.AND P0, PT, R7, 0x1, PT ;  /* 0x000000010700780c */ /* 0x008fda0003f05270 */
[----:B0-----:R-:W0:Y:S02]  /*d520*/  @P0 LDC.64 R4, c[0x0][0x440] ;  /* 0x00011000ff040b82 */ /* 0x001e240000000a00 */
[----:B0-----:R-:W-:-:S04]  /*d530*/  @P0 IMAD.HI.U32 R6, R9, R4, RZ ;  /* 0x0000000409060227 */ /* 0x001fc800078e00ff */
[----:B------:R-:W-:Y:S01]  /*d540*/  IMAD.MOV.U32 R4, RZ, RZ, R9 ;  /* 0x000000ffff047224 */ /* 0x000fe200078e0009 */
[----:B------:R-:W-:-:S05]  /*d550*/  @P0 SHF.R.U32.HI R4, RZ, R5, R6 ;  /* 0x00000005ff040219 */ /* 0x000fca0000011606 */
[----:B------:R-:W-:-:S04]  /*d560*/  IMAD.MOV R5, RZ, RZ, -R4 ;  /* 0x000000ffff057224 */ /* 0x000fc800078e0a04 */
[----:B------:R-:W-:Y:S01]  /*d570*/  IMAD R6, R7, R5, R9 ;  /* 0x0000000507067224 */ /* 0x000fe200078e0209 */
[----:B------:R-:W-:-:S04]  /*d580*/  SHF.R.S32.HI R5, RZ, 0x1f, R4 ;  /* 0x0000001fff057819 */ /* 0x000fc80000011404 */
[----:B------:R0:W-:Y:S01]  /*d590*/  STL [R1+0x4], R6 ;  /* 0x0000040601007387 */ /* 0x0001e20000100800 */
[----:B------:R-:W-:-:S03]  /*d5a0*/  IMAD.WIDE.U32 R4, R0, UR4, R4 ;  /* 0x0000000400047c25 */ /* 0x000fc6000f8e0004 */
[----:B------:R-:W-:Y:S01]  /*d5b0*/  LEA R2, P0, R4, R2, 0x2 ;  /* 0x0000000204027211 */ /* 0x000fe200078010ff */
[----:B0-----:R-:W-:-:S04]  /*d5c0*/  IMAD R6, R8, UR4, RZ ;  /* 0x0000000408067c24 */ /* 0x001fc8000f8e02ff */
[----:B-1----:R-:W-:-:S04]  /*d5d0*/  IMAD R0, R0, UR5, R6 ;  /* 0x0000000500007c24 */ /* 0x002fc8000f8e0206 */
[----:B------:R-:W-:-:S05]  /*d5e0*/  IMAD.IADD R0, R5, 0x1, R0 ;  /* 0x0000000105007824 */ /* 0x000fca00078e0200 */
[----:B------:R-:W-:-:S05]  /*d5f0*/  LEA.HI.X R3, R4, R3, R0, 0x2, P0 ;  /* 0x0000000304037211 */ /* 0x000fca00000f1400 */
[----:B------:R3:W5:Y:S02]  /*d600*/  LDG.E R0, desc[UR6][R2.64] ;  /* 0x0000000602007981 */ /* 0x000764000c1e1900 */
.L_x_235:
[----:B---3--:R-:W3:Y:S01]  /*d610*/  LDL R3, [R1] ;  /* 0x0000000001037983 */ /* 0x008ee20000100800 */
[----:B------:R-:W-:Y:S02]  /*d620*/  LEA R2, R19, UR36, 0x3 ;  /* 0x0000002413027c11 */ /* 0x000fe4000f8e18ff */
[----:B---3--:R-:W-:-:S04]  /*d630*/  SHF.L.U32 R3, R3, 0x1f, RZ ;  /* 0x0000001f03037819 */ /* 0x008fc800000006ff */
[----:B------:R-:W3:Y:S02]  /*d640*/  SYNCS.PHASECHK.TRANS64.TRYWAIT P0, [R2+URZ+0x38840], R3 ;  /* 0x03884003020075a7 */ /* 0x000ee4000800017f */
[----:B---3--:R-:W-:Y:S05]  /*d650*/  @!P0 BRA `(.L_x_236) ;  /* 0x0000004c00288947 */ /* 0x008fea0003800000 */
.L_x_343:
[----:B0-----:R-:W0:Y:S01]  /*d660*/  S2R R4, SR_TID.X ;  /* 0x0000000000047919 */ /* 0x001e220000002100 */
[----:B------:R-:W-:-:S04]  /*d670*/  UPRMT UR4, UR37, 0x9910, URZ ;  /* 0x0000991025047896 */ /* 0x000fc8000800003f */
[----:B------:R-:W-:Y:S01]  /*d680*/  UISETP.NE.AND UP0, UPT, UR4, 0x2, UPT ;  /* 0x000000020400788c */ /* 0x000fe2000bf05270 */
[----:B0-----:R-:W-:-:S04]  /*d690*/  LOP3.LUT R4, R4, 0x7f, RZ, 0xc0, !PT ;  /* 0x0000007f04047812 */ /* 0x001fc800078ec0ff */
[----:B------:R-:W-:-:S13]  /*d6a0*/  ISETP.NE.AND P0, PT, R4, RZ, PT ;  /* 0x000000ff0400720c */ /* 0x000fda0003f05270 */
[----:B---3--:R-:W-:-:S04]  /*d6b0*/  @!P0 IMAD.MOV.U32 R3, RZ, RZ, 0xa000 ;  /* 0x0000a000ff038424 */ /* 0x008fc800078e00ff */
[----:B------:R0:W-:Y:S01]  /*d6c0*/  @!P0 SYNCS.ARRIVE.TRANS64 RZ, [R2+URZ+0x38830], R3 ;  /* 0x0388300302ff89a7 */ /* 0x0001e2000800003f */
[----:B------:R-:W-:-:S13]  /*d6d0*/  PLOP3.LUT P0, PT, PT, PT, UP0, 0x80, 0x0 ;  /* 0x000000000000781c */ /* 0x000fda0003f0f008 */
[----:B0-----:R-:W-:Y:S05]  /*d6e0*/  @P0 BRA `(.L_x_237) ;  /* 0x0000000000040947 */ /* 0x001fea0003800000 */
[----:B------:R-:W-:Y:S01]  /*d6f0*/  BPT.TRAP 0x1 ;  /* 0x000000040000795c */ /* 0x000fe20000300000 */
.L_x_237:
[----:B------:R-:W-:-:S13]  /*d700*/  LOP3.LUT P0, RZ, R18, 0x2, RZ, 0xc0, !PT ;  /* 0x0000000212ff7812 */ /* 0x000fda000780c0ff */
[----:B------:R-:W-:Y:S05]  /*d710*/  @P0 BRA `(.L_x_238) ;  /* 0x0000000000040947 */ /* 0x000fea0003800000 */
[----:B------:R-:W-:Y:S01]  /*d720*/  BPT.TRAP 0x1 ;  /* 0x000000040000795c */ /* 0x000fe20000300000 */
.L_x_238:
[----:B------:R-:W3:Y:S01]  /*d730*/  LDL R4, [R1+0x4] ;  /* 0x0000040001047983 */ /* 0x000ee20000100800 */
[----:B------:R-:W-:Y:S01]  /*d740*/  R2UR UR9, R2 ;  /* 0x00000000020972ca */ /* 0x000fe200000e0000 */
[----:B------:R-:W-:Y:S01]  /*d750*/  UIADD3 UR4, UP0, UR38, 0x370, URZ ;  /* 0x0000037026047890 */ /* 0x000fe2000ff1e03f */
[----:B------:R-:W-:Y:S01]  /*d760*/  R2UR UR12, R16 ;  /* 0x00000000100c72ca */ /* 0x000fe200000e0000 */
[----:B------:R-:W0:Y:S01]  /*d770*/  S2R R5, SR_CgaCtaId ;  /* 0x0000000000057919 */ /* 0x000e220000008800 */
[----:B-----5:R-:W-:Y:S01]  /*d780*/  R2UR UR13, R0 ;  /* 0x00000000000d72ca */ /* 0x020fe200000e0000 */
[----:B------:R-:W-:Y:S01]  /*d790*/  UMOV UR10, URZ ;  /* 0x0000003f000a7c82 */ /* 0x000fe20008000000 */
[----:B------:R-:W-:Y:S01]  /*d7a0*/  UMOV UR19, 0x30000 ;  /* 0x0003000000137882 */ /* 0x000fe20000000000 */
[----:B------:R-:W4:Y:S01]  /*d7b0*/  S2R R3, SR_CgaCtaId ;  /* 0x0000000000037919 */ /* 0x000f220000008800 */
[----:B------:R-:W-:Y:S01]  /*d7c0*/  UMOV UR6, 0x0 ;  /* 0x0000000000067882 */ /* 0x000fe20000000000 */
[----:B------:R-:W-:Y:S01]  /*d7d0*/  UMOV UR7, 0x14f00000 ;  /* 0x14f0000000077882 */ /* 0x000fe20000000000 */
[----:B------:R-:W-:Y:S01]  /*d7e0*/  UMOV UR16, 0x40 ;  /* 0x0000004000107882 */ /* 0x000fe20000000000 */
[----:B------:R-:W-:Y:S01]  /*d7f0*/  PLOP3.LUT P0, PT, PT, PT, PT, 0x80, 0x0 ;  /* 0x000000000000781c */ /* 0x000fe20003f0f070 */
[----:B------:R-:W-:Y:S01]  /*d800*/  IMAD.MOV.U32 R17, RZ, RZ, R0 ;  /* 0x000000ffff117224 */ /* 0x000fe200078e0000 */
[----:B------:R-:W-:Y:S01]  /*d810*/  UIADD3 UR9, UR9, 0x38830, URZ ;  /* 0x0003883009097890 */ /* 0x000fe2000fffe03f */
[----:B------:R-:W-:-:S10]  /*d820*/  LOP3.LUT R18, R18, 0xfffffff7, RZ, 0xc0, !PT ;  /* 0xfffffff712127812 */ /* 0x000fd400078ec0ff */
[----:B------:R-:W-:Y:S02]  /*d830*/  @P0 LOP3.LUT R18, R18, 0x8, RZ, 0xfc, !PT ;  /* 0x0000000812120812 */ /* 0x000fe400078efcff */
[----:B0-----:R-:W-:Y:S02]  /*d840*/  LOP3.LUT R5, R5, 0x1, RZ, 0xc0, !PT ;  /* 0x0000000105057812 */ /* 0x001fe400078ec0ff */
[----:B----4-:R-:W-:-:S03]  /*d850*/  LOP3.LUT R3, R3, 0x1, RZ, 0xc0, !PT ;  /* 0x0000000103037812 */ /* 0x010fc600078ec0ff */
[----:B------:R-:W-:-:S04]  /*d860*/  IMAD R5, R5, 0xa00, RZ ;  /* 0x00000a0005057824 */ /* 0x000fc800078e02ff */
[----:B------:R-:W-:Y:S02]  /*d870*/  IMAD R2, R19, 0x5000, R5 ;  /* 0x0000500013027824 */ /* 0x000fe400078e0205 */
[----:B------:R-:W-:-:S03]  /*d880*/  IMAD R3, R3, 0x28, RZ ;  /* 0x0000002803037824 */ /* 0x000fc600078e02ff */
[----:B------:R-:W-:Y:S02]  /*d890*/  R2UR UR5, R2 ;  /* 0x00000000020572ca */ /* 0x000fe400000e0000 */
[----:B------:R-:W-:-:S11]  /*d8a0*/  R2UR UR8, R3 ;  /* 0x00000000030872ca */ /* 0x000fd600000e0000 */
[----:B------:R-:W-:Y:S02]  /*d8b0*/  ULEA UR14, UR5, UR36, 0x1 ;  /* 0x00000024050e7291 */ /* 0x000fe4000f8e083f */
[----:B------:R-:W-:Y:S02]  /*d8c0*/  UIADD3.X UR5, URZ, UR39, URZ, UP0, !UPT ;  /* 0x000000273f057290 */ /* 0x000fe400087fe43f */
[----:B------:R-:W-:Y:S02]  /*d8d0*/  UIADD3 UR15, UR14, 0x26c00, URZ ;  /* 0x00026c000e0f7890 */ /* 0x000fe4000fffe03f */
[----:B------:R-:W-:Y:S02]  /*d8e0*/  UIADD3 UR17, UR14, 0x29400, URZ ;  /* 0x000294000e117890 */ /* 0x000fe4000fffe03f */
[----:B------:R-:W-:Y:S01]  /*d8f0*/  UIADD3 UR18, UR14, 0x2bc00, URZ ;  /* 0x0002bc000e127890 */ /* 0x000fe2000fffe03f */
[----:B---3--:R-:W-:-:S13]  /*d900*/  R2UR UR11, R4 ;  /* 0x00000000040b72ca */ /* 0x008fda00000e0000 */
[----:B------:R-:W-:Y:S02]  /*d910*/  UIMAD UR11, UR11, 0x50, UR8 ;  /* 0x000000500b0b78a4 */ /* 0x000fe4000f8e0208 */
[----:B------:R-:W-:-:S03]  /*d920*/  UIADD3 UR8, UR14, 0x24400, URZ ;  /* 0x000244000e087890 */ /* 0x000fc6000fffe03f */
[----:B------:R-:W-:-:S06]  /*d930*/  UMOV UR14, 0x80 ;  /* 0x00000080000e7882 */ /* 0x000fcc0000000000 */
[----:B------:R0:W-:Y:S02]  /*d940*/  UTMALDG.4D.MULTICAST [UR8], [UR4], UR19, desc[UR6] ;  /* 0x00000608040073b4 */ /* 0x0001e40008019813 */
[----:B0-----:R-:W-:Y:S01]  /*d950*/  UMOV UR8, UR15 ;  /* 0x0000000f00087c82 */ /* 0x001fe20008000000 */
[----:B------:R-:W-:Y:S02]  /*d960*/  UMOV UR10, UR16 ;  /* 0x00000010000a7c82 */ /* 0x000fe40008000000 */
[----:B------:R0:W-:Y:S02]  /*d970*/  UTMALDG.4D.MULTICAST [UR8], [UR4], UR19, desc[UR6] ;  /* 0x00000608040073b4 */ /* 0x0001e40008019813 */
[----:B0-----:R-:W-:Y:S01]  /*d980*/  UMOV UR8, UR17 ;  /* 0x0000001100087c82 */ /* 0x001fe20008000000 */
[----:B------:R-:W-:Y:S01]  /*d990*/  UMOV UR10, UR14 ;  /* 0x0000000e000a7c82 */ /* 0x000fe20008000000 */
[----:B------:R-:W-:Y:S01]  /*d9a0*/  UMOV UR14, 0xc0 ;  /* 0x000000c0000e7882 */ /* 0x000fe20000000000 */
[----:B------:R0:W-:Y:S02]  /*d9b0*/  UTMALDG.4D.MULTICAST [UR8], [UR4], UR19, desc[UR6] ;  /* 0x00000608040073b4 */ /* 0x0001e40008019813 */
[----:B0-----:R-:W-:Y:S01]  /*d9c0*/  UMOV UR8, UR18 ;  /* 0x0000001200087c82 */ /* 0x001fe20008000000 */
[----:B------:R-:W-:-:S02]  /*d9d0*/  UMOV UR10, UR14 ;  /* 0x0000000e000a7c82 */ /* 0x000fc40008000000 */
[----:B------:R3:W-:Y:S02]  /*d9e0*/  UTMALDG.4D.MULTICAST [UR8], [UR4], UR19, desc[UR6] ;  /* 0x00000608040073b4 */ /* 0x0007e40008019813 */
[----:B---3--:R-:W-:Y:S01]  /*d9f0*/  NOP ;  /* 0x0000000000007918 */ /* 0x008fe20000000000 */
.L_x_233:
        /* <DEDUP_REMOVED lines=10> */
[----:B0-----:R-:W-:Y:S02]  /*daa0*/  IMAD.U32 R4, RZ, RZ, UR6 ;  /* 0x00000006ff047e24 */ /* 0x001fe4000f8e00ff */
[----:B------:R-:W0:Y:S01]  /*dab0*/  LDC.64 R2, c[0x4][R2] ;  /* 0x0100000002027b82 */ /* 0x000e220000000a00 */
[----:B------:R-:W-:Y:S02]  /*dac0*/  IMAD.U32 R5, RZ, RZ, UR7 ;  /* 0x00000007ff057e24 */ /* 0x000fe4000f8e00ff */
[----:B------:R-:W-:Y:S02]  /*dad0*/  IMAD.U32 R6, RZ, RZ, UR8 ;  /* 0x00000008ff067e24 */ /* 0x000fe4000f8e00ff */
[----:B------:R-:W-:-:S02]  /*dae0*/  IMAD.U32 R7, RZ, RZ, UR9 ;  /* 0x00000009ff077e24 */ /* 0x000fc4000f8e00ff */
[----:B------:R-:W-:Y:S02]  /*daf0*/  IMAD.U32 R10, RZ, RZ, UR4 ;  /* 0x00000004ff0a7e24 */ /* 0x000fe4000f8e00ff */
[----:B------:R-:W-:Y:S02]  /*db00*/  IMAD.U32 R11, RZ, RZ, UR5 ;  /* 0x00000005ff0b7e24 */ /* 0x000fe4000f8e00ff */
[----:B-1----:R-:W-:Y:S02]  /*db10*/  IMAD.MOV.U32 R8, RZ, RZ, 0x70 ;  /* 0x00000070ff087424 */ /* 0x002fe400078e00ff */
[----:B------:R-:W-:Y:S02]  /*db20*/  IMAD.MOV.U32 R12, RZ, RZ, 0x1 ;  /* 0x00000001ff0c7424 */ /* 0x000fe400078e00ff */
[----:B------:R-:W-:-:S07]  /*db30*/  IMAD.MOV.U32 R13, RZ, RZ, RZ ;  /* 0x000000ffff0d7224 */ /* 0x000fce00078e00ff */
[----:B------:R-:W-:-:S07]  /*db40*/  LEPC R20, `(.L_x_239) ;  /* 0x000000001014794e */ /* 0x000fce0000000000 */
[----:B0-2---:R-:W-:Y:S05]  /*db50*/  CALL.ABS.NOINC R2 ;  /* 0x0000000002007343 */ /* 0x005fea0003c00000 */
.L_x_239:
[----:B0-----:R-:W3:Y:S01]  /*db60*/  LDL.LU R4, [R1+0x14] ;  /* 0x0000140001047983 */ /* 0x001ee20000300800 */
[----:B-1----:R-:W-:Y:S01]  /*db70*/  SHF.R.S32.HI R0, RZ, 0x1f, R16 ;  /* 0x0000001fff007819 */ /* 0x002fe20000011410 */
[----:B------:R-:W-:Y:S01]  /*db80*/  ULDC.64 UR4, c[0x0][0x2d8] ;  /* 0x0000b60000047ab9 */ /* 0x000fe20000000a00 */
[----:B------:R-:W0:Y:S01]  /*db90*/  LDC R8, c[0x0][0x448] ;  /* 0x00011200ff087b82 */ /* 0x000e220000000800 */
[----:B------:R-:W4:Y:S04]  /*dba0*/  LDL.LU R7, [R1+0x1c] ;  /* 0x00001c0001077983 */ /* 0x000f280000300800 */
[----:B------:R-:W5:Y:S01]  /*dbb0*/  LDL R5, [R1+0x24] ;  /* 0x0000240001057983 */ /* 0x000f620000100800 */
[----:B------:R-:W-:Y:S02]  /*dbc0*/  IMAD R0, R0, UR4, RZ ;  /* 0x0000000400007c24 */ /* 0x000fe4000f8e02ff */
[C---:B------:R-:W-:Y:S01]  /*dbd0*/  IMAD.WIDE.U32 R2, R16.reuse, UR4, RZ ;  /* 0x0000000410027c25 */ /* 0x040fe2000f8e00ff */
[----:B------:R-:W1:Y:S03]  /*dbe0*/  S2R R10, SR_TID.X ;  /* 0x00000000000a7919 */ /* 0x000e660000002100 */
[----:B------:R-:W-:Y:S01]  /*dbf0*/  IMAD R0, R16, UR5, R0 ;  /* 0x0000000510007c24 */ /* 0x000fe2000f8e0200 */
[----:B------:R-:W-:-:S03]  /*dc00*/  ULDC.64 UR4, c[0x0][0x2e0] ;  /* 0x0000b80000047ab9 */ /* 0x000fc60000000a00 */
[----:B------:R-:W-:Y:S01]  /*dc10*/  IMAD.IADD R3, R3, 0x1, R0 ;  /* 0x0000000103037824 */ /* 0x000fe200078e0200 */
[----:B0-----:R-:W-:-:S13]  /*dc20*/  ISETP.NE.AND P0, PT, R8, 0x1, PT ;  /* 0x000000010800780c */ /* 0x001fda0003f05270 */
[----:B------:R-:W0:Y:S01]  /*dc30*/  @P0 LDC R6, c[0x0][0x44c] ;  /* 0x00011300ff060b82 */ /* 0x000e220000000800 */
[----:B-1----:R-:W-:-:S05]  /*dc40*/  IMAD.SHL.U32 R10, R10, 0x8, RZ ;  /* 0x000000080a0a7824 */ /* 0x002fca00078e00ff */
[----:B------:R-:W-:-:S04]  /*dc50*/  LOP3.LUT R10, R10, 0x38, RZ, 0xc0, !PT ;  /* 0x000000380a0a7812 */ /* 0x000fc800078ec0ff */
[C---:B------:R-:W-:Y:S02]  /*dc60*/  LOP3.LUT R12, R10.reuse, 0x40, RZ, 0xfc, !PT ;  /* 0x000000400a0c7812 */ /* 0x040fe400078efcff */
[C---:B------:R-:W-:Y:S02]  /*dc70*/  LOP3.LUT R11, R10.reuse, 0x80, RZ, 0xfc, !PT ;  /* 0x000000800a0b7812 */ /* 0x040fe400078efcff */
[----:B------:R-:W-:Y:S02]  /*dc80*/  LOP3.LUT R10, R10, 0xc0, RZ, 0xfc, !PT ;  /* 0x000000c00a0a7812 */ /* 0x000fe400078efcff */
[----:B---3--:R-:W-:Y:S01]  /*dc90*/  SHF.R.S32.HI R0, RZ, 0x1f, R4 ;  /* 0x0000001fff007819 */ /* 0x008fe20000011404 */
[----:B------:R-:W-:-:S04]  /*dca0*/  IMAD.WIDE.U32 R2, R4, UR4, R2 ;  /* 0x0000000404027c25 */ /* 0x000fc8000f8e0002 */
[----:B------:R-:W-:Y:S01]  /*dcb0*/  IMAD R0, R0, UR4, RZ ;  /* 0x0000000400007c24 */ /* 0x000fe2000f8e02ff */
[----:B------:R-:W-:-:S03]  /*dcc0*/  ULDC UR4, c[0x0][0xc38] ;  /* 0x00030e0000047ab9 */ /* 0x000fc60000000800 */
[----:B------:R-:W-:Y:S02]  /*dcd0*/  IMAD R0, R4, UR5, R0 ;  /* 0x0000000504007c24 */ /* 0x000fe4000f8e0200 */
[----:B------:R-:W1:Y:S02]  /*dce0*/  S2R R4, SR_TID.X ;  /* 0x0000000000047919 */ /* 0x000e640000002100 */
[----:B------:R-:W-:Y:S02]  /*dcf0*/  IMAD.IADD R3, R3, 0x1, R0 ;  /* 0x0000000103037824 */ /* 0x000fe400078e0200 */
[----:B----4-:R-:W-:Y:S02]  /*dd00*/  IMAD.MOV R0, RZ, RZ, -R7 ;  /* 0x000000ffff007224 */ /* 0x010fe400078e0a07 */
[----:B------:R-:W3:Y:S02]  /*dd10*/  @P0 LDC R7, c[0x0][0x450] ;  /* 0x00011400ff070b82 */ /* 0x000ee40000000800 */
[----:B-----5:R-:W-:Y:S01]  /*dd20*/  IMAD R0, R0, UR4, R5 ;  /* 0x0000000400007c24 */ /* 0x020fe2000f8e0205 */
[----:B------:R-:W-:-:S03]  /*dd30*/  ULDC.64 UR4, c[0x0][0x2d0] ;  /* 0x0000b40000047ab9 */ /* 0x000fc60000000a00 */
[----:B------:R-:W-:Y:S01]  /*dd40*/  IMAD.SHL.U32 R5, R0, 0x80, RZ ;  /* 0x0000008000057824 */ /* 0x000fe200078e00ff */
[----:B-1----:R-:W-:-:S04]  /*dd50*/  LOP3.LUT R4, R4, 0x7f, RZ, 0xc0, !PT ;  /* 0x0000007f04047812 */ /* 0x002fc800078ec0ff */
[----:B--2---:R-:W-:Y:S02]  /*dd60*/  SHF.R.U32.HI R9, RZ, 0x3, R4 ;  /* 0x00000003ff097819 */ /* 0x004fe40000011604 */
[----:B------:R-:W1:Y:S02]  /*dd70*/  S2R R4, SR_TID.X ;  /* 0x0000000000047919 */ /* 0x000e640000002100 */
[----:B-1----:R-:W-:-:S05]  /*dd80*/  IMAD.SHL.U32 R4, R4, 0x10, RZ ;  /* 0x0000001004047824 */ /* 0x002fca00078e00ff */
[----:B------:R-:W-:Y:S02]  /*dd90*/  LOP3.LUT R4, R9, 0x70, R4, 0xf8, !PT ;  /* 0x0000007009047812 */ /* 0x000fe400078ef804 */
[----:B------:R-:W1:Y:S02]  /*dda0*/  S2R R9, SR_TID.X ;  /* 0x0000000000097919 */ /* 0x000e640000002100 */
[----:B------:R-:W-:-:S05]  /*ddb0*/  LOP3.LUT R0, R4, R5, RZ, 0xfc, !PT ;  /* 0x0000000504007212 */ /* 0x000fca00078efcff */
[----:B0-----:R-:W-:-:S04]  /*ddc0*/  @P0 IMAD.HI.U32 R6, R0, R6, RZ ;  /* 0x0000000600060227 */ /* 0x001fc800078e00ff */
[----:B------:R-:W-:Y:S01]  /*ddd0*/  IMAD.MOV.U32 R4, RZ, RZ, R0 ;  /* 0x000000ffff047224 */ /* 0x000fe200078e0000 */
[----:B---3--:R-:W-:-:S05]  /*dde0*/  @P0 SHF.R.U32.HI R4, RZ, R7, R6 ;  /* 0x00000007ff040219 */ /* 0x008fca0000011606 */
[----:B------:R-:W-:Y:S02]  /*ddf0*/  IMAD.MOV R6, RZ, RZ, -R4 ;  /* 0x000000ffff067224 */ /* 0x000fe400078e0a04 */
[----:B------:R-:W-:-:S04]  /*de00*/  IMAD.WIDE.U32 R2, R4, UR4, R2 ;  /* 0x0000000404027c25 */ /* 0x000fc8000f8e0002 */
[----:B------:R-:W-:Y:S01]  /*de10*/  IMAD R0, R8, R6, R0 ;  /* 0x0000000608007224 */ /* 0x000fe200078e0200 */
[----:B------:R-:W-:-:S05]  /*de20*/  SHF.R.S32.HI R6, RZ, 0x1f, R4 ;  /* 0x0000001fff067819 */ /* 0x000fca0000011404 */
[----:B------:R-:W-:Y:S02]  /*de30*/  IMAD R6, R6, UR4, RZ ;  /* 0x0000000406067c24 */ /* 0x000fe4000f8e02ff */
[----:B-1----:R-:W-:Y:S02]  /*de40*/  IMAD.SHL.U32 R9, R9, 0x8, RZ ;  /* 0x0000000809097824 */ /* 0x002fe400078e00ff */
[----:B------:R-:W-:Y:S01]  /*de50*/  IMAD R6, R4, UR5, R6 ;  /* 0x0000000504067c24 */ /* 0x000fe2000f8e0206 */
[----:B------:R-:W-:Y:S01]  /*de60*/  SHF.R.S32.HI R4, RZ, 0x1f, R0 ;  /* 0x0000001fff047819 */ /* 0x000fe20000011400 */
[----:B------:R-:W-:Y:S01]  /*de70*/  ULDC.64 UR4, c[0x0][0x2c8] ;  /* 0x0000b20000047ab9 */ /* 0x000fe20000000a00 */
[----:B------:R-:W-:Y:S01]  /*de80*/  LOP3.LUT R9, R9, 0x38, RZ, 0xc0, !PT ;  /* 0x0000003809097812 */ /* 0x000fe200078ec0ff */
[----:B------:R-:W-:Y:S02]  /*de90*/  IMAD.IADD R3, R3, 0x1, R6 ;  /* 0x0000000103037824 */ /* 0x000fe400078e0206 */
[----:B------:R-:W-:-:S02]  /*dea0*/  IMAD R4, R4, UR4, RZ ;  /* 0x0000000404047c24 */ /* 0x000fc4000f8e02ff */
[----:B------:R-:W-:-:S04]  /*deb0*/  IMAD.WIDE.U32 R2, R0, UR4, R2 ;  /* 0x0000000400027c25 */ /* 0x000fc8000f8e0002 */
[----:B------:R-:W-:Y:S01]  /*dec0*/  IMAD R4, R0, UR5, R4 ;  /* 0x0000000500047c24 */ /* 0x000fe2000f8e0204 */
[----:B------:R-:W-:-:S03]  /*ded0*/  ULDC.64 UR4, c[0x0][0x280] ;  /* 0x0000a00000047ab9 */ /* 0x000fc60000000a00 */
[----:B------:R-:W-:Y:S01]  /*dee0*/  IMAD.IADD R3, R3, 0x1, R4 ;  /* 0x0000000103037824 */ /* 0x000fe200078e0204 */
[C---:B------:R-:W-:Y:S01]  /*def0*/  LEA R4, P0, R2.reuse, UR4, 0x1 ;  /* 0x0000000402047c11 */ /* 0x040fe2000f8008ff */
[----:B------:R-:W-:Y:S02]  /*df00*/  ULDC UR4, c[0x0][0x2b8] ;  /* 0x0000ae0000047ab9 */ /* 0x000fe40000000800 */
[----:B------:R-:W-:Y:S02]  /*df10*/  ISETP.GE.AND P4, PT, R9, UR4, PT ;  /* 0x0000000409007c0c */ /* 0x000fe4000bf86270 */
[----:B------:R-:W-:Y:S01]  /*df20*/  LEA.HI.X R3, R2, UR5, R3, 0x1, P0 ;  /* 0x0000000502037c11 */ /* 0x000fe200080f0c03 */
[----:B------:R-:W-:Y:S01]  /*df30*/  UMOV UR5, 0xffffffff ;  /* 0xffffffff00057882 */ /* 0x000fe20000000000 */
[----:B------:R-:W-:Y:S02]  /*df40*/  ISETP.GE.AND P3, PT, R12, UR4, PT ;  /* 0x000000040c007c0c */ /* 0x000fe4000bf66270 */
[----:B------:R-:W-:-:S02]  /*df50*/  ISETP.GE.AND P0, PT, R11, UR4, PT ;  /* 0x000000040b007c0c */ /* 0x000fc4000bf06270 */
[----:B------:R-:W-:Y:S01]  /*df60*/  ISETP.GE.AND P1, PT, R10, UR4, PT ;  /* 0x000000040a007c0c */ /* 0x000fe2000bf26270 */
[----:B------:R-:W-:-:S12]  /*df70*/  BRA.DIV UR5, `(.L_x_240) ;  /* 0x0000004205f47947 */ /* 0x000fd8000b800000 */
[----:B------:R-:W2:Y:S01]  /*df80*/  LDL R10, [R1+0x10] ;  /* 0x00001000010a7983 */ /* 0x000ea20000100800 */
[----:B------:R-:W-:Y:S01]  /*df90*/  ULDC UR4, c[0x0][0x288] ;  /* 0x0000a20000047ab9 */ /* 0x000fe20000000800 */
[----:B------:R-:W0:Y:S02]  /*dfa0*/  S2R R6, SR_TID.X ;  /* 0x0000000000067919 */ /* 0x000e240000002100 */
[----:B------:R-:W1:Y:S01]  /*dfb0*/  SHFL.IDX PT, R7, R4, RZ, 0x181f ;  /* 0x00181fff04077589 */ /* 0x000e6200000e0000 */
[----:B------:R-:W-:Y:S01]  /*dfc0*/  IMAD R2, R8, UR4, RZ ;  /* 0x0000000408027c24 */ /* 0x000fe2000f8e02ff */
[----:B0-----:R-:W-:-:S04]  /*dfd0*/  LOP3.LUT R6, R6, 0x7f, RZ, 0xc0, !PT ;  /* 0x0000007f06067812 */ /* 0x001fc800078ec0ff */
[----:B------:R-:W-:Y:S02]  /*dfe0*/  SHF.R.U32.HI R11, RZ, 0x3, R6 ;  /* 0x00000003ff0b7819 */ /* 0x000fe40000011606 */
[----:B------:R-:W0:Y:S03]  /*dff0*/  SHFL.IDX PT, R6, R3, RZ, 0x181f ;  /* 0x00181fff03067589 */ /* 0x000e2600000e0000 */
[----:B------:R-:W-:-:S05]  /*e000*/  IMAD.IADD R0, R11, 0x1, R5 ;  /* 0x000000010b007824 */ /* 0x000fca00078e0205 */
[----:B------:R-:W-:-:S13]  /*e010*/  ISETP.GE.AND P2, PT, R0, R2, PT ;  /* 0x000000020000720c */ /* 0x000fda0003f46270 */
[----:B-1----:R-:W-:-:S05]  /*e020*/  @!P2 LEA R7, P5, R9, R7, 0x1 ;  /* 0x000000070907a211 */ /* 0x002fca00078a08ff */
[----:B0-----:R-:W-:-:S05]  /*e030*/  @!P2 IMAD.X R6, RZ, RZ, R6, P5 ;  /* 0x000000ffff06a224 */ /* 0x001fca00028e0606 */
[----:B------:R-:W-:-:S04]  /*e040*/  @!P2 LOP3.LUT R7, R7, R6, RZ, 0x3c, !PT ;  /* 0x000000060707a212 */ /* 0x000fc800078e3cff */
[----:B------:R-:W-:Y:S01]  /*e050*/  @!P2 LOP3.LUT R6, R7, R6, RZ, 0x3c, !PT ;  /* 0x000000060706a212 */ /* 0x000fe200078e3cff */
[----:B------:R-:W-:-:S03]  /*e060*/  ULDC.64 UR6, c[0x0][0x208] ;  /* 0x0000820000067ab9 */ /* 0x000fc60000000a00 */
[----:B------:R-:W-:Y:S01]  /*e070*/  @!P2 LOP3.LUT R7, R7, R6, RZ, 0x3c, !PT ;  /* 0x000000060707a212 */ /* 0x000fe200078e3cff */
[----:B------:R-:W-:-:S04]  /*e080*/  VIADD R5, R0, 0x10 ;  /* 0x0000001000057836 */ /* 0x000fc80000000000 */
[----:B------:R-:W-:Y:S01]  /*e090*/  @!PT LDS RZ, [RZ] ;  /* 0x00000000fffff984 */ /* 0x000fe20000000800 */
[----:B--2---:R-:W-:Y:S04]  /*e0a0*/  @!P2 LDGSTS.E.BYPASS.LTC128B.128 [R10+0x14400], desc[UR6][R6.64], !P4 ;  /* 0x14400000060aafae */ /* 0x004fe8000e101d46 */
[----:B------:R-:W-:Y:S04]  /*e0b0*/  @!P2 LDGSTS.E.BYPASS.LTC128B.128 [R10+0x18400], desc[UR6][R6.64+0x80], !P3 ;  /* 0x18400080060aafae */ /* 0x000fe8000d901d46 */
[----:B------:R-:W-:Y:S04]  /*e0c0*/  @!P2 LDGSTS.E.BYPASS.LTC128B.128 [R10+0x1c400], desc[UR6][R6.64+0x100], !P0 ;  /* 0x1c400100060aafae */ /* 0x000fe8000c101d46 */
[----:B------:R0:W-:Y:S01]  /*e0d0*/  @!P2 LDGSTS.E.BYPASS.LTC128B.128 [R10+0x20400], desc[UR6][R6.64+0x180], !P1 ;  /* 0x20400180060aafae */ /* 0x0001e2000c901d46 */
[----:B------:R-:W-:-:S03]  /*e0e0*/  ISETP.GE.AND P2, PT, R5, R2, PT ;  /* 0x000000020500720c */ /* 0x000fc60003f46270 */
[----:B0-----:R-:W0:Y:S04]  /*e0f0*/  SHFL.IDX PT, R7, R4, 0x1, 0x181f ;  /* 0x00381f0004077f89 */ /* 0x001e2800000e0000 */
[----:B------:R-:W1:Y:S06]  /*e100*/  SHFL.IDX PT, R6, R3, 0x1, 0x181f ;  /* 0x00381f0003067f89 */ /* 0x000e6c00000e0000 */
[----:B0-----:R-:W-:-:S05]  /*e110*/  @!P2 LEA R7, P5, R9, R7, 0x1 ;  /* 0x000000070907a211 */ /* 0x001fca00078a08ff */
[----:B-1----:R-:W-:-:S05]  /*e120*/  @!P2 IMAD.X R6, RZ, RZ, R6, P5 ;  /* 0x000000ffff06a224 */ /* 0x002fca00028e0606 */
[----:B------:R-:W-:-:S04]  /*e130*/  @!P2 LOP3.LUT R7, R7, R6, RZ, 0x3c, !PT ;  /* 0x000000060707a212 */ /* 0x000fc800078e3cff */
[----:B------:R-:W-:-:S04]  /*e140*/  @!P2 LOP3.LUT R6, R7, R6, RZ, 0x3c, !PT ;  /* 0x000000060706a212 */ /* 0x000fc800078e3cff */
[----:B------:R-:W-:-:S05]  /*e150*/  @!P2 LOP3.LUT R7, R7, R6, RZ, 0x3c, !PT ;  /* 0x000000060707a212 */ /* 0x000fca00078e3cff */
[----:B------:R-:W-:Y:S04]  /*e160*/  @!P2 LDGSTS.E.BYPASS.LTC128B.128 [R10+0x14c00], desc[UR6][R6.64], !P4 ;  /* 0x14c00000060aafae */ /* 0x000fe8000e101d46 */
[----:B------:R-:W-:Y:S04]  /*e170*/  @!P2 LDGSTS.E.BYPASS.LTC128B.128 [R10+0x18c00], desc[UR6][R6.64+0x80], !P3 ;  /* 0x18c00080060aafae */ /* 0x000fe8000d901d46 */
[----:B------:R-:W-:Y:S04]  /*e180*/  @!P2 LDGSTS.E.BYPASS.LTC128B.128 [R10+0x1cc00], desc[UR6][R6.64+0x100], !P0 ;  /* 0x1cc00100060aafae */ /* 0x000fe8000c101d46 */
[----:B------:R0:W-:Y:S01]  /*e190*/  @!P2 LDGSTS.E.BYPASS.LTC128B.128 [R10+0x20c00], desc[UR6][R6.64+0x180], !P1 ;  /* 0x20c00180060aafae */ /* 0x0001e2000c901d46 */
[----:B------:R-:W-:-:S03]  /*e1a0*/  VIADD R5, R0, 0x20 ;  /* 0x0000002000057836 */ /* 0x000fc60000000000 */
[----:B0-----:R-:W0:Y:S04]  /*e1b0*/  SHFL.IDX PT, R7, R4, 0x2, 0x181f ;  /* 0x00581f0004077f89 */ /* 0x001e2800000e0000 */
[----:B------:R-:W1:Y:S01]  /*e1c0*/  SHFL.IDX PT, R6, R3, 0x2, 0x181f ;  /* 0x00581f0003067f89 */ /* 0x000e6200000e0000 */
[----:B------:R-:W-:-:S13]  /*e1d0*/  ISETP.GE.AND P2, PT, R5, R2, PT ;  /* 0x000000020500720c */ /* 0x000fda0003f46270 */
        /* <DEDUP_REMOVED lines=56> */
[----:B------:R-:W-:Y:S01]  /*e560*/  @!P2 LOP3.LUT R7, R7, R6, RZ, 0x3c, !PT ;  /* 0x000000060707a212 */ /* 0x000fe200078e3cff */
[----:B------:R0:W1:Y:S04]  /*e570*/  SHFL.IDX PT, R5, R3, 0x7, 0x181f ;  /* 0x00f81f0003057f89 */ /* 0x00006800000e0000 */
[----:B------:R0:W-:Y:S04]  /*e580*/  @!P2 LDGSTS.E.BYPASS.LTC128B.128 [R10+0x17400], desc[UR6][R6.64], !P4 ;  /* 0x17400000060aafae */ /* 0x0001e8000e101d46 */
[----:B------:R0:W-:Y:S04]  /*e590*/  @!P2 LDGSTS.E.BYPASS.LTC128B.128 [R10+0x1b400], desc[UR6][R6.64+0x80], !P3 ;  /* 0x1b400080060aafae */ /* 0x0001e8000d901d46 */
[----:B------:R0:W-:Y:S04]  /*e5a0*/  @!P2 LDGSTS.E.BYPASS.LTC128B.128 [R10+0x1f400], desc[UR6][R6.64+0x100], !P0 ;  /* 0x1f400100060aafae */ /* 0x0001e8000c101d46 */
[----:B------:R0:W-:Y:S04]  /*e5b0*/  @!P2 LDGSTS.E.BYPASS.LTC128B.128 [R10+0x23400], desc[UR6][R6.64+0x180], !P1 ;  /* 0x23400180060aafae */ /* 0x0001e8000c901d46 */
[----:B------:R0:W2:Y:S02]  /*e5c0*/  SHFL.IDX PT, R3, R4, 0x7, 0x181f ;  /* 0x00f81f0004037f89 */ /* 0x0000a400000e0000 */
.L_x_360:
[----:B------:R-:W-:Y:S01]  /*e5d0*/  VIADD R0, R0, 0x70 ;  /* 0x0000007000007836 */ /* 0x000fe20000000000 */
[----:B------:R-:W-:Y:S04]  /*e5e0*/  BSSY B0, `(.L_x_241) ;  /* 0x000000e000007945 */ /* 0x000fe80003800000 */
[----:B------:R-:W-:-:S13]  /*e5f0*/  ISETP.GE.AND P2, PT, R0, R2, PT ;  /* 0x000000020000720c */ /* 0x000fda0003f46270 */
[----:B------:R-:W-:Y:S05]  /*e600*/  @P2 BRA `(.L_x_242) ;  /* 0x00000000002c2947 */ /* 0x000fea0003800000 */
[----:B0-----:R-:W3:Y:S01]  /*e610*/  LDL R4, [R1+0x10] ;  /* 0x0000100001047983 */ /* 0x001ee20000100800 */
[----:B--2---:R-:W-:Y:S01]  /*e620*/  LEA R2, P2, R9, R3, 0x1 ;  /* 0x0000000309027211 */ /* 0x004fe200078408ff */
[----:B------:R-:W-:-:S04]  /*e630*/  ULDC.64 UR4, c[0x0][0x208] ;  /* 0x0000820000047ab9 */ /* 0x000fc80000000a00 */
[----:B-1----:R-:W-:-:S05]  /*e640*/  IMAD.X R3, RZ, RZ, R5, P2 ;  /* 0x000000ffff037224 */ /* 0x002fca00010e0605 */
[----:B------:R-:W-:Y:S01]  /*e650*/  @!PT LDS RZ, [RZ] ;  /* 0x00000000fffff984 */ /* 0x000fe20000000800 */
[----:B------:R-:W-:Y:S01]  /*e660*/  @!PT LDS RZ, [RZ] ;  /* 0x00000000fffff984 */ /* 0x000fe20000000800 */
[----:B------:R-:W-:Y:S01]  /*e670*/  @!PT LDS RZ, [RZ] ;  /* 0x00000000fffff984 */ /* 0x000fe20000000800 */
[----:B---3--:R3:W-:Y:S04]  /*e680*/  LDGSTS.E.BYPASS.LTC128B.128 [R4+0x17c00], desc[UR4][R2.64], !P4 ;  /* 0x17c0000002047fae */ /* 0x0087e8000e101d44 */
[----:B------:R3:W-:Y:S04]  /*e690*/  LDGSTS.E.BYPASS.LTC128B.128 [R4+0x1bc00], desc[UR4][R2.64+0x80], !P3 ;  /* 0x1bc0008002047fae */ /* 0x0007e8000d901d44 */
[----:B------:R3:W-:Y:S04]  /*e6a0*/  LDGSTS.E.BYPASS.LTC128B.128 [R4+0x1fc00], desc[UR4][R2.64+0x100], !P0 ;  /* 0x1fc0010002047fae */ /* 0x0007e8000c101d44 */
[----:B------:R3:W-:Y:S02]  /*e6b0*/  LDGSTS.E.BYPASS.LTC128B.128 [R4+0x23c00], desc[UR4][R2.64+0x180], !P1 ;  /* 0x23c0018002047fae */ /* 0x0007e4000c901d44 */
.L_x_242:
[----:B------:R-:W-:Y:S05]  /*e6c0*/  BSYNC B0 ;  /* 0x0000000000007941 */ /* 0x000fea0003800000 */
.L_x_241:
        /* <DEDUP_REMOVED lines=10> */
[----:B------:R-:W4:Y:S01]  /*e770*/  SYNCS.PHASECHK.TRANS64.TRYWAIT P0, [UR36+0x38820], R0 ;  /* 0x03882000ff0075a7 */ /* 0x000f220008000164 */
[----:B---3--:R-:W-:Y:S02]  /*e780*/  ISETP.GE.AND P1, PT, R2, 0x51, PT ;  /* 0x000000510200780c */ /* 0x008fe40003f26270 */
[----:B----4-:R-:W-:Y:S11]  /*e790*/  @!P0 BRA `(.L_x_244) ;  /* 0x0000004800148947 */ /* 0x010ff60003800000 */
.L_x_361:
[----:B------:R-:W-:Y:S05]  /*e7a0*/  BSYNC B0 ;  /* 0x0000000000007941 */ /* 0x000fea0003800000 */
.L_x_243:
[----:B------:R-:W-:Y:S05]  /*e7b0*/  @!P1 BRA `(.L_x_245) ;  /* 0x0000002c00449947 */ /* 0x000fea0003800000 */
[----:B---3--:R-:W3:Y:S01]  /*e7c0*/  LDL R2, [R1+0x20] ;  /* 0x0000200001027983 */ /* 0x008ee20000100800 */
[----:B------:R-:W-:Y:S02]  /*e7d0*/  IMAD.MOV.U32 R0, RZ, RZ, 0x1 ;  /* 0x00000001ff007424 */ /* 0x000fe400078e00ff */
[----:B---3--:R-:W-:-:S05]  /*e7e0*/  IMAD.MOV R9, RZ, RZ, -R2 ;  /* 0x000000ffff097224 */ /* 0x008fca00078e0a02 */
[----:B------:R-:W-:-:S05]  /*e7f0*/  VIADDMNMX R9, R9, R0, 0xffffffff, !PT ;  /* 0xffffffff09097446 */ /* 0x000fca0007800100 */
[----:B------:R-:W-:-:S05]  /*e800*/  IMAD.IADD R0, R2, 0x1, R9 ;  /* 0x0000000102007824 */ /* 0x000fca00078e0209 */
[----:B------:R-:W-:-:S04]  /*e810*/  LOP3.LUT R0, R0, 0x1, RZ, 0xc0, !PT ;  /* 0x0000000100007812 */ /* 0x000fc800078ec0ff */
[----:B------:R-:W-:Y:S01]  /*e820*/  ISETP.NE.U32.AND P0, PT, R0, 0x1, PT ;  /* 0x000000010000780c */ /* 0x000fe20003f05070 */
[----:B------:R-:W-:-:S12]  /*e830*/  VIADD R0, R2, 0xfffffffe ;  /* 0xfffffffe02007836 */ /* 0x000fd80000000000 */
[----:B------:R-:W-:Y:S05]  /*e840*/  @P0 BRA `(.L_x_246) ;  /* 0x0000000c00b40947 */ /* 0x000fea0003800000 */
[----:B------:R-:W3:Y:S01]  /*e850*/  LDL R2, [R1] ;  /* 0x0000000001027983 */ /* 0x000ee20000100800 */
[----:B------:R-:W-:Y:S01]  /*e860*/  LOP3.LUT P2, RZ, R18, 0x8, RZ, 0xc0, !PT ;  /* 0x0000000812ff7812 */ /* 0x000fe2000784c0ff */
[----:B0-----:R-:W-:Y:S01]  /*e870*/  VIADD R4, R19, 0x1 ;  /* 0x0000000113047836 */ /* 0x001fe20000000000 */
[----:B------:R-:W-:Y:S04]  /*e880*/  BSSY B0, `(.L_x_247) ;  /* 0x00000e5000007945 */ /* 0x000fe80003800000 */
[----:B------:R-:W-:-:S04]  /*e890*/  ISETP.NE.AND P0, PT, R4, 0x2, PT ;  /* 0x000000020400780c */ /* 0x000fc80003f05270 */
[----:B------:R-:W-:Y:S02]  /*e8a0*/  SEL R8, RZ, 0x1, P0 ;  /* 0x00000001ff087807 */ /* 0x000fe40000000000 */
[----:B------:R-:W-:Y:S02]  /*e8b0*/  SEL R4, R4, RZ, P0 ;  /* 0x000000ff04047207 */ /* 0x000fe40000000000 */
[----:B---3--:R-:W-:Y:S01]  /*e8c0*/  LOP3.LUT R8, R2, R8, RZ, 0x3c, !PT ;  /* 0x0000000802087212 */ /* 0x008fe200078e3cff */
[----:B------:R-:W-:Y:S06]  /*e8d0*/  @!P2 BRA `(.L_x_248) ;  /* 0x0000000c007ca947 */ /* 0x000fec0003800000 */
[----:B------:R-:W-:Y:S01]  /*e8e0*/  LOP3.LUT P2, RZ, R18, 0x4, RZ, 0xc0, !PT ;  /* 0x0000000412ff7812 */ /* 0x000fe2000784c0ff */
[----:B------:R-:W-:-:S12]  /*e8f0*/  IMAD.MOV.U32 R6, RZ, RZ, R17 ;  /* 0x000000ffff067224 */ /* 0x000fd800078e0011 */
[----:B------:R-:W-:Y:S05]  /*e900*/  @!P2 BRA `(.L_x_249) ;  /* 0x000000000054a947 */ /* 0x000fea0003800000 */
[----:B------:R-:W3:Y:S01]  /*e910*/  LDL R10, [R1+0xc] ;  /* 0x00000c00010a7983 */ /* 0x000ee20000100800 */
[----:B------:R-:W0:Y:S01]  /*e920*/  LDC R6, c[0x0][0x43c] ;  /* 0x00010f00ff067b82 */ /* 0x000e220000000800 */
[----:B------:R-:W-:Y:S02]  /*e930*/  ULDC.64 UR4, c[0x0][0x428] ;  /* 0x00010a0000047ab9 */ /* 0x000fe40000000a00 */
[----:B------:R-:W4:Y:S01]  /*e940*/  LDL R7, [R1+0x8] ;  /* 0x0000080001077983 */ /* 0x000f220000100800 */
[----:B------:R-:W-:Y:S01]  /*e950*/  ULDC.64 UR6, c[0x0][0x208] ;  /* 0x0000820000067ab9 */ /* 0x000fe20000000a00 */
[----:B0-----:R-:W-:-:S13]  /*e960*/  ISETP.NE.AND P0, PT, R6, 0x1, PT ;  /* 0x000000010600780c */ /* 0x001fda0003f05270 */
[----:B--2---:R-:W1:Y:S02]  /*e970*/  @P0 LDC.64 R2, c[0x0][0x440] ;  /* 0x00011000ff020b82 */ /* 0x004e640000000a00 */
[----:B-1----:R-:W-:-:S04]  /*e980*/  @P0 IMAD.HI.U32 R5, R0, R2, RZ ;  /* 0x0000000200050227 */ /* 0x002fc800078e00ff */
[----:B------:R-:W-:Y:S01]  /*e990*/  IMAD.MOV.U32 R2, RZ, RZ, R0 ;  /* 0x000000ffff027224 */ /* 0x000fe200078e0000 */
[----:B------:R-:W-:-:S05]  /*e9a0*/  @P0 SHF.R.U32.HI R2, RZ, R3, R5 ;  /* 0x00000003ff020219 */ /* 0x000fca0000011605 */
[----:B------:R-:W-:-:S04]  /*e9b0*/  IMAD.MOV R3, RZ, RZ, -R2 ;  /* 0x000000ffff037224 */ /* 0x000fc800078e0a02 */
[----:B------:R-:W-:Y:S01]  /*e9c0*/  IMAD R0, R6, R3, R0 ;  /* 0x0000000306007224 */ /* 0x000fe200078e0200 */
[----:B------:R-:W-:Y:S01]  /*e9d0*/  SHF.R.S32.HI R3, RZ, 0x1f, R2 ;  /* 0x0000001fff037819 */ /* 0x000fe20000011402 */
[----:B---3--:R-:W-:-:S04]  /*e9e0*/  IMAD R5, R10, UR4, RZ ;  /* 0x000000040a057c24 */ /* 0x008fc8000f8e02ff */
[C---:B----4-:R-:W-:Y:S02]  /*e9f0*/  IMAD R5, R7.reuse, UR5, R5 ;  /* 0x0000000507057c24 */ /* 0x050fe4000f8e0205 */
[----:B------:R-:W-:Y:S01]  /*ea00*/  IMAD.WIDE.U32 R2, R7, UR4, R2 ;  /* 0x0000000407027c25 */ /* 0x000fe2000f8e0002 */
[----:B------:R-:W-:-:S03]  /*ea10*/  ULDC.64 UR4, c[0x0][0x418] ;  /* 0x0001060000047ab9 */ /* 0x000fc60000000a00 */
[----:B------:R-:W-:Y:S01]  /*ea20*/  IMAD.IADD R3, R5, 0x1, R3 ;  /* 0x0000000105037824 */ /* 0x000fe200078e0203 */
[----:B------:R-:W-:-:S04]  /*ea30*/  LEA R6, P0, R2, UR4, 0x2 ;  /* 0x0000000402067c11 */ /* 0x000fc8000f8010ff */
[----:B------:R-:W-:-:S05]  /*ea40*/  LEA.HI.X R7, R2, UR5, R3, 0x2, P0 ;  /* 0x0000000502077c11 */ /* 0x000fca00080f1403 */
[----:B------:R0:W5:Y:S04]  /*ea50*/  LDG.E R6, desc[UR6][R6.64] ;  /* 0x0000000606067981 */ /* 0x000168000c1e1900 */
.L_x_249:
[----:B--2---:R-:W-:Y:S01]  /*ea60*/  LEA R3, R4, UR36, 0x3 ;  /* 0x0000002404037c11 */ /* 0x004fe2000f8e18ff */
[----:B------:R-:W-:Y:S01]  /*ea70*/  BSSY B1, `(.L_x_250) ;  /* 0x0000004000017945 */ /* 0x000fe20003800000 */
[----:B------:R-:W-:-:S04]  /*ea80*/  SHF.L.U32 R2, R8, 0x1f, RZ ;  /* 0x0000001f08027819 */ /* 0x000fc800000006ff */
[----:B------:R-:W2:Y:S02]  /*ea90*/  SYNCS.PHASECHK.TRANS64.TRYWAIT P0, [R3+URZ+0x38840], R2 ;  /* 0x03884002030075a7 */ /* 0x000ea4000800017f */
[----:B--2---:R-:W-:Y:S05]  /*eaa0*/  @!P0 BRA `(.L_x_251) ;  /* 0x0000004400688947 */ /* 0x004fea0003800000 */
.L_x_362:
[----:B------:R-:W-:Y:S05]  /*eab0*/  BSYNC B1 ;  /* 0x0000000000017941 */ /* 0x000fea0003800000 */
.L_x_250:
[----:B-1----:R-:W1:Y:S01]  /*eac0*/  S2R R5, SR_TID.X ;  /* 0x0000000000057919 */ /* 0x002e620000002100 */
[----:B------:R-:W-:Y:S01]  /*ead0*/  UPRMT UR4, UR37, 0x9910, URZ ;  /* 0x0000991025047896 */ /* 0x000fe2000800003f */
[----:B-1----:R-:W-:-:S04]  /*eae0*/  LOP3.LUT R5, R5, 0x7f, RZ, 0xc0, !PT ;  /* 0x0000007f05057812 */ /* 0x002fc800078ec0ff */
[----:B------:R-:W-:-:S13]  /*eaf0*/  ISETP.NE.AND P0, PT, R5, RZ, PT ;  /* 0x000000ff0500720c */ /* 0x000fda0003f05270 */
[----:B--2---:R-:W-:-:S04]  /*eb00*/  @!P0 IMAD.MOV.U32 R2, RZ, RZ, 0xa000 ;  /* 0x0000a000ff028424 */ /* 0x004fc800078e00ff */
[----:B------:R1:W-:Y:S02]  /*eb10*/  @!P0 SYNCS.ARRIVE.TRANS64 RZ, [R3+URZ+0x38830], R2 ;  /* 0x0388300203ff89a7 */ /* 0x0003e4000800003f */
[----:B-1----:R-:W-:-:S05]  /*eb20*/  IMAD.U32 R2, RZ, RZ, UR4 ;  /* 0x00000004ff027e24 */ /* 0x002fca000f8e00ff */
[----:B------:R-:W-:-:S13]  /*eb30*/  ISETP.NE.AND P1, PT, R2, 0x2, PT ;  /* 0x000000020200780c */ /* 0x000fda0003f25270 */
[----:B------:R-:W-:Y:S05]  /*eb40*/  @P1 BRA `(.L_x_252) ;  /* 0x0000000000041947 */ /* 0x000fea0003800000 */
[----:B------:R-:W-:Y:S01]  /*eb50*/  BPT.TRAP 0x1 ;  /* 0x000000040000795c */ /* 0x000fe20000300000 */
.L_x_252:
[----:B------:R-:W-:Y:S01]  /*eb60*/  LOP3.LUT P0, RZ, R18, 0x2, RZ, 0xc0, !PT ;  /* 0x0000000212ff7812 */ /* 0x000fe2000780c0ff */
[----:B------:R-:W-:-:S12]  /*eb70*/  BSSY B1, `(.L_x_253) ;  /* 0x0000003000017945 */ /* 0x000fd80003800000 */
[----:B------:R-:W-:Y:S05]  /*eb80*/  @P0 BRA `(.L_x_254) ;  /* 0x0000000000040947 */ /* 0x000fea0003800000 */
[----:B------:R-:W-:Y:S01]  /*eb90*/  BPT.TRAP 0x1 ;  /* 0x000000040000795c */ /* 0x000fe20000300000 */
.L_x_254:
[----:B------:R-:W-:Y:S05]  /*eba0*/  BSYNC B1 ;  /* 0x0000000000017941 */ /* 0x000fea0003800000 */
.L_x_253:
[----:B------:R-:W1:Y:S01]  /*ebb0*/  S2R R2, SR_CgaCtaId ;  /* 0x0000000000027919 */ /* 0x000e620000008800 */
[----:B------:R-:W-:Y:S01]  /*ebc0*/  IMAD.MOV.U32 R10, RZ, RZ, RZ ;  /* 0x000000ffff0a7224 */ /* 0x000fe200078e00ff */
[----:B------:R-:W-:Y:S01]  /*ebd0*/  UIADD3 UR4, UP0, UR38, 0x370, URZ ;  /* 0x0000037026047890 */ /* 0x000fe2000ff1e03f */
[----:B------:R-:W-:Y:S01]  /*ebe0*/  PLOP3.LUT P0, PT, PT, PT, PT, 0x80, 0x0 ;  /* 0x000000000000781c */ /* 0x000fe20003f0f070 */
[----:B------:R-:W-:Y:S01]  /*ebf0*/  VIADD R3, R3, 0x38830 ;  /* 0x0003883003037836 */ /* 0x000fe20000000000 */
[----:B------:R-:W-:Y:S01]  /*ec00*/  UMOV UR6, 0x30000 ;  /* 0x0003000000067882 */ /* 0x000fe20000000000 */
[----:B------:R-:W-:Y:S01]  /*ec10*/  R2UR UR10, R10 ;  /* 0x000000000a0a72ca */ /* 0x000fe200000e0000 */
[----:B------:R-:W-:Y:S01]  /*ec20*/  UIADD3.X UR5, URZ, UR39, URZ, UP0, !UPT ;  /* 0x000000273f057290 */ /* 0x000fe200087fe43f */
[----:B------:R-:W-:Y:S01]  /*ec30*/  UMOV UR14, 0x0 ;  /* 0x00000000000e7882 */ /* 0x000fe20000000000 */
[----:B------:R-:W-:Y:S01]  /*ec40*/  UMOV UR15, 0x14f00000 ;  /* 0x14f00000000f7882 */ /* 0x000fe20000000000 */
[----:B-1----:R-:W-:-:S05]  /*ec50*/  LOP3.LUT R2, R2, 0x1, RZ, 0xc0, !PT ;  /* 0x0000000102027812 */ /* 0x002fca00078ec0ff */
[----:B------:R-:W-:-:S04]  /*ec60*/  IMAD R2, R2, 0xa00, RZ ;  /* 0x00000a0002027824 */ /* 0x000fc800078e02ff */
[----:B------:R-:W-:Y:S02]  /*ec70*/  IMAD R5, R4, 0x5000, R2 ;  /* 0x0000500004057824 */ /* 0x000fe400078e0202 */
[----:B------:R-:W1:Y:S03]  /*ec80*/  S2R R2, SR_CgaCtaId ;  /* 0x0000000000027919 */ /* 0x000e660000008800 */
[----:B------:R-:W-:-:S05]  /*ec90*/  LEA R5, R5, UR36, 0x1 ;  /* 0x0000002405057c11 */ /* 0x000fca000f8e08ff */
[----:B0-----:R-:W-:Y:S01]  /*eca0*/  VIADD R7, R5, 0x24400 ;  /* 0x0002440005077836 */ /* 0x001fe20000000000 */
[----:B-1----:R-:W-:-:S05]  /*ecb0*/  LOP3.LUT R2, R2, 0x1, RZ, 0xc0, !PT ;  /* 0x0000000102027812 */ /* 0x002fca00078ec0ff */
[----:B------:R-:W-:-:S04]  /*ecc0*/  IMAD R2, R2, 0x28, RZ ;  /* 0x0000002802027824 */ /* 0x000fc800078e02ff */
[----:B------:R-:W-:-:S07]  /*ecd0*/  IMAD R2, R0, 0x50, R2 ;  /* 0x0000005000027824 */ /* 0x000fce00078e0202 */
.L_x_255:
        /* <DEDUP_REMOVED lines=8> */
[----:B------:R0:W-:Y:S02]  /*ed60*/  UTMALDG.4D.MULTICAST [UR8], [UR4], UR6, desc[UR14] ;  /* 0x00000e08040073b4 */ /* 0x0001e40008019806 */
[----:B0-----:R-:W-:Y:S05]  /*ed70*/  @P0 BRA.U.ANY `(.L_x_255) ;  /* 0xfffffffd00d80947 */ /* 0x001fea000393ffff */
[----:B------:R-:W-:Y:S01]  /*ed80*/  IMAD.MOV.U32 R13, RZ, RZ, 0x40 ;  /* 0x00000040ff0d7424 */ /* 0x000fe200078e00ff */
[----:B------:R-:W-:Y:S01]  /*ed90*/  PLOP3.LUT P0, PT, PT, PT, PT, 0x80, 0x0 ;  /* 0x000000000000781c */ /* 0x000fe20003f0f070 */
[----:B------:R-:W-:Y:S01]  /*eda0*/  VIADD R7, R5, 0x26c00 ;  /* 0x00026c0005077836 */ /* 0x000fe20000000000 */
[----:B------:R-:W-:Y:S01]  /*edb0*/  UMOV UR6, 0x30000 ;  /* 0x0003000000067882 */ /* 0x000fe20000000000 */
[----:B------:R-:W-:Y:S01]  /*edc0*/  UMOV UR14, 0x0 ;  /* 0x00000000000e7882 */ /* 0x000fe20000000000 */
[----:B------:R-:W-:Y:S01]  /*edd0*/  R2UR UR10, R13 ;  /* 0x000000000d0a72ca */ /* 0x000fe200000e0000 */
[----:B------:R-:W-:-:S14]  /*ede0*/  UMOV UR15, 0x14f00000 ;  /* 0x14f00000000f7882 */ /* 0x000fdc0000000000 */
.L_x_256:
        /* <DEDUP_REMOVED lines=17> */
.L_x_257:
        /* <DEDUP_REMOVED lines=17> */
.L_x_258:
        /* <DEDUP_REMOVED lines=10> */
[----:B------:R-:W2:Y:S01]  /*f0b0*/  LDL.LU R7, [R1] ;  /* 0x0000000001077983 */ /* 0x000ea20000300800 */
[----:B------:R-:W-:Y:S01]  /*f0c0*/  LEA R2, R19, UR36, 0x3 ;  /* 0x0000002413027c11 */ /* 0x000fe2000f8e18ff */
[----:B------:R-:W-:Y:S01]  /*f0d0*/  BSSY B1, `(.L_x_259) ;  /* 0x0000004000017945 */ /* 0x000fe20003800000 */
[----:B--2---:R-:W-:-:S04]  /*f0e0*/  SHF.L.U32 R3, R7, 0x1f, RZ ;  /* 0x0000001f07037819 */ /* 0x004fc800000006ff */
[----:B------:R-:W0:Y:S02]  /*f0f0*/  SYNCS.PHASECHK.TRANS64.TRYWAIT P0, [R2+URZ+0x38860], R3 ;  /* 0x03886003020075a7 */ /* 0x000e24000800017f */
[----:B0-----:R-:W-:Y:S05]  /*f100*/  @!P0 BRA `(.L_x_260) ;  /* 0x0000003c00e48947 */ /* 0x001fea0003800000 */
.L_x_363:
[----:B------:R-:W-:Y:S05]  /*f110*/  BSYNC B1 ;  /* 0x0000000000017941 */ /* 0x000fea0003800000 */
.L_x_259:
[----:B------:R-:W1:Y:S02]  /*f120*/  S2R R5, SR_TID.X ;  /* 0x0000000000057919 */ /* 0x000e640000002100 */
[----:B-1----:R-:W-:-:S04]  /*f130*/  LOP3.LUT R5, R5, 0x7f, RZ, 0xc0, !PT ;  /* 0x0000007f05057812 */ /* 0x002fc800078ec0ff */
[----:B------:R-:W-:-:S13]  /*f140*/  ISETP.NE.AND P0, PT, R5, RZ, PT ;  /* 0x000000ff0500720c */ /* 0x000fda0003f05270 */
[----:B0-----:R-:W-:-:S04]  /*f150*/  @!P0 IMAD.MOV.U32 R3, RZ, RZ, 0xa000 ;  /* 0x0000a000ff038424 */ /* 0x001fc800078e00ff */
[----:B------:R0:W-:Y:S01]  /*f160*/  @!P0 SYNCS.ARRIVE.TRANS64 RZ, [R2+URZ+0x38850], R3 ;  /* 0x0388500302ff89a7 */ /* 0x0001e2000800003f */
[----:B------:R-:W-:Y:S05]  /*f170*/  @P1 BRA `(.L_x_261) ;  /* 0x0000000000041947 */ /* 0x000fea0003800000 */
[----:B------:R-:W-:Y:S01]  /*f180*/  BPT.TRAP 0x1 ;  /* 0x000000040000795c */ /* 0x000fe20000300000 */
.L_x_261:
[----:B------:R-:W-:Y:S01]  /*f190*/  LOP3.LUT P0, RZ, R18, 0x2, RZ, 0xc0, !PT ;  /* 0x0000000212ff7812 */ /* 0x000fe2000780c0ff */
[----:B------:R-:W-:-:S12]  /*f1a0*/  BSSY B1, `(.L_x_262) ;  /* 0x0000003000017945 */ /* 0x000fd80003800000 */
[----:B------:R-:W-:Y:S05]  /*f1b0*/  @P0 BRA `(.L_x_263) ;  /* 0x0000000000040947 */ /* 0x000fea0003800000 */
[----:B------:R-:W-:Y:S01]  /*f1c0*/  BPT.TRAP 0x1 ;  /* 0x000000040000795c */ /* 0x000fe20000300000 */
.L_x_263:
[----:B------:R-:W-:Y:S05]  /*f1d0*/  BSYNC B1 ;  /* 0x0000000000017941 */ /* 0x000fea0003800000 */
.L_x_262:
[----:B------:R-:W2:Y:S01]  /*f1e0*/  LDL.LU R5, [R1+0x4] ;  /* 0x0000040001057983 */ /* 0x000ea20000300800 */
[----:B0-----:R-:W0:Y:S01]  /*f1f0*/  S2R R3, SR_CgaCtaId ;  /* 0x0000000000037919 */ /* 0x001e220000008800 */
[----:B------:R-:W1:Y:S01]  /*f200*/  S2R R7, SR_CgaCtaId ;  /* 0x0000000000077919 */ /* 0x000e620000008800 */
[----:B------:R-:W-:Y:S01]  /*f210*/  R2UR UR10, R10 ;  /* 0x000000000a0a72ca */ /* 0x000fe200000e0000 */
[----:B------:R-:W-:Y:S01]  /*f220*/  UIADD3 UR4, UP0, UR38, 0x470, URZ ;  /* 0x0000047026047890 */ /* 0x000fe2000ff1e03f */
[----:B------:R-:W-:Y:S01]  /*f230*/  PLOP3.LUT P0, PT, PT, PT, PT, 0x80, 0x0 ;  /* 0x000000000000781c */ /* 0x000fe20003f0f070 */
[----:B------:R-:W-:Y:S01]  /*f240*/  VIADD R2, R2, 0x38850 ;  /* 0x0003885002027836 */ /* 0x000fe20000000000 */
[----:B------:R-:W-:Y:S01]  /*f250*/  UMOV UR6, 0x30000 ;  /* 0x0003000000067882 */ /* 0x000fe20000000000 */
[----:B------:R-:W-:Y:S01]  /*f260*/  UIADD3.X UR5, URZ, UR39, URZ, UP0, !UPT ;  /* 0x000000273f057290 */ /* 0x000fe200087fe43f */
[----:B0-----:R-:W-:-:S05]  /*f270*/  LOP3.LUT R3, R3, 0x1, RZ, 0xc0, !PT ;  /* 0x0000000103037812 */ /* 0x001fca00078ec0ff */
[----:B------:R-:W-:Y:S01]  /*f280*/  IMAD R3, R3, 0xa00, RZ ;  /* 0x00000a0003037824 */ /* 0x000fe200078e02ff */
[----:B-1----:R-:W-:-:S03]  /*f290*/  LOP3.LUT R7, R7, 0x1, RZ, 0xc0, !PT ;  /* 0x0000000107077812 */ /* 0x002fc600078ec0ff */
[----:B------:R-:W-:Y:S02]  /*f2a0*/  IMAD R3, R19, 0x5000, R3 ;  /* 0x0000500013037824 */ /* 0x000fe400078e0203 */
[----:B------:R-:W-:-:S03]  /*f2b0*/  IMAD R7, R7, 0x28, RZ ;  /* 0x0000002807077824 */ /* 0x000fc600078e02ff */
[----:B------:R-:W-:Y:S01]  /*f2c0*/  LEA R3, R3, UR36, 0x1 ;  /* 0x0000002403037c11 */ /* 0x000fe2000f8e08ff */
[----:B------:R-:W-:Y:S01]  /*f2d0*/  UMOV UR14, 0x0 ;  /* 0x00000000000e7882 */ /* 0x000fe20000000000 */
[----:B------:R-:W-:Y:S01]  /*f2e0*/  UMOV UR15, 0x14f00000 ;  /* 0x14f00000000f7882 */ /* 0x000fe20000000000 */
[----:B--2---:R-:W-:Y:S02]  /*f2f0*/  IMAD R5, R5, 0x50, R7 ;  /* 0x0000005005057824 */ /* 0x004fe400078e0207 */
[----:B------:R-:W-:-:S07]  /*f300*/  VIADD R7, R3, 0x400 ;  /* 0x0000040003077836 */ /* 0x000fce0000000000 */
.L_x_264:
        /* <DEDUP_REMOVED lines=10> */
[----:B------:R-:W-:Y:S01]  /*f3b0*/  R2UR UR10, R13 ;  /* 0x000000000d0a72ca */ /* 0x000fe200000e0000 */
[----:B------:R-:W-:Y:S01]  /*f3c0*/  VIADD R7, R3, 0x2c00 ;  /* 0x00002c0003077836 */ /* 0x000fe20000000000 */
[----:B------:R-:W-:Y:S01]  /*f3d0*/  PLOP3.LUT P0, PT, PT, PT, PT, 0x80, 0x0 ;  /* 0x000000000000781c */ /* 0x000fe20003f0f070 */
[----:B------:R-:W-:Y:S01]  /*f3e0*/  UMOV UR6, 0x30000 ;  /* 0x0003000000067882 */ /* 0x000fe20000000000 */
[----:B------:R-:W-:Y:S01]  /*f3f0*/  UMOV UR14, 0x0 ;  /* 0x00000000000e7882 */ /* 0x000fe20000000000 */
[----:B------:R-:W-:-:S10]  /*f400*/  UMOV UR15, 0x14f00000 ;  /* 0x14f00000000f7882 */ /* 0x000fd40000000000 */
.L_x_265:
        /* <DEDUP_REMOVED lines=16> */
.L_x_266:
        /* <DEDUP_REMOVED lines=16> */
.L_x_267:
        /* <DEDUP_REMOVED lines=10> */
[----:B------:R0:W-:Y:S01]  /*f6b0*/  STL [R1+0x4], R0 ;  /* 0x0000040001007387 */ /* 0x0001e20000100800 */
[----:B------:R-:W-:-:S07]  /*f6c0*/  IMAD.MOV.U32 R17, RZ, RZ, R6 ;  /* 0x000000ffff117224 */ /* 0x000fce00078e0006 */
.L_x_248:
[----:B------:R-:W-:Y:S05]  /*f6d0*/  BSYNC B0 ;  /* 0x0000000000007941 */ /* 0x000fea0003800000 */
.L_x_247:
[----:B0-----:R-:W3:Y:S01]  /*f6e0*/  LDL.LU R0, [R1+0x20] ;  /* 0x0000200001007983 */ /* 0x001ee20000300800 */
[----:B------:R-:W-:-:S03]  /*f6f0*/  IMAD.MOV.U32 R19, RZ, RZ, R4 ;  /* 0x000000ffff137224 */ /* 0x000fc600078e0004 */
[----:B------:R4:W-:Y:S02]  /*f700*/  STL [R1], R8 ;  /* 0x0000000801007387 */ /* 0x0009e40000100800 */
[----:B---34-:R-:W-:-:S07]  /*f710*/  VIADD R0, R0, 0xfffffffd ;  /* 0xfffffffd00007836 */ /* 0x018fce0000000000 */
.L_x_246:
[----:B------:R-:W3:Y:S01]  /*f720*/  LDL.LU R2, [R1+0x18] ;  /* 0x0000180001027983 */ /* 0x000ee20000300800 */
[----:B------:R-:W-:Y:S01]  /*f730*/  IMAD.MOV R9, RZ, RZ, -R9 ;  /* 0x000000ffff097224 */ /* 0x000fe200078e0a09 */
[----:B------:R-:W-:Y:S04]  /*f740*/  BSSY B0, `(.L_x_245) ;  /* 0x00001d8000007945 */ /* 0x000fe80003800000 */
[----:B---3--:R-:W-:-:S13]  /*f750*/  ISETP.NE.AND P0, PT, R2, R9, PT ;  /* 0x000000090200720c */ /* 0x008fda0003f05270 */
[----:B------:R-:W-:Y:S05]  /*f760*/  @!P0 BRA `(.L_x_268) ;  /* 0x0000001c00548947 */ /* 0x000fea0003800000 */
[----:B0-----:R-:W-:-:S07]  /*f770*/  IMAD.MOV.U32 R6, RZ, RZ, R17 ;  /* 0x000000ffff067224 */ /* 0x001fce00078e0011 */
.L_x_311:
[----:B---3--:R-:W3:Y:S01]  /*f780*/  LDL R2, [R1] ;  /* 0x0000000001027983 */ /* 0x008ee20000100800 */
[----:B------:R-:W-:Y:S01]  /*f790*/  LOP3.LUT P1, RZ, R18, 0x8, RZ, 0xc0, !PT ;  /* 0x0000000812ff7812 */ /* 0x000fe2000782c0ff */
[----:B------:R-:W-:Y:S01]  /*f7a0*/  VIADD R4, R19, 0x1 ;  /* 0x0000000113047836 */ /* 0x000fe20000000000 */
[----:B------:R-:W-:Y:S04]  /*f7b0*/  BSSY B1, `(.L_x_269) ;  /* 0x00000e5000017945 */ /* 0x000fe80003800000 */
[----:B------:R-:W-:-:S04]  /*f7c0*/  ISETP.NE.AND P0, PT, R4, 0x2, PT ;  /* 0x000000020400780c */ /* 0x000fc80003f05270 */
[----:B-1----:R-:W-:Y:S02]  /*f7d0*/  SEL R5, RZ, 0x1, P0 ;  /* 0x00000001ff057807 */ /* 0x002fe40000000000 */
[----:B------:R-:W-:Y:S02]  /*f7e0*/  SEL R4, R4, RZ, P0 ;  /* 0x000000ff04047207 */ /* 0x000fe40000000000 */
[----:B---3--:R-:W-:Y:S01]  /*f7f0*/  LOP3.LUT R5, R2, R5, RZ, 0x3c, !PT ;  /* 0x0000000502057212 */ /* 0x008fe200078e3cff */
[----:B0-----:R-:W-:Y:S06]  /*f800*/  @!P1 BRA `(.L_x_270) ;  /* 0x0000000c007c9947 */ /* 0x001fec0003800000 */
        /* <DEDUP_REMOVED lines=9> */
[----:B--2---:R-:W0:Y:S02]  /*f8a0*/  @P0 LDC.64 R2, c[0x0][0x440] ;  /* 0x00011000ff020b82 */ /* 0x004e240000000a00 */
[----:B0-----:R-:W-:-:S04]  /*f8b0*/  @P0 IMAD.HI.U32 R6, R0, R2, RZ ;  /* 0x0000000200060227 */ /* 0x001fc800078e00ff */
        /* <DEDUP_REMOVED lines=13> */
.L_x_271:
[----:B--2---:R-:W-:Y:S01]  /*f990*/  LEA R3, R4, UR36, 0x3 ;  /* 0x0000002404037c11 */ /* 0x004fe2000f8e18ff */
[----:B------:R-:W-:Y:S01]  /*f9a0*/  BSSY B2, `(.L_x_272) ;  /* 0x0000004000027945 */ /* 0x000fe20003800000 */
[----:B------:R-:W-:-:S04]  /*f9b0*/  SHF.L.U32 R2, R5, 0x1f, RZ ;  /* 0x0000001f05027819 */ /* 0x000fc800000006ff */
[----:B------:R-:W1:Y:S02]  /*f9c0*/  SYNCS.PHASECHK.TRANS64.TRYWAIT P0, [R3+URZ+0x38840], R2 ;  /* 0x03884002030075a7 */ /* 0x000e64000800017f */
[----:B-1----:R-:W-:Y:S05]  /*f9d0*/  @!P0 BRA `(.L_x_273) ;  /* 0x0000003400c48947 */ /* 0x002fea0003800000 */
.L_x_364:
[----:B------:R-:W-:Y:S05]  /*f9e0*/  BSYNC B2 ;  /* 0x0000000000027941 */ /* 0x000fea0003800000 */
.L_x_272:
[----:B0-----:R-:W0:Y:S01]  /*f9f0*/  S2R R7, SR_TID.X ;  /* 0x0000000000077919 */ /* 0x001e220000002100 */
[----:B------:R-:W-:Y:S01]  /*fa00*/  UPRMT UR4, UR37, 0x9910, URZ ;  /* 0x0000991025047896 */ /* 0x000fe2000800003f */
[----:B0-----:R-:W-:-:S04]  /*fa10*/  LOP3.LUT R7, R7, 0x7f, RZ, 0xc0, !PT ;  /* 0x0000007f07077812 */ /* 0x001fc800078ec0ff */
[----:B------:R-:W-:-:S13]  /*fa20*/  ISETP.NE.AND P0, PT, R7, RZ, PT ;  /* 0x000000ff0700720c */ /* 0x000fda0003f05270 */
[----:B-1----:R-:W-:-:S04]  /*fa30*/  @!P0 IMAD.MOV.U32 R2, RZ, RZ, 0xa000 ;  /* 0x0000a000ff028424 */ /* 0x002fc800078e00ff */
[----:B------:R0:W-:Y:S02]  /*fa40*/  @!P0 SYNCS.ARRIVE.TRANS64 RZ, [R3+URZ+0x38830], R2 ;  /* 0x0388300203ff89a7 */ /* 0x0001e4000800003f */
[----:B0-----:R-:W-:-:S05]  /*fa50*/  IMAD.U32 R2, RZ, RZ, UR4 ;  /* 0x00000004ff027e24 */ /* 0x001fca000f8e00ff */
[----:B------:R-:W-:-:S13]  /*fa60*/  ISETP.NE.AND P1, PT, R2, 0x2, PT ;  /* 0x000000020200780c */ /* 0x000fda0003f25270 */
[----:B------:R-:W-:Y:S05]  /*fa70*/  @P1 BRA `(.L_x_274) ;  /* 0x0000000000041947 */ /* 0x000fea0003800000 */
[----:B------:R-:W-:Y:S01]  /*fa80*/  BPT.TRAP 0x1 ;  /* 0x000000040000795c */ /* 0x000fe20000300000 */
.L_x_274:
[----:B------:R-:W-:Y:S01]  /*fa90*/  LOP3.LUT P0, RZ, R18, 0x2, RZ, 0xc0, !PT ;  /* 0x0000000212ff7812 */ /* 0x000fe2000780c0ff */
[----:B------:R-:W-:-:S12]  /*faa0*/  BSSY B2, `(.L_x_275) ;  /* 0x0000003000027945 */ /* 0x000fd80003800000 */
[----:B------:R-:W-:Y:S05]  /*fab0*/  @P0 BRA `(.L_x_276) ;  /* 0x0000000000040947 */ /* 0x000fea0003800000 */
[----:B------:R-:W-:Y:S01]  /*fac0*/  BPT.TRAP 0x1 ;  /* 0x000000040000795c */ /* 0x000fe20000300000 */
.L_x_276:
[----:B------:R-:W-:Y:S05]  /*fad0*/  BSYNC B2 ;  /* 0x0000000000027941 */ /* 0x000fea0003800000 */
.L_x_275:
[----:B------:R-:W0:Y:S01]  /*fae0*/  S2R R2, SR_CgaCtaId ;  /* 0x0000000000027919 */ /* 0x000e220000008800 */
        /* <DEDUP_REMOVED lines=9> */
[----:B0-----:R-:W-:-:S05]  /*fb80*/  LOP3.LUT R2, R2, 0x1, RZ, 0xc0, !PT ;  /* 0x0000000102027812 */ /* 0x001fca00078ec0ff */
[----:B------:R-:W-:-:S04]  /*fb90*/  IMAD R2, R2, 0xa00, RZ ;  /* 0x00000a0002027824 */ /* 0x000fc800078e02ff */
[----:B------:R-:W-:Y:S02]  /*fba0*/  IMAD R7, R4, 0x5000, R2 ;  /* 0x0000500004077824 */ /* 0x000fe400078e0202 */
[----:B------:R-:W0:Y:S03]  /*fbb0*/  S2R R2, SR_CgaCtaId ;  /* 0x0000000000027919 */ /* 0x000e260000008800 */
[----:B------:R-:W-:-:S05]  /*fbc0*/  LEA R7, R7, UR36, 0x1 ;  /* 0x0000002407077c11 */ /* 0x000fca000f8e08ff */
[----:B------:R-:W-:Y:S01]  /*fbd0*/  VIADD R9, R7, 0x24400 ;  /* 0x0002440007097836 */ /* 0x000fe20000000000 */
[----:B0-----:R-:W-:-:S05]  /*fbe0*/  LOP3.LUT R2, R2, 0x1, RZ, 0xc0, !PT ;  /* 0x0000000102027812 */ /* 0x001fca00078ec0ff */
[----:B------:R-:W-:-:S04]  /*fbf0*/  IMAD R2, R2, 0x28, RZ ;  /* 0x0000002802027824 */ /* 0x000fc800078e02ff */
[----:B------:R-:W-:-:S07]  /*fc00*/  IMAD R2, R8, 0x50, R2 ;  /* 0x0000005008027824 */ /* 0x000fce00078e0202 */
.L_x_277:
        /* <DEDUP_REMOVED lines=17> */
.L_x_278:
        /* <DEDUP_REMOVED lines=17> */
.L_x_279:
        /* <DEDUP_REMOVED lines=17> */
.L_x_280:
        /* <DEDUP_REMOVED lines=16> */
.L_x_365:
[----:B------:R-:W-:Y:S05]  /*10040*/  BSYNC B2 ;  /* 0x0000000000027941 */ /* 0x000fea0003800000 */
.L_x_281:
[----:B------:R-:W1:Y:S02]  /*10050*/  S2R R7, SR_TID.X ;  /* 0x0000000000077919 */ /* 0x000e640000002100 */
[----:B-1----:R-:W-:-:S04]  /*10060*/  LOP3.LUT R7, R7, 0x7f, RZ, 0xc0, !PT ;  /* 0x0000007f07077812 */ /* 0x002fc800078ec0ff */
[----:B------:R-:W-:-:S13]  /*10070*/  ISETP.NE.AND P0, PT, R7, RZ, PT ;  /* 0x000000ff0700720c */ /* 0x000fda0003f05270 */
[----:B0-----:R-:W-:-:S04]  /*10080*/  @!P0 IMAD.MOV.U32 R3, RZ, RZ, 0xa000 ;  /* 0x0000a000ff038424 */ /* 0x001fc800078e00ff */
[----:B------:R0:W-:Y:S01]  /*10090*/  @!P0 SYNCS.ARRIVE.TRANS64 RZ, [R2+URZ+0x38850], R3 ;  /* 0x0388500302ff89a7 */ /* 0x0001e2000800003f */
[----:B------:R-:W-:Y:S05]  /*100a0*/  @P1 BRA `(.L_x_283) ;  /* 0x0000000000041947 */ /* 0x000fea0003800000 */
[----:B------:R-:W-:Y:S01]  /*100b0*/  BPT.TRAP 0x1 ;  /* 0x000000040000795c */ /* 0x000fe20000300000 */
.L_x_283:
[----:B------:R-:W-:Y:S01]  /*100c0*/  LOP3.LUT P0, RZ, R18, 0x2, RZ, 0xc0, !PT ;  /* 0x0000000212ff7812 */ /* 0x000fe2000780c0ff */
[----:B------:R-:W-:-:S12]  /*100d0*/  BSSY B2, `(.L_x_284) ;  /* 0x0000003000027945 */ /* 0x000fd80003800000 */
[----:B------:R-:W-:Y:S05]  /*100e0*/  @P0 BRA `(.L_x_285) ;  /* 0x0000000000040947 */ /* 0x000fea0003800000 */
[----:B------:R-:W-:Y:S01]  /*100f0*/  BPT.TRAP 0x1 ;  /* 0x000000040000795c */ /* 0x000fe20000300000 */
.L_x_285:
[----:B------:R-:W-:Y:S05]  /*10100*/  BSYNC B2 ;  /* 0x0000000000027941 */ /* 0x000fea0003800000 */
.L_x_284:
        /* <DEDUP_REMOVED lines=19> */
.L_x_286:
        /* <DEDUP_REMOVED lines=16> */
.L_x_287:
        /* <DEDUP_REMOVED lines=16> */
.L_x_288:
        /* <DEDUP_REMOVED lines=16> */
.L_x_289:
        /* <DEDUP_REMOVED lines=12> */
.L_x_270:
[----:B------:R-:W-:Y:S05]  /*10600*/  BSYNC B1 ;  /* 0x0000000000017941 */ /* 0x000fea0003800000 */
.L_x_269:
[----:B------:R-:W-:Y:S01]  /*10610*/  VIADD R19, R4, 0x1 ;  /* 0x0000000104137836 */ /* 0x000fe20000000000 */
[----:B------:R-:W-:Y:S01]  /*10620*/  LOP3.LUT P1, RZ, R18, 0x8, RZ, 0xc0, !PT ;  /* 0x0000000812ff7812 */ /* 0x000fe2000782c0ff */
[----:B------:R-:W-:Y:S03]  /*10630*/  BSSY B1, `(.L_x_290) ;  /* 0x00000e5000017945 */ /* 0x000fe60003800000 */
[----:B------:R-:W-:-:S04]  /*10640*/  ISETP.NE.AND P0, PT, R19, 0x2, PT ;  /* 0x000000021300780c */ /* 0x000fc80003f05270 */
[----:B------:R-:W-:Y:S02]  /*10650*/  SEL R2, RZ, 0x1, P0 ;  /* 0x00000001ff027807 */ /* 0x000fe40000000000 */
[----:B------:R-:W-:Y:S02]  /*10660*/  SEL R19, R19, RZ, P0 ;  /* 0x000000ff13137207 */ /* 0x000fe40000000000 */
[----:B------:R-:W-:-:S05]  /*10670*/  LOP3.LUT R9, R5, R2, RZ, 0x3c, !PT ;  /* 0x0000000205097212 */ /* 0x000fca00078e3cff */
[----:B------:R1:W-:Y:S01]  /*10680*/  STL [R1], R9 ;  /* 0x0000000901007387 */ /* 0x0003e20000100800 */
[----:B------:R-:W-:Y:S05]  /*10690*/  @!P1 BRA `(.L_x_291) ;  /* 0x0000000c00789947 */ /* 0x000fea0003800000 */
[----:B------:R-:W-:Y:S01]  /*106a0*/  LOP3.LUT P1, RZ, R18, 0x4, RZ, 0xc0, !PT ;  /* 0x0000000412ff7812 */ /* 0x000fe2000782c0ff */
[----:B0-----:R-:W-:-:S12]  /*106b0*/  VIADD R8, R0, 0xffffffff ;  /* 0xffffffff00087836 */ /* 0x001fd80000000000 */
        /* <DEDUP_REMOVED lines=22> */
.L_x_292:
[----:B--2---:R-:W-:Y:S01]  /*10820*/  LEA R3, R19, UR36, 0x3 ;  /* 0x0000002413037c11 */ /* 0x004fe2000f8e18ff */
[----:B------:R-:W-:Y:S01]  /*10830*/  BSSY B2, `(.L_x_293) ;  /* 0x0000004000027945 */ /* 0x000fe20003800000 */
[----:B------:R-:W-:-:S04]  /*10840*/  SHF.L.U32 R2, R9, 0x1f, RZ ;  /* 0x0000001f09027819 */ /* 0x000fc800000006ff */
[----:B------:R-:W2:Y:S02]  /*10850*/  SYNCS.PHASECHK.TRANS64.TRYWAIT P0, [R3+URZ+0x38840], R2 ;  /* 0x03884002030075a7 */ /* 0x000ea4000800017f */
[----:B--2---:R-:W-:Y:S05]  /*10860*/  @!P0 BRA `(.L_x_294) ;  /* 0x0000002800488947 */ /* 0x004fea0003800000 */
.L_x_366:
[----:B------:R-:W-:Y:S05]  /*10870*/  BSYNC B2 ;  /* 0x0000000000027941 */ /* 0x000fea0003800000 */
.L_x_293:
[----:B0-----:R-:W0:Y:S01]  /*10880*/  S2R R7, SR_TID.X ;  /* 0x0000000000077919 */ /* 0x001e220000002100 */
[----:B------:R-:W-:Y:S01]  /*10890*/  UPRMT UR4, UR37, 0x9910, URZ ;  /* 0x0000991025047896 */ /* 0x000fe2000800003f */
[----:B0-----:R-:W-:-:S04]  /*108a0*/  LOP3.LUT R7, R7, 0x7f, RZ, 0xc0, !PT ;  /* 0x0000007f07077812 */ /* 0x001fc800078ec0ff */
[----:B------:R-:W-:-:S13]  /*108b0*/  ISETP.NE.AND P0, PT, R7, RZ, PT ;  /* 0x000000ff0700720c */ /* 0x000fda0003f05270 */
[----:B--2---:R-:W-:-:S04]  /*108c0*/  @!P0 IMAD.MOV.U32 R2, RZ, RZ, 0xa000 ;  /* 0x0000a000ff028424 */ /* 0x004fc800078e00ff */
[----:B------:R0:W-:Y:S02]  /*108d0*/  @!P0 SYNCS.ARRIVE.TRANS64 RZ, [R3+URZ+0x38830], R2 ;  /* 0x0388300203ff89a7 */ /* 0x0001e4000800003f */
[----:B0-----:R-:W-:-:S05]  /*108e0*/  IMAD.U32 R2, RZ, RZ, UR4 ;  /* 0x00000004ff027e24 */ /* 0x001fca000f8e00ff */
[----:B------:R-:W-:-:S13]  /*108f0*/  ISETP.NE.AND P1, PT, R2, 0x2, PT ;  /* 0x000000020200780c */ /* 0x000fda0003f25270 */
[----:B------:R-:W-:Y:S05]  /*10900*/  @P1 BRA `(.L_x_295) ;  /* 0x0000000000041947 */ /* 0x000fea0003800000 */
[----:B------:R-:W-:Y:S01]  /*10910*/  BPT.TRAP 0x1 ;  /* 0x000000040000795c */ /* 0x000fe20000300000 */
.L_x_295:
[----:B------:R-:W-:Y:S01]  /*10920*/  LOP3.LUT P0, RZ, R18, 0x2, RZ, 0xc0, !PT ;  /* 0x0000000212ff7812 */ /* 0x000fe2000780c0ff */
[----:B------:R-:W-:-:S12]  /*10930*/  BSSY B2, `(.L_x_296) ;  /* 0x0000003000027945 */ /* 0x000fd80003800000 */
[----:B------:R-:W-:Y:S05]  /*10940*/  @P0 BRA `(.L_x_297) ;  /* 0x0000000000040947 */ /* 0x000fea0003800000 */
[----:B------:R-:W-:Y:S01]  /*10950*/  BPT.TRAP 0x1 ;  /* 0x000000040000795c */ /* 0x000fe20000300000 */
.L_x_297:
[----:B------:R-:W-:Y:S05]  /*10960*/  BSYNC B2 ;  /* 0x0000000000027941 */ /* 0x000fea0003800000 */
.L_x_296:
        /* <DEDUP_REMOVED lines=15> */
[----:B-1----:R-:W-:Y:S01]  /*10a60*/  VIADD R9, R7, 0x24400 ;  /* 0x0002440007097836 */ /* 0x002fe20000000000 */
[----:B0-----:R-:W-:-:S05]  /*10a70*/  LOP3.LUT R2, R2, 0x1, RZ, 0xc0, !PT ;  /* 0x0000000102027812 */ /* 0x001fca00078ec0ff */
[----:B------:R-:W-:-:S04]  /*10a80*/  IMAD R2, R2, 0x28, RZ ;  /* 0x0000002802027824 */ /* 0x000fc800078e02ff */
[----:B------:R-:W-:-:S07]  /*10a90*/  IMAD R2, R8, 0x50, R2 ;  /* 0x0000005008027824 */ /* 0x000fce00078e0202 */
.L_x_298:
        /* <DEDUP_REMOVED lines=17> */
.L_x_299:
        /* <DEDUP_REMOVED lines=17> */
.L_x_300:
        /* <DEDUP_REMOVED lines=17> */
.L_x_301:
        /* <DEDUP_REMOVED lines=10> */
[----:B------:R-:W-:Y:S01]  /*10e70*/  SHF.L.U32 R5, R5, 0x1f, RZ ;  /* 0x0000001f05057819 */ /* 0x000fe200000006ff */
[----:B------:R-:W-:Y:S01]  /*10e80*/  BSSY B2, `(.L_x_302) ;  /* 0x0000004000027945 */ /* 0x000fe20003800000 */
[----:B------:R-:W-:-:S04]  /*10e90*/  LEA R2, R4, UR36, 0x3 ;  /* 0x0000002404027c11 */ /* 0x000fc8000f8e18ff */
[----:B------:R-:W0:Y:S02]  /*10ea0*/  SYNCS.PHASECHK.TRANS64.TRYWAIT P0, [R2+URZ+0x38860], R5 ;  /* 0x03886005020075a7 */ /* 0x000e24000800017f */
[----:B0-----:R-:W-:Y:S05]  /*10eb0*/  @!P0 BRA `(.L_x_303) ;  /* 0x0000002000c88947 */ /* 0x001fea0003800000 */
.L_x_367:
[----:B------:R-:W-:Y:S05]  /*10ec0*/  BSYNC B2 ;  /* 0x0000000000027941 */ /* 0x000fea0003800000 */
.L_x_302:
[----:B------:R-:W1:Y:S02]  /*10ed0*/  S2R R3, SR_TID.X ;  /* 0x0000000000037919 */ /* 0x000e640000002100 */
[----:B-1----:R-:W-:-:S04]  /*10ee0*/  LOP3.LUT R3, R3, 0x7f, RZ, 0xc0, !PT ;  /* 0x0000007f03037812 */ /* 0x002fc800078ec0ff */
[----:B------:R-:W-:-:S13]  /*10ef0*/  ISETP.NE.AND P0, PT, R3, RZ, PT ;  /* 0x000000ff0300720c */ /* 0x000fda0003f05270 */
[----:B------:R-:W-:-:S04]  /*10f00*/  @!P0 IMAD.MOV.U32 R3, RZ, RZ, 0xa000 ;  /* 0x0000a000ff038424 */ /* 0x000fc800078e00ff */
[----:B------:R1:W-:Y:S01]  /*10f10*/  @!P0 SYNCS.ARRIVE.TRANS64 RZ, [R2+URZ+0x38850], R3 ;  /* 0x0388500302ff89a7 */ /* 0x0003e2000800003f */
[----:B------:R-:W-:Y:S05]  /*10f20*/  @P1 BRA `(.L_x_304) ;  /* 0x0000000000041947 */ /* 0x000fea0003800000 */
[----:B------:R-:W-:Y:S01]  /*10f30*/  BPT.TRAP 0x1 ;  /* 0x000000040000795c */ /* 0x000fe20000300000 */
.L_x_304:
[----:B------:R-:W-:Y:S01]  /*10f40*/  LOP3.LUT P0, RZ, R18, 0x2, RZ, 0xc0, !PT ;  /* 0x0000000212ff7812 */ /* 0x000fe2000780c0ff */
[----:B------:R-:W-:-:S12]  /*10f50*/  BSSY B2, `(.L_x_305) ;  /* 0x0000003000027945 */ /* 0x000fd80003800000 */
[----:B------:R-:W-:Y:S05]  /*10f60*/  @P0 BRA `(.L_x_306) ;  /* 0x0000000000040947 */ /* 0x000fea0003800000 */
[----:B------:R-:W-:Y:S01]  /*10f70*/  BPT.TRAP 0x1 ;  /* 0x000000040000795c */ /* 0x000fe20000300000 */
.L_x_306:
[----:B------:R-:W-:Y:S05]  /*10f80*/  BSYNC B2 ;  /* 0x0000000000027941 */ /* 0x000fea0003800000 */
.L_x_305:
[----:B0-----:R-:W2:Y:S01]  /*10f90*/  LDL.LU R5, [R1+0x4] ;  /* 0x0000040001057983 */ /* 0x001ea20000300800 */
[----:B-1----:R-:W0:Y:S01]  /*10fa0*/  S2R R3, SR_CgaCtaId ;  /* 0x0000000000037919 */ /* 0x002e220000008800 */
        /* <DEDUP_REMOVED lines=17> */
.L_x_307:
        /* <DEDUP_REMOVED lines=16> */
.L_x_308:
        /* <DEDUP_REMOVED lines=16> */
.L_x_309:
        /* <DEDUP_REMOVED lines=16> */
.L_x_310:
        /* <DEDUP_REMOVED lines=12> */
.L_x_291:
[----:B------:R-:W-:Y:S05]  /*11480*/  BSYNC B1 ;  /* 0x0000000000017941 */ /* 0x000fea0003800000 */
.L_x_290:
[C---:B------:R-:W-:Y:S01]  /*11490*/  ISETP.GT.AND P0, PT, R0.reuse, 0x1, PT ;  /* 0x000000010000780c */ /* 0x040fe20003f04270 */
[----:B------:R-:W-:-:S12]  /*114a0*/  VIADD R0, R0, 0xfffffffe ;  /* 0xfffffffe00007836 */ /* 0x000fd80000000000 */
[----:B------:R-:W-:Y:S05]  /*114b0*/  @P0 BRA `(.L_x_311) ;  /* 0xffffffe000b00947 */ /* 0x000fea000383ffff */
.L_x_268:
[----:B------:R-:W-:Y:S05]  /*114c0*/  BSYNC B0 ;  /* 0x0000000000007941 */ /* 0x000fea0003800000 */
.L_x_245:
[----:B------:R-:W-:Y:S01]  /*114d0*/  LOP3.LUT P0, RZ, R18, 0x8, RZ, 0xc0, !PT ;  /* 0x0000000812ff7812 */ /* 0x000fe2000780c0ff */
[----:B------:R-:W-:-:S12]  /*114e0*/  BSSY B0, `(.L_x_312) ;  /* 0x0000065000007945 */ /* 0x000fd80003800000 */
[----:B------:R-:W-:Y:S05]  /*114f0*/  @!P0 BRA `(.L_x_313) ;  /* 0x00000004008c8947 */ /* 0x000fea0003800000 */
[----:B---3--:R-:W3:Y:S01]  /*11500*/  LDL R2, [R1] ;  /* 0x0000000001027983 */ /* 0x008ee20000100800 */
[----:B------:R-:W-:Y:S01]  /*11510*/  LEA R0, R19, UR36, 0x3 ;  /* 0x0000002413007c11 */ /* 0x000fe2000f8e18ff */
[----:B------:R-:W-:Y:S01]  /*11520*/  BSSY B1, `(.L_x_314) ;  /* 0x0000004000017945 */ /* 0x000fe20003800000 */
[----:B---3--:R-:W-:-:S04]  /*11530*/  SHF.L.U32 R2, R2, 0x1f, RZ ;  /* 0x0000001f02027819 */ /* 0x008fc800000006ff */
[----:B------:R-:W3:Y:S02]  /*11540*/  SYNCS.PHASECHK.TRANS64.TRYWAIT P0, [R0+URZ+0x38860], R2 ;  /* 0x03886002000075a7 */ /* 0x000ee4000800017f */
[----:B---3--:R-:W-:Y:S05]  /*11550*/  @!P0 BRA `(.L_x_315) ;  /* 0x0000001c00348947 */ /* 0x008fea0003800000 */
.L_x_368:
[----:B------:R-:W-:Y:S05]  /*11560*/  BSYNC B1 ;  /* 0x0000000000017941 */ /* 0x000fea0003800000 */
.L_x_314:
[----:B0-2---:R-:W0:Y:S01]  /*11570*/  S2R R3, SR_TID.X ;  /* 0x0000000000037919 */ /* 0x005e220000002100 */
        /* <DEDUP_REMOVED lines=9> */
.L_x_316:
[----:B------:R-:W-:Y:S01]  /*11610*/  LOP3.LUT P0, RZ, R18, 0x2, RZ, 0xc0, !PT ;  /* 0x0000000212ff7812 */ /* 0x000fe2000780c0ff */
[----:B------:R-:W-:-:S12]  /*11620*/  BSSY B1, `(.L_x_317) ;  /* 0x0000003000017945 */ /* 0x000fd80003800000 */
[----:B------:R-:W-:Y:S05]  /*11630*/  @P0 BRA `(.L_x_318) ;  /* 0x0000000000040947 */ /* 0x000fea0003800000 */
[----:B------:R-:W-:Y:S01]  /*11640*/  BPT.TRAP 0x1 ;  /* 0x000000040000795c */ /* 0x000fe20000300000 */
.L_x_318:
[----:B------:R-:W-:Y:S05]  /*11650*/  BSYNC B1 ;  /* 0x0000000000017941 */ /* 0x000fea0003800000 */
.L_x_317:
[----:B------:R-:W2:Y:S01]  /*11660*/  LDL R3, [R1+0x4] ;  /* 0x0000040001037983 */ /* 0x000ea20000100800 */
[----:B------:R-:W0:Y:S01]  /*11670*/  S2R R2, SR_CgaCtaId ;  /* 0x0000000000027919 */ /* 0x000e220000008800 */
[----:B------:R-:W3:Y:S01]  /*11680*/  S2R R4, SR_CgaCtaId ;  /* 0x0000000000047919 */ /* 0x000ee20000008800 */
[----:B------:R-:W-:Y:S01]  /*11690*/  UIADD3 UR4, UP0, UR38, 0x470, URZ ;  /* 0x0000047026047890 */ /* 0x000fe2000ff1e03f */
[----:B------:R-:W-:Y:S01]  /*116a0*/  PLOP3.LUT P0, PT, PT, PT, PT, 0x80, 0x0 ;  /* 0x000000000000781c */ /* 0x000fe20003f0f070 */
[----:B------:R-:W-:Y:S01]  /*116b0*/  VIADD R0, R0, 0x38850 ;  /* 0x0003885000007836 */ /* 0x000fe20000000000 */
[----:B------:R-:W-:Y:S01]  /*116c0*/  UMOV UR6, 0x30000 ;  /* 0x0003000000067882 */ /* 0x000fe20000000000 */
[----:B------:R-:W-:Y:S01]  /*116d0*/  UIADD3.X UR5, URZ, UR39, URZ, UP0, !UPT ;  /* 0x000000273f057290 */ /* 0x000fe200087fe43f */
[----:B0-----:R-:W-:Y:S02]  /*116e0*/  LOP3.LUT R2, R2, 0x1, RZ, 0xc0, !PT ;  /* 0x0000000102027812 */ /* 0x001fe400078ec0ff */
[----:B---3--:R-:W-:-:S03]  /*116f0*/  LOP3.LUT R4, R4, 0x1, RZ, 0xc0, !PT ;  /* 0x0000000104047812 */ /* 0x008fc600078ec0ff */
[----:B------:R-:W-:-:S04]  /*11700*/  IMAD R2, R2, 0xa00, RZ ;  /* 0x00000a0002027824 */ /* 0x000fc800078e02ff */
[----:B------:R-:W-:Y:S02]  /*11710*/  IMAD R2, R19, 0x5000, R2 ;  /* 0x0000500013027824 */ /* 0x000fe400078e0202 */
[----:B------:R-:W-:-:S03]  /*11720*/  IMAD R4, R4, 0x28, RZ ;  /* 0x0000002804047824 */ /* 0x000fc600078e02ff */
[----:B------:R-:W-:Y:S01]  /*11730*/  LEA R2, R2, UR36, 0x1 ;  /* 0x0000002402027c11 */ /* 0x000fe2000f8e08ff */
[----:B------:R-:W-:Y:S01]  /*11740*/  UMOV UR14, 0x0 ;  /* 0x00000000000e7882 */ /* 0x000fe20000000000 */
[----:B------:R-:W-:Y:S01]  /*11750*/  UMOV UR15, 0x14f00000 ;  /* 0x14f00000000f7882 */ /* 0x000fe20000000000 */
[----:B------:R-:W-:Y:S01]  /*11760*/  UMOV UR10, URZ ;  /* 0x0000003f000a7c82 */ /* 0x000fe20008000000 */
[----:B--2---:R-:W-:Y:S02]  /*11770*/  IMAD R3, R3, 0x50, R4 ;  /* 0x0000005003037824 */ /* 0x004fe400078e0204 */
[----:B------:R-:W-:-:S07]  /*11780*/  VIADD R4, R2, 0x400 ;  /* 0x0000040002047836 */ /* 0x000fce0000000000 */
.L_x_319:
        /* <DEDUP_REMOVED lines=10> */
[----:B------:R-:W-:Y:S01]  /*11830*/  PLOP3.LUT P0, PT, PT, PT, PT, 0x80, 0x0 ;  /* 0x000000000000781c */ /* 0x000fe20003f0f070 */
[----:B------:R-:W-:Y:S01]  /*11840*/  VIADD R4, R2, 0x2c00 ;  /* 0x00002c0002047836 */ /* 0x000fe20000000000 */
[----:B------:R-:W-:Y:S01]  /*11850*/  UMOV UR6, 0x30000 ;  /* 0x0003000000067882 */ /* 0x000fe20000000000 */
[----:B------:R-:W-:Y:S01]  /*11860*/  UMOV UR14, 0x0 ;  /* 0x00000000000e7882 */ /* 0x000fe20000000000 */
[----:B------:R-:W-:Y:S01]  /*11870*/  UMOV UR15, 0x14f00000 ;  /* 0x14f00000000f7882 */ /* 0x000fe20000000000 */
[----:B------:R-:W-:-:S08]  /*11880*/  UMOV UR10, 0x40 ;  /* 0x00000040000a7882 */ /* 0x000fd00000000000 */
.L_x_320:
        /* <DEDUP_REMOVED lines=16> */
.L_x_321:
        /* <DEDUP_REMOVED lines=16> */
.L_x_322:
        /* <DEDUP_REMOVED lines=9> */
[----:B----4-:R-:W-:Y:S05]  /*11b20*/  @P0 BRA.U.ANY `(.L_x_322) ;  /* 0xfffffffd00d80947 */ /* 0x010fea000393ffff */
.L_x_313:
[----:B------:R-:W-:Y:S05]  /*11b30*/  BSYNC B0 ;  /* 0x0000000000007941 */ /* 0x000fea0003800000 */
.L_x_312:
[----:B0-----:R-:W4:Y:S01]  /*11b40*/  LDL.LU R6, [R1+0x24] ;  /* 0x0000240001067983 */ /* 0x001f220000300800 */
[----:B------:R-:W-:Y:S01]  /*11b50*/  VIADD R19, R19, 0x1 ;  /* 0x0000000113137836 */ /* 0x000fe20000000000 */
[----:B------:R-:W-:Y:S02]  /*11b60*/  ULDC UR4, c[0x0][0xc34] ;  /* 0x00030d0000047ab9 */ /* 0x000fe40000000800 */
[----:B-1----:R-:W5:Y:S04]  /*11b70*/  LDL.LU R5, [R1] ;  /* 0x0000000001057983 */ /* 0x002f680000300800 */
[----:B------:R-:W2:Y:S01]  /*11b80*/  LDL.LU R4, [R1+0x2c] ;  /* 0x00002c0001047983 */ /* 0x000ea20000300800 */
[----:B------:R-:W-:-:S04]  /*11b90*/  ISETP.NE.AND P0, PT, R19, 0x2, PT ;  /* 0x000000021300780c */ /* 0x000fc80003f05270 */
[----:B---3--:R-:W-:Y:S02]  /*11ba0*/  SEL R0, RZ, 0x1, P0 ;  /* 0x00000001ff007807 */ /* 0x008fe40000000000 */
        /* <DEDUP_REMOVED lines=10> */
.L_x_228:
[----:B0-----:R-:W0:Y:S01]  /*11c50*/  S2R R3, SR_CgaCtaId ;  /* 0x0000000000037919 */ /* 0x001e220000008800 */
[----:B------:R-:W-:Y:S01]  /*11c60*/  MOV R0, 0x400 ;  /* 0x0000040000007802 */ /* 0x000fe20000000f00 */
[----:B------:R-:W-:Y:S03]  /*11c70*/  BSSY B0, `(.L_x_324) ;  /* 0x0000005000007945 */ /* 0x000fe60003800000 */
[----:B0-----:R-:W-:Y:S02]  /*11c80*/  LEA R0, R3, R0, 0x18 ;  /* 0x0000000003007211 */ /* 0x001fe400078ec0ff */
[----:B------:R-:W-:-:S04]  /*11c90*/  SHF.L.U32 R3, R2, 0x1f, RZ ;  /* 0x0000001f02037819 */ /* 0x000fc800000006ff */
[----:B------:R-:W0:Y:S02]  /*11ca0*/  SYNCS.PHASECHK.TRANS64.TRYWAIT P0, [R0+URZ+0x38820], R3 ;  /* 0x03882003000075a7 */ /* 0x000e24000800017f */
[----:B0-----:R-:W-:Y:S05]  /*11cb0*/  @!P0 BRA `(.L_x_325) ;  /* 0x0000001400708947 */ /* 0x001fea0003800000 */
.L_x_369:
[----:B------:R-:W-:Y:S05]  /*11cc0*/  BSYNC B0 ;  /* 0x0000000000007941 */ /* 0x000fea0003800000 */
.L_x_324:
[----:B------:R-:W-:-:S03]  /*11cd0*/  UMOV UR4, 0xffffffff ;  /* 0xffffffff00047882 */ /* 0x000fc60000000000 */
[----:B------:R-:W-:Y:S05]  /*11ce0*/  BRA.DIV UR4, `(.L_x_326) ;  /* 0x0000001604787947 */ /* 0x000fea000b800000 */
[----:B------:R-:W1:Y:S02]  /*11cf0*/  S2R R2, SR_TID.X ;  /* 0x0000000000027919 */ /* 0x000e640000002100 */
[----:B-1----:R-:W-:-:S04]  /*11d00*/  SHF.R.U32.HI R2, RZ, 0x5, R2 ;  /* 0x00000005ff027819 */ /* 0x002fc80000011602 */
[----:B------:R-:W-:-:S05]  /*11d10*/  LOP3.LUT R2, R2, 0x3, RZ, 0xc0, !PT ;  /* 0x0000000302027812 */ /* 0x000fca00078ec0ff */
[----:B------:R1:W2:Y:S02]  /*11d20*/  SHFL.IDX PT, R14, R2, RZ, 0x1f ;  /* 0x00001fff020e7589 */ /* 0x0002a400000e0000 */
.L_x_372:
[----:B--2---:R-:W-:Y:S01]  /*11d30*/  ISETP.NE.AND P0, PT, R14, RZ, PT ;  /* 0x000000ff0e00720c */ /* 0x004fe20003f05270 */
[----:B------:R-:W-:-:S12]  /*11d40*/  BSSY B0, `(.L_x_327) ;  /* 0x0000027000007945 */ /* 0x000fd80003800000 */
[----:B------:R-:W-:Y:S05]  /*11d50*/  @P0 BRA `(.L_x_328) ;  /* 0x0000000000940947 */ /* 0x000fea0003800000 */
[----:B------:R-:W-:-:S03]  /*11d60*/  UMOV UR4, 0xffffffff ;  /* 0xffffffff00047882 */ /* 0x000fc60000000000 */
[----:B------:R-:W-:Y:S05]  /*11d70*/  BRA.DIV UR4, `(.L_x_329) ;  /* 0x0000001604887947 */ /* 0x000fea000b800000 */
[----:B------:R-:W-:-:S13]  /*11d80*/  ELECT P6, URZ, PT ;  /* 0x00000000003f782f */ /* 0x000fda00038c0000 */
.L_x_375:
        /* <DEDUP_REMOVED lines=8> */
.L_x_330:
[----:B------:R-:W2:Y:S01]  /*11e10*/  LDL.LU R7, [R1] ;  /* 0x0000000001077983 */ /* 0x000ea20000300800 */
[----:B------:R-:W-:Y:S02]  /*11e20*/  VIADD R2, R0, 0x38840 ;  /* 0x0003884000027836 */ /* 0x000fe40000000000 */
[C---:B0-----:R-:W-:Y:S02]  /*11e30*/  VIADD R3, R19.reuse, 0x1 ;  /* 0x0000000113037836 */ /* 0x041fe40000000000 */
[----:B------:R-:W-:-:S03]  /*11e40*/  IMAD R6, R19, 0x8, R2 ;  /* 0x0000000813067824 */ /* 0x000fc600078e0202 */
[----:B------:R-:W-:-:S04]  /*11e50*/  ISETP.NE.AND P1, PT, R3, 0x2, PT ;  /* 0x000000020300780c */ /* 0x000fc80003f25270 */
[----:B------:R-:W-:Y:S02]  /*11e60*/  SEL R4, RZ, 0x1, P1 ;  /* 0x00000001ff047807 */ /* 0x000fe40000800000 */
[----:B------:R-:W-:Y:S02]  /*11e70*/  SEL R3, R3, RZ, P1 ;  /* 0x000000ff03037207 */ /* 0x000fe40000800000 */
[C---:B--2---:R-:W-:Y:S02]  /*11e80*/  SHF.L.U32 R5, R7.reuse, 0x1f, RZ ;  /* 0x0000001f07057819 */ /* 0x044fe400000006ff */
[----:B------:R-:W-:Y:S01]  /*11e90*/  LOP3.LUT R4, R7, R4, RZ, 0x3c, !PT ;  /* 0x0000000407047212 */ /* 0x000fe200078e3cff */
[----:B------:R-:W-:Y:S01]  /*11ea0*/  IMAD R7, R3, 0x8, R2 ;  /* 0x0000000803077824 */ /* 0x000fe200078e0202 */
[----:B------:R-:W0:Y:S02]  /*11eb0*/  SYNCS.PHASECHK.TRANS64.TRYWAIT P0, [R6+URZ], R5 ;  /* 0x00000005060075a7 */ /* 0x000e24000800017f */
[----:B------:R-:W-:Y:S01]  /*11ec0*/  SHF.L.U32 R2, R4, 0x1f, RZ ;  /* 0x0000001f04027819 */ /* 0x000fe200000006ff */
[----:B0-----:R-:W-:Y:S06]  /*11ed0*/  @!P0 BRA `(.L_x_331) ;  /* 0x0000001400508947 */ /* 0x001fec0003800000 */
.L_x_376:
[----:B------:R-:W1:Y:S02]  /*11ee0*/  SYNCS.PHASECHK.TRANS64.TRYWAIT P0, [R7+URZ], R2 ;  /* 0x00000002070075a7 */ /* 0x000e64000800017f */
[----:B-1----:R-:W-:Y:S05]  /*11ef0*/  @!P0 BRA `(.L_x_332) ;  /* 0x00000014005c8947 */ /* 0x002fea0003800000 */
.L_x_377:
[----:B------:R-:W-:Y:S05]  /*11f00*/  @!P2 BRA `(.L_x_333) ;  /* 0x000000000004a947 */ /* 0x000fea0003800000 */
[----:B------:R-:W-:Y:S01]  /*11f10*/  BPT.TRAP 0x1 ;  /* 0x000000040000795c */ /* 0x000fe20000300000 */
.L_x_333:
[----:B------:R-:W-:-:S04]  /*11f20*/  VIADD R0, R0, 0x38860 ;  /* 0x0003886000007836 */ /* 0x000fc80000000000 */
[----:B------:R-:W-:-:S04]  /*11f30*/  IMAD R4, R19, 0x8, R0 ;  /* 0x0000000813047824 */ /* 0x000fc800078e0200 */
[----:B------:R-:W2:Y:S02]  /*11f40*/  SYNCS.PHASECHK.TRANS64.TRYWAIT P0, [R4+URZ], R5 ;  /* 0x00000005040075a7 */ /* 0x000ea4000800017f */
[----:B--2---:R-:W-:Y:S05]  /*11f50*/  @!P0 BRA `(.L_x_334) ;  /* 0x0000001400588947 */ /* 0x004fea0003800000 */
.L_x_378:
[----:B------:R-:W-:-:S07]  /*11f60*/  IMAD R3, R3, 0x8, R0 ;  /* 0x0000000803037824 */ /* 0x000fce00078e0200 */
.L_x_335:
[----:B---3--:R3:W4:Y:S02]  /*11f70*/  SYNCS.PHASECHK.TRANS64.TRYWAIT P0, [R3+URZ], R2 ;  /* 0x00000002030075a7 */ /* 0x008724000800017f */
[----:B----4-:R-:W-:Y:S05]  /*11f80*/  @!P0 NANOSLEEP.SYNCS 0x989680 ;  /* 0x009896800000895d */ /* 0x010fea0003900000 */
[----:B------:R-:W4:Y:S02]  /*11f90*/  @!P0 SYNCS.PHASECHK.TRANS64 P0, [R3+URZ], R2 ;  /* 0x00000002030085a7 */ /* 0x000f24000800007f */
[----:B----4-:R-:W-:Y:S05]  /*11fa0*/  @!P0 BRA `(.L_x_335) ;  /* 0xfffffffc00f08947 */ /* 0x010fea000383ffff */
.L_x_328:
[----:B------:R-:W-:Y:S05]  /*11fb0*/  BSYNC B0 ;  /* 0x0000000000007941 */ /* 0x000fea0003800000 */
.L_x_327:
[----:B------:R-:W-:Y:S05]  /*11fc0*/  EXIT ;  /* 0x000000000000794d */ /* 0x000fea0003800000 */
.L_x_196:
[----:B0-----:R-:W-:-:S04]  /*11fd0*/  IMAD.U32 R3, RZ, RZ, UR36 ;  /* 0x00000024ff037e24 */ /* 0x001fc8000f8e00ff */
[----:B------:R0:W1:Y:S03]  /*11fe0*/  SYNCS.PHASECHK.TRANS64.TRYWAIT P1, [R3+URZ+0x38800], R0 ;  /* 0x03880000030075a7 */ /* 0x000066000802017f */
[----:B-1----:R-:W-:Y:S05]  /*11ff0*/  @!P1 NANOSLEEP.SYNCS 0x989680 ;  /* 0x009896800000995d */ /* 0x002fea0003900000 */
[----:B------:R-:W1:Y:S02]  /*12000*/  @!P1 SYNCS.PHASECHK.TRANS64 P1, [R3+URZ+0x38800], R0 ;  /* 0x03880000030095a7 */ /* 0x000e64000802007f */
[----:B-1----:R-:W-:Y:S05]  /*12010*/  @!P1 BRA `(.L_x_196) ;  /* 0xfffffffc00ec9947 */ /* 0x002fea000383ffff */
[----:B------:R-:W-:Y:S05]  /*12020*/  BRA `(.L_x_336) ;  /* 0xfffffef400d07947 */ /* 0x000fea000383ffff */
.L_x_200:
[----:B-1----:R1:W2:Y:S02]  /*12030*/  SYNCS.PHASECHK.TRANS64.TRYWAIT P1, [R0+URZ+0x38830], R3 ;  /* 0x03883003000075a7 */ /* 0x0022a4000802017f */
[----:B--2---:R-:W-:Y:S05]  /*12040*/  @!P1 NANOSLEEP.SYNCS 0x989680 ;  /* 0x009896800000995d */ /* 0x004fea0003900000 */
[----:B------:R-:W2:Y:S02]  /*12050*/  @!P1 SYNCS.PHASECHK.TRANS64 P1, [R0+URZ+0x38830], R3 ;  /* 0x03883003000095a7 */ /* 0x000ea4000802007f */
[----:B--2---:R-:W-:Y:S05]  /*12060*/  @!P1 BRA `(.L_x_200) ;  /* 0xfffffffc00f09947 */ /* 0x004fea000383ffff */
[----:B------:R-:W-:Y:S05]  /*12070*/  BRA `(.L_x_199) ;  /* 0xfffffef400f07947 */ /* 0x000fea000383ffff */
.L_x_206:
[----:B------:R-:W-:-:S13]  /*12080*/  R2UR UR4, R232 ;  /* 0x00000000e80472ca */ /* 0x000fda00000e0000 */
[----:B-1----:R-:W-:-:S04]  /*12090*/  IMAD.U32 R152, RZ, RZ, UR4 ;  /* 0x00000004ff987e24 */ /* 0x002fc8000f8e00ff */
[----:B------:R1:W2:Y:S03]  /*120a0*/  SYNCS.PHASECHK.TRANS64.TRYWAIT P1, [R152+URZ+0x38830], R3 ;  /* 0x03883003980075a7 */ /* 0x0002a6000802017f */
[----:B--2---:R-:W-:Y:S05]  /*120b0*/  @!P1 NANOSLEEP.SYNCS 0x989680 ;  /* 0x009896800000995d */ /* 0x004fea0003900000 */
[----:B------:R-:W2:Y:S02]  /*120c0*/  @!P1 SYNCS.PHASECHK.TRANS64 P1, [R152+URZ+0x38830], R3 ;  /* 0x03883003980095a7 */ /* 0x000ea4000802007f */
[----:B--2---:R-:W-:Y:S05]  /*120d0*/  @!P1 BRA `(.L_x_206) ;  /* 0xfffffffc00e89947 */ /* 0x004fea000383ffff */
[----:B------:R-:W-:Y:S05]  /*120e0*/  BRA `(.L_x_205) ;  /* 0xffffff3400ac7947 */ /* 0x000fea000383ffff */
.L_x_210:
[----:B0-----:R-:W-:-:S04]  /*120f0*/  IMAD.U32 R3, RZ, RZ, UR4 ;  /* 0x00000004ff037e24 */ /* 0x001fc8000f8e00ff */
[----:B------:R0:W2:Y:S03]  /*12100*/  SYNCS.PHASECHK.TRANS64.TRYWAIT P1, [R3+URZ+0x38850], R0 ;  /* 0x03885000030075a7 */ /* 0x0000a6000802017f */
[----:B--2---:R-:W-:Y:S05]  /*12110*/  @!P1 NANOSLEEP.SYNCS 0x989680 ;  /* 0x009896800000995d */ /* 0x004fea0003900000 */
[----:B------:R-:W2:Y:S02]  /*12120*/  @!P1 SYNCS.PHASECHK.TRANS64 P1, [R3+URZ+0x38850], R0 ;  /* 0x03885000030095a7 */ /* 0x000ea4000802007f */
[----:B--2---:R-:W-:Y:S05]  /*12130*/  @!P1 BRA `(.L_x_210) ;  /* 0xfffffffc00ec9947 */ /* 0x004fea000383ffff */
[----:B------:R-:W-:Y:S05]  /*12140*/  BRA `(.L_x_209) ;  /* 0xffffff5c00d07947 */ /* 0x000fea000383ffff */
.L_x_217:
[----:B-1----:R-:W-:-:S04]  /*12150*/  IMAD.U32 R7, RZ, RZ, UR9 ;  /* 0x00000009ff077e24 */ /* 0x002fc8000f8e00ff */
[----:B------:R1:W2:Y:S03]  /*12160*/  SYNCS.PHASECHK.TRANS64.TRYWAIT P1, [R7+URZ+0x38850], R0 ;  /* 0x03885000070075a7 */ /* 0x0002a6000802017f */
[----:B--2---:R-:W-:Y:S05]  /*12170*/  @!P1 NANOSLEEP.SYNCS 0x989680 ;  /* 0x009896800000995d */ /* 0x004fea0003900000 */
[----:B------:R-:W2:Y:S02]  /*12180*/  @!P1 SYNCS.PHASECHK.TRANS64 P1, [R7+URZ+0x38850], R0 ;  /* 0x03885000070095a7 */ /* 0x000ea4000802007f */
[----:B--2---:R-:W-:Y:S05]  /*12190*/  @!P1 BRA `(.L_x_217) ;  /* 0xfffffffc00ec9947 */ /* 0x004fea000383ffff */
[----:B------:R-:W-:Y:S05]  /*121a0*/  BRA `(.L_x_216) ;  /* 0xffffff7c00407947 */ /* 0x000fea000383ffff */
.L_x_232:
[----:B------:R-:W0:Y:S01]  /*121b0*/  S2R R5, SR_TID.X ;  /* 0x0000000000057919 */ /* 0x000e220000002100 */
[----:B------:R-:W-:Y:S01]  /*121c0*/  BSSY B0, `(.L_x_337) ;  /* 0x000000a000007945 */ /* 0x000fe20003800000 */
[----:B------:R-:W-:Y:S02]  /*121d0*/  IMAD.MOV.U32 R12, RZ, RZ, RZ ;  /* 0x000000ffff0c7224 */ /* 0x000fe400078e00ff */
[----:B------:R-:W-:Y:S02]  /*121e0*/  IMAD.MOV.U32 R11, RZ, RZ, 0x1f ;  /* 0x0000001fff0b7424 */ /* 0x000fe400078e00ff */
[----:B------:R-:W-:Y:S01]  /*121f0*/  IMAD.MOV.U32 R15, RZ, RZ, -0x1 ;  /* 0xffffffffff0f7424 */ /* 0x000fe200078e00ff */
[----:B0-----:R-:W-:-:S04]  /*12200*/  SHF.R.U32.HI R5, RZ, 0x5, R5 ;  /* 0x00000005ff057819 */ /* 0x001fc80000011605 */
[----:B------:R-:W-:-:S05]  /*12210*/  LOP3.LUT R5, R5, 0x3, RZ, 0xc0, !PT ;  /* 0x0000000305057812 */ /* 0x000fca00078ec0ff */
[----:B------:R-:W-:-:S07]  /*12220*/  IMAD.MOV.U32 R13, RZ, RZ, R5 ;  /* 0x000000ffff0d7224 */ /* 0x000fce00078e0005 */
[----:B-1----:R-:W-:Y:S05]  /*12230*/  WARPSYNC.COLLECTIVE R15, `(.L_x_338) ;  /* 0x000000000f087348 */ /* 0x002fea0003c00000 */
[----:B------:R0:W2:Y:S02]  /*12240*/  SHFL.IDX P6, R14, R13, R12, R11 ;  /* 0x0000000c0d0e7389 */ /* 0x0000a400000c000b */
[----:B012---:R-:W-:Y:S01]  /*12250*/  ENDCOLLECTIVE ;  /* 0x000000000000791b */ /* 0x007fe20003800000 */
.L_x_338:
[----:B------:R-:W-:Y:S05]  /*12260*/  BSYNC B0 ;  /* 0x0000000000007941 */ /* 0x000fea0003800000 */
.L_x_337:
[----:B------:R-:W-:Y:S05]  /*12270*/  BRA `(.L_x_339) ;  /* 0xffffffb0006c7947 */ /* 0x000fea000383ffff */
.L_x_234:
[----:B------:R-:W-:Y:S01]  /*12280*/  BSSY B0, `(.L_x_340) ;  /* 0x0000006000007945 */ /* 0x000fe20003800000 */
[----:B------:R-:W-:-:S07]  /*12290*/  IMAD.MOV.U32 R15, RZ, RZ, -0x1 ;  /* 0xffffffffff0f7424 */ /* 0x000fce00078e00ff */
[----:B01----:R-:W-:Y:S05]  /*122a0*/  WARPSYNC.COLLECTIVE R15, `(.L_x_341) ;  /* 0x000000000f0c7348 */ /* 0x003fea0003c00000 */
[----:B------:R-:W-:Y:S02]  /*122b0*/  ELECT P6, UR62, PT ;  /* 0x00000000003e782f */ /* 0x000fe400038c0000 */
[----:B------:R-:W-:Y:S01]  /*122c0*/  MOV R14, UR62 ;  /* 0x0000003e000e7c02 */ /* 0x000fe20008000f00 */
[----:B01----:R-:W-:Y:S10]  /*122d0*/  ENDCOLLECTIVE ;  /* 0x000000000000791b */ /* 0x003ff40003800000 */
.L_x_341:
[----:B------:R-:W-:Y:S05]  /*122e0*/  BSYNC B0 ;  /* 0x0000000000007941 */ /* 0x000fea0003800000 */
.L_x_340:
[----:B------:R-:W-:Y:S05]  /*122f0*/  BRA `(.L_x_342) ;  /* 0xffffffb0006c7947 */ /* 0x000fea000383ffff */
.L_x_236:
[----:B---3--:R3:W4:Y:S02]  /*12300*/  SYNCS.PHASECHK.TRANS64.TRYWAIT P0, [R2+URZ+0x38840], R3 ;  /* 0x03884003020075a7 */ /* 0x008724000800017f */
[----:B----4-:R-:W-:Y:S05]  /*12310*/  @!P0 NANOSLEEP.SYNCS 0x989680 ;  /* 0x009896800000895d */ /* 0x010fea0003900000 */
[----:B------:R-:W4:Y:S02]  /*12320*/  @!P0 SYNCS.PHASECHK.TRANS64 P0, [R2+URZ+0x38840], R3 ;  /* 0x03884003020085a7 */ /* 0x000f24000800007f */
[----:B----4-:R-:W-:Y:S05]  /*12330*/  @!P0 BRA `(.L_x_236) ;  /* 0xfffffffc00f08947 */ /* 0x010fea000383ffff */
[----:B------:R-:W-:Y:S05]  /*12340*/  BRA `(.L_x_343) ;  /* 0xffffffb000c47947 */ /* 0x000fea000383ffff */
.L_x_240:
[----:B------:R0:W5:Y:S01]  /*12350*/  LDL R10, [R1+0x10] ;  /* 0x00001000010a7983 */ /* 0x0001620000100800 */
[----:B------:R-:W-:Y:S02]  /*12360*/  IMAD.MOV.U32 R13, RZ, RZ, R3 ;  /* 0x000000ffff0d7224 */ /* 0x000fe400078e0003 */
[----:B------:R-:W-:Y:S01]  /*12370*/  IMAD.MOV.U32 R12, RZ, RZ, RZ ;  /* 0x000000ffff0c7224 */ /* 0x000fe200078e00ff */
[----:B------:R-:W1:Y:S01]  /*12380*/  S2R R7, SR_TID.X ;  /* 0x0000000000077919 */ /* 0x000e620000002100 */
[----:B------:R-:W-:Y:S02]  /*12390*/  IMAD.MOV.U32 R11, RZ, RZ, 0x181f ;  /* 0x0000181fff0b7424 */ /* 0x000fe400078e00ff */
[----:B------:R-:W-:-:S07]  /*123a0*/  IMAD.MOV.U32 R15, RZ, RZ, -0x1 ;  /* 0xffffffffff0f7424 */ /* 0x000fce00078e00ff */
[----:B01---5:R-:W-:Y:S05]  /*123b0*/  WARPSYNC.COLLECTIVE R15, `(.L_x_344) ;  /* 0x000000000f087348 */ /* 0x023fea0003c00000 */
[----:B------:R2:W3:Y:S02]  /*123c0*/  SHFL.IDX P6, R14, R13, R12, R11 ;  /* 0x0000000c0d0e7389 */ /* 0x0004e400000c000b */
[----:B0123-5:R-:W-:Y:S01]  /*123d0*/  ENDCOLLECTIVE ;  /* 0x000000000000791b */ /* 0x02ffe20003800000 */
.L_x_344:
[----:B------:R-:W-:Y:S02]  /*123e0*/  IMAD.MOV.U32 R13, RZ, RZ, R4 ;  /* 0x000000ffff0d7224 */ /* 0x000fe400078e0004 */
[----:B------:R-:W-:Y:S01]  /*123f0*/  IMAD.MOV.U32 R6, RZ, RZ, R14 ;  /* 0x000000ffff067224 */ /* 0x000fe200078e000e */
[----:B------:R-:W-:-:S07]  /*12400*/  LOP3.LUT R7, R7, 0x7f, RZ, 0xc0, !PT ;  /* 0x0000007f07077812 */ /* 0x000fce00078ec0ff */
[----:B------:R-:W-:Y:S05]  /*12410*/  WARPSYNC.COLLECTIVE R15, `(.L_x_345) ;  /* 0x000000000f087348 */ /* 0x000fea0003c00000 */
[----:B------:R0:W1:Y:S02]  /*12420*/  SHFL.IDX P6, R14, R13, R12, R11 ;  /* 0x0000000c0d0e7389 */ /* 0x00006400000c000b */
[----:B01----:R-:W-:Y:S01]  /*12430*/  ENDCOLLECTIVE ;  /* 0x000000000000791b */ /* 0x003fe20003800000 */
.L_x_345:
[----:B------:R-:W-:Y:S01]  /*12440*/  ULDC UR4, c[0x0][0x288] ;  /* 0x0000a20000047ab9 */ /* 0x000fe20000000800 */
[----:B------:R-:W-:Y:S01]  /*12450*/  ULDC.64 UR6, c[0x0][0x208] ;  /* 0x0000820000067ab9 */ /* 0x000fe20000000a00 */
[----:B------:R-:W-:Y:S01]  /*12460*/  SHF.R.U32.HI R0, RZ, 0x3, R7 ;  /* 0x00000003ff007819 */ /* 0x000fe20000011607 */
[----:B------:R-:W-:-:S04]  /*12470*/  IMAD R2, R8, UR4, RZ ;  /* 0x0000000408027c24 */ /* 0x000fc8000f8e02ff */
        /* <DEDUP_REMOVED lines=8> */
[----:B------:R-:W-:-:S04]  /*12500*/  @!P2 LOP3.LUT R7, R7, R6, RZ, 0x3c, !PT ;  /* 0x000000060707a212 */ /* 0x000fc800078e3cff */
[----:B------:R-:W-:-:S04]  /*12510*/  @!P2 LOP3.LUT R6, R7, R6, RZ, 0x3c, !PT ;  /* 0x000000060706a212 */ /* 0x000fc800078e3cff */
[----:B------:R-:W-:-:S05]  /*12520*/  @!P2 LOP3.LUT R7, R7, R6, RZ, 0x3c, !PT ;  /* 0x000000060707a212 */ /* 0x000fca00078e3cff */
[----:B------:R-:W-:Y:S01]  /*12530*/  @!PT LDS RZ, [RZ] ;  /* 0x00000000fffff984 */ /* 0x000fe20000000800 */
[----:B------:R-:W-:Y:S01]  /*12540*/  @!PT LDS RZ, [RZ] ;  /* 0x00000000fffff984 */ /* 0x000fe20000000800 */
[----:B------:R-:W-:Y:S01]  /*12550*/  @!PT LDS RZ, [RZ] ;  /* 0x00000000fffff984 */ /* 0x000fe20000000800 */
[----:B------:R0:W-:Y:S04]  /*12560*/  @!P2 LDGSTS.E.BYPASS.LTC128B.128 [R10+0x14400], desc[UR6][R6.64], !P4 ;  /* 0x14400000060aafae */ /* 0x0001e8000e101d46 */
[----:B------:R0:W-:Y:S04]  /*12570*/  @!P2 LDGSTS.E.BYPASS.LTC128B.128 [R10+0x18400], desc[UR6][R6.64+0x80], !P3 ;  /* 0x18400080060aafae */ /* 0x0001e8000d901d46 */
[----:B------:R0:W-:Y:S04]  /*12580*/  @!P2 LDGSTS.E.BYPASS.LTC128B.128 [R10+0x1c400], desc[UR6][R6.64+0x100], !P0 ;  /* 0x1c400100060aafae */ /* 0x0001e8000c101d46 */
[----:B------:R0:W-:Y:S01]  /*12590*/  @!P2 LDGSTS.E.BYPASS.LTC128B.128 [R10+0x20400], desc[UR6][R6.64+0x180], !P1 ;  /* 0x20400180060aafae */ /* 0x0001e2000c901d46 */
[----:B------:R-:W-:Y:S01]  /*125a0*/  ISETP.GE.AND P2, PT, R5, R2, PT ;  /* 0x000000020500720c */ /* 0x000fe20003f46270 */
[----:B------:R-:W-:-:S12]  /*125b0*/  VIADD R5, R0, 0x20 ;  /* 0x0000002000057836 */ /* 0x000fd80000000000 */
[----:B0-----:R-:W-:Y:S05]  /*125c0*/  WARPSYNC.COLLECTIVE R15, `(.L_x_346) ;  /* 0x000000000f087348 */ /* 0x001fea0003c00000 */
[----:B------:R1:W2:Y:S02]  /*125d0*/  SHFL.IDX P6, R14, R13, R12, R11 ;  /* 0x0000000c0d0e7389 */ /* 0x0002a400000c000b */
[----:B012---:R-:W-:Y:S01]  /*125e0*/  ENDCOLLECTIVE ;  /* 0x000000000000791b */ /* 0x007fe20003800000 */
.L_x_346:
[----:B------:R-:W-:Y:S02]  /*125f0*/  IMAD.MOV.U32 R13, RZ, RZ, R4 ;  /* 0x000000ffff0d7224 */ /* 0x000fe400078e0004 */
[----:B------:R-:W-:-:S07]  /*12600*/  IMAD.MOV.U32 R6, RZ, RZ, R14 ;  /* 0x000000ffff067224 */ /* 0x000fce00078e000e */
[----:B------:R-:W-:Y:S05]  /*12610*/  WARPSYNC.COLLECTIVE R15, `(.L_x_347) ;  /* 0x000000000f087348 */ /* 0x000fea0003c00000 */
[----:B------:R0:W1:Y:S02]  /*12620*/  SHFL.IDX P6, R14, R13, R12, R11 ;  /* 0x0000000c0d0e7389 */ /* 0x00006400000c000b */
[----:B01----:R-:W-:Y:S01]  /*12630*/  ENDCOLLECTIVE ;  /* 0x000000000000791b */ /* 0x003fe20003800000 */
.L_x_347:
[----:B------:R-:W-:Y:S01]  /*12640*/  ULDC.64 UR4, c[0x0][0x208] ;  /* 0x0000820000047ab9 */ /* 0x000fe20000000a00 */
[----:B------:R-:W-:Y:S02]  /*12650*/  IMAD.MOV.U32 R13, RZ, RZ, R3 ;  /* 0x000000ffff0d7224 */ /* 0x000fe400078e0003 */
[----:B------:R-:W-:Y:S02]  /*12660*/  IMAD.MOV.U32 R12, RZ, RZ, 0x2 ;  /* 0x00000002ff0c7424 */ /* 0x000fe400078e00ff */
[----:B------:R-:W-:-:S05]  /*12670*/  IMAD.MOV.U32 R7, RZ, RZ, R14 ;  /* 0x000000ffff077224 */ /* 0x000fca00078e000e */
        /* <DEDUP_REMOVED lines=17> */
.L_x_348:
[----:B------:R-:W-:Y:S02]  /*12790*/  IMAD.MOV.U32 R13, RZ, RZ, R4 ;  /* 0x000000ffff0d7224 */ /* 0x000fe400078e0004 */
[----:B------:R-:W-:-:S07]  /*127a0*/  IMAD.MOV.U32 R6, RZ, RZ, R14 ;  /* 0x000000ffff067224 */ /* 0x000fce00078e000e */
[----:B------:R-:W-:Y:S05]  /*127b0*/  WARPSYNC.COLLECTIVE R15, `(.L_x_349) ;  /* 0x000000000f087348 */ /* 0x000fea0003c00000 */
[----:B------:R0:W1:Y:S02]  /*127c0*/  SHFL.IDX P6, R14, R13, R12, R11 ;  /* 0x0000000c0d0e7389 */ /* 0x00006400000c000b */
[----:B01----:R-:W-:Y:S01]  /*127d0*/  ENDCOLLECTIVE ;  /* 0x000000000000791b */ /* 0x003fe20003800000 */
.L_x_349:
        /* <DEDUP_REMOVED lines=21> */
.L_x_350:
[----:B------:R-:W-:Y:S02]  /*12930*/  IMAD.MOV.U32 R13, RZ, RZ, R4 ;  /* 0x000000ffff0d7224 */ /* 0x000fe400078e0004 */
[----:B------:R-:W-:-:S07]  /*12940*/  IMAD.MOV.U32 R6, RZ, RZ, R14 ;  /* 0x000000ffff067224 */ /* 0x000fce00078e000e */
[----:B------:R-:W-:Y:S05]  /*12950*/  WARPSYNC.COLLECTIVE R15, `(.L_x_351) ;  /* 0x000000000f087348 */ /* 0x000fea0003c00000 */
[----:B------:R0:W1:Y:S02]  /*12960*/  SHFL.IDX P6, R14, R13, R12, R11 ;  /* 0x0000000c0d0e7389 */ /* 0x00006400000c000b */
[----:B01----:R-:W-:Y:S01]  /*12970*/  ENDCOLLECTIVE ;  /* 0x000000000000791b */ /* 0x003fe20003800000 */
.L_x_351:
        /* <DEDUP_REMOVED lines=21> */
.L_x_352:
[----:B------:R-:W-:Y:S02]  /*12ad0*/  IMAD.MOV.U32 R13, RZ, RZ, R4 ;  /* 0x000000ffff0d7224 */ /* 0x000fe400078e0004 */
[----:B------:R-:W-:-:S07]  /*12ae0*/  IMAD.MOV.U32 R6, RZ, RZ, R14 ;  /* 0x000000ffff067224 */ /* 0x000fce00078e000e */
[----:B------:R-:W-:Y:S05]  /*12af0*/  WARPSYNC.COLLECTIVE R15, `(.L_x_353) ;  /* 0x000000000f087348 */ /* 0x000fea0003c00000 */
[----:B------:R0:W1:Y:S02]  /*12b00*/  SHFL.IDX P6, R14, R13, R12, R11 ;  /* 0x0000000c0d0e7389 */ /* 0x00006400000c000b */
[----:B01----:R-:W-:Y:S01]  /*12b10*/  ENDCOLLECTIVE ;  /* 0x000000000000791b */ /* 0x003fe20003800000 */
.L_x_353:
        /* <DEDUP_REMOVED lines=21> */
.L_x_354:
[----:B------:R-:W-:Y:S02]  /*12c70*/  IMAD.MOV.U32 R13, RZ, RZ, R4 ;  /* 0x000000ffff0d7224 */ /* 0x000fe400078e0004 */
[----:B------:R-:W-:-:S07]  /*12c80*/  IMAD.MOV.U32 R6, RZ, RZ, R14 ;  /* 0x000000ffff067224 */ /* 0x000fce00078e000e */
[----:B------:R-:W-:Y:S05]  /*12c90*/  WARPSYNC.COLLECTIVE R15, `(.L_x_355) ;  /* 0x000000000f087348 */ /* 0x000fea0003c00000 */
[----:B------:R0:W1:Y:S02]  /*12ca0*/  SHFL.IDX P6, R14, R13, R12, R11 ;  /* 0x0000000c0d0e7389 */ /* 0x00006400000c000b */
[----:B01----:R-:W-:Y:S01]  /*12cb0*/  ENDCOLLECTIVE ;  /* 0x000000000000791b */ /* 0x003fe20003800000 */
.L_x_355:
        /* <DEDUP_REMOVED lines=20> */
.L_x_356:
[----:B------:R-:W-:Y:S02]  /*12e00*/  IMAD.MOV.U32 R13, RZ, RZ, R4 ;  /* 0x000000ffff0d7224 */ /* 0x000fe400078e0004 */
[----:B------:R-:W-:-:S07]  /*12e10*/  IMAD.MOV.U32 R6, RZ, RZ, R14 ;  /* 0x000000ffff067224 */ /* 0x000fce00078e000e */
[----:B------:R-:W-:Y:S05]  /*12e20*/  WARPSYNC.COLLECTIVE R15, `(.L_x_357) ;  /* 0x000000000f087348 */ /* 0x000fea0003c00000 */
[----:B------:R0:W1:Y:S02]  /*12e30*/  SHFL.IDX P6, R14, R13, R12, R11 ;  /* 0x0000000c0d0e7389 */ /* 0x00006400000c000b */
[----:B01----:R-:W-:Y:S01]  /*12e40*/  ENDCOLLECTIVE ;  /* 0x000000000000791b */ /* 0x003fe20003800000 */
.L_x_357:
        /* <DEDUP_REMOVED lines=19> */
.L_x_358:
[----:B------:R-:W-:Y:S02]  /*12f80*/  IMAD.MOV.U32 R13, RZ, RZ, R4 ;  /* 0x000000ffff0d7224 */ /* 0x000fe400078e0004 */
[----:B------:R-:W-:-:S07]  /*12f90*/  IMAD.MOV.U32 R5, RZ, RZ, R14 ;  /* 0x000000ffff057224 */ /* 0x000fce00078e000e */
[----:B------:R-:W-:Y:S05]  /*12fa0*/  WARPSYNC.COLLECTIVE R15, `(.L_x_359) ;  /* 0x000000000f087348 */ /* 0x000fea0003c00000 */
[----:B------:R0:W1:Y:S02]  /*12fb0*/  SHFL.IDX P6, R14, R13, R12, R11 ;  /* 0x0000000c0d0e7389 */ /* 0x00006400000c000b */
[----:B01----:R-:W-:Y:S01]  /*12fc0*/  ENDCOLLECTIVE ;  /* 0x000000000000791b */ /* 0x003fe20003800000 */
.L_x_359:
[----:B------:R-:W-:Y:S01]  /*12fd0*/  IMAD.MOV.U32 R3, RZ, RZ, R14 ;  /* 0x000000ffff037224 */ /* 0x000fe200078e000e */
[----:B------:R-:W-:Y:S06]  /*12fe0*/  BRA `(.L_x_360) ;  /* 0xffffffb400787947 */ /* 0x000fec000383ffff */
.L_x_244:
[----:B---3--:R-:W-:-:S04]  /*12ff0*/  IMAD.U32 R2, RZ, RZ, UR36 ;  /* 0x00000024ff027e24 */ /* 0x008fc8000f8e00ff */
[----:B------:R3:W4:Y:S03]  /*13000*/  SYNCS.PHASECHK.TRANS64.TRYWAIT P0, [R2+URZ+0x38820], R0 ;  /* 0x03882000020075a7 */ /* 0x000726000800017f */
[----:B----4-:R-:W-:Y:S05]  /*13010*/  @!P0 NANOSLEEP.SYNCS 0x989680 ;  /* 0x009896800000895d */ /* 0x010fea0003900000 */
[----:B------:R-:W4:Y:S02]  /*13020*/  @!P0 SYNCS.PHASECHK.TRANS64 P0, [R2+URZ+0x38820], R0 ;  /* 0x03882000020085a7 */ /* 0x000f24000800007f */
[----:B----4-:R-:W-:Y:S05]  /*13030*/  @!P0 BRA `(.L_x_244) ;  /* 0xfffffffc00ec8947 */ /* 0x010fea000383ffff */
[----:B------:R-:W-:Y:S05]  /*13040*/  BRA `(.L_x_361) ;  /* 0xffffffb400d47947 */ /* 0x000fea000383ffff */
.L_x_251:
[----:B--2---:R2:W3:Y:S02]  /*13050*/  SYNCS.PHASECHK.TRANS64.TRYWAIT P0, [R3+URZ+0x38840], R2 ;  /* 0x03884002030075a7 */ /* 0x0044e4000800017f */
[----:B---3--:R-:W-:Y:S05]  /*13060*/  @!P0 NANOSLEEP.SYNCS 0x989680 ;  /* 0x009896800000895d */ /* 0x008fea0003900000 */
[----:B------:R-:W3:Y:S02]  /*13070*/  @!P0 SYNCS.PHASECHK.TRANS64 P0, [R3+URZ+0x38840], R2 ;  /* 0x03884002030085a7 */ /* 0x000ee4000800007f */
[----:B---3--:R-:W-:Y:S05]  /*13080*/  @!P0 BRA `(.L_x_251) ;  /* 0xfffffffc00f08947 */ /* 0x008fea000383ffff */
[----:B------:R-:W-:Y:S05]  /*13090*/  BRA `(.L_x_362) ;  /* 0xffffffb800847947 */ /* 0x000fea000383ffff */
.L_x_260:
[----:B0-----:R0:W1:Y:S02]  /*130a0*/  SYNCS.PHASECHK.TRANS64.TRYWAIT P0, [R2+URZ+0x38860], R3 ;  /* 0x03886003020075a7 */ /* 0x001064000800017f */
[----:B-1----:R-:W-:Y:S05]  /*130b0*/  @!P0 NANOSLEEP.SYNCS 0x989680 ;  /* 0x009896800000895d */ /* 0x002fea0003900000 */
[----:B------:R-:W1:Y:S02]  /*130c0*/  @!P0 SYNCS.PHASECHK.TRANS64 P0, [R2+URZ+0x38860], R3 ;  /* 0x03886003020085a7 */ /* 0x000e64000800007f */
[----:B-1----:R-:W-:Y:S05]  /*130d0*/  @!P0 BRA `(.L_x_260) ;  /* 0xfffffffc00f08947 */ /* 0x002fea000383ffff */
[----:B------:R-:W-:Y:S05]  /*130e0*/  BRA `(.L_x_363) ;  /* 0xffffffc000087947 */ /* 0x000fea000383ffff */
.L_x_273:
[----:B-1----:R1:W2:Y:S02]  /*130f0*/  SYNCS.PHASECHK.TRANS64.TRYWAIT P0, [R3+URZ+0x38840], R2 ;  /* 0x03884002030075a7 */ /* 0x0022a4000800017f */
[----:B--2---:R-:W-:Y:S05]  /*13100*/  @!P0 NANOSLEEP.SYNCS 0x989680 ;  /* 0x009896800000895d */ /* 0x004fea0003900000 */
[----:B------:R-:W2:Y:S02]  /*13110*/  @!P0 SYNCS.PHASECHK.TRANS64 P0, [R3+URZ+0x38840], R2 ;  /* 0x03884002030085a7 */ /* 0x000ea4000800007f */
[----:B--2---:R-:W-:Y:S05]  /*13120*/  @!P0 BRA `(.L_x_273) ;  /* 0xfffffffc00f08947 */ /* 0x004fea000383ffff */
[----:B------:R-:W-:Y:S05]  /*13130*/  BRA `(.L_x_364) ;  /* 0xffffffc800287947 */ /* 0x000fea000383ffff */
.L_x_282:
[----:B0-----:R0:W1:Y:S02]  /*13140*/  SYNCS.PHASECHK.TRANS64.TRYWAIT P0, [R2+URZ+0x38860], R3 ;  /* 0x03886003020075a7 */ /* 0x001064000800017f */
[----:B-1----:R-:W-:Y:S05]  /*13150*/  @!P0 NANOSLEEP.SYNCS 0x989680 ;  /* 0x009896800000895d */ /* 0x002fea0003900000 */
[----:B------:R-:W1:Y:S02]  /*13160*/  @!P0 SYNCS.PHASECHK.TRANS64 P0, [R2+URZ+0x38860], R3 ;  /* 0x03886003020085a7 */ /* 0x000e64000800007f */
[----:B-1----:R-:W-:Y:S05]  /*13170*/  @!P0 BRA `(.L_x_282) ;  /* 0xfffffffc00f08947 */ /* 0x002fea000383ffff */
[----:B------:R-:W-:Y:S05]  /*13180*/  BRA `(.L_x_365) ;  /* 0xffffffcc00ac7947 */ /* 0x000fea000383ffff */
.L_x_294:
[----:B--2---:R2:W3:Y:S02]  /*13190*/  SYNCS.PHASECHK.TRANS64.TRYWAIT P0, [R3+URZ+0x38840], R2 ;  /* 0x03884002030075a7 */ /* 0x0044e4000800017f */
[----:B---3--:R-:W-:Y:S05]  /*131a0*/  @!P0 NANOSLEEP.SYNCS 0x989680 ;  /* 0x009896800000895d */ /* 0x008fea0003900000 */
[----:B------:R-:W3:Y:S02]  /*131b0*/  @!P0 SYNCS.PHASECHK.TRANS64 P0, [R3+URZ+0x38840], R2 ;  /* 0x03884002030085a7 */ /* 0x000ee4000800007f */
[----:B---3--:R-:W-:Y:S05]  /*131c0*/  @!P0 BRA `(.L_x_294) ;  /* 0xfffffffc00f08947 */ /* 0x008fea000383ffff */
[----:B------:R-:W-:Y:S05]  /*131d0*/  BRA `(.L_x_366) ;  /* 0xffffffd400a47947 */ /* 0x000fea000383ffff */
.L_x_303:
[----:B0-----:R0:W1:Y:S02]  /*131e0*/  SYNCS.PHASECHK.TRANS64.TRYWAIT P0, [R2+URZ+0x38860], R5 ;  /* 0x03886005020075a7 */ /* 0x001064000800017f */
[----:B-1----:R-:W-:Y:S05]  /*131f0*/  @!P0 NANOSLEEP.SYNCS 0x989680 ;  /* 0x009896800000895d */ /* 0x002fea0003900000 */
[----:B------:R-:W1:Y:S02]  /*13200*/  @!P0 SYNCS.PHASECHK.TRANS64 P0, [R2+URZ+0x38860], R5 ;  /* 0x03886005020085a7 */ /* 0x000e64000800007f */
[----:B-1----:R-:W-:Y:S05]  /*13210*/  @!P0 BRA `(.L_x_303) ;  /* 0xfffffffc00f08947 */ /* 0x002fea000383ffff */
[----:B------:R-:W-:Y:S05]  /*13220*/  BRA `(.L_x_367) ;  /* 0xffffffdc00247947 */ /* 0x000fea000383ffff */
.L_x_315:
[----:B---3--:R3:W4:Y:S02]  /*13230*/  SYNCS.PHASECHK.TRANS64.TRYWAIT P0, [R0+URZ+0x38860], R2 ;  /* 0x03886002000075a7 */ /* 0x008724000800017f */
[----:B----4-:R-:W-:Y:S05]  /*13240*/  @!P0 NANOSLEEP.SYNCS 0x989680 ;  /* 0x009896800000895d */ /* 0x010fea0003900000 */
[----:B------:R-:W4:Y:S02]  /*13250*/  @!P0 SYNCS.PHASECHK.TRANS64 P0, [R0+URZ+0x38860], R2 ;  /* 0x03886002000085a7 */ /* 0x000f24000800007f */
[----:B----4-:R-:W-:Y:S05]  /*13260*/  @!P0 BRA `(.L_x_315) ;  /* 0xfffffffc00f08947 */ /* 0x010fea000383ffff */
[----:B------:R-:W-:Y:S05]  /*13270*/  BRA `(.L_x_368) ;  /* 0xffffffe000b87947 */ /* 0x000fea000383ffff */
.L_x_325:
[----:B0-----:R0:W1:Y:S02]  /*13280*/  SYNCS.PHASECHK.TRANS64.TRYWAIT P0, [R0+URZ+0x38820], R3 ;  /* 0x03882003000075a7 */ /* 0x001064000800017f */
[----:B-1----:R-:W-:Y:S05]  /*13290*/  @!P0 NANOSLEEP.SYNCS 0x989680 ;  /* 0x009896800000895d */ /* 0x002fea0003900000 */
[----:B------:R-:W1:Y:S02]  /*132a0*/  @!P0 SYNCS.PHASECHK.TRANS64 P0, [R0+URZ+0x38820], R3 ;  /* 0x03882003000085a7 */ /* 0x000e64000800007f */
[----:B-1----:R-:W-:Y:S05]  /*132b0*/  @!P0 BRA `(.L_x_325) ;  /* 0xfffffffc00f08947 */ /* 0x002fea000383ffff */
[----:B------:R-:W-:Y:S05]  /*132c0*/  BRA `(.L_x_369) ;  /* 0xffffffe8007c7947 */ /* 0x000fea000383ffff */
.L_x_326:
        /* <DEDUP_REMOVED lines=11> */
.L_x_371:
[----:B------:R-:W-:Y:S05]  /*13380*/  BSYNC B0 ;  /* 0x0000000000007941 */ /* 0x000fea0003800000 */
.L_x_370:
[----:B------:R-:W-:Y:S05]  /*13390*/  BRA `(.L_x_372) ;  /* 0xffffffe800647947 */ /* 0x000fea000383ffff */
.L_x_329:
[----:B------:R-:W-:Y:S01]  /*133a0*/  BSSY B1, `(.L_x_373) ;  /* 0x0000006000017945 */ /* 0x000fe20003800000 */
[----:B------:R-:W-:-:S07]  /*133b0*/  IMAD.MOV.U32 R15, RZ, RZ, -0x1 ;  /* 0xffffffffff0f7424 */ /* 0x000fce00078e00ff */
[----:B01----:R-:W-:Y:S05]  /*133c0*/  WARPSYNC.COLLECTIVE R15, `(.L_x_374) ;  /* 0x000000000f0c7348 */ /* 0x003fea0003c00000 */
[----:B------:R-:W-:Y:S02]  /*133d0*/  ELECT P6, UR62, PT ;  /* 0x00000000003e782f */ /* 0x000fe400038c0000 */
[----:B------:R-:W-:Y:S01]  /*133e0*/  MOV R14, UR62 ;  /* 0x0000003e000e7c02 */ /* 0x000fe20008000f00 */
[----:B01----:R-:W-:Y:S10]  /*133f0*/  ENDCOLLECTIVE ;  /* 0x000000000000791b */ /* 0x003ff40003800000 */
.L_x_374:
[----:B------:R-:W-:Y:S05]  /*13400*/  BSYNC B1 ;  /* 0x0000000000017941 */ /* 0x000fea0003800000 */
.L_x_373:
[----:B------:R-:W-:Y:S05]  /*13410*/  BRA `(.L_x_375) ;  /* 0xffffffe8005c7947 */ /* 0x000fea000383ffff */
.L_x_331:
[----:B0-----:R0:W1:Y:S02]  /*13420*/  SYNCS.PHASECHK.TRANS64.TRYWAIT P0, [R6+URZ], R5 ;  /* 0x00000005060075a7 */ /* 0x001064000800017f */
[----:B-1----:R-:W-:Y:S05]  /*13430*/  @!P0 NANOSLEEP.SYNCS 0x989680 ;  /* 0x009896800000895d */ /* 0x002fea0003900000 */
[----:B------:R-:W1:Y:S02]  /*13440*/  @!P0 SYNCS.PHASECHK.TRANS64 P0, [R6+URZ], R5 ;  /* 0x00000005060085a7 */ /* 0x000e64000800007f */
[----:B-1----:R-:W-:Y:S05]  /*13450*/  @!P0 BRA `(.L_x_331) ;  /* 0xfffffffc00f08947 */ /* 0x002fea000383ffff */
[----:B------:R-:W-:Y:S05]  /*13460*/  BRA `(.L_x_376) ;  /* 0xffffffe8009c7947 */ /* 0x000fea000383ffff */
.L_x_332:
[----:B-1----:R1:W2:Y:S02]  /*13470*/  SYNCS.PHASECHK.TRANS64.TRYWAIT P0, [R7+URZ], R2 ;  /* 0x00000002070075a7 */ /* 0x0022a4000800017f */
[----:B--2---:R-:W-:Y:S05]  /*13480*/  @!P0 NANOSLEEP.SYNCS 0x989680 ;  /* 0x009896800000895d */ /* 0x004fea0003900000 */
[----:B------:R-:W2:Y:S02]  /*13490*/  @!P0 SYNCS.PHASECHK.TRANS64 P0, [R7+URZ], R2 ;  /* 0x00000002070085a7 */ /* 0x000ea4000800007f */
[----:B--2---:R-:W-:Y:S05]  /*134a0*/  @!P0 BRA `(.L_x_332) ;  /* 0xfffffffc00f08947 */ /* 0x004fea000383ffff */
[----:B------:R-:W-:Y:S05]  /*134b0*/  BRA `(.L_x_377) ;  /* 0xffffffe800907947 */ /* 0x000fea000383ffff */
.L_x_334:
[----:B--2---:R2:W3:Y:S02]  /*134c0*/  SYNCS.PHASECHK.TRANS64.TRYWAIT P0, [R4+URZ], R5 ;  /* 0x00000005040075a7 */ /* 0x0044e4000800017f */
[----:B---3--:R-:W-:Y:S05]  /*134d0*/  @!P0 NANOSLEEP.SYNCS 0x989680 ;  /* 0x009896800000895d */ /* 0x008fea0003900000 */
[----:B------:R-:W3:Y:S02]  /*134e0*/  @!P0 SYNCS.PHASECHK.TRANS64 P0, [R4+URZ], R5 ;  /* 0x00000005040085a7 */ /* 0x000ee4000800007f */
[----:B---3--:R-:W-:Y:S05]  /*134f0*/  @!P0 BRA `(.L_x_334) ;  /* 0xfffffffc00f08947 */ /* 0x008fea000383ffff */
[----:B------:R-:W-:Y:S05]  /*13500*/  BRA `(.L_x_378) ;  /* 0xffffffe800947947 */ /* 0x000fea000383ffff */
.L_x_379:
        /* <DEDUP_REMOVED lines=15> */
.L_x_3425:


//--------------------- .text._ZN7cutlass13device_kernelIN5flash11enable_sm90INS1_16FlashAttnFwdSm90INS1_25CollectiveMainloopFwdSm90ILi2EN4cute5tupleIJNS5_1CILi1EEES8_S8_EEENS6_IJNS7_ILi128EEENS7_ILi80EEENS7_ILi256EEEEEELi256ENS_10bfloat16_tEfNS_4arch4Sm90ELb0ELb0ELb1ELb1ELb0ELb0ELb0ELb1ELb1ELb1ELb0ELb0EEENS1_21CollectiveEpilogueFwdINS6_IJSA_SC_SB_EEES9_SE_SG_Li256ELb1ELb1ELb0ELb0EEENS1_36VarlenDynamicPersistentTileSchedulerILi128ELi80ELi256ELi128ELb0ELb1ELb1ELb0ELb1ELb1EEEEEEEEEvNT_6ParamsE --------------------------
	.section	.text._ZN7cutlass13device_kernelIN5flash11enable_sm90INS1_16FlashAttnFwdSm90INS1_25CollectiveMainloopFwdSm90ILi2EN4cute5tupleIJNS5_1CILi1EEES8_S8_EEENS6_IJNS7_ILi128EEENS7_ILi80EEENS7_ILi256EEEEEELi256ENS_10bfloat16_tEfNS_4arch4Sm90ELb0ELb0ELb1ELb1ELb0ELb0ELb0ELb1ELb1ELb1ELb0ELb0EEENS1_21CollectiveEpilogueFwdINS6_IJSA_SC_SB_EEES9_SE_SG_Li256ELb1ELb1ELb0ELb0EEENS1_36VarlenDynamicPersistentTileSchedulerILi128ELi80ELi256ELi128ELb0ELb1ELb1ELb0ELb1ELb1EEEEEEEEEvNT_6ParamsE,"ax",@progbits
	.align	128
.text._ZN7cutlass13device_kernelIN5flash11enable_sm90INS1_16FlashAttnFwdSm90INS1_25CollectiveMainloopFwdSm90ILi2EN4cute5tupleIJNS5_1CILi1EEES8_S8_EEENS6_IJNS7_ILi128EEENS7_ILi80EEENS7_ILi256EEEEEELi256ENS_10bfloat16_tEfNS_4arch4Sm90ELb0ELb0ELb1ELb1ELb0ELb0ELb0ELb1ELb1ELb1ELb0ELb0EEENS1_21CollectiveEpilogueFwdINS6_IJSA_SC_SB_EEES9_SE_SG_Li256ELb1ELb1ELb0ELb0EEENS1_36VarlenDynamicPersistentTileSchedulerILi128ELi80ELi256ELi128ELb0ELb1ELb1ELb0ELb1ELb1EEEEEEEEEvNT_6ParamsE:
        .type           _ZN7cutlass13device_kernelIN5flash11enable_sm90INS1_16FlashAttnFwdSm90INS1_25CollectiveMainloopFwdSm90ILi2EN4cute5tupleIJNS5_1CILi1EEES8_S8_EEENS6_IJNS7_ILi128EEENS7_ILi80EEENS7_ILi256EEEEEELi256ENS_10bfloat16_tEfNS_4arch4Sm90ELb0ELb0ELb1ELb1ELb0ELb0ELb0ELb1ELb1ELb1ELb0ELb0EEENS1_21CollectiveEpilogueFwdINS6_IJSA_SC_SB_EEES9_SE_SG_Li256ELb1ELb1ELb0ELb0EEENS1_36VarlenDynamicPersistentTileSchedulerILi128ELi80ELi256ELi128ELb0ELb1ELb1ELb0ELb1ELb1EEEEEEEEEvNT_6ParamsE,@function
        .size           _ZN7cutlass13device_kernelIN5flash11enable_sm90INS1_16FlashAttnFwdSm90INS1_25CollectiveMainloopFwdSm90ILi2EN4cute5tupleIJNS5_1CILi1EEES8_S8_EEENS6_IJNS7_ILi128EEENS7_ILi80EEENS7_ILi256EEEEEELi256ENS_10bfloat16_tEfNS_4arch4Sm90ELb0ELb0ELb1ELb1ELb0ELb0ELb0ELb1ELb1ELb1ELb0ELb0EEENS1_21CollectiveEpilogueFwdINS6_IJSA_SC_SB_EEES9_SE_SG_Li256ELb1ELb1ELb0ELb0EEENS1_36VarlenDynamicPersistentTileSchedulerILi128ELi80ELi256ELi128ELb0ELb1ELb1ELb0ELb1ELb1EEEEEEEEEvNT_6ParamsE,(.L_x_3426 - _ZN7cutlass13device_kernelIN5flash11enable_sm90INS1_16FlashAttnFwdSm90INS1_25CollectiveMainloopFwdSm90ILi2EN4cute5tupleIJNS5_1CILi1EEES8_S8_EEENS6_IJNS7_ILi128EEENS7_ILi80EEENS7_ILi256EEEEEELi256ENS_10bfloat16_tEfNS_4arch4Sm90ELb0ELb0ELb1ELb1ELb0ELb0ELb0ELb1ELb1ELb1ELb0ELb0EEENS1_21CollectiveEpilogueFwdINS6_IJSA_SC_SB_EEES9_SE_SG_Li256ELb1ELb1ELb0ELb0EEENS1_36VarlenDynamicPersistentTileSchedulerILi128ELi80ELi256ELi128ELb0ELb1ELb1ELb0ELb1ELb1EEEEEEEEEvNT_6ParamsE)
        .other          _ZN7cutlass13device_kernelIN5flash11enable_sm90INS1_16FlashAttnFwdSm90INS1_25CollectiveMainloopFwdSm90ILi2EN4cute5tupleIJNS5_1CILi1EEES8_S8_EEENS6_IJNS7_ILi128EEENS7_ILi80EEENS7_ILi256EEEEEELi256ENS_10bfloat16_tEfNS_4arch4Sm90ELb0ELb0ELb1ELb1ELb0ELb0ELb0ELb1ELb1ELb1ELb0ELb0EEENS1_21CollectiveEpilogueFwdINS6_IJSA_SC_SB_EEES9_SE_SG_Li256ELb1ELb1ELb0ELb0EEENS1_36VarlenDynamicPersistentTileSchedulerILi128ELi80ELi256ELi128ELb0ELb1ELb1ELb0ELb1ELb1EEEEEEEEEvNT_6ParamsE,@"STO_CUDA_ENTRY STV_DEFAULT"
_ZN7cutlass13device_kernelIN5flash11enable_sm90INS1_16FlashAttnFwdSm90INS1_25CollectiveMainloopFwdSm90ILi2EN4cute5tupleIJNS5_1CILi1EEES8_S8_EEENS6_IJNS7_ILi128EEENS7_ILi80EEENS7_ILi256EEEEEELi256ENS_10bfloat16_tEfNS_4arch4Sm90ELb0ELb0ELb1ELb1ELb0ELb0ELb0ELb1ELb1ELb1ELb0ELb0EEENS1_21CollectiveEpilogueFwdINS6_IJSA_SC_SB_EEES9_SE_SG_Li256ELb1ELb1ELb0ELb0EEENS1_36VarlenDynamicPersistentTileSchedulerILi128ELi80ELi256ELi128ELb0ELb1ELb1ELb0ELb1ELb1EEEEEEEEEvNT_6ParamsE:
        /* <DEDUP_REMOVED lines=18> */
.L_x_381:
[----:B------:R-:W-:Y:S05]  /*0120*/  BSYNC B0 ;  /* 0x0000000000007941 */ /* 0x000fea0003800000 */
.L_x_380:
        /* <DEDUP_REMOVED lines=41> */
.L_x_382:
        /* <DEDUP_REMOVED lines=22> */
.L_x_383:
        /* <DEDUP_REMOVED lines=18> */
.L_x_384:
        /* <DEDUP_REMOVED lines=22> */
.L_x_385:
        /* <DEDUP_REMOVED lines=22> */
.L_x_386:
        /* <DEDUP_REMOVED lines=8> */
.L_x_388:
[----:B------:R-:W-:-:S08]  /*0980*/  NOP ;  /* 0x0000000000007918 */ /* 0x000fd00000000000 */
[----:B------:R-:W1:Y:S02]  /*0990*/  USETMAXREG.TRY_ALLOC.CTAPOOL UP0, 0xf0 ;  /* 0x000000f0000079c8 */ /* 0x000e640008000600 */
[----:B-1----:R-:W-:-:S13]  /*09a0*/  PLOP3.LUT P0, PT, PT, PT, UP0, 0x80, 0x0 ;  /* 0x000000000000781c */ /* 0x002fda0003f0f008 */
[----:B------:R-:W-:Y:S05]  /*09b0*/  @!P0 BRA `(.L_x_388) ;  /* 0xfffffffc00f08947 */ /* 0x000fea000383ffff */
[----:B------:R-:W1:Y:S08]  /*09c0*/  S2UR UR5, SR_CgaCtaId ;  /* 0x00000000000579c3 */ /* 0x000e700000008800 */
[----:B------:R-:W-:Y:S06]  /*09d0*/  BAR.ARV 0x8, 0x180 ;  /* 0x0206000000007b1d */ /* 0x000fec0000002000 */
[----:B------:R-:W-:-:S02]  /*09e0*/  UMOV UR4, 0x400 ;  /* 0x0000040000047882 */ /* 0x000fc40000000000 */
[----:B------:R-:W-:Y:S01]  /*09f0*/  BAR.SYNC.DEFER_BLOCKING 0x5, 0x180 ;  /* 0x0146000000007b1d */ /* 0x000fe20000010000 */
[----:B-1----:R-:W-:-:S09]  /*0a00*/  ULEA UR4, UR5, UR4, 0x18 ;  /* 0x0000000405047291 */ /* 0x002fd2000f8ec03f */
[----:B------:R-:W1:Y:S01]  /*0a10*/  LDS.128 R12, [UR4+0x388d0] ;  /* 0x0388d004ff0c7984 */ /* 0x000e620008000c00 */
[----:B------:R-:W-:Y:S01]  /*0a20*/  ULDC UR4, c[0x0][0xc3c] ;  /* 0x00030f0000047ab9 */ /* 0x000fe20000000800 */
[----:B------:R-:W-:Y:S06]  /*0a30*/  BAR.ARV 0x4, 0x180 ;  /* 0x0106000000007b1d */ /* 0x000fec0000002000 */
[----:B-1----:R-:W-:-:S13]  /*0a40*/  ISETP.GE.AND P0, PT, R15, UR4, PT ;  /* 0x000000040f007c0c */ /* 0x002fda000bf06270 */
[----:B------:R-:W-:Y:S05]  /*0a50*/  @P0 EXIT ;  /* 0x000000000000094d */ /* 0x000fea0003800000 */
[----:B0-----:R-:W2:Y:S01]  /*0a60*/  LDL R2, [R1+0x5c] ;  /* 0x00005c0001027983 */ /* 0x001ea20000100800 */
[----:B------:R-:W-:Y:S01]  /*0a70*/  R2UR UR6, R13 ;  /* 0x000000000d0672ca */ /* 0x000fe200000e0000 */
[----:B------:R-:W-:Y:S01]  /*0a80*/  IMAD.MOV.U32 R218, RZ, RZ, RZ ;  /* 0x000000ffffda7224 */ /* 0x000fe200078e00ff */
[----:B------:R-:W-:Y:S01]  /*0a90*/  R2UR UR5, R14 ;  /* 0x000000000e0572ca */ /* 0x000fe200000e0000 */
[----:B------:R-:W0:Y:S01]  /*0aa0*/  S2R R0, SR_TID.X ;  /* 0x0000000000007919 */ /* 0x000e220000002100 */
[----:B------:R-:W-:Y:S01]  /*0ab0*/  CS2R R16, SRZ ;  /* 0x0000000000107805 */ /* 0x000fe2000001ff00 */
[----:B0-----:R-:W-:-:S05]  /*0ac0*/  VIADD R231, R0, 0xffffff80 ;  /* 0xffffff8000e77836 */ /* 0x001fca0000000000 */
[----:B------:R-:W-:-:S04]  /*0ad0*/  SHF.R.S32.HI R0, RZ, 0x1f, R231 ;  /* 0x0000001fff007819 */ /* 0x000fc800000114e7 */
[CC--:B------:R-:W-:Y:S02]  /*0ae0*/  LEA.HI R3, R0.reuse, R231.reuse, RZ, 0x4 ;  /* 0x000000e700037211 */ /* 0x0c0fe400078f20ff */
[----:B------:R-:W-:Y:S02]  /*0af0*/  LEA.HI R4, R0, R231, RZ, 0x5 ;  /* 0x000000e700047211 */ /* 0x000fe400078f28ff */
[----:B------:R-:W-:-:S03]  /*0b00*/  SHF.R.S32.HI R6, RZ, 0x4, R3 ;  /* 0x00000004ff067819 */ /* 0x000fc60000011403 */
[----:B------:R-:W-:Y:S01]  /*0b10*/  IMAD.SHL.U32 R5, R4, 0x20, RZ ;  /* 0x0000002004057824 */ /* 0x000fe200078e00ff */
[C---:B------:R-:W-:Y:S02]  /*0b20*/  LOP3.LUT R4, R3.reuse, 0x3fffff0, RZ, 0xc0, !PT ;  /* 0x03fffff003047812 */ /* 0x040fe400078ec0ff */
[----:B------:R-:W-:Y:S02]  /*0b30*/  LEA.HI R3, R3, R6, RZ, 0x1 ;  /* 0x0000000603037211 */ /* 0x000fe400078f08ff */
[----:B------:R-:W-:Y:S01]  /*0b40*/  LOP3.LUT R5, R5, 0xfffffc00, RZ, 0xc0, !PT ;  /* 0xfffffc0005057812 */ /* 0x000fe200078ec0ff */
[----:B------:R-:W-:Y:S01]  /*0b50*/  IMAD.IADD R4, R231, 0x1, -R4 ;  /* 0x00000001e7047824 */ /* 0x000fe200078e0a04 */
[----:B------:R-:W-:-:S03]  /*0b60*/  LOP3.LUT R3, R3, 0x1ffffffe, RZ, 0xc0, !PT ;  /* 0x1ffffffe03037812 */ /* 0x000fc600078ec0ff */
[----:B------:R-:W-:Y:S01]  /*0b70*/  IMAD R4, R4, 0x40, R5 ;  /* 0x0000004004047824 */ /* 0x000fe200078e0205 */
[----:B------:R-:W-:Y:S01]  /*0b80*/  LEA.HI R5, R0, R231, RZ, 0x2 ;  /* 0x000000e700057211 */ /* 0x000fe200078f10ff */
[----:B------:R-:W-:Y:S02]  /*0b90*/  IMAD.IADD R3, R6, 0x1, -R3 ;  /* 0x0000000106037824 */ /* 0x000fe400078e0a03 */
[----:B------:R-:W-:Y:S02]  /*0ba0*/  IMAD.MOV.U32 R6, RZ, RZ, -0x2 ;  /* 0xfffffffeff067424 */ /* 0x000fe400078e00ff */
[----:B------:R-:W-:Y:S01]  /*0bb0*/  IMAD R225, R3, 0x8, R4 ;  /* 0x0000000803e17824 */ /* 0x000fe200078e0204 */
[----:B------:R-:W-:-:S05]  /*0bc0*/  LOP3.LUT R4, R5, 0xfffffffc, RZ, 0xc0, !PT ;  /* 0xfffffffc05047812 */ /* 0x000fca00078ec0ff */
[----:B------:R-:W-:-:S05]  /*0bd0*/  IMAD.IADD R4, R231, 0x1, -R4 ;  /* 0x00000001e7047824 */ /* 0x000fca00078e0a04 */
[----:B------:R-:W-:-:S04]  /*0be0*/  LEA.HI R3, R4, R4, RZ, 0x1 ;  /* 0x0000000404037211 */ /* 0x000fc800078f08ff */
[----:B------:R-:W-:-:S05]  /*0bf0*/  LOP3.LUT R3, R3, 0x1ffffffe, RZ, 0xc0, !PT ;  /* 0x1ffffffe03037812 */ /* 0x000fca00078ec0ff */
[----:B------:R-:W-:Y:S01]  /*0c00*/  IMAD.IADD R3, R4, 0x1, -R3 ;  /* 0x0000000104037824 */ /* 0x000fe200078e0a03 */
[----:B--2---:R-:W-:Y:S02]  /*0c10*/  R2UR UR4, R2 ;  /* 0x00000000020472ca */ /* 0x004fe400000e0000 */
[CC--:B------:R-:W-:Y:S02]  /*0c20*/  LEA.HI R2, R0.reuse, R231.reuse, RZ, 0x7 ;  /* 0x000000e700027211 */ /* 0x0c0fe400078f38ff */
[----:B------:R-:W-:Y:S02]  /*0c30*/  LEA.HI R0, R0, R231, RZ, 0x3 ;  /* 0x000000e700007211 */ /* 0x000fe400078f18ff */
[C---:B------:R-:W-:Y:S02]  /*0c40*/  LOP3.LUT R220, R2.reuse, 0xffffff80, RZ, 0xc0, !PT ;  /* 0xffffff8002dc7812 */ /* 0x040fe400078ec0ff */
[----:B------:R-:W-:Y:S02]  /*0c50*/  SHF.R.S32.HI R221, RZ, 0x7, R2 ;  /* 0x00000007ffdd7819 */ /* 0x000fe40000011402 */
[----:B------:R-:W-:Y:S01]  /*0c60*/  SHF.R.S32.HI R217, RZ, 0x3, R0 ;  /* 0x00000003ffd97819 */ /* 0x000fe20000011400 */
[----:B------:R-:W-:Y:S01]  /*0c70*/  IMAD.IADD R220, R231, 0x1, -R220 ;  /* 0x00000001e7dc7824 */ /* 0x000fe200078e0adc */
[----:B------:R-:W-:Y:S01]  /*0c80*/  LEA.HI R2, R2, R221, RZ, 0x1 ;  /* 0x000000dd02027211 */ /* 0x000fe200078f08ff */
[----:B------:R-:W-:-:S03]  /*0c90*/  ULOP3.LUT UR4, UR4, 0x1, URZ, 0xfc, !UPT ;  /* 0x0000000104047892 */ /* 0x000fc6000f8efc3f */
[----:B------:R-:W-:Y:S02]  /*0ca0*/  SHF.R.S32.HI R7, RZ, 0x1f, R220 ;  /* 0x0000001fff077819 */ /* 0x000fe400000114dc */
[----:B------:R-:W-:Y:S01]  /*0cb0*/  LOP3.LUT R2, R2, 0x3fffffe, RZ, 0xc0, !PT ;  /* 0x03fffffe02027812 */ /* 0x000fe200078ec0ff */
[----:B------:R-:W-:Y:S01]  /*0cc0*/  IMAD.U32 R226, RZ, RZ, UR4 ;  /* 0x00000004ffe27e24 */ /* 0x000fe2000f8e00ff */
[CC--:B------:R-:W-:Y:S02]  /*0cd0*/  LEA.HI R8, R7.reuse, R220.reuse, RZ, 0x2 ;  /* 0x000000dc07087211 */ /* 0x0c0fe400078f10ff */
[----:B------:R-:W-:Y:S01]  /*0ce0*/  LEA.HI R7, R7, R220, RZ, 0x5 ;  /* 0x000000dc07077211 */ /* 0x000fe200078f28ff */
[----:B------:R-:W-:Y:S01]  /*0cf0*/  IMAD.IADD R222, R221, 0x1, -R2 ;  /* 0x00000001ddde7824 */ /* 0x000fe200078e0a02 */
[--C-:B------:R-:W-:Y:S02]  /*0d00*/  SHF.R.S32.HI R9, RZ, 0x2, R8.reuse ;  /* 0x00000002ff097819 */ /* 0x100fe40000011408 */
[----:B------:R-:W-:-:S02]  /*0d10*/  SHF.R.S32.HI R10, RZ, 0x1f, R8 ;  /* 0x0000001fff0a7819 */ /* 0x000fc40000011408 */
[----:B------:R-:W-:Y:S02]  /*0d20*/  LOP3.LUT R2, R0, 0xfffffff8, RZ, 0xc0, !PT ;  /* 0xfffffff800027812 */ /* 0x000fe400078ec0ff */
[----:B------:R-:W-:Y:S02]  /*0d30*/  LEA.HI R10, R10, R9, RZ, 0x3 ;  /* 0x000000090a0a7211 */ /* 0x000fe400078f18ff */
[----:B------:R-:W-:Y:S01]  /*0d40*/  SHF.R.S32.HI R7, RZ, 0x5, R7 ;  /* 0x00000005ff077819 */ /* 0x000fe20000011407 */
[----:B------:R-:W-:Y:S01]  /*0d50*/  IMAD.IADD R213, R231, 0x1, -R2 ;  /* 0x00000001e7d57824 */ /* 0x000fe200078e0a02 */
[----:B------:R-:W-:Y:S02]  /*0d60*/  LOP3.LUT R10, R10, 0xfffffff8, RZ, 0xc0, !PT ;  /* 0xfffffff80a0a7812 */ /* 0x000fe400078ec0ff */
[----:B------:R-:W-:Y:S01]  /*0d70*/  LOP3.LUT R5, R8, 0x7ffffffc, RZ, 0xc0, !PT ;  /* 0x7ffffffc08057812 */ /* 0x000fe200078ec0ff */
[----:B------:R-:W-:Y:S02]  /*0d80*/  IMAD.SHL.U32 R18, R213, 0x8, RZ ;  /* 0x00000008d5127824 */ /* 0x000fe400078e00ff */
[----:B------:R-:W-:-:S02]  /*0d90*/  IMAD.IADD R10, R9, 0x1, -R10 ;  /* 0x00000001090a7824 */ /* 0x000fc400078e0a0a */
[C---:B------:R-:W-:Y:S01]  /*0da0*/  VIADD R23, R18.reuse, 0x40 ;  /* 0x0000004012177836 */ /* 0x040fe20000000000 */
[----:B------:R-:W-:Y:S01]  /*0db0*/  SHF.R.S32.HI R230, RZ, 0x1f, R18 ;  /* 0x0000001fffe67819 */ /* 0x000fe20000011412 */
[----:B------:R-:W-:Y:S02]  /*0dc0*/  IMAD R7, R7, 0x10, R10 ;  /* 0x0000001007077824 */ /* 0x000fe400078e020a */
[C---:B------:R-:W-:Y:S01]  /*0dd0*/  VIADD R22, R18.reuse, 0x80 ;  /* 0x0000008012167836 */ /* 0x040fe20000000000 */
[----:B------:R-:W-:Y:S01]  /*0de0*/  SHF.R.S32.HI R229, RZ, 0x1f, R23 ;  /* 0x0000001fffe57819 */ /* 0x000fe20000011417 */
[----:B------:R-:W-:Y:S02]  /*0df0*/  VIADD R212, R18, 0xc0 ;  /* 0x000000c012d47836 */ /* 0x000fe40000000000 */
[----:B------:R-:W-:Y:S01]  /*0e00*/  IMAD.IADD R5, R220, 0x1, -R5 ;  /* 0x00000001dc057824 */ /* 0x000fe200078e0a05 */
[----:B------:R-:W-:Y:S01]  /*0e10*/  SHF.R.S32.HI R228, RZ, 0x1f, R22 ;  /* 0x0000001fffe47819 */ /* 0x000fe20000011416 */
[----:B------:R-:W-:Y:S01]  /*0e20*/  IMAD R222, R222, 0x40, R7 ;  /* 0x00000040dede7824 */ /* 0x000fe200078e0207 */
[----:B------:R-:W-:Y:S01]  /*0e30*/  SHF.R.S32.HI R227, RZ, 0x1f, R212 ;  /* 0x0000001fffe37819 */ /* 0x000fe200000114d4 */
[----:B------:R-:W-:-:S02]  /*0e40*/  IMAD R223, R5, R6, 0x50 ;  /* 0x0000005005df7424 */ /* 0x000fc400078e0206 */
[----:B------:R-:W-:Y:S02]  /*0e50*/  IMAD.MOV.U32 R7, RZ, RZ, R15 ;  /* 0x000000ffff077224 */ /* 0x000fe400078e000f */
[----:B------:R-:W-:-:S07]  /*0e60*/  IMAD R224, R3, 0x8, R222 ;  /* 0x0000000803e07824 */ /* 0x000fce00078e02de */
.L_x_431:
[----:B0-23--:R-:W0:Y:S01]  /*0e70*/  LDC.64 R2, c[0x0][0xc88] ;  /* 0x00032200ff027b82 */ /* 0x00de220000000a00 */
[----:B------:R-:W-:Y:S01]  /*0e80*/  ULDC.64 UR12, c[0x0][0x208] ;  /* 0x00008200000c7ab9 */ /* 0x000fe20000000a00 */
[----:B------:R-:W-:Y:S01]  /*0e90*/  ULDC.64 UR8, c[0x0][0xa28] ;  /* 0x00028a0000087ab9 */ /* 0x000fe20000000a00 */
[----:B------:R-:W-:Y:S01]  /*0ea0*/  ULDC.64 UR10, c[0x0][0xa20] ;  /* 0x00028800000a7ab9 */ /* 0x000fe20000000a00 */
[----:B0-----:R-:W-:-:S06]  /*0eb0*/  IMAD.WIDE R2, R7, 0x4, R2 ;  /* 0x0000000407027825 */ /* 0x001fcc00078e0202 */
[----:B------:R-:W2:Y:S01]  /*0ec0*/  LDG.E R2, desc[UR12][R2.64] ;  /* 0x0000000c02027981 */ /* 0x000ea2000c1e1900 */
[----:B------:R-:W-:Y:S02]  /*0ed0*/  UISETP.NE.U32.AND UP0, UPT, UR8, URZ, UPT ;  /* 0x0000003f0800728c */ /* 0x000fe4000bf05070 */
[----:B------:R-:W-:Y:S02]  /*0ee0*/  UISETP.NE.U32.AND UP1, UPT, UR10, URZ, UPT ;  /* 0x0000003f0a00728c */ /* 0x000fe4000bf25070 */
[----:B------:R-:W-:Y:S02]  /*0ef0*/  UISETP.NE.AND.EX UP0, UPT, UR9, URZ, UPT, UP0 ;  /* 0x0000003f0900728c */ /* 0x000fe4000bf05300 */
[----:B------:R-:W-:-:S04]  /*0f00*/  UISETP.NE.AND.EX UP1, UPT, UR11, URZ, UPT, UP1 ;  /* 0x0000003f0b00728c */ /* 0x000fc8000bf25310 */
[----:B------:R-:W-:Y:S02]  /*0f10*/  PLOP3.LUT P0, PT, PT, PT, UP0, 0x80, 0x0 ;  /* 0x000000000000781c */ /* 0x000fe40003f0f008 */
[----:B------:R-:W-:Y:S02]  /*0f20*/  PLOP3.LUT P1, PT, PT, PT, UP1, 0x80, 0x0 ;  /* 0x000000000000781c */ /* 0x000fe40003f2f018 */
[----:B--2---:R-:W-:-:S13]  /*0f30*/  R2UR UR4, R2 ;  /* 0x00000000020472ca */ /* 0x004fda00000e0000 */
[----:B------:R-:W-:Y:S02]  /*0f40*/  USHF.R.S32.HI UR7, URZ, 0x1f, UR4 ;  /* 0x0000001f3f077899 */ /* 0x000fe40008011404 */
[----:B------:R-:W-:Y:S01]  /*0f50*/  IMAD.U32 R216, RZ, RZ, UR4 ;  /* 0x00000004ffd87e24 */ /* 0x000fe2000f8e00ff */
[----:B------:R-:W-:Y:S02]  /*0f60*/  @UP0 ULEA UR8, UP2, UR4, UR8, 0x2 ;  /* 0x0000000804080291 */ /* 0x000fe4000f84103f */
[----:B------:R-:W-:Y:S02]  /*0f70*/  @UP1 ULEA UR10, UP3, UR4, UR10, 0x2 ;  /* 0x0000000a040a1291 */ /* 0x000fe4000f86103f */
[----:B------:R-:W-:Y:S01]  /*0f80*/  @UP0 ULEA.HI.X UR9, UR4, UR9, UR7, 0x2, UP2 ;  /* 0x0000000904090291 */ /* 0x000fe200090f1407 */
[----:B------:R-:W-:Y:S01]  /*0f90*/  IMAD.U32 R214, RZ, RZ, UR6 ;  /* 0x00000006ffd67e24 */ /* 0x000fe2000f8e00ff */
[----:B------:R-:W-:Y:S01]  /*0fa0*/  @UP1 ULEA.HI.X UR11, UR4, UR11, UR7, 0x2, UP3 ;  /* 0x0000000b040b1291 */ /* 0x000fe200098f1407 */
[----:B------:R-:W-:Y:S01]  /*0fb0*/  IMAD.U32 R2, RZ, RZ, UR8 ;  /* 0x00000008ff027e24 */ /* 0x000fe2000f8e00ff */
[----:B------:R-:W-:Y:S01]  /*0fc0*/  ULDC UR6, c[0x0][0x2f0] ;  /* 0x0000bc0000067ab9 */ /* 0x000fe20000000800 */
[----:B------:R-:W-:Y:S01]  /*0fd0*/  IMAD.U32 R4, RZ, RZ, UR10 ;  /* 0x0000000aff047e24 */ /* 0x000fe2000f8e00ff */
[----:B------:R-:W-:Y:S01]  /*0fe0*/  ULDC UR4, c[0x0][0x424] ;  /* 0x0001090000047ab9 */ /* 0x000fe20000000800 */
[----:B------:R-:W-:Y:S01]  /*0ff0*/  IMAD.U32 R3, RZ, RZ, UR9 ;  /* 0x00000009ff037e24 */ /* 0x000fe2000f8e00ff */
[----:B------:R-:W-:Y:S01]  /*1000*/  ULDC.64 UR8, c[0x0][0x418] ;  /* 0x0001060000087ab9 */ /* 0x000fe20000000a00 */
[----:B------:R-:W-:Y:S01]  /*1010*/  IMAD.U32 R5, RZ, RZ, UR11 ;  /* 0x0000000bff057e24 */ /* 0x000fe2000f8e00ff */
[----:B------:R-:W-:Y:S01]  /*1020*/  UMOV UR60, URZ ;  /* 0x0000003f003c7c82 */ /* 0x000fe20008000000 */
[----:B------:R-:W-:Y:S01]  /*1030*/  IMAD.U32 R219, RZ, RZ, UR7 ;  /* 0x00000007ffdb7e24 */ /* 0x000fe2000f8e00ff */
[----:B------:R-:W2:Y:S04]  /*1040*/  @P0 LDG.E R2, desc[UR12][R2.64] ;  /* 0x0000000c02020981 */ /* 0x000ea8000c1e1900 */
[----:B------:R-:W3:Y:S01]  /*1050*/  @P1 LDG.E R4, desc[UR12][R4.64] ;  /* 0x0000000c04041981 */ /* 0x000ee2000c1e1900 */
[----:B------:R-:W-:Y:S01]  /*1060*/  UISETP.NE.U32.AND UP0, UPT, UR8, URZ, UPT ;  /* 0x0000003f0800728c */ /* 0x000fe2000bf05070 */
[----:B------:R-:W-:Y:S01]  /*1070*/  IMAD.MOV.U32 R0, RZ, RZ, RZ ;  /* 0x000000ffff007224 */ /* 0x000fe200078e00ff */
[----:B------:R-:W-:-:S02]  /*1080*/  CS2R R150, SRZ ;  /* 0x0000000000967805 */ /* 0x000fc4000001ff00 */
[----:B------:R-:W-:Y:S01]  /*1090*/  CS2R R148, SRZ ;  /* 0x0000000000947805 */ /* 0x000fe2000001ff00 */
[----:B------:R-:W-:Y:S01]  /*10a0*/  UISETP.NE.AND.EX UP0, UPT, UR9, URZ, UPT, UP0 ;  /* 0x0000003f0900728c */ /* 0x000fe2000bf05300 */
[----:B------:R-:W-:Y:S02]  /*10b0*/  CS2R R146, SRZ ;  /* 0x0000000000927805 */ /* 0x000fe4000001ff00 */
[----:B------:R-:W-:Y:S02]  /*10c0*/  CS2R R144, SRZ ;  /* 0x0000000000907805 */ /* 0x000fe4000001ff00 */
[----:B------:R-:W-:Y:S01]  /*10d0*/  CS2R R142, SRZ ;  /* 0x00000000008e7805 */ /* 0x000fe2000001ff00 */
[----:B------:R-:W-:Y:S01]  /*10e0*/  USEL UR4, UR4, 0x1, UP0 ;  /* 0x0000000104047887 */ /* 0x000fe20008000000 */
[----:B------:R-:W-:Y:S02]  /*10f0*/  CS2R R140, SRZ ;  /* 0x00000000008c7805 */ /* 0x000fe4000001ff00 */
[----:B------:R-:W-:-:S02]  /*1100*/  CS2R R138, SRZ ;  /* 0x00000000008a7805 */ /* 0x000fc4000001ff00 */
[----:B------:R-:W-:Y:S01]  /*1110*/  CS2R R136, SRZ ;  /* 0x0000000000887805 */ /* 0x000fe2000001ff00 */
[----:B------:R-:W-:Y:S01]  /*1120*/  UIMAD UR4, UR4, UR6, URZ ;  /* 0x00000006040472a4 */ /* 0x000fe2000f8e023f */
        /* <DEDUP_REMOVED lines=19> */
[----:B------:R-:W-:Y:S01]  /*1260*/  CS2R R96, SRZ ;  /* 0x0000000000607805 */ /* 0x000fe2000001ff00 */
[----:B------:R-:W-:Y:S01]  /*1270*/  IMAD.MOV.U32 R165, RZ, RZ, RZ ;  /* 0x000000ffffa57224 */ /* 0x000fe200078e00ff */
[----:B------:R-:W-:Y:S02]  /*1280*/  CS2R R86, SRZ ;  /* 0x0000000000567805 */ /* 0x000fe4000001ff00 */
[----:B------:R-:W-:Y:S02]  /*1290*/  CS2R R92, SRZ ;  /* 0x00000000005c7805 */ /* 0x000fe4000001ff00 */
[----:B------:R-:W-:-:S02]  /*12a0*/  CS2R R90, SRZ ;  /* 0x00000000005a7805 */ /* 0x000fc4000001ff00 */
[----:B------:R-:W-:Y:S02]  /*12b0*/  CS2R R88, SRZ ;  /* 0x0000000000587805 */ /* 0x000fe4000001ff00 */
[----:B------:R-:W-:Y:S02]  /*12c0*/  CS2R R82, SRZ ;  /* 0x0000000000527805 */ /* 0x000fe4000001ff00 */
[----:B-1----:R-:W-:Y:S02]  /*12d0*/  CS2R R84, SRZ ;  /* 0x0000000000547805 */ /* 0x002fe4000001ff00 */
[----:B------:R-:W-:Y:S01]  /*12e0*/  CS2R R80, SRZ ;  /* 0x0000000000507805 */ /* 0x000fe2000001ff00 */
[----:B------:R-:W-:Y:S01]  /*12f0*/  IMAD.MOV.U32 R19, RZ, RZ, RZ ;  /* 0x000000ffff137224 */ /* 0x000fe200078e00ff */
[----:B------:R-:W-:Y:S02]  /*1300*/  CS2R R74, SRZ ;  /* 0x00000000004a7805 */ /* 0x000fe4000001ff00 */
[----:B------:R-:W-:-:S02]  /*1310*/  CS2R R76, SRZ ;  /* 0x00000000004c7805 */ /* 0x000fc4000001ff00 */
[----:B------:R-:W-:Y:S02]  /*1320*/  MOV R153, RZ ;  /* 0x000000ff00997202 */ /* 0x000fe40000000f00 */
        /* <DEDUP_REMOVED lines=15> */
[----:B------:R-:W-:Y:S01]  /*1420*/  CS2R R44, SRZ ;  /* 0x00000000002c7805 */ /* 0x000fe2000001ff00 */
[----:B------:R-:W-:Y:S02]  /*1430*/  IMAD.MOV.U32 R41, RZ, RZ, RZ ;  /* 0x000000ffff297224 */ /* 0x000fe400078e00ff */
[----:B------:R-:W-:Y:S01]  /*1440*/  IMAD.U32 R215, RZ, RZ, UR5 ;  /* 0x00000005ffd77e24 */ /* 0x000fe2000f8e00ff */
[----:B--2---:R-:W-:-:S02]  /*1450*/  @P0 R2UR UR60, R2 ;  /* 0x00000000023c02ca */ /* 0x004fc400000e0000 */
[----:B------:R-:W-:Y:S02]  /*1460*/  CS2R R2, SRZ ;  /* 0x0000000000027805 */ /* 0x000fe4000001ff00 */
[----:B------:R-:W-:Y:S02]  /*1470*/  PLOP3.LUT P0, PT, PT, PT, PT, 0x80, 0x0 ;  /* 0x000000000000781c */ /* 0x000fe40003f0f070 */
[----:B---3--:R-:W-:Y:S01]  /*1480*/  @P1 R2UR UR4, R4 ;  /* 0x00000000040412ca */ /* 0x008fe200000e0000 */
[----:B----4-:R-:W-:-:S14]  /*1490*/  @P1 BRA `(.L_x_389) ;  /* 0x00000000003c1947 */ /* 0x010fdc0003800000 */
[----:B------:R-:W-:Y:S02]  /*14a0*/  ULDC.64 UR6, c[0x0][0xa08] ;  /* 0x0002820000067ab9 */ /* 0x000fe40000000a00 */
[----:B------:R-:W-:-:S04]  /*14b0*/  ISETP.NE.U32.AND P1, PT, RZ, UR6, PT ;  /* 0x00000006ff007c0c */ /* 0x000fc8000bf25070 */
[----:B------:R-:W-:-:S13]  /*14c0*/  ISETP.NE.AND.EX P1, PT, RZ, UR7, PT, P1 ;  /* 0x00000007ff007c0c */ /* 0x000fda000bf25310 */
[----:B------:R-:W-:Y:S05]  /*14d0*/  @!P1 BRA `(.L_x_389) ;  /* 0x00000000002c9947 */ /* 0x000fea0003800000 */
[----:B------:R-:W-:Y:S01]  /*14e0*/  R2UR UR8, R216 ;  /* 0x00000000d80872ca */ /* 0x000fe200000e0000 */
[----:B------:R-:W-:Y:S01]  /*14f0*/  ULDC.64 UR4, c[0x0][0xa08] ;  /* 0x0002820000047ab9 */ /* 0x000fe20000000a00 */
[----:B------:R-:W-:-:S11]  /*1500*/  ULDC.64 UR6, c[0x0][0x208] ;  /* 0x0000820000067ab9 */ /* 0x000fd60000000a00 */
[----:B------:R-:W-:-:S06]  /*1510*/  UIMAD.WIDE UR4, UR8, 0x4, UR4 ;  /* 0x00000004080478a5 */ /* 0x000fcc000f8e0204 */
[----:B------:R-:W-:Y:S02]  /*1520*/  IMAD.U32 R4, RZ, RZ, UR4 ;  /* 0x00000004ff047e24 */ /* 0x000fe4000f8e00ff */
[----:B------:R-:W-:-:S05]  /*1530*/  IMAD.U32 R5, RZ, RZ, UR5 ;  /* 0x00000005ff057e24 */ /* 0x000fca000f8e00ff */
[----:B------:R-:W2:Y:S04]  /*1540*/  LDG.E R7, desc[UR6][R4.64] ;  /* 0x0000000604077981 */ /* 0x000ea8000c1e1900 */
[----:B------:R-:W3:Y:S01]  /*1550*/  LDG.E R6, desc[UR6][R4.64+0x4] ;  /* 0x0000040604067981 */ /* 0x000ee2000c1e1900 */
[----:B--2---:R-:W-:Y:S02]  /*1560*/  R2UR UR4, R7 ;  /* 0x00000000070472ca */ /* 0x004fe400000e0000 */
[----:B---3--:R-:W-:-:S13]  /*1570*/  R2UR UR5, R6 ;  /* 0x00000000060572ca */ /* 0x008fda00000e0000 */
[----:B------:R-:W-:-:S12]  /*1580*/  UIADD3 UR4, -UR4, UR5, URZ ;  /* 0x0000000504047290 */ /* 0x000fd8000fffe13f */
.L_x_389:
[----:B------:R-:W-:Y:S01]  /*1590*/  UIADD3 UR60, -UR60, UR4, URZ ;  /* 0x000000043c3c7290 */ /* 0x000fe2000fffe13f */
[----:B------:R-:W-:Y:S01]  /*15a0*/  IMAD.MOV.U32 R40, RZ, RZ, RZ ;  /* 0x000000ffff287224 */ /* 0x000fe200078e00ff */
[----:B------:R-:W-:Y:S02]  /*15b0*/  CS2R R162, SRZ ;  /* 0x0000000000a27805 */ /* 0x000fe4000001ff00 */
[----:B------:R-:W-:Y:S01]  /*15c0*/  CS2R R34, SRZ ;  /* 0x0000000000227805 */ /* 0x000fe2000001ff00 */
[----:B------:R-:W-:Y:S01]  /*15d0*/  UIADD3 UR4, UR60, 0x4f, URZ ;  /* 0x0000004f3c047890 */ /* 0x000fe2000fffe03f */
[----:B------:R-:W-:Y:S01]  /*15e0*/  CS2R R36, SRZ ;  /* 0x0000000000247805 */ /* 0x000fe2000001ff00 */
[----:B------:R-:W-:Y:S01]  /*15f0*/  UISETP.GE.AND UP0, UPT, UR60, 0x1, UPT ;  /* 0x000000013c00788c */ /* 0x000fe2000bf06270 */
[----:B------:R-:W-:Y:S01]  /*1600*/  CS2R R32, SRZ ;  /* 0x0000000000207805 */ /* 0x000fe2000001ff00 */
[----:B------:R-:W-:Y:S01]  /*1610*/  UIMAD.WIDE UR4, UR4, 0x66666667, URZ ;  /* 0x66666667040478a5 */ /* 0x000fe2000f8e023f */
[----:B------:R-:W-:Y:S01]  /*1620*/  IMAD.MOV.U32 R8, RZ, RZ, RZ ;  /* 0x000000ffff087224 */ /* 0x000fe200078e00ff */
[----:B------:R-:W-:-:S02]  /*1630*/  CS2R R26, SRZ ;  /* 0x00000000001a7805 */ /* 0x000fc4000001ff00 */
[----:B------:R-:W-:Y:S02]  /*1640*/  CS2R R28, SRZ ;  /* 0x00000000001c7805 */ /* 0x000fe4000001ff00 */
[----:B------:R-:W-:Y:S01]  /*1650*/  PLOP3.LUT P1, PT, PT, PT, UP0, 0x80, 0x0 ;  /* 0x000000000000781c */ /* 0x000fe20003f2f008 */
[----:B------:R-:W-:Y:S01]  /*1660*/  USHF.R.U32.HI UR4, URZ, 0x1f, UR5 ;  /* 0x0000001f3f047899 */ /* 0x000fe20008011605 */
[----:B------:R-:W-:Y:S01]  /*1670*/  IMAD.MOV.U32 R164, RZ, RZ, RZ ;  /* 0x000000ffffa47224 */ /* 0x000fe200078e00ff */
[----:B------:R-:W-:Y:S02]  /*1680*/  CS2R R24, SRZ ;  /* 0x0000000000187805 */ /* 0x000fe4000001ff00 */
[----:B------:R-:W-:-:S06]  /*1690*/  ULEA.HI.SX32 UR4, UR5, UR4, 0x1b ;  /* 0x0000000405047291 */ /* 0x000fcc000f8fda3f */
[----:B------:R-:W-:Y:S02]  /*16a0*/  IMAD.U32 R152, RZ, RZ, UR4 ;  /* 0x00000004ff987e24 */ /* 0x000fe4000f8e00ff */
[----:B------:R-:W-:Y:S05]  /*16b0*/  @!P1 BRA `(.L_x_390) ;  /* 0x0000009c00649947 */ /* 0x000fea0003800000 */
[----:B------:R-:W0:Y:S01]  /*16c0*/  SHFL.IDX PT, R0, R221, RZ, 0x1f ;  /* 0x00001fffdd007589 */ /* 0x000e2200000e0000 */
[----:B------:R-:W1:Y:S01]  /*16d0*/  S2UR UR7, SR_CgaCtaId ;  /* 0x00000000000779c3 */ /* 0x000e620000008800 */
[----:B------:R-:W-:Y:S01]  /*16e0*/  UMOV UR6, 0x400 ;  /* 0x0000040000067882 */ /* 0x000fe20000000000 */
[----:B0-----:R-:W-:Y:S01]  /*16f0*/  R2UR UR4, R0 ;  /* 0x00000000000472ca */ /* 0x001fe200000e0000 */
[----:B-1----:R-:W-:-:S04]  /*1700*/  ULEA UR6, UR7, UR6, 0x18 ;  /* 0x0000000607067291 */ /* 0x002fc8000f8ec03f */
[----:B------:R-:W-:-:S04]  /*1710*/  UIADD3 UR6, UR6, 0x14400, URZ ;  /* 0x0001440006067890 */ /* 0x000fc8000fffe03f */
[----:B------:R-:W-:-:S04]  /*1720*/  ULOP3.LUT UP0, URZ, UR6, 0x9f, URZ, 0xc0, !UPT ;  /* 0x0000009f063f7892 */ /* 0x000fc8000f80c03f */
[----:B------:R-:W-:Y:S02]  /*1730*/  ULEA.HI UR5, UR4, UR4, URZ, 0x1 ;  /* 0x0000000404057291 */ /* 0x000fe4000f8f083f */
[----:B------:R-:W-:Y:S02]  /*1740*/  PLOP3.LUT P0, PT, PT, PT, UP0, 0x80, 0x0 ;  /* 0x000000000000781c */ /* 0x000fe40003f0f008 */
[----:B------:R-:W-:-:S04]  /*1750*/  ULOP3.LUT UR5, UR5, 0x1e, URZ, 0xc0, !UPT ;  /* 0x0000001e05057892 */ /* 0x000fc8000f8ec03f */
[----:B------:R-:W-:-:S04]  /*1760*/  UIADD3 UR5, UR4, -UR5, URZ ;  /* 0x8000000504057290 */ /* 0x000fc8000fffe03f */
[----:B------:R-:W-:-:S04]  /*1770*/  ULEA UR5, UR5, UR6, 0xd ;  /* 0x0000000605057291 */ /* 0x000fc8000f8e683f */
[----:B------:R-:W-:-:S04]  /*1780*/  USHF.R.U32.HI UR5, URZ, 0x4, UR5 ;  /* 0x000000043f057899 */ /* 0x000fc80008011605 */
[----:B------:R-:W-:Y:S01]  /*1790*/  ULOP3.LUT UR36, UR5, 0x3fff, URZ, 0xc0, !UPT ;  /* 0x00003fff05247892 */ /* 0x000fe2000f8ec03f */
[----:B------:R-:W-:Y:S11]  /*17a0*/  @!P0 BRA `(.L_x_391) ;  /* 0x0000000000408947 */ /* 0x000ff60003800000 */
        /* <DEDUP_REMOVED lines=16> */
.L_x_391:
[----:B------:R-:W0:Y:S01]  /*18b0*/  S2UR UR5, SR_CgaCtaId ;  /* 0x00000000000579c3 */ /* 0x000e220000008800 */
[----:B------:R-:W-:Y:S01]  /*18c0*/  LEA.HI R0, R218, R218, RZ, 0x1 ;  /* 0x000000dada007211 */ /* 0x000fe200078f08ff */
[----:B------:R-:W-:Y:S01]  /*18d0*/  UMOV UR4, 0x400 ;  /* 0x0000040000047882 */ /* 0x000fe20000000000 */
[----:B------:R-:W-:Y:S01]  /*18e0*/  R2UR UR6, R226 ;  /* 0x00000000e20672ca */ /* 0x000fe200000e0000 */
[----:B------:R-:W-:Y:S01]  /*18f0*/  BSSY B0, `(.L_x_392) ;  /* 0x000000a000007945 */ /* 0x000fe20003800000 */
[----:B------:R-:W-:-:S05]  /*1900*/  LOP3.LUT R3, R0, 0xfffffffe, RZ, 0xc0, !PT ;  /* 0xfffffffe00037812 */ /* 0x000fca00078ec0ff */
[----:B------:R-:W-:-:S05]  /*1910*/  IMAD.IADD R0, R218, 0x1, -R3 ;  /* 0x00000001da007824 */ /* 0x000fca00078e0a03 */
[----:B------:R-:W-:Y:S01]  /*1920*/  SHF.L.U32 R0, R0, 0x1f, RZ ;  /* 0x0000001f00007819 */ /* 0x000fe200000006ff */
[----:B------:R-:W-:-:S05]  /*1930*/  IMAD.U32 R2, RZ, RZ, UR6 ;  /* 0x00000006ff027e24 */ /* 0x000fca000f8e00ff */
[----:B------:R-:W-:Y:S01]  /*1940*/  ISETP.NE.AND P0, PT, R2, 0x3, PT ;  /* 0x000000030200780c */ /* 0x000fe20003f05270 */
[----:B0-----:R-:W-:-:S06]  /*1950*/  ULEA UR4, UR5, UR4, 0x18 ;  /* 0x0000000405047291 */ /* 0x001fcc000f8ec03f */
[----:B------:R-:W-:-:S04]  /*1960*/  IMAD.U32 R5, RZ, RZ, UR4 ;  /* 0x00000004ff057e24 */ /* 0x000fc8000f8e00ff */
[----:B------:R-:W0:Y:S02]  /*1970*/  SYNCS.PHASECHK.TRANS64.TRYWAIT P1, [R5+URZ+0x38800], R0 ;  /* 0x03880000050075a7 */ /* 0x000e24000802017f */
[----:B0-----:R-:W-:Y:S05]  /*1980*/  @!P1 BRA `(.L_x_393) ;  /* 0x0000013800349947 */ /* 0x001fea0003800000 */
.L_x_567:
[----:B------:R-:W-:Y:S05]  /*1990*/  BSYNC B0 ;  /* 0x0000000000007941 */ /* 0x000fea0003800000 */
.L_x_392:
[----:B------:R-:W-:Y:S05]  /*19a0*/  @!P0 BRA `(.L_x_394) ;  /* 0x0000000000048947 */ /* 0x000fea0003800000 */
[----:B------:R-:W-:Y:S01]  /*19b0*/  BPT.TRAP 0x1 ;  /* 0x000000040000795c */ /* 0x000fe20000300000 */
.L_x_394:
[----:B0-----:R-:W-:Y:S01]  /*19c0*/  IMAD R0, R16, 0x8, R5 ;  /* 0x0000000810007824 */ /* 0x001fe200078e0205 */
[----:B------:R-:W-:-:S04]  /*19d0*/  SHF.L.U32 R3, R17, 0x1f, RZ ;  /* 0x0000001f11037819 */ /* 0x000fc800000006ff */
[----:B------:R0:W1:Y:S01]  /*19e0*/  SYNCS.PHASECHK.TRANS64.TRYWAIT P2, [R0+URZ+0x38830], R3 ;  /* 0x03883003000075a7 */ /* 0x000062000804017f */
[----:B------:R-:W-:Y:S05]  /*19f0*/  @!P0 BRA `(.L_x_395) ;  /* 0x0000000000048947 */ /* 0x000fea0003800000 */
[----:B------:R-:W-:Y:S01]  /*1a00*/  BPT.TRAP 0x1 ;  /* 0x000000040000795c */ /* 0x000fe20000300000 */
.L_x_395:
[----:B------:R-:W2:Y:S01]  /*1a10*/  S2R R2, SR_TID.X ;  /* 0x0000000000027919 */ /* 0x000ea20000002100 */
[----:B------:R-:W-:Y:S01]  /*1a20*/  IMAD.MOV.U32 R151, RZ, RZ, RZ ;  /* 0x000000ffff977224 */ /* 0x000fe200078e00ff */
[----:B--2---:R-:W-:Y:S01]  /*1a30*/  LOP3.LUT P1, RZ, R2, 0x7f, RZ, 0xc0, !PT ;  /* 0x0000007f02ff7812 */ /* 0x004fe2000782c0ff */
[----:B-1----:R-:W-:-:S12]  /*1a40*/  @P2 BRA `(.L_x_396) ;  /* 0x0000000000082947 */ /* 0x002fd80003800000 */
[----:B------:R-:W1:Y:S02]  /*1a50*/  SYNCS.PHASECHK.TRANS64.TRYWAIT P2, [R0+URZ+0x38830], R3 ;  /* 0x03883003000075a7 */ /* 0x000e64000804017f */
[----:B-1----:R-:W-:Y:S05]  /*1a60*/  @!P2 BRA `(.L_x_397) ;  /* 0x000001380010a947 */ /* 0x002fea0003800000 */
.L_x_396:
[----:B------:R-:W-:Y:S05]  /*1a70*/  WARPSYNC.ALL ;  /* 0x0000000000007948 */ /* 0x000fea0003800000 */
[----:B------:R-:W-:Y:S01]  /*1a80*/  R2UR UR4, R5 ;  /* 0x00000000050472ca */ /* 0x000fe200000e0000 */
[----:B------:R-:W-:Y:S01]  /*1a90*/  ULOP3.LUT UR5, UR36, 0x10000, URZ, 0xfc, !UPT ;  /* 0x0001000024057892 */ /* 0x000fe2000f8efc3f */
[----:B------:R-:W-:Y:S01]  /*1aa0*/  R2UR UR6, R16 ;  /* 0x00000000100672ca */ /* 0x000fe200000e0000 */
[----:B------:R-:W-:Y:S01]  /*1ab0*/  WARPGROUP.ARRIVE ;  /* 0x00000000000079c5 */ /* 0x000fe20000000000 */
[----:B------:R-:W-:Y:S01]  /*1ac0*/  UMOV UR9, 0x40000040 ;  /* 0x4000004000097882 */ /* 0x000fe20000000000 */
[----:B------:R-:W-:Y:S01]  /*1ad0*/  UMOV UR11, 0x40000040 ;  /* 0x40000040000b7882 */ /* 0x000fe20000000000 */
[----:B------:R-:W-:Y:S01]  /*1ae0*/  UMOV UR21, UR9 ;  /* 0x0000000900157c82 */ /* 0x000fe20008000000 */
[----:B------:R-:W-:Y:S01]  /*1af0*/  IMAD.U32 R13, RZ, RZ, UR9 ;  /* 0x00000009ff0d7e24 */ /* 0x000fe2000f8e00ff */
[----:B------:R-:W-:Y:S01]  /*1b00*/  UMOV UR8, UR5 ;  /* 0x0000000500087c82 */ /* 0x000fe20008000000 */
[----:B------:R-:W-:Y:S01]  /*1b10*/  UMOV UR13, UR21 ;  /* 0x00000015000d7c82 */ /* 0x000fe20008000000 */
[----:B------:R-:W-:Y:S01]  /*1b20*/  UMOV UR20, UR8 ;  /* 0x0000000800147c82 */ /* 0x000fe20008000000 */
[----:B------:R-:W-:Y:S01]  /*1b30*/  IMAD.U32 R12, RZ, RZ, UR8 ;  /* 0x00000008ff0c7e24 */ /* 0x000fe2000f8e00ff */
[----:B------:R-:W-:Y:S01]  /*1b40*/  UMOV UR12, UR20 ;  /* 0x00000014000c7c82 */ /* 0x000fe20008000000 */
[----:B------:R-:W-:Y:S01]  /*1b50*/  UIADD3 UR4, UR4, 0x24400, URZ ;  /* 0x0002440004047890 */ /* 0x000fe2000fffe03f */
[----:B------:R-:W-:Y:S01]  /*1b60*/  P2R R64, PR, RZ, 0x1 ;  /* 0x00000001ff407803 */ /* 0x000fe20000000000 */
[----:B------:R-:W-:Y:S01]  /*1b70*/  UMOV UR15, 0x40000040 ;  /* 0x40000040000f7882 */ /* 0x000fe20000000000 */
[----:B------:R-:W-:Y:S01]  /*1b80*/  UMOV UR16, UR20 ;  /* 0x0000001400107c82 */ /* 0x000fe20008000000 */
[----:B------:R-:W-:Y:S01]  /*1b90*/  USHF.R.U32.HI UR4, URZ, 0x4, UR4 ;  /* 0x000000043f047899 */ /* 0x000fe20008011604 */
[----:B01----:R-:W-:Y:S01]  /*1ba0*/  @!P1 VIADD R0, R0, 0x38840 ;  /* 0x0003884000009836 */ /* 0x003fe20000000000 */
[----:B------:R-:W-:Y:S01]  /*1bb0*/  UMOV UR17, UR21 ;  /* 0x0000001500117c82 */ /* 0x000fe20008000000 */
[----:B------:R-:W-:Y:S01]  /*1bc0*/  UMOV UR19, 0x40000040 ;  /* 0x4000004000137882 */ /* 0x000fe20000000000 */
[----:B------:R-:W-:Y:S01]  /*1bd0*/  ULOP3.LUT UR4, UR4, 0x3fff, URZ, 0xc0, !UPT ;  /* 0x00003fff04047892 */ /* 0x000fe2000f8ec03f */
[--C-:B------:R-:W-:Y:S01]  /*1be0*/  IMAD.MOV.U32 R150, RZ, RZ, R151.reuse ;  /* 0x000000ffff967224 */ /* 0x100fe200078e0097 */
[----:B------:R-:W-:Y:S01]  /*1bf0*/  UMOV UR23, 0x40000040 ;  /* 0x4000004000177882 */ /* 0x000fe20000000000 */
[----:B------:R-:W-:Y:S01]  /*1c00*/  UMOV UR27, 0x40000040 ;  /* 0x40000040001b7882 */ /* 0x000fe20000000000 */
[----:B------:R-:W-:Y:S01]  /*1c10*/  ULOP3.LUT UR7, UR4, 0x10000, URZ, 0xfc, !UPT ;  /* 0x0001000004077892 */ /* 0x000fe2000f8efc3f */
[----:B------:R-:W-:Y:S01]  /*1c20*/  @!P1 PRMT R0, RZ, 0x654, R0 ;  /* 0x00000654ff009816 */ /* 0x000fe20000000000 */
[----:B------:R-:W-:Y:S01]  /*1c30*/  UMOV UR31, 0x40000040 ;  /* 0x40000040001f7882 */ /* 0x000fe20000000000 */
[----:B------:R-:W-:Y:S01]  /*1c40*/  UMOV UR35, 0x40000040 ;  /* 0x4000004000237882 */ /* 0x000fe20000000000 */
[----:B------:R-:W-:Y:S01]  /*1c50*/  UIMAD UR4, UR6, 0xa00, UR7 ;  /* 0x00000a00060478a4 */ /* 0x000fe2000f8e0207 */
[--C-:B------:R-:W-:Y:S01]  /*1c60*/  IMAD.MOV.U32 R149, RZ, RZ, R151.reuse ;  /* 0x000000ffff957224 */ /* 0x100fe200078e0097 */
[----:B------:R-:W-:Y:S01]  /*1c70*/  UIADD3 UR6, UR5, 0x2, URZ ;  /* 0x0000000205067890 */ /* 0x000fe2000fffe03f */
[----:B------:R-:W-:Y:S01]  /*1c80*/  IMAD.U32 R19, RZ, RZ, UR7 ;  /* 0x00000007ff137e24 */ /* 0x000fe2000f8e00ff */
[----:B------:R-:W-:Y:S01]  /*1c90*/  UIADD3 UR14, UR4, 0x100, URZ ;  /* 0x00000100040e7890 */ /* 0x000fe2000fffe03f */
[--C-:B------:R-:W-:Y:S01]  /*1ca0*/  IMAD.MOV.U32 R148, RZ, RZ, R151.reuse ;  /* 0x000000ffff947224 */ /* 0x100fe200078e0097 */
[----:B------:R-:W-:Y:S01]  /*1cb0*/  UIADD3 UR18, UR4, 0x180, URZ ;  /* 0x0000018004127890 */ /* 0x000fe2000fffe03f */
[--C-:B------:R-:W-:Y:S01]  /*1cc0*/  IMAD.MOV.U32 R147, RZ, RZ, R151.reuse ;  /* 0x000000ffff937224 */ /* 0x100fe200078e0097 */
[----:B------:R-:W-:Y:S01]  /*1cd0*/  UMOV UR10, UR4 ;  /* 0x00000004000a7c82 */ /* 0x000fe20008000000 */
[----:B------:R-:W-:Y:S01]  /*1ce0*/  UIADD3 UR7, UR4, 0x2, URZ ;  /* 0x0000000204077890 */ /* 0x000fe2000fffe03f */
        /* <DEDUP_REMOVED lines=36> */
[----:B------:R-:W-:Y:S01]  /*1f30*/  MOV R82, R151 ;  /* 0x0000009700527202 */ /* 0x000fe20000000f00 */
        /* <DEDUP_REMOVED lines=211> */
[----:B------:R-:W-:Y:S02]  /*2c70*/  UIADD3 UR10, UR4, 0x780, URZ ;  /* 0x00000780040a7890 */ /* 0x000fe4000fffe03f */
        /* <DEDUP_REMOVED lines=316> */
[----:B------:R-:W-:Y:S01]  /*4040*/  R2UR UR12, R3 ;  /* 0x00000000030c72ca */ /* 0x000fe200000e0000 */
[----:B------:R-:W-:Y:S01]  /*4050*/  VIADD R3, R223, UR60 ;  /* 0x0000003cdf037c36 */ /* 0x000fe20008000000 */
[----:B------:R-:W-:Y:S01]  /*4060*/  R2UR UR13, R2 ;  /* 0x00000000020d72ca */ /* 0x000fe200000e0000 */
        /* <DEDUP_REMOVED lines=83> */
[----:B------:R-:W-:Y:S01]  /*45a0*/  ISETP.GT.AND P6, PT, R3, 0x11, PT ;  /* 0x000000110300780c */ /* 0x000fe20003fc4270 */
[----:B------:R-:W3:Y:S01]  /*45b0*/  MUFU.TANH R49, R49 ;  /* 0x0000003100317308 */ /* 0x000ee20000002400 */
[----:B--2---:R-:W-:Y:S01]  /*45c0*/  FSEL R15, R15, -INF , P5 ;  /* 0xff8000000f0f7808 */ /* 0x004fe20002800000 */
[----:B------:R-:W-:Y:S01]  /*45d0*/  FMUL.FTZ R55, R55, UR10 ;  /* 0x0000000a37377c20 */ /* 0x000fe20008410000 */
[----:B------:R-:W-:Y:S01]  /*45e0*/  ISETP.GT.AND P5, PT, R3, 0x18, PT ;  /* 0x000000180300780c */ /* 0x000fe20003fa4270 */
[----:B------:R-:W-:Y:S01]  /*45f0*/  IMAD.MOV.U32 R59, RZ, RZ, R151 ;  /* 0x000000ffff3b7224 */ /* 0x000fe200078e0097 */
[----:B0-----:R-:W-:-:S02]  /*4600*/  FSEL R62, R62, -INF , P4 ;  /* 0xff8000003e3e7808 */ /* 0x001fc40002000000 */
        /* <DEDUP_REMOVED lines=64> */
[----:B------:R-:W-:Y:S01]  /*4a10*/  FMNMX.FTZ R21, R45, R4, !PT ;  /* 0x000000042d157209 */ /* 0x000fe20007810000 */
[----:B------:R-:W-:-:S04]  /*4a20*/  ULDC UR5, c[0x0][0x988] ;  /* 0x0002620000057ab9 */ /* 0x000fc80000000800 */
        /* <DEDUP_REMOVED lines=41> */
[----:B-1----:R-:W-:-:S07]  /*4cc0*/  FSEL R25, R25, -INF , P4 ;  /* 0xff80000019197808 */ /* 0x002fce0002000000 */
[----:B------:R-:W1:Y:S01]  /*4cd0*/  MUFU.TANH R29, R29 ;  /* 0x0000001d001d7308 */ /* 0x000e620000002400 */
[----:B0-----:R-:W-:Y:S02]  /*4ce0*/  FSEL R38, R38, -INF , P2 ;  /* 0xff80000026267808 */ /* 0x001fe40001000000 */
[----:B------:R-:W-:Y:S02]  /*4cf0*/  ISETP.GT.AND P2, PT, R3, 0x49, PT ;  /* 0x000000490300780c */ /* 0x000fe40003f44270 */
[----:B------:R-:W-:-:S03]  /*4d00*/  FMNMX.FTZ R3, R25, R4, !PT ;  /* 0x0000000419037209 */ /* 0x000fc60007810000 */
        /* <DEDUP_REMOVED lines=14> */
[----:B0-----:R-:W-:Y:S02]  /*4df0*/  FMNMX.FTZ R14, R3, R4, !PT ;  /* 0x00000004030e7209 */ /* 0x001fe40007810000 */
[----:B------:R-:W-:-:S03]  /*4e00*/  FMNMX.FTZ R3, R2, R15, !PT ;  /* 0x0000000f02037209 */ /* 0x000fc60007810000 */
        /* <DEDUP_REMOVED lines=43> */
[----:B0-----:R-:W-:Y:S01]  /*50c0*/  F2FP.BF16.F32.PACK_AB R208, R57, R56 ;  /* 0x0000003839d0723e */ /* 0x001fe200000010ff */
[----:B------:R-:W-:Y:S01]  /*50d0*/  IMAD.MOV.U32 R64, RZ, RZ, R151 ;  /* 0x000000ffff407224 */ /* 0x000fe200078e0097 */
[----:B------:R-:W-:-:S04]  /*50e0*/  FMNMX.FTZ R14, R38, R3, !PT ;  /* 0x00000003260e7209 */ /* 0x000fc80007810000 */
        /* <DEDUP_REMOVED lines=8> */
[----:B------:R-:W-:Y:S04]  /*5170*/  MUFU.EX2 R52, R52 ;  /* 0x0000003400347308 */ /* 0x000fe80000000800 */
[----:B------:R-:W1:Y:S04]  /*5180*/  SHFL.BFLY PT, R3, R14, 0x2, 0x1f ;  /* 0x0c401f000e037f89 */ /* 0x000e6800000e0000 */
        /* <DEDUP_REMOVED lines=12> */
[----:B-1----:R-:W-:Y:S02]  /*5250*/  FMNMX.FTZ R3, R20, R3, !PT ;  /* 0x0000000314037209 */ /* 0x002fe40007810000 */
[----:B---3--:R-:W-:-:S02]  /*5260*/  F2FP.BF16.F32.PACK_AB R202, R45, R44 ;  /* 0x0000002c2dca723e */ /* 0x008fc400000010ff */
[C---:B------:R-:W-:Y:S01]  /*5270*/  FSETP.NEU.FTZ.AND P2, PT, R3.reuse, -INF , PT ;  /* 0xff8000000300780b */ /* 0x040fe20003f5d000 */
[----:B------:R-:W-:Y:S02]  /*5280*/  FMUL.FTZ R14, R3, UR5 ;  /* 0x00000005030e7c20 */ /* 0x000fe40008410000 */
[----:B------:R-:W-:Y:S03]  /*5290*/  MUFU.EX2 R36, R36 ;  /* 0x0000002400247308 */ /* 0x000fe60000000800 */
[----:B------:R-:W-:Y:S02]  /*52a0*/  FSEL R14, R14, RZ, P2 ;  /* 0x000000ff0e0e7208 */ /* 0x000fe40001000000 */
[----:B------:R-:W-:-:S03]  /*52b0*/  PLOP3.LUT P2, PT, PT, PT, UP0, 0x80, 0x0 ;  /* 0x000000000000781c */ /* 0x000fc60003f4f008 */
[--C-:B------:R-:W-:Y:S01]  /*52c0*/  FFMA.FTZ R2, R2, UR5, -R14.reuse ;  /* 0x0000000502027c23 */ /* 0x100fe2000801080e */
[--C-:B------:R-:W-:Y:S01]  /*52d0*/  FFMA.FTZ R15, R15, UR5, -R14.reuse ;  /* 0x000000050f0f7c23 */ /* 0x100fe2000801080e */
[--C-:B------:R-:W-:Y:S01]  /*52e0*/  FFMA.FTZ R62, R62, UR5, -R14.reuse ;  /* 0x000000053e3e7c23 */ /* 0x100fe2000801080e */
[--C-:B------:R-:W-:Y:S01]  /*52f0*/  FFMA.FTZ R63, R63, UR5, -R14.reuse ;  /* 0x000000053f3f7c23 */ /* 0x100fe2000801080e */
[--C-:B------:R-:W-:Y:S01]  /*5300*/  FFMA.FTZ R50, R50, UR5, -R14.reuse ;  /* 0x0000000532327c23 */ /* 0x100fe2000801080e */
[----:B------:R1:W-:Y:S01]  /*5310*/  MUFU.EX2 R209, R15 ;  /* 0x0000000f00d17308 */ /* 0x0003e20000000800 */
[--C-:B------:R-:W-:Y:S01]  /*5320*/  FFMA.FTZ R51, R51, UR5, -R14.reuse ;  /* 0x0000000533337c23 */ /* 0x100fe2000801080e */
[--C-:B------:R-:W-:Y:S01]  /*5330*/  FFMA.FTZ R54, R54, UR5, -R14.reuse ;  /* 0x0000000536367c23 */ /* 0x100fe2000801080e */
[--C-:B------:R-:W-:Y:S01]  /*5340*/  FFMA.FTZ R55, R55, UR5, -R14.reuse ;  /* 0x0000000537377c23 */ /* 0x100fe2000801080e */
[--C-:B------:R-:W-:Y:S01]  /*5350*/  FFMA.FTZ R42, R42, UR5, -R14.reuse ;  /* 0x000000052a2a7c23 */ /* 0x100fe2000801080e */
[--C-:B------:R-:W-:Y:S01]  /*5360*/  FFMA.FTZ R43, R43, UR5, -R14.reuse ;  /* 0x000000052b2b7c23 */ /* 0x100fe2000801080e */
[--C-:B------:R-:W-:Y:S01]  /*5370*/  FFMA.FTZ R46, R46, UR5, -R14.reuse ;  /* 0x000000052e2e7c23 */ /* 0x100fe2000801080e */
[--C-:B------:R-:W-:Y:S01]  /*5380*/  FFMA.FTZ R47, R47, UR5, -R14.reuse ;  /* 0x000000052f2f7c23 */ /* 0x100fe2000801080e */
[----:B------:R-:W3:Y:S01]  /*5390*/  MUFU.EX2 R2, R2 ;  /* 0x0000000200027308 */ /* 0x000ee20000000800 */
[----:B-1----:R-:W-:Y:S01]  /*53a0*/  FADD.FTZ R15, R56, R57 ;  /* 0x00000039380f7221 */ /* 0x002fe20000010000 */
[--C-:B------:R-:W-:Y:S01]  /*53b0*/  FFMA.FTZ R34, R34, UR5, -R14.reuse ;  /* 0x0000000522227c23 */ /* 0x100fe2000801080e */
[--C-:B------:R-:W-:Y:S01]  /*53c0*/  FFMA.FTZ R35, R35, UR5, -R14.reuse ;  /* 0x0000000523237c23 */ /* 0x100fe2000801080e */
[--C-:B------:R-:W-:Y:S01]  /*53d0*/  FFMA.FTZ R38, R38, UR5, -R14.reuse ;  /* 0x0000000526267c23 */ /* 0x100fe2000801080e */
[----:B------:R-:W-:Y:S01]  /*53e0*/  FADD.FTZ R20, R60, R15 ;  /* 0x0000000f3c147221 */ /* 0x000fe20000010000 */
[--C-:B------:R-:W-:Y:S01]  /*53f0*/  FFMA.FTZ R39, R39, UR5, -R14.reuse ;  /* 0x0000000527277c23 */ /* 0x100fe2000801080e */
[----:B------:R-:W-:Y:S01]  /*5400*/  FFMA.FTZ R26, R26, UR5, -R14 ;  /* 0x000000051a1a7c23 */ /* 0x000fe2000801080e */
[----:B------:R-:W1:Y:S01]  /*5410*/  MUFU.EX2 R62, R62 ;  /* 0x0000003e003e7308 */ /* 0x000e620000000800 */
[----:B------:R-:W-:Y:S01]  /*5420*/  FADD.FTZ R15, R61, R20 ;  /* 0x000000143d0f7221 */ /* 0x000fe20000010000 */
[--C-:B------:R-:W-:Y:S01]  /*5430*/  FFMA.FTZ R27, R27, UR5, -R14.reuse ;  /* 0x000000051b1b7c23 */ /* 0x100fe2000801080e */
[--C-:B------:R-:W-:Y:S01]  /*5440*/  FFMA.FTZ R30, R30, UR5, -R14.reuse ;  /* 0x000000051e1e7c23 */ /* 0x100fe2000801080e */
[----:B------:R-:W-:Y:S01]  /*5450*/  FFMA.FTZ R14, R31, UR5, -R14 ;  /* 0x000000051f0e7c23 */ /* 0x000fe2000801080e */
[----:B------:R-:W-:Y:S01]  /*5460*/  FADD.FTZ R20, R48, R15 ;  /* 0x0000000f30147221 */ /* 0x000fe20000010000 */
[----:B0-----:R-:W-:Y:S01]  /*5470*/  F2FP.BF16.F32.PACK_AB R196, R33, R32 ;  /* 0x0000002021c4723e */ /* 0x001fe200000010ff */
[----:B------:R-:W-:Y:S01]  /*5480*/  IMAD.MOV.U32 R61, RZ, RZ, R151 ;  /* 0x000000ffff3d7224 */ /* 0x000fe200078e0097 */
[----:B------:R-:W0:Y:S01]  /*5490*/  MUFU.EX2 R63, R63 ;  /* 0x0000003f003f7308 */ /* 0x000e220000000800 */
[----:B---3--:R-:W-:Y:S01]  /*54a0*/  FADD.FTZ R15, R2, R209 ;  /* 0x000000d1020f7221 */ /* 0x008fe20000010000 */
[----:B------:R-:W-:Y:S01]  /*54b0*/  FADD.FTZ R29, R49, R20 ;  /* 0x00000014311d7221 */ /* 0x000fe20000010000 */
[----:B------:R-:W-:Y:S01]  /*54c0*/  F2FP.BF16.F32.PACK_AB R209, R209, R2 ;  /* 0x00000002d1d1723e */ /* 0x000fe200000010ff */
[----:B------:R-:W-:-:S02]  /*54d0*/  IMAD.MOV.U32 R2, RZ, RZ, 0x3f800000 ;  /* 0x3f800000ff027424 */ /* 0x000fc400078e00ff */
[----:B------:R-:W-:Y:S01]  /*54e0*/  FADD.FTZ R58, R52, R29 ;  /* 0x0000001d343a7221 */ /* 0x000fe20000010000 */
[----:B------:R-:W-:Y:S01]  /*54f0*/  IMAD.MOV.U32 R60, RZ, RZ, R151 ;  /* 0x000000ffff3c7224 */ /* 0x000fe200078e0097 */
[----:B------:R-:W3:Y:S01]  /*5500*/  MUFU.EX2 R50, R50 ;  /* 0x0000003200327308 */ /* 0x000ee20000000800 */
[----:B-1----:R-:W-:Y:S01]  /*5510*/  FADD.FTZ R20, R62, R15 ;  /* 0x0000000f3e147221 */ /* 0x002fe20000010000 */
[----:B------:R-:W-:Y:S01]  /*5520*/  FADD.FTZ R29, R53, R58 ;  /* 0x0000003a351d7221 */ /* 0x000fe20000010000 */
[--C-:B------:R-:W-:Y:S02]  /*5530*/  IMAD.MOV.U32 R57, RZ, RZ, R151.reuse ;  /* 0x000000ffff397224 */ /* 0x100fe400078e0097 */
[----:B------:R-:W-:Y:S02]  /*5540*/  IMAD.MOV.U32 R56, RZ, RZ, R151 ;  /* 0x000000ffff387224 */ /* 0x000fe400078e0097 */
[----:B------:R-:W-:Y:S01]  /*5550*/  FADD.FTZ R58, R40, R29 ;  /* 0x0000001d283a7221 */ /* 0x000fe20000010000 */
[--C-:B------:R-:W-:Y:S01]  /*5560*/  IMAD.MOV.U32 R53, RZ, RZ, R151.reuse ;  /* 0x000000ffff357224 */ /* 0x100fe200078e0097 */
[----:B------:R-:W1:Y:S01]  /*5570*/  MUFU.EX2 R51, R51 ;  /* 0x0000003300337308 */ /* 0x000e620000000800 */
[----:B0-----:R-:W-:Y:S01]  /*5580*/  FADD.FTZ R15, R63, R20 ;  /* 0x000000143f0f7221 */ /* 0x001fe20000010000 */
[----:B------:R-:W-:Y:S01]  /*5590*/  FADD.FTZ R29, R41, R58 ;  /* 0x0000003a291d7221 */ /* 0x000fe20000010000 */
[----:B------:R-:W-:Y:S01]  /*55a0*/  F2FP.BF16.F32.PACK_AB R211, R63, R62 ;  /* 0x0000003e3fd3723e */ /* 0x000fe200000010ff */
[----:B------:R-:W-:-:S02]  /*55b0*/  IMAD.MOV.U32 R63, RZ, RZ, R151 ;  /* 0x000000ffff3f7224 */ /* 0x000fc400078e0097 */
[----:B--2---:R-:W-:Y:S01]  /*55c0*/  FADD.FTZ R0, R44, R29 ;  /* 0x0000001d2c007221 */ /* 0x004fe20000010000 */
[----:B------:R-:W-:Y:S01]  /*55d0*/  IMAD.MOV.U32 R62, RZ, RZ, R151 ;  /* 0x000000ffff3e7224 */ /* 0x000fe200078e0097 */
[----:B------:R-:W0:Y:S01]  /*55e0*/  MUFU.EX2 R54, R54 ;  /* 0x0000003600367308 */ /* 0x000e220000000800 */
[----:B---3--:R-:W-:Y:S01]  /*55f0*/  FADD.FTZ R20, R50, R15 ;  /* 0x0000000f32147221 */ /* 0x008fe20000010000 */
[----:B------:R-:W-:Y:S01]  /*5600*/  FADD.FTZ R29, R45, R0 ;  /* 0x000000002d1d7221 */ /* 0x000fe20000010000 */
[--C-:B------:R-:W-:Y:S02]  /*5610*/  IMAD.MOV.U32 R58, RZ, RZ, R151.reuse ;  /* 0x000000ffff3a7224 */ /* 0x100fe400078e0097 */
[--C-:B------:R-:W-:Y:S02]  /*5620*/  IMAD.MOV.U32 R52, RZ, RZ, R151.reuse ;  /* 0x000000ffff347224 */ /* 0x100fe400078e0097 */
[--C-:B------:R-:W-:Y:S01]  /*5630*/  IMAD.MOV.U32 R49, RZ, RZ, R151.reuse ;  /* 0x000000ffff317224 */ /* 0x100fe200078e0097 */
[----:B------:R-:W2:Y:S01]  /*5640*/  MUFU.EX2 R55, R55 ;  /* 0x0000003700377308 */ /* 0x000ea20000000800 */
[C---:B-1----:R-:W-:Y:S01]  /*5650*/  FADD.FTZ R15, R51.reuse, R20 ;  /* 0x00000014330f7221 */ /* 0x042fe20000010000 */
[----:B------:R-:W-:Y:S01]  /*5660*/  F2FP.BF16.F32.PACK_AB R205, R51, R50 ;  /* 0x0000003233cd723e */ /* 0x000fe200000010ff */
[----:B------:R-:W-:-:S02]  /*5670*/  IMAD.MOV.U32 R51, RZ, RZ, R151 ;  /* 0x000000ffff337224 */ /* 0x000fc400078e0097 */
[--C-:B------:R-:W-:Y:S02]  /*5680*/  IMAD.MOV.U32 R50, RZ, RZ, R151.reuse ;  /* 0x000000ffff327224 */ /* 0x100fe400078e0097 */
[----:B------:R-:W-:Y:S01]  /*5690*/  IMAD.MOV.U32 R48, RZ, RZ, R151 ;  /* 0x000000ffff307224 */ /* 0x000fe200078e0097 */
[----:B------:R-:W1:Y:S01]  /*56a0*/  MUFU.EX2 R42, R42 ;  /* 0x0000002a002a7308 */ /* 0x000e620000000800 */
[----:B0-----:R-:W-:Y:S01]  /*56b0*/  FADD.FTZ R20, R54, R15 ;  /* 0x0000000f36147221 */ /* 0x001fe20000010000 */
[--C-:B------:R-:W-:Y:S02]  /*56c0*/  IMAD.MOV.U32 R45, RZ, RZ, R151.reuse ;  /* 0x000000ffff2d7224 */ /* 0x100fe400078e0097 */
[--C-:B------:R-:W-:Y:S02]  /*56d0*/  IMAD.MOV.U32 R44, RZ, RZ, R151.reuse ;  /* 0x000000ffff2c7224 */ /* 0x100fe400078e0097 */
[----:B------:R-:W-:Y:S02]  /*56e0*/  IMAD.MOV.U32 R41, RZ, RZ, R151 ;  /* 0x000000ffff297224 */ /* 0x000fe400078e0097 */
[----:B------:R-:W0:Y:S01]  /*56f0*/  MUFU.EX2 R43, R43 ;  /* 0x0000002b002b7308 */ /* 0x000e220000000800 */
[C---:B--2---:R-:W-:Y:S01]  /*5700*/  FADD.FTZ R15, R55.reuse, R20 ;  /* 0x00000014370f7221 */ /* 0x044fe20000010000 */
[----:B------:R-:W-:Y:S01]  /*5710*/  FADD.FTZ R20, R32, R29 ;  /* 0x0000001d20147221 */ /* 0x000fe20000010000 */
[----:B------:R-:W-:Y:S01]  /*5720*/  F2FP.BF16.F32.PACK_AB R207, R55, R54 ;  /* 0x0000003637cf723e */ /* 0x000fe200000010ff */
[----:B------:R-:W-:-:S02]  /*5730*/  IMAD.MOV.U32 R55, RZ, RZ, R151 ;  /* 0x000000ffff377224 */ /* 0x000fc400078e0097 */
[----:B------:R-:W-:Y:S01]  /*5740*/  FADD.FTZ R29, R33, R20 ;  /* 0x00000014211d7221 */ /* 0x000fe20000010000 */
[----:B------:R-:W-:Y:S01]  /*5750*/  IMAD.MOV.U32 R54, RZ, RZ, R151 ;  /* 0x000000ffff367224 */ /* 0x000fe200078e0097 */
[----:B------:R-:W2:Y:S01]  /*5760*/  MUFU.EX2 R46, R46 ;  /* 0x0000002e002e7308 */ /* 0x000ea20000000800 */
[----:B-1----:R-:W-:Y:S01]  /*5770*/  FADD.FTZ R0, R42, R15 ;  /* 0x0000000f2a007221 */ /* 0x002fe20000010000 */
[----:B------:R-:W-:Y:S01]  /*5780*/  FADD.FTZ R20, R36, R29 ;  /* 0x0000001d24147221 */ /* 0x000fe20000010000 */
[--C-:B------:R-:W-:Y:S02]  /*5790*/  IMAD.MOV.U32 R40, RZ, RZ, R151.reuse ;  /* 0x000000ffff287224 */ /* 0x100fe400078e0097 */
[--C-:B------:R-:W-:Y:S02]  /*57a0*/  IMAD.MOV.U32 R33, RZ, RZ, R151.reuse ;  /* 0x000000ffff217224 */ /* 0x100fe400078e0097 */
[--C-:B------:R-:W-:Y:S01]  /*57b0*/  IMAD.MOV.U32 R32, RZ, RZ, R151.reuse ;  /* 0x000000ffff207224 */ /* 0x100fe200078e0097 */
[----:B------:R-:W1:Y:S01]  /*57c0*/  MUFU.EX2 R47, R47 ;  /* 0x0000002f002f7308 */ /* 0x000e620000000800 */
[C---:B0-----:R-:W-:Y:S01]  /*57d0*/  FADD.FTZ R15, R43.reuse, R0 ;  /* 0x000000002b0f7221 */ /* 0x041fe20000010000 */
[----:B------:R-:W-:Y:S01]  /*57e0*/  F2FP.BF16.F32.PACK_AB R201, R43, R42 ;  /* 0x0000002a2bc9723e */ /* 0x000fe200000010ff */
[----:B------:R-:W-:-:S02]  /*57f0*/  IMAD.MOV.U32 R43, RZ, RZ, R151 ;  /* 0x000000ffff2b7224 */ /* 0x000fc400078e0097 */
[--C-:B------:R-:W-:Y:S02]  /*5800*/  IMAD.MOV.U32 R42, RZ, RZ, R151.reuse ;  /* 0x000000ffff2a7224 */ /* 0x100fe400078e0097 */
[----:B------:R-:W-:Y:S01]  /*5810*/  IMAD.MOV.U32 R31, RZ, RZ, R151 ;  /* 0x000000ffff1f7224 */ /* 0x000fe200078e0097 */
[----:B------:R-:W0:Y:S01]  /*5820*/  MUFU.EX2 R37, R37 ;  /* 0x0000002500257308 */ /* 0x000e220000000800 */
[----:B--2---:R-:W-:-:S07]  /*5830*/  FADD.FTZ R0, R46, R15 ;  /* 0x0000000f2e007221 */ /* 0x004fce0000010000 */
[----:B------:R-:W2:Y:S01]  /*5840*/  MUFU.EX2 R34, R34 ;  /* 0x0000002200227308 */ /* 0x000ea20000000800 */
[C---:B-1----:R-:W-:Y:S01]  /*5850*/  FADD.FTZ R15, R47.reuse, R0 ;  /* 0x000000002f0f7221 */ /* 0x042fe20000010000 */
[----:B------:R-:W-:Y:S01]  /*5860*/  F2FP.BF16.F32.PACK_AB R203, R47, R46 ;  /* 0x0000002e2fcb723e */ /* 0x000fe200000010ff */
[----:B------:R-:W-:Y:S01]  /*5870*/  IMAD.MOV.U32 R46, RZ, RZ, R151 ;  /* 0x000000ffff2e7224 */ /* 0x000fe200078e0097 */
[----:B------:R-:W-:-:S04]  /*5880*/  MOV R47, R151 ;  /* 0x00000097002f7202 */ /* 0x000fc80000000f00 */
[----:B------:R-:W1:Y:S01]  /*5890*/  MUFU.EX2 R24, R24 ;  /* 0x0000001800187308 */ /* 0x000e620000000800 */
[C---:B0-----:R-:W-:Y:S01]  /*58a0*/  FADD.FTZ R29, R37.reuse, R20 ;  /* 0x00000014251d7221 */ /* 0x041fe20000010000 */
[----:B------:R-:W-:Y:S01]  /*58b0*/  F2FP.BF16.F32.PACK_AB R198, R37, R36 ;  /* 0x0000002425c6723e */ /* 0x000fe200000010ff */
[--C-:B------:R-:W-:Y:S02]  /*58c0*/  IMAD.MOV.U32 R37, RZ, RZ, R151.reuse ;  /* 0x000000ffff257224 */ /* 0x100fe400078e0097 */
[----:B------:R-:W-:-:S03]  /*58d0*/  IMAD.MOV.U32 R36, RZ, RZ, R151 ;  /* 0x000000ffff247224 */ /* 0x000fc600078e0097 */
[----:B------:R-:W0:Y:S01]  /*58e0*/  MUFU.EX2 R35, R35 ;  /* 0x0000002300237308 */ /* 0x000e220000000800 */
[----:B--2---:R-:W-:-:S07]  /*58f0*/  FADD.FTZ R0, R34, R15 ;  /* 0x0000000f22007221 */ /* 0x004fce0000010000 */
[----:B------:R-:W2:Y:S01]  /*5900*/  MUFU.EX2 R25, R25 ;  /* 0x0000001900197308 */ /* 0x000ea20000000800 */
[----:B-1----:R-:W-:-:S07]  /*5910*/  FADD.FTZ R20, R24, R29 ;  /* 0x0000001d18147221 */ /* 0x002fce0000010000 */
[----:B------:R-:W1:Y:S01]  /*5920*/  MUFU.EX2 R38, R38 ;  /* 0x0000002600267308 */ /* 0x000e620000000800 */
[C---:B0-----:R-:W-:Y:S01]  /*5930*/  FADD.FTZ R15, R35.reuse, R0 ;  /* 0x00000000230f7221 */ /* 0x041fe20000010000 */
[----:B------:R-:W-:Y:S01]  /*5940*/  F2FP.BF16.F32.PACK_AB R197, R35, R34 ;  /* 0x0000002223c5723e */ /* 0x000fe200000010ff */
[--C-:B------:R-:W-:Y:S02]  /*5950*/  IMAD.MOV.U32 R35, RZ, RZ, R151.reuse ;  /* 0x000000ffff237224 */ /* 0x100fe400078e0097 */
[----:B------:R-:W-:-:S03]  /*5960*/  IMAD.MOV.U32 R34, RZ, RZ, R151 ;  /* 0x000000ffff227224 */ /* 0x000fc600078e0097 */
[----:B------:R-:W0:Y:S01]  /*5970*/  MUFU.EX2 R28, R28 ;  /* 0x0000001c001c7308 */ /* 0x000e220000000800 */
[C---:B--2---:R-:W-:Y:S01]  /*5980*/  FADD.FTZ R29, R25.reuse, R20 ;  /* 0x00000014191d7221 */ /* 0x044fe20000010000 */
[----:B------:R-:W-:Y:S01]  /*5990*/  F2FP.BF16.F32.PACK_AB R192, R25, R24 ;  /* 0x0000001819c0723e */ /* 0x000fe200000010ff */
[--C-:B------:R-:W-:Y:S02]  /*59a0*/  IMAD.MOV.U32 R25, RZ, RZ, R151.reuse ;  /* 0x000000ffff197224 */ /* 0x100fe400078e0097 */
[----:B------:R-:W-:-:S03]  /*59b0*/  IMAD.MOV.U32 R24, RZ, RZ, R151 ;  /* 0x000000ffff187224 */ /* 0x000fc600078e0097 */
[----:B------:R-:W2:Y:S01]  /*59c0*/  MUFU.EX2 R39, R39 ;  /* 0x0000002700277308 */ /* 0x000ea20000000800 */
[----:B-1----:R-:W-:-:S07]  /*59d0*/  FADD.FTZ R0, R38, R15 ;  /* 0x0000000f26007221 */ /* 0x002fce0000010000 */
[----:B------:R-:W1:Y:S01]  /*59e0*/  MUFU.EX2 R26, R26 ;  /* 0x0000001a001a7308 */ /* 0x000e620000000800 */
[----:B0-----:R-:W-:-:S07]  /*59f0*/  FADD.FTZ R20, R28, R29 ;  /* 0x0000001d1c147221 */ /* 0x001fce0000010000 */
[----:B------:R-:W0:Y:S01]  /*5a00*/  MUFU.EX2 R21, R21 ;  /* 0x0000001500157308 */ /* 0x000e220000000800 */
[C---:B--2---:R-:W-:Y:S01]  /*5a10*/  FADD.FTZ R29, R39.reuse, R0 ;  /* 0x00000000271d7221 */ /* 0x044fe20000010000 */
[----:B------:R-:W-:Y:S01]  /*5a20*/  F2FP.BF16.F32.PACK_AB R199, R39, R38 ;  /* 0x0000002627c7723e */ /* 0x000fe200000010ff */
[--C-:B------:R-:W-:Y:S02]  /*5a30*/  IMAD.MOV.U32 R39, RZ, RZ, R151.reuse ;  /* 0x000000ffff277224 */ /* 0x100fe400078e0097 */
[----:B------:R-:W-:-:S03]  /*5a40*/  IMAD.MOV.U32 R38, RZ, RZ, R151 ;  /* 0x000000ffff267224 */ /* 0x000fc600078e0097 */
[----:B------:R-:W2:Y:S01]  /*5a50*/  MUFU.EX2 R27, R27 ;  /* 0x0000001b001b7308 */ /* 0x000ea20000000800 */
[----:B-1----:R-:W-:Y:S01]  /*5a60*/  FADD.FTZ R0, R26, R29 ;  /* 0x0000001d1a007221 */ /* 0x002fe20000010000 */
[----:B------:R-:W-:-:S06]  /*5a70*/  IMAD.MOV.U32 R29, RZ, RZ, R151 ;  /* 0x000000ffff1d7224 */ /* 0x000fcc00078e0097 */
[----:B------:R-:W1:Y:S01]  /*5a80*/  MUFU.EX2 R30, R30 ;  /* 0x0000001e001e7308 */ /* 0x000e620000000800 */
[C---:B0-----:R-:W-:Y:S01]  /*5a90*/  FADD.FTZ R15, R21.reuse, R20 ;  /* 0x00000014150f7221 */ /* 0x041fe20000010000 */
[----:B------:R-:W-:Y:S01]  /*5aa0*/  F2FP.BF16.F32.PACK_AB R194, R21, R28 ;  /* 0x0000001c15c2723e */ /* 0x000fe200000010ff */
[----:B------:R-:W-:-:S05]  /*5ab0*/  IMAD.MOV.U32 R28, RZ, RZ, R151 ;  /* 0x000000ffff1c7224 */ /* 0x000fca00078e0097 */
[----:B------:R1:W0:Y:S01]  /*5ac0*/  MUFU.EX2 R195, R14 ;  /* 0x0000000e00c37308 */ /* 0x0002220000000800 */
[C---:B--2---:R-:W-:Y:S01]  /*5ad0*/  FADD.FTZ R21, R27.reuse, R0 ;  /* 0x000000001b157221 */ /* 0x044fe20000010000 */
[----:B------:R-:W-:Y:S01]  /*5ae0*/  F2FP.BF16.F32.PACK_AB R193, R27, R26 ;  /* 0x0000001a1bc1723e */ /* 0x000fe200000010ff */
[--C-:B------:R-:W-:Y:S01]  /*5af0*/  IMAD.MOV.U32 R27, RZ, RZ, R151.reuse ;  /* 0x000000ffff1b7224 */ /* 0x100fe200078e0097 */
[----:B------:R-:W-:Y:S01]  /*5b00*/  MOV R0, 0x3f800000 ;  /* 0x3f80000000007802 */ /* 0x000fe20000000f00 */
[----:B------:R-:W-:Y:S02]  /*5b10*/  IMAD.MOV.U32 R26, RZ, RZ, R151 ;  /* 0x000000ffff1a7224 */ /* 0x000fe400078e0097 */
[----:B-1----:R-:W-:-:S04]  /*5b20*/  FADD.FTZ R14, R30, R21 ;  /* 0x000000151e0e7221 */ /* 0x002fc80000010000 */
[C---:B0-----:R-:W-:Y:S01]  /*5b30*/  FADD.FTZ R14, R195.reuse, R14 ;  /* 0x0000000ec30e7221 */ /* 0x041fe20000010000 */
[----:B------:R-:W-:Y:S01]  /*5b40*/  F2FP.BF16.F32.PACK_AB R195, R195, R30 ;  /* 0x0000001ec3c3723e */ /* 0x000fe200000010ff */
[----:B------:R-:W-:Y:S01]  /*5b50*/  IMAD.MOV.U32 R30, RZ, RZ, R151 ;  /* 0x000000ffff1e7224 */ /* 0x000fe200078e0097 */
[----:B------:R-:W-:Y:S06]  /*5b60*/  @!P2 BRA `(.L_x_398) ;  /* 0x0000004000d4a947 */ /* 0x000fec0003800000 */
[----:B------:R-:W-:Y:S01]  /*5b70*/  R2UR UR4, R152 ;  /* 0x00000000980472ca */ /* 0x000fe200000e0000 */
[----:B------:R-:W-:Y:S01]  /*5b80*/  IMAD.MOV.U32 R20, RZ, RZ, R3 ;  /* 0x000000ffff147224 */ /* 0x000fe200078e0003 */
[----:B------:R-:W-:Y:S01]  /*5b90*/  R2UR UR61, R16 ;  /* 0x00000000103d72ca */ /* 0x000fe200000e0000 */
[----:B------:R-:W-:Y:S01]  /*5ba0*/  IMAD.MOV.U32 R21, RZ, RZ, R4 ;  /* 0x000000ffff157224 */ /* 0x000fe200078e0004 */
[----:B------:R-:W-:Y:S01]  /*5bb0*/  CS2R R150, SRZ ;  /* 0x0000000000967805 */ /* 0x000fe2000001ff00 */
[----:B------:R-:W-:Y:S01]  /*5bc0*/  IMAD.MOV.U32 R234, RZ, RZ, R17 ;  /* 0x000000ffffea7224 */ /* 0x000fe200078e0011 */
[----:B------:R-:W-:Y:S01]  /*5bd0*/  CS2R R146, SRZ ;  /* 0x0000000000927805 */ /* 0x000fe2000001ff00 */
[----:B------:R-:W-:Y:S01]  /*5be0*/  IMAD.MOV.U32 R0, RZ, RZ, 0x3f800000 ;  /* 0x3f800000ff007424 */ /* 0x000fe200078e00ff */
[----:B------:R-:W-:Y:S02]  /*5bf0*/  CS2R R142, SRZ ;  /* 0x00000000008e7805 */ /* 0x000fe4000001ff00 */
[----:B------:R-:W-:-:S02]  /*5c00*/  CS2R R138, SRZ ;  /* 0x00000000008a7805 */ /* 0x000fc4000001ff00 */
[----:B------:R-:W-:Y:S02]  /*5c10*/  CS2R R134, SRZ ;  /* 0x0000000000867805 */ /* 0x000fe4000001ff00 */
[----:B------:R-:W-:Y:S02]  /*5c20*/  CS2R R130, SRZ ;  /* 0x0000000000827805 */ /* 0x000fe4000001ff00 */
[----:B------:R-:W-:Y:S01]  /*5c30*/  CS2R R126, SRZ ;  /* 0x00000000007e7805 */ /* 0x000fe2000001ff00 */
[----:B------:R-:W-:Y:S01]  /*5c40*/  UIADD3 UR4, UR4, -0x2, URZ ;  /* 0xfffffffe04047890 */ /* 0x000fe2000fffe03f */
[----:B------:R-:W-:Y:S02]  /*5c50*/  CS2R R122, SRZ ;  /* 0x00000000007a7805 */ /* 0x000fe4000001ff00 */
[----:B------:R-:W-:Y:S02]  /*5c60*/  CS2R R118, SRZ ;  /* 0x0000000000767805 */ /* 0x000fe4000001ff00 */
[----:B------:R-:W-:-:S02]  /*5c70*/  CS2R R114, SRZ ;  /* 0x0000000000727805 */ /* 0x000fc4000001ff00 */
[----:B------:R-:W-:Y:S02]  /*5c80*/  CS2R R110, SRZ ;  /* 0x00000000006e7805 */ /* 0x000fe4000001ff00 */
[----:B------:R-:W-:Y:S01]  /*5c90*/  CS2R R106, SRZ ;  /* 0x00000000006a7805 */ /* 0x000fe2000001ff00 */
[----:B------:R-:W-:Y:S01]  /*5ca0*/  IMAD.U32 R232, RZ, RZ, UR4 ;  /* 0x00000004ffe87e24 */ /* 0x000fe2000f8e00ff */
        /* <DEDUP_REMOVED lines=51> */
[----:B------:R-:W-:Y:S01]  /*5fe0*/  CS2R R24, SRZ ;  /* 0x0000000000187805 */ /* 0x000fe2000001ff00 */
[----:B------:R-:W-:-:S06]  /*5ff0*/  ULDC UR60, c[0x0][0x9d8] ;  /* 0x00027600003c7ab9 */ /* 0x000fcc0000000800 */
.L_x_407:
[----:B------:R-:W-:-:S04]  /*6000*/  UIADD3 UR4, UR61, 0x1, URZ ;  /* 0x000000013d047890 */ /* 0x000fc8000fffe03f */
[----:B------:R-:W-:-:S04]  /*6010*/  UISETP.NE.AND UP0, UPT, UR4, 0x2, UPT ;  /* 0x000000020400788c */ /* 0x000fc8000bf05270 */
[----:B------:R-:W-:Y:S02]  /*6020*/  USEL UR5, URZ, 0x1, UP0 ;  /* 0x000000013f057887 */ /* 0x000fe40008000000 */
[----:B------:R-:W-:-:S04]  /*6030*/  USEL UR4, UR4, URZ, UP0 ;  /* 0x0000003f04047287 */ /* 0x000fc80008000000 */
[----:B------:R-:W-:Y:S02]  /*6040*/  LOP3.LUT R17, R234, UR5, RZ, 0x3c, !PT ;  /* 0x00000005ea117c12 */ /* 0x000fe4000f8e3cff */
[----:B------:R-:W-:Y:S01]  /*6050*/  IMAD.U32 R16, RZ, RZ, UR4 ;  /* 0x00000004ff107e24 */ /* 0x000fe2000f8e00ff */
[----:B------:R-:W-:Y:S06]  /*6060*/  @!P0 BRA `(.L_x_399) ;  /* 0x0000000000048947 */ /* 0x000fec0003800000 */
[----:B------:R-:W-:Y:S01]  /*6070*/  BPT.TRAP 0x1 ;  /* 0x000000040000795c */ /* 0x000fe20000300000 */
.L_x_399:
[----:B------:R-:W0:Y:S01]  /*6080*/  S2UR UR6, SR_CgaCtaId ;  /* 0x00000000000679c3 */ /* 0x000e220000008800 */
[----:B------:R-:W-:Y:S01]  /*6090*/  UMOV UR5, 0x400 ;  /* 0x0000040000057882 */ /* 0x000fe20000000000 */
[----:B------:R-:W-:Y:S01]  /*60a0*/  SHF.L.U32 R3, R17, 0x1f, RZ ;  /* 0x0000001f11037819 */ /* 0x000fe200000006ff */
[----:B0-----:R-:W-:-:S06]  /*60b0*/  ULEA UR5, UR6, UR5, 0x18 ;  /* 0x0000000506057291 */ /* 0x001fcc000f8ec03f */
[----:B------:R-:W-:-:S05]  /*60c0*/  IMAD.U32 R5, RZ, RZ, UR5 ;  /* 0x00000005ff057e24 */ /* 0x000fca000f8e00ff */
[----:B------:R-:W-:-:S13]  /*60d0*/  R2UR UR5, R5 ;  /* 0x00000000050572ca */ /* 0x000fda00000e0000 */
[----:B------:R-:W-:-:S06]  /*60e0*/  ULEA UR4, UR4, UR5, 0x3 ;  /* 0x0000000504047291 */ /* 0x000fcc000f8e183f */
[----:B------:R-:W-:-:S03]  /*60f0*/  IMAD.U32 R233, RZ, RZ, UR4 ;  /* 0x00000004ffe97e24 */ /* 0x000fc6000f8e00ff */
[----:B------:R0:W1:Y:S01]  /*6100*/  SYNCS.PHASECHK.TRANS64.TRYWAIT P2, [UR4+0x38830], R3 ;  /* 0x03883003ff0075a7 */ /* 0x0000620008040144 */
[----:B------:R-:W-:Y:S05]  /*6110*/  @!P0 BRA `(.L_x_400) ;  /* 0x0000000000048947 */ /* 0x000fea0003800000 */
[----:B------:R-:W-:Y:S01]  /*6120*/  BPT.TRAP 0x1 ;  /* 0x000000040000795c */ /* 0x000fe20000300000 */
.L_x_400:
[----:B-1----:R-:W-:Y:S05]  /*6130*/  @P2 BRA `(.L_x_401) ;  /* 0x00000000000c2947 */ /* 0x002fea0003800000 */
[----:B------:R-:W-:-:S13]  /*6140*/  R2UR UR4, R233 ;  /* 0x00000000e90472ca */ /* 0x000fda00000e0000 */
[----:B------:R-:W1:Y:S02]  /*6150*/  SYNCS.PHASECHK.TRANS64.TRYWAIT P2, [UR4+0x38830], R3 ;  /* 0x03883003ff0075a7 */ /* 0x000e640008040144 */
[----:B-1----:R-:W-:Y:S05]  /*6160*/  @!P2 BRA `(.L_x_402) ;  /* 0x000000f00064a947 */ /* 0x002fea0003800000 */
.L_x_401:
        /* <DEDUP_REMOVED lines=608> */
[----:B------:R-:W-:-:S03]  /*8770*/  UIADD3 UR6, UR4, 0x886, URZ ;  /* 0x0000088604067890 */ /* 0x000fc6000fffe03f */
        /* <DEDUP_REMOVED lines=36> */
.L_x_403:
[----:B------:R-:W-:Y:S02]  /*89c0*/  R2UR UR4, R5 ;  /* 0x00000000050472ca */ /* 0x000fe400000e0000 */
[----:B------:R-:W-:-:S11]  /*89d0*/  SHF.L.U32 R0, R234, 0x1f, RZ ;  /* 0x0000001fea007819 */ /* 0x000fd600000006ff */
[----:B------:R-:W-:-:S09]  /*89e0*/  ULEA UR4, UR61, UR4, 0x3 ;  /* 0x000000043d047291 */ /* 0x000fd2000f8e183f */
[----:B------:R2:W3:Y:S01]  /*89f0*/  SYNCS.PHASECHK.TRANS64.TRYWAIT P2, [UR4+0x38850], R0 ;  /* 0x03885000ff0075a7 */ /* 0x0004e20008040144 */
[----:B------:R-:W-:Y:S05]  /*8a00*/  @!P0 BRA `(.L_x_404) ;  /* 0x0000000000048947 */ /* 0x000fea0003800000 */
[----:B------:R-:W-:Y:S01]  /*8a10*/  BPT.TRAP 0x1 ;  /* 0x000000040000795c */ /* 0x000fe20000300000 */
.L_x_404:
[----:B---3--:R-:W-:Y:S05]  /*8a20*/  @P2 BRA `(.L_x_405) ;  /* 0x0000000000082947 */ /* 0x008fea0003800000 */
[----:B------:R-:W3:Y:S02]  /*8a30*/  SYNCS.PHASECHK.TRANS64.TRYWAIT P2, [UR4+0x38850], R0 ;  /* 0x03885000ff0075a7 */ /* 0x000ee40008040144 */
[----:B---3--:R-:W-:Y:S05]  /*8a40*/  @!P2 BRA `(.L_x_406) ;  /* 0x000000c80048a947 */ /* 0x008fea0003800000 */
.L_x_405:
[----:B------:R-:W-:Y:S01]  /*8a50*/  R2UR UR5, R5 ;  /* 0x00000000050572ca */ /* 0x000fe200000e0000 */
[----:B------:R-:W-:Y:S01]  /*8a60*/  WARPGROUP.ARRIVE ;  /* 0x00000000000079c5 */ /* 0x000fe20000000000 */
        /* <DEDUP_REMOVED lines=46> */
[----:B------:R-:W-:Y:S01]  /*8d50*/  ULDC UR10, c[0x0][0x988] ;  /* 0x00026200000a7ab9 */ /* 0x000fe20000000800 */
[----:B------:R-:W-:Y:S01]  /*8d60*/  FMUL.FTZ R171, R171, UR60 ;  /* 0x0000003cabab7c20 */ /* 0x000fe20008410000 */
[----:B------:R-:W2:Y:S01]  /*8d70*/  MUFU.TANH R177, R177 ;  /* 0x000000b100b17308 */ /* 0x000ea20000002400 */
[----:B0-----:R-:W-:Y:S01]  /*8d80*/  FMNMX.FTZ R191, R188, R191, !PT ;  /* 0x000000bfbcbf7209 */ /* 0x001fe20007810000 */
[----:B------:R-:W-:Y:S01]  /*8d90*/  UMOV UR5, UR10 ;  /* 0x0000000a00057c82 */ /* 0x000fe20008000000 */
[----:B------:R-:W-:Y:S01]  /*8da0*/  FMUL.FTZ R174, R174, UR60 ;  /* 0x0000003caeae7c20 */ /* 0x000fe20008410000 */
        /* <DEDUP_REMOVED lines=11> */
[----:B------:R-:W-:Y:S01]  /*8e60*/  R2UR UR10, R233 ;  /* 0x00000000e90a72ca */ /* 0x000fe200000e0000 */
[----:B------:R-:W1:Y:S01]  /*8e70*/  MUFU.TANH R181, R181 ;  /* 0x000000b500b57308 */ /* 0x000e620000002400 */
[----:B--2---:R-:W-:Y:S01]  /*8e80*/  FMNMX.FTZ R191, R177, R2, !PT ;  /* 0x00000002b1bf7209 */ /* 0x004fe20007810000 */
[----:B------:R-:W-:Y:S01]  /*8e90*/  VOTEU.ALL UP0, P1 ;  /* 0x00000000003f7886 */ /* 0x000fe20000800000 */
[----:B------:R-:W-:-:S04]  /*8ea0*/  IMAD.MOV.U32 R234, RZ, RZ, R17 ;  /* 0x000000ffffea7224 */ /* 0x000fc800078e0011 */
[----:B------:R-:W-:Y:S01]  /*8eb0*/  @!UP0 UIADD3 UR4, UR4, 0x38860, URZ ;  /* 0x0003886004048890 */ /* 0x000fe2000fffe03f */
[----:B------:R-:W2:Y:S01]  /*8ec0*/  MUFU.TANH R168, R168 ;  /* 0x000000a800a87308 */ /* 0x000ea20000002400 */
[----:B0-----:R-:W-:Y:S02]  /*8ed0*/  FMNMX.FTZ R2, R180, R191, !PT ;  /* 0x000000bfb4027209 */ /* 0x001fe40007810000 */
[----:B------:R-:W-:-:S05]  /*8ee0*/  @!UP0 UPRMT UR4, URZ, 0x654, UR4 ;  /* 0x000006543f048896 */ /* 0x000fca0008000004 */
        /* <DEDUP_REMOVED lines=43> */
[----:B------:R-:W-:Y:S08]  /*91a0*/  MUFU.TANH R174, R174 ;  /* 0x000000ae00ae7308 */ /* 0x000ff00000002400 */
[----:B------:R-:W-:Y:S08]  /*91b0*/  MUFU.TANH R175, R175 ;  /* 0x000000af00af7308 */ /* 0x000ff00000002400 */
[----:B------:R-:W-:Y:S08]  /*91c0*/  MUFU.TANH R162, R162 ;  /* 0x000000a200a27308 */ /* 0x000ff00000002400 */
[----:B------:R-:W-:Y:S08]  /*91d0*/  MUFU.TANH R163, R163 ;  /* 0x000000a300a37308 */ /* 0x000ff00000002400 */
[----:B------:R-:W-:Y:S08]  /*91e0*/  MUFU.TANH R166, R166 ;  /* 0x000000a600a67308 */ /* 0x000ff00000002400 */
[----:B------:R-:W-:Y:S08]  /*91f0*/  MUFU.TANH R167, R167 ;  /* 0x000000a700a77308 */ /* 0x000ff00000002400 */
[----:B------:R-:W-:Y:S01]  /*9200*/  MUFU.TANH R154, R154 ;  /* 0x0000009a009a7308 */ /* 0x000fe20000002400 */
[----:B------:R-:W-:-:S02]  /*9210*/  WARPGROUP.DEPBAR.LE gsb0, 0x0 ;  /* 0x00008000000079c5 */ /* 0x000fc40000010000 */
[----:B------:R-:W-:-:S05]  /*9220*/  WARPGROUP.ARRIVE ;  /* 0x00000000000079c5 */ /* 0x000fca0000000000 */
[----:B------:R-:W-:Y:S01]  /*9230*/  MUFU.TANH R155, R155 ;  /* 0x0000009b009b7308 */ /* 0x000fe20000002400 */
[----:B------:R-:W-:Y:S01]  /*9240*/  HGMMA.64x256x16.F32.BF16 R24, R204, gdesc[UR4].tnspB, R24, gsb0 ;  /* 0x43e00004cc187df0 */ /* 0x000fe20008001818 */
[----:B------:R-:W-:Y:S01]  /*9250*/  UIADD3 UR6, UR61, 0x100, URZ ;  /* 0x000001003d067890 */ /* 0x000fe2000fffe03f */
[----:B------:R-:W-:-:S05]  /*9260*/  UMOV UR7, 0x40000040 ;  /* 0x4000004000077882 */ /* 0x000fca0000000000 */
[----:B------:R-:W-:Y:S08]  /*9270*/  MUFU.TANH R158, R158 ;  /* 0x0000009e009e7308 */ /* 0x000ff00000002400 */
[----:B------:R-:W-:Y:S08]  /*9280*/  MUFU.TANH R159, R159 ;  /* 0x0000009f009f7308 */ /* 0x000ff00000002400 */
        /* <DEDUP_REMOVED lines=12> */
[----:B------:R-:W-:Y:S01]  /*9350*/  UMOV UR7, 0x40000040 ;  /* 0x4000004000077882 */ /* 0x000fe20000000000 */
[----:B------:R-:W-:Y:S02]  /*9360*/  WARPGROUP.DEPBAR.LE gsb0, 0x0 ;  /* 0x00008000000079c5 */ /* 0x000fe40000010000 */
[----:B---3--:R-:W-:Y:S01]  /*9370*/  FMNMX.FTZ R196, R186, R183, !PT ;  /* 0x000000b7bac47209 */ /* 0x008fe20007810000 */
[----:B------:R-:W-:Y:S01]  /*9380*/  FMUL.FTZ R197, R4, UR5 ;  /* 0x0000000504c57c20 */ /* 0x000fe20008410000 */
[----:B------:R-:W-:Y:S02]  /*9390*/  WARPGROUP.ARRIVE ;  /* 0x00000000000079c5 */ /* 0x000fe40000000000 */
[----:B----4-:R-:W-:Y:S01]  /*93a0*/  FMNMX.FTZ R21, R189, R196, !PT ;  /* 0x000000c4bd157209 */ /* 0x010fe20007810000 */
[--C-:B------:R-:W-:Y:S01]  /*93b0*/  FFMA.FTZ R183, R0, UR5, -R197.reuse ;  /* 0x0000000500b77c23 */ /* 0x100fe200080108c5 */
[--C-:B------:R-:W-:Y:S01]  /*93c0*/  FFMA.FTZ R208, R3, UR5, -R197.reuse ;  /* 0x0000000503d07c23 */ /* 0x100fe200080108c5 */
[----:B------:R-:W-:Y:S01]  /*93d0*/  FFMA.FTZ R196, R160, UR5, -R197 ;  /* 0x00000005a0c47c23 */ /* 0x000fe200080108c5 */
[----:B-----5:R-:W-:-:S14]  /*93e0*/  FMNMX.FTZ R21, R176, R21, !PT ;  /* 0x00000015b0157209 */ /* 0x020fdc0007810000 */
[----:B------:R-:W-:Y:S01]  /*93f0*/  HGMMA.64x256x16.F32.BF16 R24, R192, gdesc[UR4].tnspB, R24, gsb0 ;  /* 0x43e00004c0187df0 */ /* 0x000fe20008001818 */
[--C-:B------:R-:W-:Y:S01]  /*9400*/  FFMA.FTZ R210, R187, UR5, -R197.reuse ;  /* 0x00000005bbd27c23 */ /* 0x100fe200080108c5 */
[----:B------:R-:W2:Y:S01]  /*9410*/  MUFU.EX2 R183, R183 ;  /* 0x000000b700b77308 */ /* 0x000ea20000000800 */
[----:B-1----:R-:W-:Y:S01]  /*9420*/  FMNMX.FTZ R0, R178, R21, !PT ;  /* 0x00000015b2007209 */ /* 0x002fe20007810000 */
[--C-:B------:R-:W-:Y:S01]  /*9430*/  FFMA.FTZ R21, R152, UR5, -R197.reuse ;  /* 0x0000000598157c23 */ /* 0x100fe200080108c5 */
[--C-:B------:R-:W-:Y:S01]  /*9440*/  FFMA.FTZ R152, R153, UR5, -R197.reuse ;  /* 0x0000000599987c23 */ /* 0x100fe200080108c5 */
[--C-:B------:R-:W-:Y:S01]  /*9450*/  FFMA.FTZ R153, R156, UR5, -R197.reuse ;  /* 0x000000059c997c23 */ /* 0x100fe200080108c5 */
[----:B------:R-:W-:Y:S01]  /*9460*/  FMNMX.FTZ R0, R179, R0, !PT ;  /* 0x00000000b3007209 */ /* 0x000fe20007810000 */
[--C-:B------:R-:W-:Y:S01]  /*9470*/  FFMA.FTZ R191, R188, UR5, -R197.reuse ;  /* 0x00000005bcbf7c23 */ /* 0x100fe200080108c5 */
[--C-:B------:R-:W-:Y:S01]  /*9480*/  FFMA.FTZ R198, R164, UR5, -R197.reuse ;  /* 0x00000005a4c67c23 */ /* 0x100fe200080108c5 */
[----:B------:R-:W1:Y:S01]  /*9490*/  MUFU.EX2 R208, R208 ;  /* 0x000000d000d07308 */ /* 0x000e620000000800 */
[----:B------:R-:W-:Y:S01]  /*94a0*/  FMNMX.FTZ R3, R157, R0, !PT ;  /* 0x000000009d037209 */ /* 0x000fe20007810000 */
[--C-:B------:R-:W-:Y:S01]  /*94b0*/  FFMA.FTZ R204, R190, UR5, -R197.reuse ;  /* 0x00000005becc7c23 */ /* 0x100fe200080108c5 */
[--C-:B------:R-:W-:Y:S01]  /*94c0*/  FFMA.FTZ R177, R177, UR5, -R197.reuse ;  /* 0x00000005b1b17c23 */ /* 0x100fe200080108c5 */
[--C-:B------:R-:W-:Y:S01]  /*94d0*/  FFMA.FTZ R200, R168, UR5, -R197.reuse ;  /* 0x00000005a8c87c23 */ /* 0x100fe200080108c5 */
[----:B------:R-:W-:Y:S01]  /*94e0*/  FMNMX.FTZ R0, R170, R3, !PT ;  /* 0x00000003aa007209 */ /* 0x000fe20007810000 */
[--C-:B------:R-:W-:Y:S01]  /*94f0*/  FFMA.FTZ R202, R172, UR5, -R197.reuse ;  /* 0x00000005acca7c23 */ /* 0x100fe200080108c5 */
[----:B------:R-:W-:Y:S01]  /*9500*/  FFMA.FTZ R206, R180, UR5, -R197 ;  /* 0x00000005b4ce7c23 */ /* 0x000fe200080108c5 */
[----:B------:R-:W3:Y:S01]  /*9510*/  MUFU.EX2 R210, R210 ;  /* 0x000000d200d27308 */ /* 0x000ee20000000800 */
[----:B0-----:R-:W-:Y:S01]  /*9520*/  FMNMX.FTZ R3, R171, R0, !PT ;  /* 0x00000000ab037209 */ /* 0x001fe20007810000 */
[----:B--2---:R-:W-:Y:S01]  /*9530*/  FFMA.FTZ R15, R2, R15, R183 ;  /* 0x0000000f020f7223 */ /* 0x004fe200000100b7 */
[--C-:B------:R-:W-:Y:S01]  /*9540*/  FFMA.FTZ R187, R181, UR5, -R197.reuse ;  /* 0x00000005b5bb7c23 */ /* 0x100fe200080108c5 */
[--C-:B------:R-:W-:Y:S01]  /*9550*/  FFMA.FTZ R169, R169, UR5, -R197.reuse ;  /* 0x00000005a9a97c23 */ /* 0x100fe200080108c5 */
[----:B------:R-:W-:Y:S01]  /*9560*/  FMNMX.FTZ R0, R174, R3, !PT ;  /* 0x00000003ae007209 */ /* 0x000fe20007810000 */
[--C-:B------:R-:W-:Y:S01]  /*9570*/  FFMA.FTZ R173, R173, UR5, -R197.reuse ;  /* 0x00000005adad7c23 */ /* 0x100fe200080108c5 */
[----:B------:R-:W-:Y:S01]  /*9580*/  FFMA.FTZ R181, R161, UR5, -R197 ;  /* 0x00000005a1b57c23 */ /* 0x000fe200080108c5 */
[----:B------:R-:W0:Y:S01]  /*9590*/  MUFU.EX2 R191, R191 ;  /* 0x000000bf00bf7308 */ /* 0x000e220000000800 */
[----:B------:R-:W-:Y:S01]  /*95a0*/  FMNMX.FTZ R3, R175, R0, !PT ;  /* 0x00000000af037209 */ /* 0x000fe20007810000 */
[----:B-1----:R-:W-:Y:S01]  /*95b0*/  FADD.FTZ R15, R208, R15 ;  /* 0x0000000fd00f7221 */ /* 0x002fe20000010000 */
[--C-:B------:R-:W-:Y:S01]  /*95c0*/  FFMA.FTZ R161, R165, UR5, -R197.reuse ;  /* 0x00000005a5a17c23 */ /* 0x100fe200080108c5 */
[----:B------:R-:W-:Y:S01]  /*95d0*/  FFMA.FTZ R182, R182, UR5, -R197 ;  /* 0x00000005b6b67c23 */ /* 0x000fe200080108c5 */
[----:B------:R-:W-:Y:S01]  /*95e0*/  FMNMX.FTZ R0, R162, R3, !PT ;  /* 0x00000003a2007209 */ /* 0x000fe20007810000 */
[----:B------:R-:W-:Y:S01]  /*95f0*/  @!UP0 UIADD3 UR6, UR10, 0x38840, URZ ;  /* 0x000388400a068890 */ /* 0x000fe2000fffe03f */
[----:B------:R-:W-:Y:S01]  /*9600*/  R2UR UR7, R232 ;  /* 0x00000000e80772ca */ /* 0x000fe200000e0000 */
[----:B------:R-:W-:Y:S01]  /*9610*/  MUFU.EX2 R204, R204 ;  /* 0x000000cc00cc7308 */ /* 0x000fe20000000800 */
[----:B------:R-:W-:Y:S01]  /*9620*/  FMNMX.FTZ R3, R163, R0, !PT ;  /* 0x00000000a3037209 */ /* 0x000fe20007810000 */
[----:B------:R-:W-:Y:S01]  /*9630*/  @!UP0 UPRMT UR6, URZ, 0x654, UR6 ;  /* 0x000006543f068896 */ /* 0x000fe20008000006 */
[----:B------:R-:W-:-:S02]  /*9640*/  F2FP.BF16.F32.PACK_AB R208, R208, R183 ;  /* 0x000000b7d0d0723e */ /* 0x000fc400000010ff */
[----:B------:R-:W-:-:S03]  /*9650*/  FMNMX.FTZ R0, R166, R3, !PT ;  /* 0x00000003a6007209 */ /* 0x000fc60007810000 */
[----:B------:R-:W-:Y:S01]  /*9660*/  MUFU.EX2 R177, R177 ;  /* 0x000000b100b17308 */ /* 0x000fe20000000800 */
[----:B------:R-:W-:-:S03]  /*9670*/  FMNMX.FTZ R3, R167, R0, !PT ;  /* 0x00000000a7037209 */ /* 0x000fc60007810000 */
[----:B------:R-:W-:Y:S02]  /*9680*/  ISETP.LT.AND P2, PT, RZ, UR7, PT ;  /* 0x00000007ff007c0c */ /* 0x000fe4000bf41270 */
[----:B------:R-:W-:Y:S02]  /*9690*/  FMNMX.FTZ R0, R154, R3, !PT ;  /* 0x000000039a007209 */ /* 0x000fe40007810000 */
[----:B------:R-:W-:Y:S02]  /*96a0*/  MUFU.EX2 R206, R206 ;  /* 0x000000ce00ce7308 */ /* 0x000fe40000000800 */
[----:B------:R-:W-:-:S04]  /*96b0*/  FMNMX.FTZ R3, R155, R0, !PT ;  /* 0x000000009b037209 */ /* 0x000fc80007810000 */
[----:B------:R-:W-:Y:S02]  /*96c0*/  FMNMX.FTZ R0, R158, R3, !PT ;  /* 0x000000039e007209 */ /* 0x000fe40007810000 */
[----:B------:R-:W-:Y:S02]  /*96d0*/  MUFU.EX2 R187, R187 ;  /* 0x000000bb00bb7308 */ /* 0x000fe40000000800 */
[----:B------:R-:W-:-:S05]  /*96e0*/  FMNMX.FTZ R0, R159, R0, !PT ;  /* 0x000000009f007209 */ /* 0x000fca0007810000 */
[----:B------:R-:W1:Y:S01]  /*96f0*/  SHFL.BFLY PT, R3, R0, 0x2, 0x1f ;  /* 0x0c401f0000037f89 */ /* 0x000e6200000e0000 */
[----:B------:R-:W-:Y:S08]  /*9700*/  MUFU.EX2 R200, R200 ;  /* 0x000000c800c87308 */ /* 0x000ff00000000800 */
[----:B------:R-:W-:Y:S08]  /*9710*/  MUFU.EX2 R169, R169 ;  /* 0x000000a900a97308 */ /* 0x000ff00000000800 */
[----:B------:R-:W-:Y:S01]  /*9720*/  MUFU.EX2 R202, R202 ;  /* 0x000000ca00ca7308 */ /* 0x000fe20000000800 */
[----:B-1----:R-:W-:-:S07]  /*9730*/  FMNMX.FTZ R3, R0, R3, !PT ;  /* 0x0000000300037209 */ /* 0x002fce0007810000 */
[----:B------:R-:W-:Y:S01]  /*9740*/  MUFU.EX2 R173, R173 ;  /* 0x000000ad00ad7308 */ /* 0x000fe20000000800 */
[----:B------:R-:W1:Y:S07]  /*9750*/  SHFL.BFLY PT, R0, R3, 0x1, 0x1f ;  /* 0x0c201f0003007f89 */ /* 0x000e6e00000e0000 */
[----:B------:R-:W-:Y:S08]  /*9760*/  MUFU.EX2 R196, R196 ;  /* 0x000000c400c47308 */ /* 0x000ff00000000800 */
[----:B------:R-:W-:Y:S08]  /*9770*/  MUFU.EX2 R181, R181 ;  /* 0x000000b500b57308 */ /* 0x000ff00000000800 */
[----:B------:R-:W-:Y:S01]  /*9780*/  MUFU.EX2 R198, R198 ;  /* 0x000000c600c67308 */ /* 0x000fe20000000800 */
[----:B-1----:R-:W-:-:S07]  /*9790*/  FMNMX.FTZ R3, R3, R0, !PT ;  /* 0x0000000003037209 */ /* 0x002fce0007810000 */
        /* <DEDUP_REMOVED lines=8> */
[--C-:B------:R-:W-:Y:S01]  /*9820*/  FFMA.FTZ R205, R176, UR5, -R156.reuse ;  /* 0x00000005b0cd7c23 */ /* 0x100fe2000801089c */
[----:B------:R-:W-:Y:S01]  /*9830*/  MUFU.EX2 R0, R0 ;  /* 0x0000000000007308 */ /* 0x000fe20000000800 */
[--C-:B------:R-:W-:Y:S01]  /*9840*/  FFMA.FTZ R168, R178, UR5, -R156.reuse ;  /* 0x00000005b2a87c23 */ /* 0x100fe2000801089c */
[--C-:B------:R-:W-:Y:S01]  /*9850*/  FFMA.FTZ R172, R157, UR5, -R156.reuse ;  /* 0x000000059dac7c23 */ /* 0x100fe2000801089c */
[--C-:B------:R-:W-:Y:S01]  /*9860*/  FFMA.FTZ R207, R179, UR5, -R156.reuse ;  /* 0x00000005b3cf7c23 */ /* 0x100fe2000801089c */
[--C-:B------:R-:W-:Y:S01]  /*9870*/  FFMA.FTZ R199, R166, UR5, -R156.reuse ;  /* 0x00000005a6c77c23 */ /* 0x100fe2000801089c */
[----:B---3--:R-:W-:Y:S01]  /*9880*/  FADD.FTZ R166, R210, R15 ;  /* 0x0000000fd2a67221 */ /* 0x008fe20000010000 */
[--C-:B------:R-:W-:Y:S01]  /*9890*/  FFMA.FTZ R201, R170, UR5, -R156.reuse ;  /* 0x00000005aac97c23 */ /* 0x100fe2000801089c */
[--C-:B------:R-:W-:Y:S01]  /*98a0*/  FFMA.FTZ R170, R171, UR5, -R156.reuse ;  /* 0x00000005abaa7c23 */ /* 0x100fe2000801089c */
[----:B------:R-:W1:Y:S01]  /*98b0*/  MUFU.EX2 R209, R209 ;  /* 0x000000d100d17308 */ /* 0x000e620000000800 */
[--C-:B------:R-:W-:Y:S01]  /*98c0*/  FFMA.FTZ R203, R174, UR5, -R156.reuse ;  /* 0x00000005aecb7c23 */ /* 0x100fe2000801089c */
[--C-:B------:R-:W-:Y:S01]  /*98d0*/  FFMA.FTZ R175, R175, UR5, -R156.reuse ;  /* 0x00000005afaf7c23 */ /* 0x100fe2000801089c */
[--C-:B------:R-:W-:Y:S01]  /*98e0*/  FFMA.FTZ R197, R162, UR5, -R156.reuse ;  /* 0x00000005a2c57c23 */ /* 0x100fe2000801089c */
[--C-:B------:R-:W-:Y:S01]  /*98f0*/  FFMA.FTZ R163, R163, UR5, -R156.reuse ;  /* 0x00000005a3a37c23 */ /* 0x100fe2000801089c */
[--C-:B------:R-:W-:Y:S01]  /*9900*/  FFMA.FTZ R167, R167, UR5, -R156.reuse ;  /* 0x00000005a7a77c23 */ /* 0x100fe2000801089c */
[--C-:B------:R-:W-:Y:S01]  /*9910*/  FFMA.FTZ R154, R154, UR5, -R156.reuse ;  /* 0x000000059a9a7c23 */ /* 0x100fe2000801089c */
[--C-:B------:R-:W-:Y:S01]  /*9920*/  FFMA.FTZ R155, R155, UR5, -R156.reuse ;  /* 0x000000059b9b7c23 */ /* 0x100fe2000801089c */
[----:B------:R-:W2:Y:S01]  /*9930*/  MUFU.EX2 R160, R160 ;  /* 0x000000a000a07308 */ /* 0x000ea20000000800 */
[--C-:B------:R-:W-:Y:S01]  /*9940*/  FFMA.FTZ R158, R158, UR5, -R156.reuse ;  /* 0x000000059e9e7c23 */ /* 0x100fe2000801089c */
[----:B------:R-:W-:Y:S01]  /*9950*/  FFMA.FTZ R156, R159, UR5, -R156 ;  /* 0x000000059f9c7c23 */ /* 0x000fe2000801089c */
[----:B0-----:R-:W-:-:S05]  /*9960*/  F2FP.BF16.F32.PACK_AB R210, R191, R210 ;  /* 0x000000d2bfd2723e */ /* 0x001fca00000010ff */
[----:B------:R-:W0:Y:S01]  /*9970*/  MUFU.EX2 R211, R211 ;  /* 0x000000d300d37308 */ /* 0x000e220000000800 */
[----:B-1----:R-:W-:-:S07]  /*9980*/  FFMA.FTZ R157, R0, R14, R209 ;  /* 0x0000000e009d7223 */ /* 0x002fce00000100d1 */
[----:B------:R-:W1:Y:S01]  /*9990*/  MUFU.EX2 R164, R164 ;  /* 0x000000a400a47308 */ /* 0x000e620000000800 */
[C---:B--2---:R-:W-:Y:S01]  /*99a0*/  FADD.FTZ R14, R160.reuse, R157 ;  /* 0x0000009da00e7221 */ /* 0x044fe20000010000 */
[----:B------:R-:W-:Y:S01]  /*99b0*/  FADD.FTZ R157, R191, R166 ;  /* 0x000000a6bf9d7221 */ /* 0x000fe20000010000 */
[----:B------:R-:W-:-:S03]  /*99c0*/  F2FP.BF16.F32.PACK_AB R209, R160, R209 ;  /* 0x000000d1a0d1723e */ /* 0x000fc600000010ff */
[----:B------:R-:W-:Y:S01]  /*99d0*/  FADD.FTZ R174, R204, R157 ;  /* 0x0000009dccae7221 */ /* 0x000fe20000010000 */
[----:B------:R-:W-:Y:S01]  /*99e0*/  F2FP.BF16.F32.PACK_AB R204, R177, R204 ;  /* 0x000000ccb1cc723e */ /* 0x000fe200000010ff */
[----:B------:R-:W2:Y:S01]  /*99f0*/  MUFU.EX2 R205, R205 ;  /* 0x000000cd00cd7308 */ /* 0x000ea20000000800 */
[----:B0-----:R-:W-:Y:S01]  /*9a00*/  FADD.FTZ R15, R211, R14 ;  /* 0x0000000ed30f7221 */ /* 0x001fe20000010000 */
[----:B------:R-:W-:-:S06]  /*9a10*/  FADD.FTZ R157, R177, R174 ;  /* 0x000000aeb19d7221 */ /* 0x000fcc0000010000 */
[----:B------:R-:W0:Y:S01]  /*9a20*/  MUFU.EX2 R168, R168 ;  /* 0x000000a800a87308 */ /* 0x000e220000000800 */
[C---:B-1----:R-:W-:Y:S01]  /*9a30*/  FADD.FTZ R166, R164.reuse, R15 ;  /* 0x0000000fa4a67221 */ /* 0x042fe20000010000 */
[----:B------:R-:W-:-:S06]  /*9a40*/  F2FP.BF16.F32.PACK_AB R211, R164, R211 ;  /* 0x000000d3a4d3723e */ /* 0x000fcc00000010ff */
[----:B------:R-:W1:Y:S01]  /*9a50*/  MUFU.EX2 R207, R207 ;  /* 0x000000cf00cf7308 */ /* 0x000e620000000800 */
[----:B--2---:R-:W-:Y:S01]  /*9a60*/  FADD.FTZ R15, R205, R166 ;  /* 0x000000a6cd0f7221 */ /* 0x004fe20000010000 */
[----:B------:R-:W-:Y:S01]  /*9a70*/  FADD.FTZ R166, R206, R157 ;  /* 0x0000009dcea67221 */ /* 0x000fe20000010000 */
[----:B------:R-:W-:-:S03]  /*9a80*/  F2FP.BF16.F32.PACK_AB R206, R187, R206 ;  /* 0x000000cebbce723e */ /* 0x000fc600000010ff */
[----:B------:R-:W-:Y:S02]  /*9a90*/  FADD.FTZ R157, R187, R166 ;  /* 0x000000a6bb9d7221 */ /* 0x000fe40000010000 */
[----:B------:R-:W2:Y:S01]  /*9aa0*/  MUFU.EX2 R172, R172 ;  /* 0x000000ac00ac7308 */ /* 0x000ea20000000800 */
[----:B0-----:R-:W-:Y:S01]  /*9ab0*/  FADD.FTZ R160, R168, R15 ;  /* 0x0000000fa8a07221 */ /* 0x001fe20000010000 */
[----:B------:R-:W-:Y:S01]  /*9ac0*/  FADD.FTZ R166, R200, R157 ;  /* 0x0000009dc8a67221 */ /* 0x000fe20000010000 */
[----:B------:R-:W-:Y:S02]  /*9ad0*/  F2FP.BF16.F32.PACK_AB R205, R168, R205 ;  /* 0x000000cda8cd723e */ /* 0x000fe400000010ff */
[C---:B------:R-:W-:Y:S01]  /*9ae0*/  F2FP.BF16.F32.PACK_AB R200, R169.reuse, R200 ;  /* 0x000000c8a9c8723e */ /* 0x040fe200000010ff */
[----:B------:R-:W-:Y:S02]  /*9af0*/  FADD.FTZ R157, R169, R166 ;  /* 0x000000a6a99d7221 */ /* 0x000fe40000010000 */
[----:B------:R-:W0:Y:S01]  /*9b00*/  MUFU.EX2 R201, R201 ;  /* 0x000000c900c97308 */ /* 0x000e220000000800 */
[----:B-1----:R-:W-:Y:S01]  /*9b10*/  FADD.FTZ R15, R207, R160 ;  /* 0x000000a0cf0f7221 */ /* 0x002fe20000010000 */
[----:B------:R-:W-:Y:S01]  /*9b20*/  FADD.FTZ R166, R202, R157 ;  /* 0x0000009dcaa67221 */ /* 0x000fe20000010000 */
[----:B------:R-:W-:-:S03]  /*9b30*/  F2FP.BF16.F32.PACK_AB R202, R173, R202 ;  /* 0x000000caadca723e */ /* 0x000fc600000010ff */
[----:B------:R-:W-:Y:S02]  /*9b40*/  FADD.FTZ R157, R173, R166 ;  /* 0x000000a6ad9d7221 */ /* 0x000fe40000010000 */
[----:B------:R-:W1:Y:S01]  /*9b50*/  MUFU.EX2 R170, R170 ;  /* 0x000000aa00aa7308 */ /* 0x000e620000000800 */
[C---:B--2---:R-:W-:Y:S01]  /*9b60*/  FADD.FTZ R164, R172.reuse, R15 ;  /* 0x0000000faca47221 */ /* 0x044fe20000010000 */
[----:B------:R-:W-:-:S06]  /*9b70*/  F2FP.BF16.F32.PACK_AB R207, R172, R207 ;  /* 0x000000cfaccf723e */ /* 0x000fcc00000010ff */
[----:B------:R-:W2:Y:S01]  /*9b80*/  MUFU.EX2 R203, R203 ;  /* 0x000000cb00cb7308 */ /* 0x000ea20000000800 */
[----:B0-----:R-:W-:-:S07]  /*9b90*/  FADD.FTZ R15, R201, R164 ;  /* 0x000000a4c90f7221 */ /* 0x001fce0000010000 */
[----:B------:R-:W0:Y:S01]  /*9ba0*/  MUFU.EX2 R162, R175 ;  /* 0x000000af00a27308 */ /* 0x000e220000000800 */
[C---:B-1----:R-:W-:Y:S01]  /*9bb0*/  FADD.FTZ R164, R170.reuse, R15 ;  /* 0x0000000faaa47221 */ /* 0x042fe20000010000 */
[----:B------:R-:W-:-:S06]  /*9bc0*/  F2FP.BF16.F32.PACK_AB R201, R170, R201 ;  /* 0x000000c9aac9723e */ /* 0x000fcc00000010ff */
[----:B------:R-:W1:Y:S01]  /*9bd0*/  MUFU.EX2 R197, R197 ;  /* 0x000000c500c57308 */ /* 0x000e620000000800 */
[----:B--2---:R-:W-:-:S07]  /*9be0*/  FADD.FTZ R15, R203, R164 ;  /* 0x000000a4cb0f7221 */ /* 0x004fce0000010000 */
[----:B------:R-:W2:Y:S01]  /*9bf0*/  MUFU.EX2 R14, R163 ;  /* 0x000000a3000e7308 */ /* 0x000ea20000000800 */
[C---:B0-----:R-:W-:Y:S01]  /*9c00*/  FADD.FTZ R164, R162.reuse, R15 ;  /* 0x0000000fa2a47221 */ /* 0x041fe20000010000 */
[----:B------:R-:W-:-:S06]  /*9c10*/  F2FP.BF16.F32.PACK_AB R203, R162, R203 ;  /* 0x000000cba2cb723e */ /* 0x000fcc00000010ff */
[----:B------:R-:W0:Y:S01]  /*9c20*/  MUFU.EX2 R199, R199 ;  /* 0x000000c700c77308 */ /* 0x000e220000000800 */
[----:B-1----:R-:W-:-:S07]  /*9c30*/  FADD.FTZ R15, R197, R164 ;  /* 0x000000a4c50f7221 */ /* 0x002fce0000010000 */
[----:B------:R-:W1:Y:S01]  /*9c40*/  MUFU.EX2 R160, R167 ;  /* 0x000000a700a07308 */ /* 0x000e620000000800 */
[----:B--2---:R-:W-:-:S07]  /*9c50*/  F2FP.BF16.F32.PACK_AB R197, R14, R197 ;  /* 0x000000c50ec5723e */ /* 0x004fce00000010ff */
[----:B------:R-:W2:Y:S01]  /*9c60*/  MUFU.EX2 R21, R21 ;  /* 0x0000001500157308 */ /* 0x000ea20000000800 */
[----:B------:R-:W-:Y:S02]  /*9c70*/  WARPGROUP.DEPBAR.LE gsb0, 0x0 ;  /* 0x00008000000079c5 */ /* 0x000fe40000010000 */
[----:B------:R-:W-:Y:S05]  /*9c80*/  @!P1 SYNCS.ARRIVE.TRANS64.RED.A1T0 RZ, [UR6], RZ ;  /* 0x000000ffffff99a7 */ /* 0x000fea0008100406 */
[----:B------:R3:W4:Y:S01]  /*9c90*/  MUFU.EX2 R168, R154 ;  /* 0x0000009a00a87308 */ /* 0x0007220000000800 */
[----:B------:R-:W-:Y:S01]  /*9ca0*/  @!P1 SYNCS.ARRIVE.TRANS64.RED.A1T0 RZ, [UR4], RZ ;  /* 0x000000ffffff99a7 */ /* 0x000fe20008100404 */
[----:B------:R-:W-:-:S06]  /*9cb0*/  UIADD3 UR4, UR7, -0x1, URZ ;  /* 0xffffffff07047890 */ /* 0x000fcc000fffe03f */
[----:B------:R-:W5:Y:S01]  /*9cc0*/  MUFU.EX2 R152, R152 ;  /* 0x0000009800987308 */ /* 0x000f620000000800 */
[----:B---3--:R-:W-:Y:S01]  /*9cd0*/  FADD.FTZ R154, R196, R157 ;  /* 0x0000009dc49a7221 */ /* 0x008fe20000010000 */
[----:B------:R-:W-:Y:S02]  /*9ce0*/  MOV R232, UR4 ;  /* 0x0000000400e87c02 */ /* 0x000fe40008000f00 */
[C---:B------:R-:W-:Y:S01]  /*9cf0*/  F2FP.BF16.F32.PACK_AB R196, R181.reuse, R196 ;  /* 0x000000c4b5c4723e */ /* 0x040fe200000010ff */
[----:B------:R-:W-:Y:S01]  /*9d00*/  FADD.FTZ R157, R181, R154 ;  /* 0x0000009ab59d7221 */ /* 0x000fe20000010000 */
[----:B------:R-:W-:Y:S02]  /*9d10*/  FADD.FTZ R154, R14, R15 ;  /* 0x0000000f0e9a7221 */ /* 0x000fe40000010000 */
[----:B------:R2:W3:Y:S01]  /*9d20*/  MUFU.EX2 R193, R155 ;  /* 0x0000009b00c17308 */ /* 0x0004e20000000800 */
[----:B------:R-:W-:Y:S01]  /*9d30*/  FADD.FTZ R162, R198, R157 ;  /* 0x0000009dc6a27221 */ /* 0x000fe20000010000 */
[----:B0-----:R-:W-:Y:S01]  /*9d40*/  FADD.FTZ R15, R199, R154 ;  /* 0x0000009ac70f7221 */ /* 0x001fe20000010000 */
[----:B------:R-:W-:-:S02]  /*9d50*/  F2FP.BF16.F32.PACK_AB R198, R161, R198 ;  /* 0x000000c6a1c6723e */ /* 0x000fc400000010ff */
[----:B------:R-:W-:Y:S01]  /*9d60*/  FADD.FTZ R162, R161, R162 ;  /* 0x000000a2a1a27221 */ /* 0x000fe20000010000 */
[C---:B-1----:R-:W-:Y:S01]  /*9d70*/  FADD.FTZ R15, R160.reuse, R15 ;  /* 0x0000000fa00f7221 */ /* 0x042fe20000010000 */
[----:B------:R-:W-:Y:S01]  /*9d80*/  F2FP.BF16.F32.PACK_AB R199, R160, R199 ;  /* 0x000000c7a0c7723e */ /* 0x000fe200000010ff */
[----:B------:R-:W0:Y:S01]  /*9d90*/  MUFU.EX2 R153, R153 ;  /* 0x0000009900997308 */ /* 0x000e220000000800 */
[----:B--2---:R-:W-:Y:S01]  /*9da0*/  FADD.FTZ R155, R21, R162 ;  /* 0x000000a2159b7221 */ /* 0x004fe20000010000 */
[----:B----4-:R-:W-:Y:S01]  /*9db0*/  FADD.FTZ R15, R168, R15 ;  /* 0x0000000fa80f7221 */ /* 0x010fe20000010000 */
[C---:B-----5:R-:W-:Y:S02]  /*9dc0*/  F2FP.BF16.F32.PACK_AB R192, R152.reuse, R21 ;  /* 0x0000001598c0723e */ /* 0x060fe400000010ff */
[----:B------:R-:W-:-:S03]  /*9dd0*/  FADD.FTZ R14, R152, R155 ;  /* 0x0000009b980e7221 */ /* 0x000fc60000010000 */
[----:B------:R-:W1:Y:S01]  /*9de0*/  MUFU.EX2 R158, R158 ;  /* 0x0000009e009e7308 */ /* 0x000e620000000800 */
[C---:B---3--:R-:W-:Y:S01]  /*9df0*/  FADD.FTZ R15, R193.reuse, R15 ;  /* 0x0000000fc10f7221 */ /* 0x048fe20000010000 */
[----:B------:R-:W-:-:S06]  /*9e00*/  F2FP.BF16.F32.PACK_AB R193, R193, R168 ;  /* 0x000000a8c1c1723e */ /* 0x000fcc00000010ff */
[----:B------:R-:W2:Y:S01]  /*9e10*/  MUFU.EX2 R20, R182 ;  /* 0x000000b600147308 */ /* 0x000ea20000000800 */
[----:B0-----:R-:W-:-:S07]  /*9e20*/  FADD.FTZ R21, R153, R14 ;  /* 0x0000000e99157221 */ /* 0x001fce0000010000 */
[----:B------:R-:W0:Y:S01]  /*9e30*/  MUFU.EX2 R195, R156 ;  /* 0x0000009c00c37308 */ /* 0x000e220000000800 */
[----:B-1----:R-:W-:Y:S01]  /*9e40*/  FADD.FTZ R14, R158, R15 ;  /* 0x0000000f9e0e7221 */ /* 0x002fe20000010000 */
[C---:B--2---:R-:W-:Y:S01]  /*9e50*/  FADD.FTZ R15, R20.reuse, R21 ;  /* 0x00000015140f7221 */ /* 0x044fe20000010000 */
[----:B------:R-:W-:Y:S01]  /*9e60*/  F2FP.BF16.F32.PACK_AB R194, R20, R153 ;  /* 0x0000009914c2723e */ /* 0x000fe200000010ff */
[----:B------:R-:W-:Y:S02]  /*9e70*/  IMAD.MOV.U32 R20, RZ, RZ, R3 ;  /* 0x000000ffff147224 */ /* 0x000fe400078e0003 */
[----:B------:R-:W-:Y:S02]  /*9e80*/  IMAD.MOV.U32 R21, RZ, RZ, R4 ;  /* 0x000000ffff157224 */ /* 0x000fe400078e0004 */
[C---:B0-----:R-:W-:Y:S01]  /*9e90*/  FADD.FTZ R14, R195.reuse, R14 ;  /* 0x0000000ec30e7221 */ /* 0x041fe20000010000 */
[----:B------:R-:W-:Y:S01]  /*9ea0*/  F2FP.BF16.F32.PACK_AB R195, R195, R158 ;  /* 0x0000009ec3c3723e */ /* 0x000fe200000010ff */
[----:B------:R-:W-:Y:S06]  /*9eb0*/  @P2 BRA `(.L_x_407) ;  /* 0xffffffc000502947 */ /* 0x000fec000383ffff */
.L_x_398:
        /* <DEDUP_REMOVED lines=131> */
.L_x_408:
[----:B------:R-:W-:Y:S01]  /*a6f0*/  IMAD R11, R16, 0x8, R5 ;  /* 0x00000008100b7824 */ /* 0x000fe200078e0205 */
[----:B------:R-:W-:-:S04]  /*a700*/  SHF.L.U32 R0, R17, 0x1f, RZ ;  /* 0x0000001f11007819 */ /* 0x000fc800000006ff */
[----:B------:R0:W1:Y:S01]  /*a710*/  SYNCS.PHASECHK.TRANS64.TRYWAIT P2, [R11+URZ+0x38850], R0 ;  /* 0x038850000b0075a7 */ /* 0x000062000804017f */
[----:B------:R-:W-:Y:S05]  /*a720*/  @!P0 BRA `(.L_x_409) ;  /* 0x0000000000048947 */ /* 0x000fea0003800000 */
[----:B------:R-:W-:Y:S01]  /*a730*/  BPT.TRAP 0x1 ;  /* 0x000000040000795c */ /* 0x000fe20000300000 */
.L_x_409:
[----:B-1----:R-:W-:Y:S05]  /*a740*/  @P2 BRA `(.L_x_410) ;  /* 0x0000000000082947 */ /* 0x002fea0003800000 */
[----:B------:R-:W1:Y:S02]  /*a750*/  SYNCS.PHASECHK.TRANS64.TRYWAIT P0, [R11+URZ+0x38850], R0 ;  /* 0x038850000b0075a7 */ /* 0x000e64000800017f */
[----:B-1----:R-:W-:Y:S05]  /*a760*/  @!P0 BRA `(.L_x_411) ;  /* 0x000000ac00188947 */ /* 0x002fea0003800000 */
.L_x_410:
[----:B------:R-:W-:Y:S05]  /*a770*/  WARPSYNC.ALL ;  /* 0x0000000000007948 */ /* 0x000fea0003800000 */
[----:B------:R-:W-:Y:S01]  /*a780*/  VIADD R5, R5, 0x400 ;  /* 0x0000040005057836 */ /* 0x000fe20000000000 */
[----:B------:R-:W-:Y:S01]  /*a790*/  WARPGROUP.ARRIVE ;  /* 0x00000000000079c5 */ /* 0x000fe20000000000 */
[----:B------:R-:W-:Y:S01]  /*a7a0*/  IMAD.MOV.U32 R7, RZ, RZ, 0x40000040 ;  /* 0x40000040ff077424 */ /* 0x000fe200078e00ff */
[----:B01----:R-:W0:Y:S01]  /*a7b0*/  SHFL.BFLY PT, R0, R15, 0x2, 0x1f ;  /* 0x0c401f000f007f89 */ /* 0x003e2200000e0000 */
[----:B------:R-:W-:Y:S01]  /*a7c0*/  IMAD.MOV.U32 R9, RZ, RZ, 0x40000040 ;  /* 0x40000040ff097424 */ /* 0x000fe200078e00ff */
[----:B------:R-:W-:Y:S01]  /*a7d0*/  SHF.R.U32.HI R5, RZ, 0x4, R5 ;  /* 0x00000004ff057819 */ /* 0x000fe20000011605 */
[----:B------:R-:W-:Y:S01]  /*a7e0*/  @!P1 VIADD R11, R11, 0x38860 ;  /* 0x000388600b0b9836 */ /* 0x000fe20000000000 */
[----:B------:R-:W-:Y:S01]  /*a7f0*/  R2UR UR7, R7 ;  /* 0x00000000070772ca */ /* 0x000fe200000e0000 */
[----:B------:R-:W-:Y:S01]  /*a800*/  IMAD.MOV.U32 R7, RZ, RZ, 0x40000040 ;  /* 0x40000040ff077424 */ /* 0x000fe200078e00ff */
[----:B------:R-:W-:Y:S01]  /*a810*/  LOP3.LUT R5, R5, 0x3fff, RZ, 0xc0, !PT ;  /* 0x00003fff05057812 */ /* 0x000fe200078ec0ff */
[----:B------:R-:W-:Y:S01]  /*a820*/  IMAD.U32 R13, RZ, RZ, UR5 ;  /* 0x00000005ff0d7e24 */ /* 0x000fe2000f8e00ff */
[----:B------:R-:W-:Y:S01]  /*a830*/  @!P1 PRMT R11, RZ, 0x654, R11 ;  /* 0x00000654ff0b9816 */ /* 0x000fe2000000000b */
[----:B------:R-:W-:Y:S01]  /*a840*/  VIADD R218, R218, 0x1 ;  /* 0x00000001dada7836 */ /* 0x000fe20000000000 */
[----:B------:R-:W-:-:S05]  /*a850*/  LOP3.LUT R5, R5, 0x2800000, RZ, 0xfc, !PT ;  /* 0x0280000005057812 */ /* 0x000fca00078efcff */
[C---:B------:R-:W-:Y:S02]  /*a860*/  IMAD R6, R16.reuse, 0xa00, R5 ;  /* 0x00000a0010067824 */ /* 0x040fe400078e0205 */
[----:B------:R-:W1:Y:S01]  /*a870*/  SHFL.BFLY PT, R5, R14, 0x2, 0x1f ;  /* 0x0c401f000e057f89 */ /* 0x000e6200000e0000 */
[----:B------:R-:W-:Y:S02]  /*a880*/  VIADD R16, R16, 0x1 ;  /* 0x0000000110107836 */ /* 0x000fe40000000000 */
[C---:B------:R-:W-:Y:S01]  /*a890*/  R2UR UR6, R6.reuse ;  /* 0x00000000060672ca */ /* 0x040fe200000e0000 */
[----:B------:R-:W-:Y:S02]  /*a8a0*/  VIADD R8, R6, 0x80 ;  /* 0x0000008006087836 */ /* 0x000fe40000000000 */
[----:B------:R-:W-:Y:S01]  /*a8b0*/  ISETP.NE.AND P2, PT, R16, 0x2, PT ;  /* 0x000000021000780c */ /* 0x000fe20003f45270 */
[----:B0-----:R-:W-:-:S03]  /*a8c0*/  FADD.FTZ R0, R0, R15 ;  /* 0x0000000f00007221 */ /* 0x001fc60000010000 */
[----:B------:R-:W-:-:S06]  /*a8d0*/  SEL R16, R16, RZ, P2 ;  /* 0x000000ff10107207 */ /* 0x000fcc0001000000 */
[----:B------:R-:W-:Y:S01]  /*a8e0*/  HGMMA.64x256x16.F32.BF16 R24, R208, gdesc[UR4].tnspB, R24, gsb0 ;  /* 0x43e00004d0187df0 */ /* 0x000fe20008001818 */
[----:B------:R-:W-:Y:S01]  /*a8f0*/  R2UR UR6, R8 ;  /* 0x00000000080672ca */ /* 0x000fe200000e0000 */
[----:B------:R-:W-:Y:S01]  /*a900*/  VIADD R8, R6, 0x100 ;  /* 0x0000010006087836 */ /* 0x000fe20000000000 */
[----:B------:R-:W-:Y:S01]  /*a910*/  R2UR UR7, R9 ;  /* 0x00000000090772ca */ /* 0x000fe200000e0000 */
[----:B------:R-:W-:Y:S02]  /*a920*/  IMAD.MOV.U32 R9, RZ, RZ, 0x40000040 ;  /* 0x40000040ff097424 */ /* 0x000fe400078e00ff */
[----:B-1----:R-:W-:Y:S02]  /*a930*/  FADD.FTZ R2, R5, R14 ;  /* 0x0000000e05027221 */ /* 0x002fe40000010000 */
[----:B------:R-:W0:Y:S02]  /*a940*/  SHFL.BFLY PT, R5, R0, 0x1, 0x1f ;  /* 0x0c201f0000057f89 */ /* 0x000e2400000e0000 */
[----:B0-----:R-:W-:Y:S01]  /*a950*/  FADD.FTZ R10, R0, R5 ;  /* 0x00000005000a7221 */ /* 0x001fe20000010000 */
[----:B------:R-:W-:Y:S01]  /*a960*/  IMAD.MOV.U32 R5, RZ, RZ, RZ ;  /* 0x000000ffff057224 */ /* 0x000fe200078e00ff */
[----:B------:R-:W-:-:S03]  /*a970*/  SEL R0, RZ, 0x1, P2 ;  /* 0x00000001ff007807 */ /* 0x000fc60001000000 */
[----:B------:R-:W-:Y:S02]  /*a980*/  FSETP.NE.FTZ.AND P0, PT, R10, RZ, PT ;  /* 0x000000ff0a00720b */ /* 0x000fe40003f15000 */
[----:B------:R-:W-:Y:S01]  /*a990*/  LOP3.LUT R17, R17, R0, RZ, 0x3c, !PT ;  /* 0x0000000011117212 */ /* 0x000fe200078e3cff */
[----:B------:R-:W-:Y:S01]  /*a9a0*/  IMAD.MOV.U32 R0, RZ, RZ, -0x800000 ;  /* 0xff800000ff007424 */ /* 0x000fe200078e00ff */
[----:B------:R-:W-:Y:S02]  /*a9b0*/  WARPGROUP.DEPBAR.LE gsb0, 0x0 ;  /* 0x00008000000079c5 */ /* 0x000fe40000010000 */
[----:B------:R-:W-:-:S07]  /*a9c0*/  WARPGROUP.ARRIVE ;  /* 0x00000000000079c5 */ /* 0x000fce0000000000 */
[----:B------:R-:W-:Y:S01]  /*a9d0*/  HGMMA.64x256x16.F32.BF16 R24, R204, gdesc[UR4].tnspB, R24, gsb0 ;  /* 0x43e00004cc187df0 */ /* 0x000fe20008001818 */
[----:B------:R-:W-:Y:S01]  /*a9e0*/  R2UR UR6, R8 ;  /* 0x00000000080672ca */ /* 0x000fe200000e0000 */
[C---:B------:R-:W-:Y:S01]  /*a9f0*/  VIADD R8, R6.reuse, 0x180 ;  /* 0x0000018006087836 */ /* 0x040fe20000000000 */
[----:B------:R-:W-:Y:S01]  /*aa00*/  R2UR UR7, R9 ;  /* 0x00000000090772ca */ /* 0x000fe200000e0000 */
[----:B------:R-:W-:Y:S02]  /*aa10*/  IMAD.MOV.U32 R9, RZ, RZ, 0x40000040 ;  /* 0x40000040ff097424 */ /* 0x000fe400078e00ff */
[----:B------:R-:W-:Y:S01]  /*aa20*/  VIADD R6, R6, 0x200 ;  /* 0x0000020006067836 */ /* 0x000fe20000000000 */
[----:B------:R-:W-:Y:S02]  /*aa30*/  WARPGROUP.DEPBAR.LE gsb0, 0x0 ;  /* 0x00008000000079c5 */ /* 0x000fe40000010000 */
[----:B------:R-:W-:-:S15]  /*aa40*/  WARPGROUP.ARRIVE ;  /* 0x00000000000079c5 */ /* 0x000fde0000000000 */
[----:B------:R-:W-:-:S04]  /*aa50*/  NOP ;  /* 0x0000000000007918 */ /* 0x000fc80000000000 */
[----:B------:R-:W-:Y:S01]  /*aa60*/  HGMMA.64x256x16.F32.BF16 R24, R200, gdesc[UR4].tnspB, R24, gsb0 ;  /* 0x43e00004c8187df0 */ /* 0x000fe20008001818 */
[----:B------:R-:W-:Y:S02]  /*aa70*/  R2UR UR6, R8 ;  /* 0x00000000080672ca */ /* 0x000fe400000e0000 */
[----:B------:R-:W-:Y:S01]  /*aa80*/  R2UR UR7, R9 ;  /* 0x00000000090772ca */ /* 0x000fe200000e0000 */
[----:B------:R-:W0:Y:S02]  /*aa90*/  @P0 MUFU.LG2 R8, R10 ;  /* 0x0000000a00080308 */ /* 0x000e240000000c00 */
[----:B0-----:R-:W-:Y:S01]  /*aaa0*/  @P0 FMUL.FTZ R8, R8, 0.69314718246459960938 ;  /* 0x3f31721808080820 */ /* 0x001fe20000410000 */
[----:B------:R-:W-:Y:S02]  /*aab0*/  WARPGROUP.DEPBAR.LE gsb0, 0x0 ;  /* 0x00008000000079c5 */ /* 0x000fe40000010000 */
[----:B------:R-:W-:-:S15]  /*aac0*/  WARPGROUP.ARRIVE ;  /* 0x00000000000079c5 */ /* 0x000fde0000000000 */
[----:B------:R-:W-:-:S04]  /*aad0*/  NOP ;  /* 0x0000000000007918 */ /* 0x000fc80000000000 */
[----:B------:R-:W-:Y:S01]  /*aae0*/  HGMMA.64x256x16.F32.BF16 R24, R196, gdesc[UR4].tnspB, R24, gsb0 ;  /* 0x43e00004c4187df0 */ /* 0x000fe20008001818 */
[----:B------:R-:W-:Y:S01]  /*aaf0*/  R2UR UR6, R6 ;  /* 0x00000000060672ca */ /* 0x000fe200000e0000 */
[----:B------:R-:W-:Y:S01]  /*ab00*/  IMAD.MOV.U32 R6, RZ, RZ, RZ ;  /* 0x000000ffff067224 */ /* 0x000fe200078e00ff */
[----:B------:R-:W-:Y:S02]  /*ab10*/  R2UR UR7, R7 ;  /* 0x00000000070772ca */ /* 0x000fe400000e0000 */
[----:B------:R-:W0:Y:S03]  /*ab20*/  SHFL.BFLY PT, R7, R2, 0x1, 0x1f ;  /* 0x0c201f0002077f89 */ /* 0x000e2600000e0000 */
[----:B------:R-:W-:Y:S01]  /*ab30*/  @P0 MUFU.RCP R6, R10 ;  /* 0x0000000a00060308 */ /* 0x000fe20000001000 */
[----:B0-----:R-:W-:Y:S01]  /*ab40*/  FADD.FTZ R12, R2, R7 ;  /* 0x00000007020c7221 */ /* 0x001fe20000010000 */
[----:B------:R-:W-:-:S02]  /*ab50*/  IMAD.U32 R7, RZ, RZ, UR5 ;  /* 0x00000005ff077e24 */ /* 0x000fc4000f8e00ff */
[----:B------:R-:W-:Y:S02]  /*ab60*/  IMAD.MOV.U32 R2, RZ, RZ, -0x800000 ;  /* 0xff800000ff027424 */ /* 0x000fe400078e00ff */
[----:B------:R-:W-:Y:S01]  /*ab70*/  FSETP.NE.FTZ.AND P3, PT, R12, RZ, PT ;  /* 0x000000ff0c00720b */ /* 0x000fe20003f75000 */
[----:B------:R-:W-:-:S04]  /*ab80*/  @P0 FMUL.FTZ R7, R7, 0.69314718246459960938 ;  /* 0x3f31721807070820 */ /* 0x000fc80000410000 */
[----:B------:R-:W-:Y:S01]  /*ab90*/  @P0 FFMA.FTZ R2, R7, R4, R8 ;  /* 0x0000000407020223 */ /* 0x000fe20000010008 */
[----:B------:R-:W-:-:S07]  /*aba0*/  PLOP3.LUT P0, PT, PT, PT, PT, 0x8, 0x0 ;  /* 0x000000000000781c */ /* 0x000fce0003f0e170 */
[----:B------:R-:W0:Y:S01]  /*abb0*/  @P3 MUFU.LG2 R9, R12 ;  /* 0x0000000c00093308 */ /* 0x000e220000000c00 */
[----:B------:R-:W-:-:S07]  /*abc0*/  @P3 FMUL.FTZ R13, R13, 0.69314718246459960938 ;  /* 0x3f3172180d0d3820 */ /* 0x000fce0000410000 */
[----:B------:R-:W1:Y:S01]  /*abd0*/  @P3 MUFU.RCP R5, R12 ;  /* 0x0000000c00053308 */ /* 0x000e620000001000 */
[----:B0-----:R-:W-:-:S04]  /*abe0*/  @P3 FMUL.FTZ R10, R9, 0.69314718246459960938 ;  /* 0x3f317218090a3820 */ /* 0x001fc80000410000 */
[----:B------:R-:W-:Y:S01]  /*abf0*/  @P3 FFMA.FTZ R0, R13, R3, R10 ;  /* 0x000000030d003223 */ /* 0x000fe2000001000a */
[----:B------:R-:W-:Y:S02]  /*ac00*/  WARPGROUP.DEPBAR.LE gsb0, 0x0 ;  /* 0x00008000000079c5 */ /* 0x000fe40000010000 */
[----:B------:R-:W-:-:S06]  /*ac10*/  WARPGROUP.ARRIVE ;  /* 0x00000000000079c5 */ /* 0x000fcc0000000000 */
[----:B------:R-:W-:Y:S03]  /*ac20*/  HGMMA.64x256x16.F32.BF16 R24, R192, gdesc[UR4].tnspB, R24, gsb0 ;  /* 0x43e00004c0187df0 */ /* 0x000fe60008001818 */
[----:B------:R-:W-:Y:S02]  /*ac30*/  WARPGROUP.DEPBAR.LE gsb0, 0x0 ;  /* 0x00008000000079c5 */ /* 0x000fe40000010000 */
[----:B------:R0:W-:Y:S01]  /*ac40*/  @!P1 SYNCS.ARRIVE.TRANS64.RED.A1T0 RZ, [R11+URZ], RZ ;  /* 0x000000ff0bff99a7 */ /* 0x0001e2000810043f */
[-C--:B-1----:R-:W-:Y:S01]  /*ac50*/  FMUL.FTZ R3, R83, R5.reuse ;  /* 0x0000000553037220 */ /* 0x082fe20000410000 */
        /* <DEDUP_REMOVED lines=126> */
[----:B0-----:R-:W-:-:S07]  /*b440*/  FMUL.FTZ R151, R151, R5 ;  /* 0x0000000597977220 */ /* 0x001fce0000410000 */
.L_x_390:
[----:B------:R-:W0:Y:S01]  /*b450*/  S2R R5, SR_CgaCtaId ;  /* 0x0000000000057919 */ /* 0x000e220000008800 */
[----:B------:R-:W-:Y:S01]  /*b460*/  MOV R152, 0x400 ;  /* 0x0000040000987802 */ /* 0x000fe20000000f00 */
[----:B------:R-:W-:Y:S01]  /*b470*/  BSSY B0, `(.L_x_412) ;  /* 0x00002f9000007945 */ /* 0x000fe20003800000 */
[----:B------:R-:W-:Y:S02]  /*b480*/  BAR.SYNC.DEFER_BLOCKING 0x5, 0x180 ;  /* 0x0146000000007b1d */ /* 0x000fe40000010000 */
[----:B0-----:R-:W-:-:S05]  /*b490*/  LEA R152, R5, R152, 0x18 ;  /* 0x0000009805987211 */ /* 0x001fca00078ec0ff */
[----:B------:R-:W0:Y:S02]  /*b4a0*/  LDS.128 R4, [R152+0x388d0] ;  /* 0x0388d00098047984 */ /* 0x000e240000000c00 */
[----:B0-----:R-:W-:Y:S02]  /*b4b0*/  R2UR UR6, R5 ;  /* 0x00000000050672ca */ /* 0x001fe400000e0000 */
[----:B------:R-:W-:Y:S01]  /*b4c0*/  R2UR UR5, R6 ;  /* 0x00000000060572ca */ /* 0x000fe200000e0000 */
[----:B------:R-:W-:Y:S06]  /*b4d0*/  BAR.ARV 0x4, 0x180 ;  /* 0x0106000000007b1d */ /* 0x000fec0000002000 */
[----:B------:R-:W-:Y:S08]  /*b4e0*/  @P0 BRA `(.L_x_413) ;  /* 0x0000002000200947 */ /* 0x000ff00003800000 */
[----:B------:R-:W0:Y:S01]  /*b4f0*/  S2R R9, SR_SWINHI ;  /* 0x0000000000097919 */ /* 0x000e220000002f00 */
[----:B------:R-:W-:Y:S01]  /*b500*/  F2FP.BF16.F32.PACK_AB R24, R25, R24 ;  /* 0x000000181918723e */ /* 0x000fe200000010ff */
[----:B------:R-:W-:Y:S01]  /*b510*/  ULDC.64 UR8, c[0x0][0xc00] ;  /* 0x0003000000087ab9 */ /* 0x000fe20000000a00 */
[----:B------:R-:W-:Y:S01]  /*b520*/  F2FP.BF16.F32.PACK_AB R25, R164, R26 ;  /* 0x0000001aa419723e */ /* 0x000fe200000010ff */
[----:B------:R-:W-:Y:S01]  /*b530*/  UISETP.NE.U32.AND UP0, UPT, UR8, URZ, UPT ;  /* 0x0000003f0800728c */ /* 0x000fe2000bf05070 */
[----:B------:R-:W-:Y:S01]  /*b540*/  F2FP.BF16.F32.PACK_AB R26, R29, R28 ;  /* 0x0000001c1d1a723e */ /* 0x000fe200000010ff */
[----:B------:R-:W-:Y:S01]  /*b550*/  ULDC.64 UR12, c[0x0][0x208] ;  /* 0x00008200000c7ab9 */ /* 0x000fe20000000a00 */
[----:B------:R-:W-:Y:S01]  /*b560*/  F2FP.BF16.F32.PACK_AB R32, R33, R32 ;  /* 0x000000202120723e */ /* 0x000fe200000010ff */
[----:B------:R-:W-:Y:S01]  /*b570*/  UISETP.NE.AND.EX UP0, UPT, UR9, URZ, UPT, UP0 ;  /* 0x0000003f0900728c */ /* 0x000fe2000bf05300 */
[----:B------:R-:W-:Y:S02]  /*b580*/  F2FP.BF16.F32.PACK_AB R27, R8, R27 ;  /* 0x0000001b081b723e */ /* 0x000fe400000010ff */
[----:B------:R-:W-:-:S02]  /*b590*/  F2FP.BF16.F32.PACK_AB R33, R163, R34 ;  /* 0x00000022a321723e */ /* 0x000fc400000010ff */
[----:B------:R-:W-:Y:S02]  /*b5a0*/  F2FP.BF16.F32.PACK_AB R40, R41, R40 ;  /* 0x000000282928723e */ /* 0x000fe400000010ff */
[----:B------:R-:W-:Y:S02]  /*b5b0*/  F2FP.BF16.F32.PACK_AB R34, R37, R36 ;  /* 0x000000242522723e */ /* 0x000fe400000010ff */
[----:B------:R-:W-:Y:S02]  /*b5c0*/  F2FP.BF16.F32.PACK_AB R35, R162, R35 ;  /* 0x00000023a223723e */ /* 0x000fe400000010ff */
[----:B------:R-:W-:Y:S02]  /*b5d0*/  F2FP.BF16.F32.PACK_AB R41, R161, R42 ;  /* 0x0000002aa129723e */ /* 0x000fe400000010ff */
[----:B------:R-:W-:Y:S02]  /*b5e0*/  F2FP.BF16.F32.PACK_AB R48, R49, R48 ;  /* 0x000000303130723e */ /* 0x000fe400000010ff */
[----:B------:R-:W-:-:S02]  /*b5f0*/  F2FP.BF16.F32.PACK_AB R42, R45, R44 ;  /* 0x0000002c2d2a723e */ /* 0x000fc400000010ff */
[----:B------:R-:W-:Y:S02]  /*b600*/  F2FP.BF16.F32.PACK_AB R43, R160, R43 ;  /* 0x0000002ba02b723e */ /* 0x000fe400000010ff */
[----:B------:R-:W-:Y:S02]  /*b610*/  F2FP.BF16.F32.PACK_AB R49, R159, R50 ;  /* 0x000000329f31723e */ /* 0x000fe400000010ff */
[----:B------:R-:W-:Y:S02]  /*b620*/  F2FP.BF16.F32.PACK_AB R56, R57, R56 ;  /* 0x000000383938723e */ /* 0x000fe400000010ff */
[----:B------:R-:W-:Y:S02]  /*b630*/  F2FP.BF16.F32.PACK_AB R50, R53, R52 ;  /* 0x000000343532723e */ /* 0x000fe400000010ff */
[----:B------:R-:W-:Y:S02]  /*b640*/  MOV R4, R152 ;  /* 0x0000009800047202 */ /* 0x000fe40000000f00 */
[----:B0-----:R-:W-:-:S02]  /*b650*/  MOV R5, R9 ;  /* 0x0000000900057202 */ /* 0x001fc40000000f00 */
[----:B------:R-:W-:Y:S02]  /*b660*/  F2FP.BF16.F32.PACK_AB R51, R158, R51 ;  /* 0x000000339e33723e */ /* 0x000fe400000010ff */
[----:B------:R-:W-:Y:S01]  /*b670*/  F2FP.BF16.F32.PACK_AB R57, R157, R58 ;  /* 0x0000003a9d39723e */ /* 0x000fe200000010ff */
[----:B------:R-:W-:Y:S01]  /*b680*/  IMAD.WIDE R106, R225, 0x2, R4 ;  /* 0x00000002e16a7825 */ /* 0x000fe200078e0204 */
[----:B------:R-:W-:Y:S02]  /*b690*/  F2FP.BF16.F32.PACK_AB R64, R65, R64 ;  /* 0x000000404140723e */ /* 0x000fe400000010ff */
[----:B------:R-:W-:Y:S02]  /*b6a0*/  F2FP.BF16.F32.PACK_AB R58, R61, R60 ;  /* 0x0000003c3d3a723e */ /* 0x000fe400000010ff */
[C---:B------:R-:W-:Y:S02]  /*b6b0*/  IADD3 R173, P1, R106.reuse, 0x20, RZ ;  /* 0x000000206aad7810 */ /* 0x040fe40007f3e0ff */
[----:B------:R-:W-:-:S02]  /*b6c0*/  IADD3 R175, P0, R106, 0x40, RZ ;  /* 0x000000406aaf7810 */ /* 0x000fc40007f1e0ff */
[C---:B------:R-:W-:Y:S01]  /*b6d0*/  IADD3 R183, P5, R106.reuse, 0x4040, RZ ;  /* 0x000040406ab77810 */ /* 0x040fe20007fbe0ff */
[--C-:B------:R-:W-:Y:S01]  /*b6e0*/  IMAD.X R11, RZ, RZ, R107.reuse, P1 ;  /* 0x000000ffff0b7224 */ /* 0x100fe200008e066b */
[C---:B------:R-:W-:Y:S01]  /*b6f0*/  IADD3 R177, P4, R106.reuse, 0x60, RZ ;  /* 0x000000606ab17810 */ /* 0x040fe20007f9e0ff */
[--C-:B------:R-:W-:Y:S01]  /*b700*/  IMAD.X R13, RZ, RZ, R107.reuse, P0 ;  /* 0x000000ffff0d7224 */ /* 0x100fe200000e066b */
[C---:B------:R-:W-:Y:S01]  /*b710*/  LOP3.LUT R9, R106.reuse, 0x380, RZ, 0xc0, !PT ;  /* 0x000003806a097812 */ /* 0x040fe200078ec0ff */
[--C-:B------:R-:W-:Y:S01]  /*b720*/  IMAD.X R39, RZ, RZ, R107.reuse, P5 ;  /* 0x000000ffff277224 */ /* 0x100fe200028e066b */
[C---:B------:R-:W-:Y:S01]  /*b730*/  IADD3 R179, P3, R106.reuse, 0x4000, RZ ;  /* 0x000040006ab37810 */ /* 0x040fe20007f7e0ff */
[--C-:B------:R-:W-:Y:S01]  /*b740*/  IMAD.X R15, RZ, RZ, R107.reuse, P4 ;  /* 0x000000ffff0f7224 */ /* 0x100fe200020e066b */
[C---:B------:R-:W-:Y:S02]  /*b750*/  IADD3 R181, P6, R106.reuse, 0x4020, RZ ;  /* 0x000040206ab57810 */ /* 0x040fe40007fde0ff */
[C---:B------:R-:W-:Y:S01]  /*b760*/  IADD3 R185, P2, R106.reuse, 0x4060, RZ ;  /* 0x000040606ab97810 */ /* 0x040fe20007f5e0ff */
[--C-:B------:R-:W-:Y:S01]  /*b770*/  IMAD.X R21, RZ, RZ, R107.reuse, P3 ;  /* 0x000000ffff157224 */ /* 0x100fe200018e066b */
[----:B------:R-:W-:Y:S01]  /*b780*/  IADD3 R187, P1, R106, 0x8000, RZ ;  /* 0x000080006abb7810 */ /* 0x000fe20007f3e0ff */
[--C-:B------:R-:W-:Y:S01]  /*b790*/  IMAD.X R31, RZ, RZ, R107.reuse, P6 ;  /* 0x000000ffff1f7224 */ /* 0x100fe200030e066b */
[----:B------:R-:W-:Y:S01]  /*b7a0*/  LOP3.LUT R10, R173, 0x380, RZ, 0xc0, !PT ;  /* 0x00000380ad0a7812 */ /* 0x000fe200078ec0ff */
[--C-:B------:R-:W-:Y:S01]  /*b7b0*/  IMAD.X R47, RZ, RZ, R107.reuse, P2 ;  /* 0x000000ffff2f7224 */ /* 0x100fe200010e066b */
[----:B------:R-:W-:Y:S01]  /*b7c0*/  LOP3.LUT R12, R175, 0x380, RZ, 0xc0, !PT ;  /* 0x00000380af0c7812 */ /* 0x000fe200078ec0ff */
[----:B------:R-:W-:Y:S01]  /*b7d0*/  IMAD.X R55, RZ, RZ, R107, P1 ;  /* 0x000000ffff377224 */ /* 0x000fe200008e066b */
[----:B------:R-:W-:-:S02]  /*b7e0*/  LOP3.LUT R14, R177, 0x380, RZ, 0xc0, !PT ;  /* 0x00000380b10e7812 */ /* 0x000fc400078ec0ff */
[C---:B------:R-:W-:Y:S02]  /*b7f0*/  IADD3 R6, P5, R106.reuse, 0xc020, RZ ;  /* 0x0000c0206a067810 */ /* 0x040fe40007fbe0ff */
[----:B------:R-:W-:Y:S02]  /*b800*/  SHF.R.U64 R9, R9, 0x3, RZ ;  /* 0x0000000309097819 */ /* 0x000fe400000012ff */
[----:B------:R-:W-:Y:S01]  /*b810*/  LOP3.LUT R20, R179, 0x380, RZ, 0xc0, !PT ;  /* 0x00000380b3147812 */ /* 0x000fe200078ec0ff */
[--C-:B------:R-:W-:Y:S01]  /*b820*/  IMAD.X R99, RZ, RZ, R107.reuse, P5 ;  /* 0x000000ffff637224 */ /* 0x100fe200028e066b */
[----:B------:R-:W-:Y:S02]  /*b830*/  IADD3 R189, P0, R106, 0x8020, RZ ;  /* 0x000080206abd7810 */ /* 0x000fe40007f1e0ff */
[----:B------:R-:W-:Y:S02]  /*b840*/  SHF.R.U64 R10, R10, 0x3, RZ ;  /* 0x000000030a0a7819 */ /* 0x000fe400000012ff */
[----:B------:R-:W-:Y:S01]  /*b850*/  LOP3.LUT R30, R181, 0x380, RZ, 0xc0, !PT ;  /* 0x00000380b51e7812 */ /* 0x000fe200078ec0ff */
[----:B------:R-:W-:Y:S01]  /*b860*/  IMAD.X R63, RZ, RZ, R107, P0 ;  /* 0x000000ffff3f7224 */ /* 0x000fe200000e066b */
[----:B------:R-:W-:-:S02]  /*b870*/  IADD3 R191, P4, R106, 0x8040, RZ ;  /* 0x000080406abf7810 */ /* 0x000fc40007f9e0ff */
[----:B------:R-:W-:Y:S02]  /*b880*/  SHF.R.U64 R12, R12, 0x3, RZ ;  /* 0x000000030c0c7819 */ /* 0x000fe400000012ff */
[----:B------:R-:W-:Y:S01]  /*b890*/  LOP3.LUT R38, R183, 0x380, RZ, 0xc0, !PT ;  /* 0x00000380b7267812 */ /* 0x000fe200078ec0ff */
[--C-:B------:R-:W-:Y:S01]  /*b8a0*/  IMAD.X R71, RZ, RZ, R107.reuse, P4 ;  /* 0x000000ffff477224 */ /* 0x100fe200020e066b */
[C---:B------:R-:W-:Y:S02]  /*b8b0*/  IADD3 R193, P3, R106.reuse, 0x8060, RZ ;  /* 0x000080606ac17810 */ /* 0x040fe40007f7e0ff */
[C---:B------:R-:W-:Y:S02]  /*b8c0*/  IADD3 R195, P6, R106.reuse, 0xc000, RZ ;  /* 0x0000c0006ac37810 */ /* 0x040fe40007fde0ff */
[C---:B------:R-:W-:Y:S01]  /*b8d0*/  IADD3 R102, P2, R106.reuse, 0xc040, RZ ;  /* 0x0000c0406a667810 */ /* 0x040fe20007f5e0ff */
[--C-:B------:R-:W-:Y:S01]  /*b8e0*/  IMAD.X R79, RZ, RZ, R107.reuse, P3 ;  /* 0x000000ffff4f7224 */ /* 0x100fe200018e066b */
[----:B------:R-:W-:Y:S01]  /*b8f0*/  IADD3 R172, P1, R106, 0xc060, RZ ;  /* 0x0000c0606aac7810 */ /* 0x000fe20007f3e0ff */
[--C-:B------:R-:W-:Y:S01]  /*b900*/  IMAD.X R95, RZ, RZ, R107.reuse, P6 ;  /* 0x000000ffff5f7224 */ /* 0x100fe200030e066b */
[----:B------:R-:W-:Y:S01]  /*b910*/  SHF.R.U64 R14, R14, 0x3, RZ ;  /* 0x000000030e0e7819 */ /* 0x000fe200000012ff */
[----:B------:R-:W-:Y:S01]  /*b920*/  IMAD.X R103, RZ, RZ, R107, P2 ;  /* 0x000000ffff677224 */ /* 0x000fe200010e066b */
[----:B------:R-:W-:-:S02]  /*b930*/  LOP3.LUT R46, R185, 0x380, RZ, 0xc0, !PT ;  /* 0x00000380b92e7812 */ /* 0x000fc400078ec0ff */
[----:B------:R-:W-:Y:S02]  /*b940*/  LOP3.LUT R106, R9, R106, RZ, 0x3c, !PT ;  /* 0x0000006a096a7212 */ /* 0x000fe400078e3cff */
[----:B------:R-:W-:Y:S02]  /*b950*/  SHF.R.U64 R20, R20, 0x3, RZ ;  /* 0x0000000314147819 */ /* 0x000fe400000012ff */
[----:B------:R-:W-:Y:S02]  /*b960*/  LOP3.LUT R54, R187, 0x380, RZ, 0xc0, !PT ;  /* 0x00000380bb367812 */ /* 0x000fe400078ec0ff */
[----:B------:R-:W-:Y:S02]  /*b970*/  LOP3.LUT R98, R6, 0x380, RZ, 0xc0, !PT ;  /* 0x0000038006627812 */ /* 0x000fe400078ec0ff */
[----:B------:R-:W-:Y:S02]  /*b980*/  LOP3.LUT R10, R10, R173, RZ, 0x3c, !PT ;  /* 0x000000ad0a0a7212 */ /* 0x000fe400078e3cff */
[----:B------:R-:W-:-:S02]  /*b990*/  SHF.R.U64 R30, R30, 0x3, RZ ;  /* 0x000000031e1e7819 */ /* 0x000fc400000012ff */
[----:B------:R-:W-:Y:S02]  /*b9a0*/  LOP3.LUT R62, R189, 0x380, RZ, 0xc0, !PT ;  /* 0x00000380bd3e7812 */ /* 0x000fe400078ec0ff */
[----:B------:R-:W-:Y:S02]  /*b9b0*/  LOP3.LUT R12, R12, R175, RZ, 0x3c, !PT ;  /* 0x000000af0c0c7212 */ /* 0x000fe400078e3cff */
[----:B------:R-:W-:Y:S02]  /*b9c0*/  SHF.R.U64 R38, R38, 0x3, RZ ;  /* 0x0000000326267819 */ /* 0x000fe400000012ff */
[----:B------:R-:W-:Y:S02]  /*b9d0*/  LOP3.LUT R70, R191, 0x380, RZ, 0xc0, !PT ;  /* 0x00000380bf467812 */ /* 0x000fe400078ec0ff */
[----:B------:R-:W-:Y:S02]  /*b9e0*/  LOP3.LUT R14, R14, R177, RZ, 0x3c, !PT ;  /* 0x000000b10e0e7212 */ /* 0x000fe400078e3cff */
[----:B------:R-:W-:-:S02]  /*b9f0*/  SHF.R.U64 R46, R46, 0x3, RZ ;  /* 0x000000032e2e7819 */ /* 0x000fc400000012ff */
[----:B------:R-:W-:Y:S02]  /*ba00*/  LOP3.LUT R78, R193, 0x380, RZ, 0xc0, !PT ;  /* 0x00000380c14e7812 */ /* 0x000fe400078ec0ff */
[----:B------:R-:W-:Y:S02]  /*ba10*/  IADD3.X R9, RZ, R107, RZ, P1, !PT ;  /* 0x0000006bff097210 */ /* 0x000fe40000ffe4ff */
[----:B------:R-:W-:Y:S02]  /*ba20*/  LOP3.LUT R20, R20, R179, RZ, 0x3c, !PT ;  /* 0x000000b314147212 */ /* 0x000fe400078e3cff */
[----:B------:R-:W-:Y:S02]  /*ba30*/  SHF.R.U64 R54, R54, 0x3, RZ ;  /* 0x0000000336367819 */ /* 0x000fe400000012ff */
[----:B------:R-:W-:Y:S02]  /*ba40*/  LOP3.LUT R94, R195, 0x380, RZ, 0xc0, !PT ;  /* 0x00000380c35e7812 */ /* 0x000fe400078ec0ff */
[----:B------:R-:W-:Y:S01]  /*ba50*/  MOV R106, R106 ;  /* 0x0000006a006a7202 */ /* 0x000fe20000000f00 */
[----:B------:R-:W-:Y:S01]  /*ba60*/  BAR.SYNC.DEFER_BLOCKING 0x1, 0x100 ;  /* 0x0044000000007b1d */ /* 0x000fe20000010000 */
[----:B------:R-:W-:-:S02]  /*ba70*/  SHF.R.U64 R29, R98, 0x3, RZ ;  /* 0x00000003621d7819 */ /* 0x000fc400000012ff */
[----:B------:R-:W-:Y:S02]  /*ba80*/  LOP3.LUT R30, R30, R181, RZ, 0x3c, !PT ;  /* 0x000000b51e1e7212 */ /* 0x000fe400078e3cff */
[----:B------:R-:W-:Y:S02]  /*ba90*/  SHF.R.U64 R62, R62, 0x3, RZ ;  /* 0x000000033e3e7819 */ /* 0x000fe400000012ff */
[----:B------:R-:W-:Y:S02]  /*baa0*/  LOP3.LUT R107, R102, 0x380, RZ, 0xc0, !PT ;  /* 0x00000380666b7812 */ /* 0x000fe400078ec0ff */
[----:B------:R-:W-:Y:S02]  /*bab0*/  MOV R11, R10 ;  /* 0x0000000a000b7202 */ /* 0x000fe40000000f00 */
[----:B------:R-:W-:Y:S02]  /*bac0*/  LOP3.LUT R38, R38, R183, RZ, 0x3c, !PT ;  /* 0x000000b726267212 */ /* 0x000fe400078e3cff */
[----:B------:R-:W-:-:S02]  /*bad0*/  SHF.R.U64 R70, R70, 0x3, RZ ;  /* 0x0000000346467819 */ /* 0x000fc400000012ff */
[----:B------:R-:W-:Y:S02]  /*bae0*/  MOV R12, R12 ;  /* 0x0000000c000c7202 */ /* 0x000fe40000000f00 */
[----:B------:R-:W-:Y:S02]  /*baf0*/  LOP3.LUT R46, R46, R185, RZ, 0x3c, !PT ;  /* 0x000000b92e2e7212 */ /* 0x000fe400078e3cff */
[----:B------:R-:W-:Y:S02]  /*bb00*/  SHF.R.U64 R78, R78, 0x3, RZ ;  /* 0x000000034e4e7819 */ /* 0x000fe400000012ff */
[----:B------:R-:W-:Y:S02]  /*bb10*/  LOP3.LUT R173, R172, 0x380, RZ, 0xc0, !PT ;  /* 0x00000380acad7812 */ /* 0x000fe400078ec0ff */
[----:B------:R-:W-:Y:S01]  /*bb20*/  MOV R14, R14 ;  /* 0x0000000e000e7202 */ /* 0x000fe20000000f00 */
[----:B------:R-:W-:Y:S01]  /*bb30*/  STSM.16.M88.4 [R106], R24 ;  /* 0x000000186a007844 */ /* 0x000fe20000000200 */
[----:B------:R-:W-:-:S02]  /*bb40*/  LOP3.LUT R54, R54, R187, RZ, 0x3c, !PT ;  /* 0x000000bb36367212 */ /* 0x000fc400078e3cff */
[----:B------:R-:W-:Y:S01]  /*bb50*/  SHF.R.U64 R94, R94, 0x3, RZ ;  /* 0x000000035e5e7819 */ /* 0x000fe200000012ff */
[----:B------:R-:W-:Y:S01]  /*bb60*/  STSM.16.M88.4 [R11], R32 ;  /* 0x000000200b007844 */ /* 0x000fe20000000200 */
[----:B------:R-:W-:Y:S02]  /*bb70*/  LOP3.LUT R98, R29, R6, RZ, 0x3c, !PT ;  /* 0x000000061d627212 */ /* 0x000fe400078e3cff */
[----:B------:R-:W-:Y:S01]  /*bb80*/  MOV R20, R20 ;  /* 0x0000001400147202 */ /* 0x000fe20000000f00 */
[----:B------:R-:W-:Y:S01]  /*bb90*/  STSM.16.M88.4 [R12], R40 ;  /* 0x000000280c007844 */ /* 0x000fe20000000200 */
[----:B------:R-:W-:Y:S02]  /*bba0*/  F2FP.BF16.F32.PACK_AB R59, R156, R59 ;  /* 0x0000003b9c3b723e */ /* 0x000fe400000010ff */
[----:B------:R-:W-:Y:S01]  /*bbb0*/  F2FP.BF16.F32.PACK_AB R65, R155, R66 ;  /* 0x000000429b41723e */ /* 0x000fe200000010ff */
[----:B------:R-:W-:Y:S01]  /*bbc0*/  STSM.16.M88.4 [R14], R48 ;  /* 0x000000300e007844 */ /* 0x000fe20000000200 */
[----:B------:R-:W-:-:S02]  /*bbd0*/  F2FP.BF16.F32.PACK_AB R72, R73, R72 ;  /* 0x000000484948723e */ /* 0x000fc400000010ff */
[----:B------:R-:W-:Y:S01]  /*bbe0*/  LOP3.LUT R62, R62, R189, RZ, 0x3c, !PT ;  /* 0x000000bd3e3e7212 */ /* 0x000fe200078e3cff */
[----:B------:R-:W-:Y:S01]  /*bbf0*/  STSM.16.M88.4 [R20], R56 ;  /* 0x0000003814007844 */ /* 0x000fe20000000200 */
[----:B------:R-:W-:Y:S02]  /*bc00*/  SHF.R.U64 R107, R107, 0x3, RZ ;  /* 0x000000036b6b7819 */ /* 0x000fe400000012ff */
[----:B------:R-:W-:Y:S02]  /*bc10*/  MOV R30, R30 ;  /* 0x0000001e001e7202 */ /* 0x000fe40000000f00 */
[----:B------:R-:W-:Y:S02]  /*bc20*/  F2FP.BF16.F32.PACK_AB R66, R69, R68 ;  /* 0x000000444542723e */ /* 0x000fe400000010ff */
[----:B------:R-:W-:Y:S02]  /*bc30*/  F2FP.BF16.F32.PACK_AB R67, R154, R67 ;  /* 0x000000439a43723e */ /* 0x000fe400000010ff */
[----:B------:R-:W-:-:S02]  /*bc40*/  F2FP.BF16.F32.PACK_AB R73, R153, R74 ;  /* 0x0000004a9949723e */ /* 0x000fc400000010ff */
[----:B------:R-:W-:Y:S01]  /*bc50*/  F2FP.BF16.F32.PACK_AB R80, R81, R80 ;  /* 0x000000505150723e */ /* 0x000fe200000010ff */
[----:B------:R-:W-:Y:S01]  /*bc60*/  STSM.16.M88.4 [R30], R64 ;  /* 0x000000401e007844 */ /* 0x000fe20000000200 */
[----:B------:R-:W-:Y:S02]  /*bc70*/  LOP3.LUT R70, R70, R191, RZ, 0x3c, !PT ;  /* 0x000000bf46467212 */ /* 0x000fe400078e3cff */
[----:B------:R-:W-:Y:S02]  /*bc80*/  MOV R38, R38 ;  /* 0x0000002600267202 */ /* 0x000fe40000000f00 */
[----:B------:R-:W-:Y:S02]  /*bc90*/  F2FP.BF16.F32.PACK_AB R74, R77, R76 ;  /* 0x0000004c4d4a723e */ /* 0x000fe400000010ff */
[----:B------:R-:W-:Y:S02]  /*bca0*/  F2FP.BF16.F32.PACK_AB R75, R19, R75 ;  /* 0x0000004b134b723e */ /* 0x000fe400000010ff */
[----:B------:R-:W-:-:S02]  /*bcb0*/  F2FP.BF16.F32.PACK_AB R81, R3, R82 ;  /* 0x000000520351723e */ /* 0x000fc400000010ff */
[----:B------:R-:W-:Y:S01]  /*bcc0*/  LOP3.LUT R78, R78, R193, RZ, 0x3c, !PT ;  /* 0x000000c14e4e7212 */ /* 0x000fe200078e3cff */
[----:B------:R-:W-:Y:S01]  /*bcd0*/  STSM.16.M88.4 [R38], R72 ;  /* 0x0000004826007844 */ /* 0x000fe20000000200 */
[----:B------:R-:W-:Y:S02]  /*bce0*/  SHF.R.U64 R173, R173, 0x3, RZ ;  /* 0x00000003adad7819 */ /* 0x000fe400000012ff */
[----:B------:R-:W-:Y:S02]  /*bcf0*/  MOV R46, R46 ;  /* 0x0000002e002e7202 */ /* 0x000fe40000000f00 */
[----:B------:R-:W-:Y:S02]  /*bd00*/  F2FP.BF16.F32.PACK_AB R82, R85, R84 ;  /* 0x000000545552723e */ /* 0x000fe400000010ff */
[----:B------:R-:W-:Y:S02]  /*bd10*/  F2FP.BF16.F32.PACK_AB R83, R83, R86 ;  /* 0x000000565353723e */ /* 0x000fe400000010ff */
[----:B------:R-:W-:-:S02]  /*bd20*/  LOP3.LUT R94, R94, R195, RZ, 0x3c, !PT ;  /* 0x000000c35e5e7212 */ /* 0x000fc400078e3cff */
[----:B------:R-:W-:Y:S01]  /*bd30*/  MOV R54, R54 ;  /* 0x0000003600367202 */ /* 0x000fe20000000f00 */
[----:B------:R0:W-:Y:S01]  /*bd40*/  STSM.16.M88.4 [R46], R80 ;  /* 0x000000502e007844 */ /* 0x0001e20000000200 */
[----:B------:R-:W-:Y:S02]  /*bd50*/  MOV R10, R98 ;  /* 0x00000062000a7202 */ /* 0x000fe40000000f00 */
[----:B------:R-:W-:Y:S02]  /*bd60*/  F2FP.BF16.F32.PACK_AB R84, R89, R88 ;  /* 0x000000585954723e */ /* 0x000fe400000010ff */
[----:B------:R-:W-:Y:S02]  /*bd70*/  F2FP.BF16.F32.PACK_AB R85, R91, R90 ;  /* 0x0000005a5b55723e */ /* 0x000fe400000010ff */
[----:B------:R-:W-:Y:S02]  /*bd80*/  F2FP.BF16.F32.PACK_AB R86, R93, R92 ;  /* 0x0000005c5d56723e */ /* 0x000fe400000010ff */
[----:B------:R-:W-:-:S02]  /*bd90*/  F2FP.BF16.F32.PACK_AB R87, R165, R87 ;  /* 0x00000057a557723e */ /* 0x000fc400000010ff */
[----:B------:R-:W-:Y:S02]  /*bda0*/  F2FP.BF16.F32.PACK_AB R96, R97, R96 ;  /* 0x000000606160723e */ /* 0x000fe400000010ff */
[----:B------:R-:W-:Y:S01]  /*bdb0*/  LOP3.LUT R102, R107, R102, RZ, 0x3c, !PT ;  /* 0x000000666b667212 */ /* 0x000fe200078e3cff */
[----:B------:R1:W-:Y:S01]  /*bdc0*/  STSM.16.M88.4 [R54], R84 ;  /* 0x0000005436007844 */ /* 0x0003e20000000200 */
[----:B------:R-:W-:Y:S01]  /*bdd0*/  MOV R62, R62 ;  /* 0x0000003e003e7202 */ /* 0x000fe20000000f00 */
[----:B0-----:R-:W0:Y:S01]  /*bde0*/  LDC R80, c[0x0][0xbe8] ;  /* 0x0002fa00ff507b82 */ /* 0x001e220000000800 */
[----:B------:R-:W-:Y:S02]  /*bdf0*/  F2FP.BF16.F32.PACK_AB R97, R167, R166 ;  /* 0x000000a6a761723e */ /* 0x000fe400000010ff */
[----:B------:R-:W-:Y:S02]  /*be00*/  F2FP.BF16.F32.PACK_AB R98, R101, R100 ;  /* 0x000000646562723e */ /* 0x000fe400000010ff */
[----:B------:R-:W-:-:S02]  /*be10*/  F2FP.BF16.F32.PACK_AB R99, R169, R168 ;  /* 0x000000a8a963723e */ /* 0x000fc400000010ff */
[----:B------:R-:W-:Y:S02]  /*be20*/  F2FP.BF16.F32.PACK_AB R104, R105, R104 ;  /* 0x000000686968723e */ /* 0x000fe400000010ff */
[----:B------:R-:W-:Y:S01]  /*be30*/  F2FP.BF16.F32.PACK_AB R112, R113, R112 ;  /* 0x000000707170723e */ /* 0x000fe200000010ff */
[----:B------:R1:W-:Y:S01]  /*be40*/  STSM.16.M88.4 [R62], R96 ;  /* 0x000000603e007844 */ /* 0x0003e20000000200 */
[----:B------:R-:W-:Y:S02]  /*be50*/  MOV R70, R70 ;  /* 0x0000004600467202 */ /* 0x000fe40000000f00 */
[----:B------:R-:W-:Y:S02]  /*be60*/  F2FP.BF16.F32.PACK_AB R105, R171, R170 ;  /* 0x000000aaab69723e */ /* 0x000fe400000010ff */
[----:B------:R-:W-:Y:S02]  /*be70*/  F2FP.BF16.F32.PACK_AB R106, R109, R108 ;  /* 0x0000006c6d6a723e */ /* 0x000fe400000010ff */
[----:B------:R-:W-:-:S02]  /*be80*/  F2FP.BF16.F32.PACK_AB R107, R111, R110 ;  /* 0x0000006e6f6b723e */ /* 0x000fc400000010ff */
[----:B------:R-:W-:Y:S02]  /*be90*/  F2FP.BF16.F32.PACK_AB R113, R115, R114 ;  /* 0x000000727371723e */ /* 0x000fe400000010ff */
[----:B------:R-:W-:Y:S01]  /*bea0*/  F2FP.BF16.F32.PACK_AB R120, R121, R120 ;  /* 0x000000787978723e */ /* 0x000fe200000010ff */
[----:B------:R1:W-:Y:S01]  /*beb0*/  STSM.16.M88.4 [R70], R104 ;  /* 0x0000006846007844 */ /* 0x0003e20000000200 */
[----:B------:R-:W-:Y:S02]  /*bec0*/  LOP3.LUT R8, R173, R172, RZ, 0x3c, !PT ;  /* 0x000000acad087212 */ /* 0x000fe400078e3cff */
[----:B------:R-:W-:Y:S02]  /*bed0*/  MOV R78, R78 ;  /* 0x0000004e004e7202 */ /* 0x000fe40000000f00 */
        /* <DEDUP_REMOVED lines=9> */
[----:B------:R-:W-:Y:S01]  /*bf70*/  F2FP.BF16.F32.PACK_AB R136, R137, R136 ;  /* 0x000000888988723e */ /* 0x000fe200000010ff */
[----:B------:R1:W-:Y:S01]  /*bf80*/  STSM.16.M88.4 [R94], R120 ;  /* 0x000000785e007844 */ /* 0x0003e20000000200 */
[----:B------:R-:W-:Y:S02]  /*bf90*/  R2UR UR4, R216 ;  /* 0x00000000d80472ca */ /* 0x000fe400000e0000 */
[----:B------:R-:W-:Y:S02]  /*bfa0*/  F2FP.BF16.F32.PACK_AB R130, R133, R132 ;  /* 0x000000848582723e */ /* 0x000fe400000010ff */
[----:B------:R-:W-:Y:S02]  /*bfb0*/  F2FP.BF16.F32.PACK_AB R131, R135, R134 ;  /* 0x000000868783723e */ /* 0x000fe400000010ff */
[----:B------:R-:W-:Y:S02]  /*bfc0*/  F2FP.BF16.F32.PACK_AB R137, R139, R138 ;  /* 0x0000008a8b89723e */ /* 0x000fe400000010ff */
[----:B------:R-:W-:Y:S01]  /*bfd0*/  F2FP.BF16.F32.PACK_AB R144, R145, R144 ;  /* 0x000000909190723e */ /* 0x000fe200000010ff */
[----:B------:R1:W-:Y:S01]  /*bfe0*/  STSM.16.M88.4 [R10], R128 ;  /* 0x000000800a007844 */ /* 0x0003e20000000200 */
[----:B------:R-:W-:-:S02]  /*bff0*/  MOV R102, R102 ;  /* 0x0000006600667202 */ /* 0x000fc40000000f00 */
[----:B------:R-:W-:Y:S01]  /*c000*/  F2FP.BF16.F32.PACK_AB R138, R141, R140 ;  /* 0x0000008c8d8a723e */ /* 0x000fe200000010ff */
[----:B------:R-:W-:Y:S01]  /*c010*/  USHF.L.U32 UR10, UR4, 0x2, URZ ;  /* 0x00000002040a7899 */ /* 0x000fe2000800063f */
[----:B------:R-:W-:Y:S02]  /*c020*/  F2FP.BF16.F32.PACK_AB R139, R143, R142 ;  /* 0x0000008e8f8b723e */ /* 0x000fe400000010ff */
[----:B------:R-:W-:Y:S02]  /*c030*/  F2FP.BF16.F32.PACK_AB R145, R147, R146 ;  /* 0x000000929391723e */ /* 0x000fe400000010ff */
[----:B------:R-:W-:Y:S01]  /*c040*/  MOV R6, R8 ;  /* 0x0000000800067202 */ /* 0x000fe20000000f00 */
[----:B------:R1:W-:Y:S01]  /*c050*/  STSM.16.M88.4 [R102], R136 ;  /* 0x0000008866007844 */ /* 0x0003e20000000200 */
[----:B------:R-:W-:Y:S02]  /*c060*/  F2FP.BF16.F32.PACK_AB R146, R149, R148 ;  /* 0x000000949592723e */ /* 0x000fe400000010ff */
[----:B------:R-:W-:-:S02]  /*c070*/  F2FP.BF16.F32.PACK_AB R147, R151, R150 ;  /* 0x000000969793723e */ /* 0x000fc400000010ff */
[----:B------:R-:W-:Y:S02]  /*c080*/  R2UR UR7, R219 ;  /* 0x00000000db0772ca */ /* 0x000fe400000e0000 */
[----:B------:R-:W-:Y:S01]  /*c090*/  PLOP3.LUT P0, PT, PT, PT, UP0, 0x80, 0x0 ;  /* 0x000000000000781c */ /* 0x000fe20003f0f008 */
[----:B------:R1:W-:Y:S01]  /*c0a0*/  STSM.16.M88.4 [R6], R144 ;  /* 0x0000009006007844 */ /* 0x0003e20000000200 */
[----:B------:R-:W-:-:S09]  /*c0b0*/  R2UR UR14, R214 ;  /* 0x00000000d60e72ca */ /* 0x000fd200000e0000 */
[----:B------:R-:W-:Y:S02]  /*c0c0*/  USHF.L.U64.HI UR11, UR4, 0x2, UR7 ;  /* 0x00000002040b7899 */ /* 0x000fe40008010207 */
[----:B------:R-:W-:-:S04]  /*c0d0*/  UIADD3 UR4, UP1, UR10, UR8, URZ ;  /* 0x000000080a047290 */ /* 0x000fc8000ff3e03f */
[----:B------:R-:W-:Y:S02]  /*c0e0*/  UIADD3.X UR7, UR11, UR9, URZ, UP1, !UPT ;  /* 0x000000090b077290 */ /* 0x000fe40008ffe43f */
[----:B------:R-:W-:Y:S01]  /*c0f0*/  IMAD.U32 R8, RZ, RZ, UR4 ;  /* 0x00000004ff087e24 */ /* 0x000fe2000f8e00ff */
[----:B------:R-:W-:-:S03]  /*c100*/  ULDC.64 UR8, c[0x0][0xc08] ;  /* 0x0003020000087ab9 */ /* 0x000fc60000000a00 */
[----:B------:R-:W-:Y:S01]  /*c110*/  IMAD.U32 R9, RZ, RZ, UR7 ;  /* 0x00000007ff097e24 */ /* 0x000fe2000f8e00ff */
[----:B------:R-:W-:Y:S06]  /*c120*/  BAR.SYNC.DEFER_BLOCKING 0x1, 0x100 ;  /* 0x0044000000007b1d */ /* 0x000fec0000010000 */
[----:B------:R-:W2:Y:S01]  /*c130*/  @P0 LDG.E R3, desc[UR12][R8.64] ;  /* 0x0000000c08030981 */ /* 0x000ea2000c1e1900 */
[----:B0-----:R-:W-:Y:S01]  /*c140*/  ISETP.NE.AND P1, PT, R80, 0x1, PT ;  /* 0x000000015000780c */ /* 0x001fe20003f25270 */
[----:B------:R-:W-:Y:S01]  /*c150*/  UISETP.NE.U32.AND UP1, UPT, UR8, URZ, UPT ;  /* 0x0000003f0800728c */ /* 0x000fe2000bf25070 */
[----:B------:R-:W-:Y:S01]  /*c160*/  IMAD.U32 R15, RZ, RZ, UR14 ;  /* 0x0000000eff0f7e24 */ /* 0x000fe2000f8e00ff */
[----:B------:R-:W-:Y:S01]  /*c170*/  ULDC UR7, c[0x0][0xa88] ;  /* 0x0002a20000077ab9 */ /* 0x000fe20000000800 */
[----:B------:R-:W-:Y:S01]  /*c180*/  UMOV UR4, URZ ;  /* 0x0000003f00047c82 */ /* 0x000fe20008000000 */
[----:B------:R-:W-:-:S06]  /*c190*/  UISETP.NE.AND.EX UP1, UPT, UR9, URZ, UPT, UP1 ;  /* 0x0000003f0900728c */ /* 0x000fcc000bf25310 */
[----:B------:R-:W-:Y:S02]  /*c1a0*/  PLOP3.LUT P2, PT, PT, PT, UP1, 0x80, 0x0 ;  /* 0x000000000000781c */ /* 0x000fe40003f4f018 */
[----:B------:R-:W0:Y:S03]  /*c1b0*/  @P1 LDC R11, c[0x0][0xbec] ;  /* 0x0002fb00ff0b1b82 */ /* 0x000e260000000800 */
[----:B------:R-:W-:-:S04]  /*c1c0*/  @UP1 UIADD3 UR8, UP2, UR10, UR8, URZ ;  /* 0x000000080a081290 */ /* 0x000fc8000ff5e03f */
[----:B------:R-:W-:Y:S01]  /*c1d0*/  @UP1 UIADD3.X UR9, UR11, UR9, URZ, UP2, !UPT ;  /* 0x000000090b091290 */ /* 0x000fe200097fe43f */
[----:B------:R-:W3:Y:S01]  /*c1e0*/  @P1 LDC R13, c[0x0][0xbf0] ;  /* 0x0002fc00ff0d1b82 */ /* 0x000ee20000000800 */
[----:B------:R-:W-:-:S04]  /*c1f0*/  IMAD.U32 R20, RZ, RZ, UR8 ;  /* 0x00000008ff147e24 */ /* 0x000fc8000f8e00ff */
[----:B------:R-:W-:Y:S01]  /*c200*/  IMAD.U32 R21, RZ, RZ, UR9 ;  /* 0x00000009ff157e24 */ /* 0x000fe2000f8e00ff */
[----:B--2---:R-:W-:Y:S01]  /*c210*/  @P0 R2UR UR4, R3 ;  /* 0x00000000030402ca */ /* 0x004fe200000e0000 */
[----:B------:R-:W-:-:S06]  /*c220*/  IMAD.U32 R3, RZ, RZ, UR7 ;  /* 0x00000007ff037e24 */ /* 0x000fcc000f8e00ff */
[----:B------:R1:W5:Y:S01]  /*c230*/  @P2 LDG.E R3, desc[UR12][R20.64] ;  /* 0x0000000c14032981 */ /* 0x000362000c1e1900 */
[----:B0--3--:R-:W-:Y:S07]  /*c240*/  @P2 BRA `(.L_x_414) ;  /* 0x0000000000142947 */ /* 0x009fee0003800000 */
[----:B------:R-:W-:Y:S05]  /*c250*/  @!P0 BRA `(.L_x_414) ;  /* 0x0000000000108947 */ /* 0x000fea0003800000 */
[----:B------:R-:W-:Y:S02]  /*c260*/  ULDC.64 UR8, c[0x0][0x208] ;  /* 0x0000820000087ab9 */ /* 0x000fe40000000a00 */
[----:B-1----:R-:W2:Y:S04]  /*c270*/  LDG.E R6, desc[UR8][R8.64] ;  /* 0x0000000808067981 */ /* 0x002ea8000c1e1900 */
[----:B-----5:R-:W2:Y:S02]  /*c280*/  LDG.E R3, desc[UR8][R8.64+0x4] ;  /* 0x0000040808037981 */ /* 0x020ea4000c1e1900 */
[----:B--2---:R-:W-:-:S07]  /*c290*/  IMAD.IADD R3, R3, 0x1, -R6 ;  /* 0x0000000103037824 */ /* 0x004fce00078e0a06 */
.L_x_414:
[----:B------:R-:W-:Y:S01]  /*c2a0*/  R2UR UR18, R215 ;  /* 0x00000000d71272ca */ /* 0x000fe200000e0000 */
[----:B------:R-:W-:Y:S01]  /*c2b0*/  ULDC.64 UR12, c[0x0][0xb90] ;  /* 0x0002e400000c7ab9 */ /* 0x000fe20000000a00 */
[----:B------:R-:W-:Y:S01]  /*c2c0*/  R2UR UR16, R219 ;  /* 0x00000000db1072ca */ /* 0x000fe200000e0000 */
[----:B------:R-:W-:Y:S01]  /*c2d0*/  USHF.R.S32.HI UR11, URZ, 0x1f, UR4 ;  /* 0x0000001f3f0b7899 */ /* 0x000fe20008011404 */
[----:B------:R-:W-:Y:S01]  /*c2e0*/  R2UR UR15, R216 ;  /* 0x00000000d80f72ca */ /* 0x000fe200000e0000 */
[----:B-1----:R-:W-:Y:S01]  /*c2f0*/  IMAD R10, R15, 0x80, R224 ;  /* 0x000000800f0a7824 */ /* 0x002fe200078e02e0 */
[----:B------:R-:W-:Y:S01]  /*c300*/  UMOV UR10, UR4 ;  /* 0x00000004000a7c82 */ /* 0x000fe20008000000 */
[----:B------:R-:W-:Y:S01]  /*c310*/  IMAD R9, R217, 0x40, R18 ;  /* 0x00000040d9097824 */ /* 0x000fe200078e0212 */
[----:B------:R-:W-:Y:S01]  /*c320*/  R2UR UR17, R214 ;  /* 0x00000000d61172ca */ /* 0x000fe200000e0000 */
[----:B------:R-:W-:Y:S01]  /*c330*/  @P1 IMAD.HI.U32 R6, R10, R11, RZ ;  /* 0x0000000b0a061227 */ /* 0x000fe200078e00ff */
[----:B------:R-:W0:Y:S01]  /*c340*/  @P1 LDC R19, c[0x0][0xbf0] ;  /* 0x0002fc00ff131b82 */ /* 0x000e220000000800 */
[----:B------:R-:W-:-:S02]  /*c350*/  ULDC.64 UR20, c[0x0][0x208] ;  /* 0x0000820000147ab9 */ /* 0x000fc40000000a00 */
[----:B------:R-:W-:Y:S01]  /*c360*/  USHF.R.S32.HI UR14, URZ, 0x1f, UR18 ;  /* 0x0000001f3f0e7899 */ /* 0x000fe20008011412 */
[----:B------:R-:W-:Y:S01]  /*c370*/  IMAD.MOV.U32 R8, RZ, RZ, R10 ;  /* 0x000000ffff087224 */ /* 0x000fe200078e000a */
[----:B------:R-:W-:Y:S01]  /*c380*/  UIMAD.WIDE.U32 UR8, UR18, UR12, UR10 ;  /* 0x0000000c120872a5 */ /* 0x000fe2000f8e000a */
[----:B------:R-:W-:Y:S01]  /*c390*/  @P1 SHF.R.U32.HI R8, RZ, R13, R6 ;  /* 0x0000000dff081219 */ /* 0x000fe20000011606 */
[----:B------:R-:W-:Y:S01]  /*c3a0*/  UIMAD UR7, UR14, UR12, URZ ;  /* 0x0000000c0e0772a4 */ /* 0x000fe2000f8e023f */
[----:B------:R-:W-:Y:S01]  /*c3b0*/  IMAD.WIDE R4, R9, 0x2, R4 ;  /* 0x0000000209047825 */ /* 0x000fe200078e0204 */
[----:B------:R-:W-:Y:S01]  /*c3c0*/  USEL UR16, UR16, URZ, !UP0 ;  /* 0x0000003f10107287 */ /* 0x000fe2000c000000 */
[--C-:B------:R-:W-:Y:S01]  /*c3d0*/  SHF.R.S32.HI R6, RZ, 0x1f, R8.reuse ;  /* 0x0000001fff067819 */ /* 0x100fe20000011408 */
[----:B------:R-:W-:Y:S01]  /*c3e0*/  UIMAD UR7, UR18, UR13, UR7 ;  /* 0x0000000d120772a4 */ /* 0x000fe2000f8e0207 */
[----:B------:R-:W-:Y:S01]  /*c3f0*/  IMAD.MOV R11, RZ, RZ, -R8 ;  /* 0x000000ffff0b7224 */ /* 0x000fe200078e0a08 */
[----:B------:R-:W-:Y:S01]  /*c400*/  USEL UR15, UR15, URZ, !UP0 ;  /* 0x0000003f0f0f7287 */ /* 0x000fe2000c000000 */
[----:B------:R-:W-:Y:S01]  /*c410*/  IADD3 R33, P3, R4, 0x4000, RZ ;  /* 0x0000400004217810 */ /* 0x000fe20007f7e0ff */
[----:B------:R-:W-:Y:S01]  /*c420*/  ULDC.64 UR12, c[0x0][0xb98] ;  /* 0x0002e600000c7ab9 */ /* 0x000fe20000000a00 */
[----:B------:R-:W-:Y:S01]  /*c430*/  UIADD3 UR9, UR9, UR7, URZ ;  /* 0x0000000709097290 */ /* 0x000fe2000fffe03f */
[----:B------:R-:W-:Y:S01]  /*c440*/  IMAD R11, R80, R11, R10 ;  /* 0x0000000b500b7224 */ /* 0x000fe200078e020a */
[----:B------:R-:W-:Y:S01]  /*c450*/  UIMAD UR7, UR16, UR12, URZ ;  /* 0x0000000c100772a4 */ /* 0x000fe2000f8e023f */
[----:B------:R-:W-:Y:S01]  /*c460*/  IADD3 R13, P5, R4, 0x1000, RZ ;  /* 0x00001000040d7810 */ /* 0x000fe20007fbe0ff */
[----:B------:R-:W-:Y:S01]  /*c470*/  UIMAD.WIDE.U32 UR8, UR15, UR12, UR8 ;  /* 0x0000000c0f0872a5 */ /* 0x000fe2000f8e0008 */
[----:B------:R-:W-:Y:S01]  /*c480*/  LOP3.LUT R32, R33, 0x380, RZ, 0xc0, !PT ;  /* 0x0000038021207812 */ /* 0x000fe200078ec0ff */
[----:B------:R-:W-:Y:S01]  /*c490*/  UIMAD UR7, UR15, UR13, UR7 ;  /* 0x0000000d0f0772a4 */ /* 0x000fe2000f8e0207 */
[----:B------:R-:W-:Y:S01]  /*c4a0*/  LOP3.LUT R12, R13, 0x380, RZ, 0xc0, !PT ;  /* 0x000003800d0c7812 */ /* 0x000fe200078ec0ff */
[----:B-----5:R-:W-:Y:S01]  /*c4b0*/  IMAD R83, R3, R80, RZ ;  /* 0x0000005003537224 */ /* 0x020fe200078e02ff */
[----:B------:R-:W-:Y:S01]  /*c4c0*/  SHF.R.U64 R32, R32, 0x3, RZ ;  /* 0x0000000320207819 */ /* 0x000fe200000012ff */
[----:B------:R-:W-:Y:S01]  /*c4d0*/  ULDC.64 UR12, c[0x0][0xaa0] ;  /* 0x0002a800000c7ab9 */ /* 0x000fe20000000a00 */
[----:B------:R-:W-:Y:S01]  /*c4e0*/  IADD3 R8, P0, R8, UR8, RZ ;  /* 0x0000000808087c10 */ /* 0x000fe2000ff1e0ff */
[----:B------:R-:W-:Y:S01]  /*c4f0*/  IMAD.U32 R9, RZ, RZ, UR7 ;  /* 0x00000007ff097e24 */ /* 0x000fe2000f8e00ff */
[----:B------:R-:W-:-:S02]  /*c500*/  SHF.R.U64 R12, R12, 0x3, RZ ;  /* 0x000000030c0c7819 */ /* 0x000fc400000012ff */
[----:B------:R-:W-:Y:S01]  /*c510*/  LOP3.LUT R32, R32, R33, RZ, 0x3c, !PT ;  /* 0x0000002120207212 */ /* 0x000fe200078e3cff */
[----:B------:R-:W-:Y:S01]  /*c520*/  IMAD.X R33, RZ, RZ, R5, P3 ;  /* 0x000000ffff217224 */ /* 0x000fe200018e0605 */
[----:B------:R-:W-:Y:S01]  /*c530*/  IADD3.X R9, R6, UR9, R9, P0, !PT ;  /* 0x0000000906097c10 */ /* 0x000fe200087fe409 */
[----:B------:R-:W-:Y:S01]  /*c540*/  ULDC.64 UR8, c[0x0][0xb88] ;  /* 0x0002e20000087ab9 */ /* 0x000fe20000000a00 */
[----:B------:R-:W-:Y:S02]  /*c550*/  SHF.R.S32.HI R6, RZ, 0x1f, R11 ;  /* 0x0000001fff067819 */ /* 0x000fe4000001140b */
[C---:B------:R-:W-:Y:S01]  /*c560*/  IADD3 R29, P0, R4.reuse, 0x3000, RZ ;  /* 0x00003000041d7810 */ /* 0x040fe20007f1e0ff */
[----:B------:R-:W-:Y:S01]  /*c570*/  IMAD.WIDE.U32 R8, R11, UR8, R8 ;  /* 0x000000080b087c25 */ /* 0x000fe2000f8e0008 */
[----:B------:R-:W-:Y:S02]  /*c580*/  IADD3 R37, P2, R4, 0x5000, RZ ;  /* 0x0000500004257810 */ /* 0x000fe40007f5e0ff */
[----:B------:R-:W-:Y:S01]  /*c590*/  LOP3.LUT R28, R29, 0x380, RZ, 0xc0, !PT ;  /* 0x000003801d1c7812 */ /* 0x000fe200078ec0ff */
[----:B------:R-:W-:Y:S01]  /*c5a0*/  IMAD R6, R6, UR8, RZ ;  /* 0x0000000806067c24 */ /* 0x000fe2000f8e02ff */
[----:B------:R-:W-:-:S02]  /*c5b0*/  IADD3 R53, P3, R4, 0xa000, RZ ;  /* 0x0000a00004357810 */ /* 0x000fc40007f7e0ff */
[----:B------:R-:W-:Y:S02]  /*c5c0*/  IADD3 R25, P4, R4, 0x2000, RZ ;  /* 0x0000200004197810 */ /* 0x000fe40007f9e0ff */
[----:B------:R-:W-:Y:S01]  /*c5d0*/  LOP3.LUT R12, R12, R13, RZ, 0x3c, !PT ;  /* 0x0000000d0c0c7212 */ /* 0x000fe200078e3cff */
[----:B------:R-:W-:Y:S01]  /*c5e0*/  IMAD R13, R11, UR9, R6 ;  /* 0x000000090b0d7c24 */ /* 0x000fe2000f8e0206 */
[----:B------:R-:W-:Y:S01]  /*c5f0*/  SHF.R.U64 R28, R28, 0x3, RZ ;  /* 0x000000031c1c7819 */ /* 0x000fe200000012ff */
[----:B------:R-:W-:Y:S01]  /*c600*/  ULDC.64 UR8, c[0x0][0xb50] ;  /* 0x0002d40000087ab9 */ /* 0x000fe20000000a00 */
[----:B------:R-:W-:Y:S01]  /*c610*/  LOP3.LUT R36, R37, 0x380, RZ, 0xc0, !PT ;  /* 0x0000038025247812 */ /* 0x000fe200078ec0ff */
[----:B------:R-:W-:Y:S01]  /*c620*/  IMAD.IADD R9, R9, 0x1, R13 ;  /* 0x0000000109097824 */ /* 0x000fe200078e020d */
[----:B------:R-:W-:Y:S01]  /*c630*/  LOP3.LUT R52, R53, 0x380, RZ, 0xc0, !PT ;  /* 0x0000038035347812 */ /* 0x000fe200078ec0ff */
[----:B------:R-:W-:Y:S01]  /*c640*/  IMAD.X R13, RZ, RZ, R5, P5 ;  /* 0x000000ffff0d7224 */ /* 0x000fe200028e0605 */
[----:B------:R-:W-:-:S02]  /*c650*/  LOP3.LUT R24, R25, 0x380, RZ, 0xc0, !PT ;  /* 0x0000038019187812 */ /* 0x000fc400078ec0ff */
[----:B------:R-:W-:Y:S02]  /*c660*/  LEA R10, P6, R8, UR8, 0x2 ;  /* 0x00000008080a7c11 */ /* 0x000fe4000f8c10ff */
[----:B------:R-:W-:Y:S01]  /*c670*/  LOP3.LUT R28, R28, R29, RZ, 0x3c, !PT ;  /* 0x0000001d1c1c7212 */ /* 0x000fe200078e3cff */
[----:B------:R-:W-:Y:S01]  /*c680*/  IMAD.X R29, RZ, RZ, R5, P0 ;  /* 0x000000ffff1d7224 */ /* 0x000fe200000e0605 */
[----:B------:R-:W-:Y:S01]  /*c690*/  SHF.R.U64 R36, R36, 0x3, RZ ;  /* 0x0000000324247819 */ /* 0x000fe200000012ff */
[----:B------:R-:W-:Y:S01]  /*c6a0*/  SHFL.IDX PT, R20, R10, RZ, 0x1c1f ;  /* 0x001c1fff0a147589 */ /* 0x000fe200000e0000 */
[----:B------:R-:W-:Y:S02]  /*c6b0*/  SHF.R.U64 R52, R52, 0x3, RZ ;  /* 0x0000000334347819 */ /* 0x000fe400000012ff */
[----:B------:R-:W-:Y:S01]  /*c6c0*/  SHF.R.U64 R24, R24, 0x3, RZ ;  /* 0x0000000318187819 */ /* 0x000fe200000012ff */
[----:B------:R-:W-:Y:S01]  /*c6d0*/  SHFL.IDX PT, R54, R10, 0x1, 0x1c1f ;  /* 0x003c1f000a367f89 */ /* 0x000fe200000e0000 */
[----:B------:R-:W-:-:S02]  /*c6e0*/  IADD3 R49, P0, R4, 0x9000, RZ ;  /* 0x0000900004317810 */ /* 0x000fc40007f1e0ff */
[----:B------:R-:W-:Y:S01]  /*c6f0*/  LEA.HI.X R11, R8, UR9, R9, 0x2, P6 ;  /* 0x00000009080b7c11 */ /* 0x000fe2000b0f1409 */
[----:B------:R-:W-:Y:S01]  /*c700*/  IMAD.U32 R9, RZ, RZ, UR17 ;  /* 0x00000011ff097e24 */ /* 0x000fe2000f8e00ff */
[----:B------:R-:W-:Y:S01]  /*c710*/  LOP3.LUT R36, R36, R37, RZ, 0x3c, !PT ;  /* 0x0000002524247212 */ /* 0x000fe200078e3cff */
[--C-:B------:R-:W-:Y:S01]  /*c720*/  IMAD.X R37, RZ, RZ, R5.reuse, P2 ;  /* 0x000000ffff257224 */ /* 0x100fe200010e0605 */
[----:B------:R-:W-:Y:S01]  /*c730*/  LOP3.LUT R52, R52, R53, RZ, 0x3c, !PT ;  /* 0x0000003534347212 */ /* 0x000fe200078e3cff */
[--C-:B------:R-:W-:Y:S01]  /*c740*/  IMAD.X R53, RZ, RZ, R5.reuse, P3 ;  /* 0x000000ffff357224 */ /* 0x100fe200018e0605 */
[----:B------:R-:W-:Y:S01]  /*c750*/  LOP3.LUT R24, R24, R25, RZ, 0x3c, !PT ;  /* 0x0000001918187212 */ /* 0x000fe200078e3cff */
[--C-:B------:R-:W-:Y:S01]  /*c760*/  IMAD.X R25, RZ, RZ, R5.reuse, P4 ;  /* 0x000000ffff197224 */ /* 0x100fe200020e0605 */
[----:B------:R-:W-:Y:S01]  /*c770*/  LOP3.LUT R48, R49, 0x380, RZ, 0xc0, !PT ;  /* 0x0000038031307812 */ /* 0x000fe200078ec0ff */
[----:B------:R-:W1:Y:S01]  /*c780*/  SHFL.IDX PT, R21, R11, RZ, 0x1c1f ;  /* 0x001c1fff0b157589 */ /* 0x000e6200000e0000 */
[C---:B------:R-:W-:Y:S01]  /*c790*/  IADD3 R57, P2, R4.reuse, 0xb000, RZ ;  /* 0x0000b00004397810 */ /* 0x040fe20007f5e0ff */
[----:B------:R-:W-:Y:S01]  /*c7a0*/  IMAD R14, R9, 0x80, R222 ;  /* 0x00000080090e7824 */ /* 0x000fe200078e02de */
[C---:B------:R-:W-:Y:S01]  /*c7b0*/  IADD3 R8, P3, R4.reuse, 0xf000, RZ ;  /* 0x0000f00004087810 */ /* 0x040fe20007f7e0ff */
[----:B------:R-:W2:Y:S01]  /*c7c0*/  SHFL.IDX PT, R55, R11, 0x1, 0x1c1f ;  /* 0x003c1f000b377f89 */ /* 0x000ea200000e0000 */
[----:B------:R-:W-:Y:S01]  /*c7d0*/  IADD3 R41, P6, R4, 0x6000, RZ ;  /* 0x0000600004297810 */ /* 0x000fe20007fde0ff */
[----:B------:R-:W-:Y:S01]  /*c7e0*/  VIADD R6, R14, 0x8 ;  /* 0x000000080e067836 */ /* 0x000fe20000000000 */
[C---:B------:R-:W-:Y:S01]  /*c7f0*/  IADD3 R45, P5, R4.reuse, 0x7000, RZ ;  /* 0x00007000042d7810 */ /* 0x040fe20007fbe0ff */
[----:B------:R-:W-:Y:S01]  /*c800*/  UIMAD UR7, UR11, UR12, URZ ;  /* 0x0000000c0b0772a4 */ /* 0x000fe2000f8e023f */
[----:B------:R-:W-:Y:S01]  /*c810*/  IADD3 R69, P4, R4, 0x8000, RZ ;  /* 0x0000800004457810 */ /* 0x000fe20007f9e0ff */
[----:B------:R-:W-:Y:S01]  /*c820*/  UIMAD.WIDE.U32 UR8, UR4, UR12, URZ ;  /* 0x0000000c040872a5 */ /* 0x000fe2000f8e003f */
[----:B------:R-:W-:Y:S01]  /*c830*/  SHF.R.U64 R48, R48, 0x3, RZ ;  /* 0x0000000330307819 */ /* 0x000fe200000012ff */
[----:B------:R-:W-:Y:S01]  /*c840*/  IMAD.X R61, RZ, RZ, R5, P3 ;  /* 0x000000ffff3d7224 */ /* 0x000fe200018e0605 */
[----:B------:R-:W-:Y:S01]  /*c850*/  LOP3.LUT R56, R57, 0x380, RZ, 0xc0, !PT ;  /* 0x0000038039387812 */ /* 0x000fe200078ec0ff */
[----:B------:R-:W-:Y:S01]  /*c860*/  ULDC.64 UR10, c[0x0][0xae8] ;  /* 0x0002ba00000a7ab9 */ /* 0x000fe20000000a00 */
[----:B------:R-:W-:-:S02]  /*c870*/  LOP3.LUT R3, R8, 0x380, RZ, 0xc0, !PT ;  /* 0x0000038008037812 */ /* 0x000fc400078ec0ff */
[----:B------:R-:W-:Y:S02]  /*c880*/  LOP3.LUT R40, R41, 0x380, RZ, 0xc0, !PT ;  /* 0x0000038029287812 */ /* 0x000fe400078ec0ff */
[----:B------:R-:W-:Y:S02]  /*c890*/  LOP3.LUT R44, R45, 0x380, RZ, 0xc0, !PT ;  /* 0x000003802d2c7812 */ /* 0x000fe400078ec0ff */
[----:B------:R-:W-:Y:S02]  /*c8a0*/  LOP3.LUT R68, R69, 0x380, RZ, 0xc0, !PT ;  /* 0x0000038045447812 */ /* 0x000fe400078ec0ff */
[----:B------:R-:W-:Y:S01]  /*c8b0*/  LOP3.LUT R48, R48, R49, RZ, 0x3c, !PT ;  /* 0x0000003130307212 */ /* 0x000fe200078e3cff */
[----:B------:R-:W-:Y:S01]  /*c8c0*/  IMAD.X R49, RZ, RZ, R5, P0 ;  /* 0x000000ffff317224 */ /* 0x000fe200000e0605 */
[----:B------:R-:W-:Y:S02]  /*c8d0*/  SHF.R.U64 R56, R56, 0x3, RZ ;  /* 0x0000000338387819 */ /* 0x000fe400000012ff */
[----:B------:R-:W-:-:S02]  /*c8e0*/  SHF.R.U64 R3, R3, 0x3, RZ ;  /* 0x0000000303037819 */ /* 0x000fc400000012ff */
[----:B------:R-:W-:Y:S02]  /*c8f0*/  SHF.R.U64 R40, R40, 0x3, RZ ;  /* 0x0000000328287819 */ /* 0x000fe400000012ff */
[----:B------:R-:W-:Y:S02]  /*c900*/  SHF.R.U64 R44, R44, 0x3, RZ ;  /* 0x000000032c2c7819 */ /* 0x000fe400000012ff */
[----:B------:R-:W-:Y:S02]  /*c910*/  SHF.R.U64 R68, R68, 0x3, RZ ;  /* 0x0000000344447819 */ /* 0x000fe400000012ff */
[----:B------:R-:W-:Y:S02]  /*c920*/  LOP3.LUT P0, RZ, R220, 0x3, RZ, 0xc0, !PT ;  /* 0x00000003dcff7812 */ /* 0x000fe4000780c0ff */
[----:B------:R-:W-:Y:S01]  /*c930*/  LOP3.LUT R56, R56, R57, RZ, 0x3c, !PT ;  /* 0x0000003938387212 */ /* 0x000fe200078e3cff */
[----:B------:R-:W-:Y:S01]  /*c940*/  IMAD.X R57, RZ, RZ, R5, P2 ;  /* 0x000000ffff397224 */ /* 0x000fe200010e0605 */
[----:B------:R-:W-:-:S02]  /*c950*/  LOP3.LUT R60, R3, R8, RZ, 0x3c, !PT ;  /* 0x00000008033c7212 */ /* 0x000fc400078e3cff */
[----:B------:R-:W-:Y:S01]  /*c960*/  LOP3.LUT R40, R40, R41, RZ, 0x3c, !PT ;  /* 0x0000002928287212 */ /* 0x000fe200078e3cff */
[----:B------:R-:W3:Y:S01]  /*c970*/  @P1 LDC R3, c[0x0][0xbec] ;  /* 0x0002fb00ff031b82 */ /* 0x000ee20000000800 */
[----:B------:R-:W-:Y:S01]  /*c980*/  LOP3.LUT R44, R44, R45, RZ, 0x3c, !PT ;  /* 0x0000002d2c2c7212 */ /* 0x000fe200078e3cff */
[--C-:B------:R-:W-:Y:S01]  /*c990*/  IMAD.X R41, RZ, RZ, R5.reuse, P6 ;  /* 0x000000ffff297224 */ /* 0x100fe200030e0605 */
[----:B------:R-:W-:Y:S01]  /*c9a0*/  LOP3.LUT R68, R68, R69, RZ, 0x3c, !PT ;  /* 0x0000004544447212 */ /* 0x000fe200078e3cff */
[--C-:B------:R-:W-:Y:S01]  /*c9b0*/  IMAD.X R45, RZ, RZ, R5.reuse, P5 ;  /* 0x000000ffff2d7224 */ /* 0x100fe200028e0605 */
[-C--:B------:R-:W-:Y:S01]  /*c9c0*/  ISETP.GE.OR P2, PT, R14, R83.reuse, P0 ;  /* 0x000000530e00720c */ /* 0x080fe20000746670 */
[----:B------:R-:W-:Y:S01]  /*c9d0*/  IMAD.X R69, RZ, RZ, R5, P4 ;  /* 0x000000ffff457224 */ /* 0x000fe200020e0605 */
[----:B------:R-:W-:Y:S02]  /*c9e0*/  ISETP.GE.OR P0, PT, R6, R83, P0 ;  /* 0x000000530600720c */ /* 0x000fe40000706670 */
[----:B------:R-:W-:-:S02]  /*c9f0*/  IADD3 R77, P6, R4, 0xc000, RZ ;  /* 0x0000c000044d7810 */ /* 0x000fc40007fde0ff */
[C---:B------:R-:W-:Y:S02]  /*ca00*/  IADD3 R73, P5, R4.reuse, 0xd000, RZ ;  /* 0x0000d00004497810 */ /* 0x040fe40007fbe0ff */
[C---:B------:R-:W-:Y:S02]  /*ca10*/  IADD3 R65, P4, R4.reuse, 0xe000, RZ ;  /* 0x0000e00004417810 */ /* 0x040fe40007f9e0ff */
[----:B------:R-:W-:Y:S02]  /*ca20*/  LOP3.LUT R9, R4, 0x380, RZ, 0xc0, !PT ;  /* 0x0000038004097812 */ /* 0x000fe400078ec0ff */
[----:B------:R-:W-:Y:S01]  /*ca30*/  LOP3.LUT R76, R77, 0x380, RZ, 0xc0, !PT ;  /* 0x000003804d4c7812 */ /* 0x000fe200078ec0ff */
[----:B-1----:R-:W-:Y:S01]  /*ca40*/  @!P2 ST.E desc[UR20][R20.64], R2 ;  /* 0x000000021400a985 */ /* 0x002fe2000c101914 */
[----:B------:R-:W-:Y:S02]  /*ca50*/  LOP3.LUT R72, R73, 0x380, RZ, 0xc0, !PT ;  /* 0x0000038049487812 */ /* 0x000fe400078ec0ff */
[----:B------:R-:W-:Y:S01]  /*ca60*/  LOP3.LUT R64, R65, 0x380, RZ, 0xc0, !PT ;  /* 0x0000038041407812 */ /* 0x000fe200078ec0ff */
[----:B------:R-:W-:Y:S01]  /*ca70*/  UIMAD UR7, UR4, UR13, UR7 ;  /* 0x0000000d040772a4 */ /* 0x000fe2000f8e0207 */
[----:B------:R-:W-:Y:S01]  /*ca80*/  SHF.R.U64 R9, R9, 0x3, RZ ;  /* 0x0000000309097819 */ /* 0x000fe200000012ff */
[----:B--2---:R1:W-:Y:S01]  /*ca90*/  @!P0 ST.E desc[UR20][R54.64], R0 ;  /* 0x0000000036008985 */ /* 0x0043e2000c101914 */
[----:B------:R-:W-:-:S02]  /*caa0*/  SHF.R.U64 R76, R76, 0x3, RZ ;  /* 0x000000034c4c7819 */ /* 0x000fc400000012ff */
[----:B------:R-:W-:Y:S02]  /*cab0*/  SHF.R.U64 R72, R72, 0x3, RZ ;  /* 0x0000000348487819 */ /* 0x000fe400000012ff */
[----:B------:R-:W-:Y:S01]  /*cac0*/  SHF.R.U64 R64, R64, 0x3, RZ ;  /* 0x0000000340407819 */ /* 0x000fe200000012ff */
[----:B------:R-:W-:Y:S01]  /*cad0*/  UIADD3 UR9, UR9, UR7, URZ ;  /* 0x0000000709097290 */ /* 0x000fe2000fffe03f */
[----:B------:R-:W-:Y:S01]  /*cae0*/  LOP3.LUT R4, R9, R4, RZ, 0x3c, !PT ;  /* 0x0000000409047212 */ /* 0x000fe200078e3cff */
[----:B------:R-:W-:Y:S01]  /*caf0*/  UIMAD UR4, UR14, UR10, URZ ;  /* 0x0000000a0e0472a4 */ /* 0x000fe2000f8e023f */
[----:B------:R-:W-:Y:S01]  /*cb00*/  LOP3.LUT R76, R76, R77, RZ, 0x3c, !PT ;  /* 0x0000004d4c4c7212 */ /* 0x000fe200078e3cff */
[--C-:B------:R-:W-:Y:S01]  /*cb10*/  IMAD.X R77, RZ, RZ, R5.reuse, P6 ;  /* 0x000000ffff4d7224 */ /* 0x100fe200030e0605 */
[----:B------:R-:W-:Y:S01]  /*cb20*/  LOP3.LUT R72, R72, R73, RZ, 0x3c, !PT ;  /* 0x0000004948487212 */ /* 0x000fe200078e3cff */
[--C-:B------:R-:W-:Y:S01]  /*cb30*/  IMAD.X R73, RZ, RZ, R5.reuse, P5 ;  /* 0x000000ffff497224 */ /* 0x100fe200028e0605 */
[----:B------:R-:W-:Y:S01]  /*cb40*/  LOP3.LUT R64, R64, R65, RZ, 0x3c, !PT ;  /* 0x0000004140407212 */ /* 0x000fe200078e3cff */
[----:B------:R-:W-:Y:S01]  /*cb50*/  IMAD.X R65, RZ, RZ, R5, P4 ;  /* 0x000000ffff417224 */ /* 0x000fe200020e0605 */
[----:B------:R2:W5:Y:S01]  /*cb60*/  LD.E.128 R8, desc[UR20][R4.64] ;  /* 0x0000001404087980 */ /* 0x000562000c101d00 */
[----:B-1----:R-:W-:Y:S01]  /*cb70*/  IMAD R0, R213, 0x20, R217 ;  /* 0x00000020d5007824 */ /* 0x002fe200078e02d9 */
[----:B------:R-:W-:-:S02]  /*cb80*/  UIMAD UR4, UR18, UR11, UR4 ;  /* 0x0000000b120472a4 */ /* 0x000fc4000f8e0204 */
[----:B------:R-:W-:Y:S01]  /*cb90*/  UIMAD.WIDE.U32 UR8, UR18, UR10, UR8 ;  /* 0x0000000a120872a5 */ /* 0x000fe2000f8e0008 */
[----:B------:R-:W5:Y:S02]  /*cba0*/  LD.E.128 R12, desc[UR20][R12.64] ;  /* 0x000000140c0c7980 */ /* 0x000f64000c101d00 */
[----:B------:R-:W-:Y:S02]  /*cbb0*/  ULDC.64 UR10, c[0x0][0xaf0] ;  /* 0x0002bc00000a7ab9 */ /* 0x000fe40000000a00 */
[----:B------:R-:W5:Y:S01]  /*cbc0*/  LD.E.128 R24, desc[UR20][R24.64] ;  /* 0x0000001418187980 */ /* 0x000f62000c101d00 */
[----:B--2---:R-:W-:-:S03]  /*cbd0*/  IMAD.U32 R5, RZ, RZ, UR17 ;  /* 0x00000011ff057e24 */ /* 0x004fc6000f8e00ff */
[----:B------:R-:W5:Y:S01]  /*cbe0*/  LD.E.128 R28, desc[UR20][R28.64] ;  /* 0x000000141c1c7980 */ /* 0x000f62000c101d00 */
[----:B------:R-:W-:Y:S01]  /*cbf0*/  IMAD R4, R5, 0x80, R0 ;  /* 0x0000008005047824 */ /* 0x000fe200078e0200 */
[----:B------:R-:W-:Y:S02]  /*cc00*/  UIADD3 UR9, UR9, UR4, URZ ;  /* 0x0000000409097290 */ /* 0x000fe4000fffe03f */
[----:B------:R-:W5:Y:S01]  /*cc10*/  LD.E.128 R32, desc[UR20][R32.64] ;  /* 0x0000001420207980 */ /* 0x000f62000c101d00 */
[----:B---3--:R-:W-:Y:S01]  /*cc20*/  @P1 IMAD.HI.U32 R0, R4, R3, RZ ;  /* 0x0000000304001227 */ /* 0x008fe200078e00ff */
[----:B------:R-:W-:Y:S01]  /*cc30*/  UIMAD UR4, UR16, UR10, URZ ;  /* 0x0000000a100472a4 */ /* 0x000fe2000f8e023f */
[----:B------:R-:W-:Y:S01]  /*cc40*/  MOV R5, R4 ;  /* 0x0000000400057202 */ /* 0x000fe20000000f00 */
[----:B------:R-:W-:Y:S01]  /*cc50*/  UIMAD.WIDE.U32 UR8, UR15, UR10, UR8 ;  /* 0x0000000a0f0872a5 */ /* 0x000fe2000f8e0008 */
[----:B------:R-:W5:Y:S01]  /*cc60*/  LD.E.128 R36, desc[UR20][R36.64] ;  /* 0x0000001424247980 */ /* 0x000f62000c101d00 */
[----:B0-----:R-:W-:Y:S01]  /*cc70*/  @P1 SHF.R.U32.HI R5, RZ, R19, R0 ;  /* 0x00000013ff051219 */ /* 0x001fe20000011600 */
[----:B------:R-:W-:-:S02]  /*cc80*/  UIMAD UR4, UR15, UR11, UR4 ;  /* 0x0000000b0f0472a4 */ /* 0x000fc4000f8e0204 */
[----:B------:R-:W5:Y:S01]  /*cc90*/  LD.E.128 R40, desc[UR20][R40.64] ;  /* 0x0000001428287980 */ /* 0x000f62000c101d00 */
[--C-:B------:R-:W-:Y:S01]  /*cca0*/  SHF.R.S32.HI R0, RZ, 0x1f, R5.reuse ;  /* 0x0000001fff007819 */ /* 0x100fe20000011405 */
[----:B------:R-:W-:Y:S01]  /*ccb0*/  UIADD3 UR4, UR9, UR4, URZ ;  /* 0x0000000409047290 */ /* 0x000fe2000fffe03f */
[----:B------:R-:W-:Y:S01]  /*ccc0*/  IMAD.MOV R19, RZ, RZ, -R5 ;  /* 0x000000ffff137224 */ /* 0x000fe200078e0a05 */
[----:B------:R-:W5:Y:S01]  /*ccd0*/  LD.E.128 R44, desc[UR20][R44.64] ;  /* 0x000000142c2c7980 */ /* 0x000f62000c101d00 */
[----:B------:R-:W-:Y:S02]  /*cce0*/  IMAD.U32 R2, RZ, RZ, UR8 ;  /* 0x00000008ff027e24 */ /* 0x000fe4000f8e00ff */
[----:B------:R-:W-:Y:S01]  /*ccf0*/  IMAD.U32 R3, RZ, RZ, UR9 ;  /* 0x00000009ff037e24 */ /* 0x000fe2000f8e00ff */
[----:B------:R-:W-:Y:S01]  /*cd00*/  ULDC.64 UR8, c[0x0][0xae0] ;  /* 0x0002b80000087ab9 */ /* 0x000fe20000000a00 */
[----:B------:R-:W-:Y:S01]  /*cd10*/  IMAD R19, R80, R19, R4 ;  /* 0x0000001350137224 */ /* 0x000fe200078e0204 */
[----:B------:R-:W5:Y:S01]  /*cd20*/  LD.E.128 R68, desc[UR20][R68.64] ;  /* 0x0000001444447980 */ /* 0x000f62000c101d00 */
[----:B------:R-:W-:-:S02]  /*cd30*/  IMAD R0, R0, UR8, RZ ;  /* 0x0000000800007c24 */ /* 0x000fc4000f8e02ff */
[----:B------:R-:W-:Y:S01]  /*cd40*/  IMAD.U32 R3, RZ, RZ, UR4 ;  /* 0x00000004ff037e24 */ /* 0x000fe2000f8e00ff */
[----:B------:R-:W5:Y:S01]  /*cd50*/  LD.E.128 R48, desc[UR20][R48.64] ;  /* 0x0000001430307980 */ /* 0x000f62000c101d00 */
[C---:B------:R-:W-:Y:S01]  /*cd60*/  IMAD R21, R5.reuse, UR9, R0 ;  /* 0x0000000905157c24 */ /* 0x040fe2000f8e0200 */
[----:B------:R-:W-:Y:S02]  /*cd70*/  SHF.R.S32.HI R0, RZ, 0x1f, R19 ;  /* 0x0000001fff007819 */ /* 0x000fe40000011413 */
[----:B------:R-:W5:Y:S01]  /*cd80*/  LD.E.128 R52, desc[UR20][R52.64] ;  /* 0x0000001434347980 */ /* 0x000f62000c101d00 */
[----:B------:R-:W-:Y:S01]  /*cd90*/  IMAD.WIDE.U32 R2, R5, UR8, R2 ;  /* 0x0000000805027c25 */ /* 0x000fe2000f8e0002 */
[----:B------:R-:W-:Y:S02]  /*cda0*/  ULDC.64 UR8, c[0x0][0xad8] ;  /* 0x0002b60000087ab9 */ /* 0x000fe40000000a00 */
[----:B------:R-:W5:Y:S04]  /*cdb0*/  LD.E.128 R56, desc[UR20][R56.64] ;  /* 0x0000001438387980 */ /* 0x000f68000c101d00 */
[----:B------:R-:W5:Y:S04]  /*cdc0*/  LD.E.128 R76, desc[UR20][R76.64] ;  /* 0x000000144c4c7980 */ /* 0x000f68000c101d00 */
[----:B------:R-:W5:Y:S04]  /*cdd0*/  LD.E.128 R72, desc[UR20][R72.64] ;  /* 0x0000001448487980 */ /* 0x000f68000c101d00 */
[----:B------:R-:W5:Y:S04]  /*cde0*/  LD.E.128 R64, desc[UR20][R64.64] ;  /* 0x0000001440407980 */ /* 0x000f68000c101d00 */
[----:B------:R-:W5:Y:S01]  /*cdf0*/  LD.E.128 R60, desc[UR20][R60.64] ;  /* 0x000000143c3c7980 */ /* 0x000f62000c101d00 */
[----:B------:R-:W-:Y:S01]  /*ce00*/  IMAD.U32 R82, RZ, RZ, UR17 ;  /* 0x00000011ff527e24 */ /* 0x000fe2000f8e00ff */
[----:B------:R-:W-:Y:S01]  /*ce10*/  BSSY B1, `(.L_x_415) ;  /* 0x000002d000017945 */ /* 0x000fe20003800000 */
[----:B------:R-:W-:Y:S01]  /*ce20*/  IMAD.IADD R3, R3, 0x1, R21 ;  /* 0x0000000103037824 */ /* 0x000fe200078e0215 */
[----:B------:R-:W-:Y:S01]  /*ce30*/  @!PT LDS RZ, [RZ] ;  /* 0x00000000fffff984 */ /* 0x000fe20000000800 */
[----:B------:R-:W-:Y:S01]  /*ce40*/  @!PT LDS RZ, [RZ] ;  /* 0x00000000fffff984 */ /* 0x000fe20000000800 */
[----:B------:R-:W-:Y:S01]  /*ce50*/  @!PT LDS RZ, [RZ] ;  /* 0x00000000fffff984 */ /* 0x000fe20000000800 */
[----:B------:R-:W-:Y:S01]  /*ce60*/  @!PT LDS RZ, [RZ] ;  /* 0x00000000fffff984 */ /* 0x000fe20000000800 */
[----:B------:R0:W-:Y:S06]  /*ce70*/  MEMBAR.ALL.CTA ;  /* 0x0000000000007992 */ /* 0x0001ec0000008000 */
[----:B0-----:R-:W0:Y:S01]  /*ce80*/  FENCE.VIEW.ASYNC.S ;  /* 0x00000000000073c6 */ /* 0x001e220000000000 */
[----:B------:R-:W-:-:S02]  /*ce90*/  IMAD R4, R0, UR8, RZ ;  /* 0x0000000800047c24 */ /* 0x000fc4000f8e02ff */
[----:B------:R-:W-:Y:S02]  /*cea0*/  IMAD R82, R82, 0x80, R217 ;  /* 0x0000008052527824 */ /* 0x000fe400078e02d9 */
[C---:B------:R-:W-:Y:S02]  /*ceb0*/  IMAD R5, R19.reuse, UR9, R4 ;  /* 0x0000000913057c24 */ /* 0x040fe4000f8e0204 */
[----:B------:R-:W-:Y:S01]  /*cec0*/  IMAD.WIDE.U32 R2, R19, UR8, R2 ;  /* 0x0000000813027c25 */ /* 0x000fe2000f8e0002 */
[----:B------:R-:W-:Y:S01]  /*ced0*/  ISETP.GE.AND P2, PT, R82, R83, PT ;  /* 0x000000535200720c */ /* 0x000fe20003f46270 */
[----:B------:R-:W-:Y:S02]  /*cee0*/  ULDC.64 UR8, c[0x0][0xa80] ;  /* 0x0002a00000087ab9 */ /* 0x000fe40000000a00 */
[----:B------:R-:W-:Y:S01]  /*cef0*/  IMAD.IADD R3, R3, 0x1, R5 ;  /* 0x0000000103037824 */ /* 0x000fe200078e0205 */
[----:B------:R-:W-:Y:S01]  /*cf00*/  LEA R6, P3, R2, UR8, 0x1 ;  /* 0x0000000802067c11 */ /* 0x000fe2000f8608ff */
[----:B------:R-:W-:-:S02]  /*cf10*/  VIADD R152, R152, 0x38820 ;  /* 0x0003882098987836 */ /* 0x000fc40000000000 */
[----:B------:R-:W-:Y:S01]  /*cf20*/  VIADD R0, R82, 0x20 ;  /* 0x0000002052007836 */ /* 0x000fe20000000000 */
[----:B------:R-:W-:Y:S01]  /*cf30*/  LEA.HI.X R19, R2, UR9, R3, 0x1, P3 ;  /* 0x0000000902137c11 */ /* 0x000fe200098f0c03 */
[----:B0-----:R0:W1:Y:S01]  /*cf40*/  SHFL.IDX PT, R85, R6, RZ, 0x181f ;  /* 0x00181fff06557589 */ /* 0x00106200000e0000 */
[----:B------:R-:W-:Y:S02]  /*cf50*/  PRMT R152, RZ, 0x654, R152 ;  /* 0x00000654ff987816 */ /* 0x000fe40000000098 */
[-C--:B------:R-:W-:Y:S01]  /*cf60*/  ISETP.GE.AND P1, PT, R0, R83.reuse, PT ;  /* 0x000000530000720c */ /* 0x080fe20003f26270 */
[----:B------:R-:W-:Y:S01]  /*cf70*/  VIADD R0, R82, 0x40 ;  /* 0x0000004052007836 */ /* 0x000fe20000000000 */
[----:B------:R0:W2:Y:S01]  /*cf80*/  SHFL.IDX PT, R81, R19, RZ, 0x181f ;  /* 0x00181fff13517589 */ /* 0x0000a200000e0000 */
[----:B------:R0:W-:Y:S03]  /*cf90*/  SYNCS.ARRIVE.TRANS64.RED.A1T0 RZ, [R152+URZ], RZ ;  /* 0x000000ff98ff79a7 */ /* 0x0001e6000810043f */
        /* <DEDUP_REMOVED lines=10> */
[----:B------:R-:W-:-:S03]  /*d040*/  @!P4 LEA R4, P6, R23, R85, 0x1 ;  /* 0x000000551704c211 */ /* 0x000fc600078c08ff */
[----:B-----5:R3:W-:Y:S01]  /*d050*/  @!P5 ST.E.128 desc[UR8][R2.64], R8 ;  /* 0x000000080200d985 */ /* 0x0207e2000c101d08 */
[----:B------:R-:W-:Y:S02]  /*d060*/  @!P4 LEA.HI.X R5, R23, R81, R229, 0x1, P6 ;  /* 0x000000511705c211 */ /* 0x000fe400030f0ce5 */
[----:B------:R-:W-:-:S03]  /*d070*/  @!P3 LEA R20, P6, R22, R85, 0x1 ;  /* 0x000000551614b211 */ /* 0x000fc600078c08ff */
[----:B------:R3:W-:Y:S01]  /*d080*/  @!P4 ST.E.128 desc[UR8][R4.64], R32 ;  /* 0x000000200400c985 */ /* 0x0007e2000c101d08 */
[----:B------:R-:W-:Y:S02]  /*d090*/  @!P3 LEA.HI.X R21, R22, R81, R228, 0x1, P6 ;  /* 0x000000511615b211 */ /* 0x000fe400030f0ce4 */
[----:B------:R-:W-:-:S03]  /*d0a0*/  @!P2 LEA R80, P6, R212, R85, 0x1 ;  /* 0x00000055d450a211 */ /* 0x000fc600078c08ff */
[----:B------:R3:W-:Y:S01]  /*d0b0*/  @!P3 ST.E.128 desc[UR8][R20.64], R68 ;  /* 0x000000441400b985 */ /* 0x0007e2000c101d08 */
[----:B------:R-:W-:-:S05]  /*d0c0*/  @!P2 LEA.HI.X R81, R212, R81, R227, 0x1, P6 ;  /* 0x00000051d451a211 */ /* 0x000fca00030f0ce3 */
[----:B------:R3:W-:Y:S04]  /*d0d0*/  @!P2 ST.E.128 desc[UR8][R80.64], R76 ;  /* 0x0000004c5000a985 */ /* 0x0007e8000c101d08 */
.L_x_416:
[----:B------:R-:W-:Y:S05]  /*d0e0*/  BSYNC B1 ;  /* 0x0000000000017941 */ /* 0x000fea0003800000 */
.L_x_415:
        /* <DEDUP_REMOVED lines=11> */
[C---:B------:R-:W-:Y:S02]  /*d1a0*/  @!P3 LEA R4, P5, R23.reuse, R9, 0x1 ;  /* 0x000000091704b211 */ /* 0x040fe400078a08ff */
[----:B----4-:R-:W-:Y:S02]  /*d1b0*/  @!P4 LEA.HI.X R3, R18, R11, R230, 0x1, P6 ;  /* 0x0000000b1203c211 */ /* 0x010fe400030f0ce6 */
[----:B------:R-:W-:Y:S02]  /*d1c0*/  @!P2 LEA R8, P6, R22, R9, 0x1 ;  /* 0x000000091608a211 */ /* 0x000fe400078c08ff */
[----:B------:R-:W-:Y:S01]  /*d1d0*/  @!P3 LEA.HI.X R5, R23, R11, R229, 0x1, P5 ;  /* 0x0000000b1705b211 */ /* 0x000fe200028f0ce5 */
[----:B------:R0:W-:Y:S01]  /*d1e0*/  @!P4 ST.E.128 desc[UR8][R2.64], R12 ;  /* 0x0000000c0200c985 */ /* 0x0001e2000c101d08 */
[----:B------:R-:W-:-:S02]  /*d1f0*/  @!P1 LEA R10, P5, R212, R9, 0x1 ;  /* 0x00000009d40a9211 */ /* 0x000fc400078a08ff */
[-C--:B------:R-:W-:Y:S01]  /*d200*/  @!P2 LEA.HI.X R9, R22, R11.reuse, R228, 0x1, P6 ;  /* 0x0000000b1609a211 */ /* 0x080fe200030f0ce4 */
[----:B------:R0:W-:Y:S01]  /*d210*/  @!P3 ST.E.128 desc[UR8][R4.64], R36 ;  /* 0x000000240400b985 */ /* 0x0001e2000c101d08 */
[----:B------:R-:W-:-:S03]  /*d220*/  @!P1 LEA.HI.X R11, R212, R11, R227, 0x1, P5 ;  /* 0x0000000bd40b9211 */ /* 0x000fc600028f0ce3 */
[----:B------:R0:W-:Y:S04]  /*d230*/  @!P2 ST.E.128 desc[UR8][R8.64], R48 ;  /* 0x000000300800a985 */ /* 0x0001e8000c101d08 */
[----:B------:R0:W-:Y:S02]  /*d240*/  @!P1 ST.E.128 desc[UR8][R10.64], R72 ;  /* 0x000000480a009985 */ /* 0x0001e4000c101d08 */
.L_x_418:
[----:B------:R-:W-:Y:S05]  /*d250*/  BSYNC B1 ;  /* 0x0000000000017941 */ /* 0x000fea0003800000 */
.L_x_417:
[----:B0---4-:R0:W4:Y:S01]  /*d260*/  SHFL.IDX PT, R11, R19, 0x2, 0x181f ;  /* 0x00581f00130b7f89 */ /* 0x01112200000e0000 */
        /* <DEDUP_REMOVED lines=10> */
[CC--:B------:R-:W-:Y:S02]  /*d310*/  @!P2 LEA R4, P5, R23.reuse, R5.reuse, 0x1 ;  /* 0x000000051704a211 */ /* 0x0c0fe400078a08ff */
[----:B------:R-:W-:Y:S02]  /*d320*/  @!P1 LEA R8, P4, R22, R5, 0x1 ;  /* 0x0000000516089211 */ /* 0x000fe400078808ff */
[----:B----4-:R-:W-:Y:S02]  /*d330*/  @!P3 LEA.HI.X R3, R18, R11, R230, 0x1, P6 ;  /* 0x0000000b1203b211 */ /* 0x010fe400030f0ce6 */
[----:B------:R-:W-:Y:S02]  /*d340*/  @!P0 LEA R10, P6, R212, R5, 0x1 ;  /* 0x00000005d40a8211 */ /* 0x000fe400078c08ff */
[-C--:B------:R-:W-:Y:S01]  /*d350*/  @!P2 LEA.HI.X R5, R23, R11.reuse, R229, 0x1, P5 ;  /* 0x0000000b1705a211 */ /* 0x080fe200028f0ce5 */
[----:B------:R0:W-:Y:S01]  /*d360*/  @!P3 ST.E.128 desc[UR8][R2.64], R24 ;  /* 0x000000180200b985 */ /* 0x0001e2000c101d08 */
[----:B------:R-:W-:-:S02]  /*d370*/  @!P1 LEA.HI.X R9, R22, R11, R228, 0x1, P4 ;  /* 0x0000000b16099211 */ /* 0x000fc400020f0ce4 */
[----:B------:R-:W-:Y:S01]  /*d380*/  @!P0 LEA.HI.X R11, R212, R11, R227, 0x1, P6 ;  /* 0x0000000bd40b8211 */ /* 0x000fe200030f0ce3 */
[----:B------:R0:W-:Y:S04]  /*d390*/  @!P2 ST.E.128 desc[UR8][R4.64], R40 ;  /* 0x000000280400a985 */ /* 0x0001e8000c101d08 */
[----:B------:R0:W-:Y:S04]  /*d3a0*/  @!P1 ST.E.128 desc[UR8][R8.64], R52 ;  /* 0x0000003408009985 */ /* 0x0001e8000c101d08 */
[----:B------:R0:W-:Y:S02]  /*d3b0*/  @!P0 ST.E.128 desc[UR8][R10.64], R64 ;  /* 0x000000400a008985 */ /* 0x0001e4000c101d08 */
.L_x_420:
[----:B------:R-:W-:Y:S05]  /*d3c0*/  BSYNC B1 ;  /* 0x0000000000017941 */ /* 0x000fea0003800000 */
.L_x_419:
[----:B------:R-:W-:Y:S01]  /*d3d0*/  VIADD R0, R82, 0x60 ;  /* 0x0000006052007836 */ /* 0x000fe20000000000 */
[----:B0--3--:R-:W0:Y:S04]  /*d3e0*/  SHFL.IDX PT, R19, R19, 0x3, 0x181f ;  /* 0x00781f0013137f89 */ /* 0x009e2800000e0000 */
[----:B------:R-:W-:Y:S01]  /*d3f0*/  ISETP.GE.AND P0, PT, R0, R83, PT ;  /* 0x000000530000720c */ /* 0x000fe20003f06270 */
[----:B----4-:R3:W4:-:S12]  /*d400*/  SHFL.IDX PT, R11, R6, 0x3, 0x181f ;  /* 0x00781f00060b7f89 */ /* 0x01071800000e0000 */
[----:B---3--:R-:W-:Y:S05]  /*d410*/  @P0 BRA `(.L_x_421) ;  /* 0x0000000c00f80947 */ /* 0x008fea0003800000 */
[----:B------:R-:W-:Y:S01]  /*d420*/  ULDC UR4, c[0x0][0xac8] ;  /* 0x0002b20000047ab9 */ /* 0x000fe20000000800 */
[----:B------:R-:W-:Y:S01]  /*d430*/  ULDC.64 UR8, c[0x0][0x208] ;  /* 0x0000820000087ab9 */ /* 0x000fe20000000a00 */
[----:B------:R-:W-:Y:S02]  /*d440*/  ISETP.GE.AND P3, PT, R18, UR4, PT ;  /* 0x0000000412007c0c */ /* 0x000fe4000bf66270 */
[----:B------:R-:W-:Y:S02]  /*d450*/  ISETP.GE.AND P4, PT, R23, UR4, PT ;  /* 0x0000000417007c0c */ /* 0x000fe4000bf86270 */
[----:B------:R-:W-:-:S09]  /*d460*/  ISETP.GE.AND P5, PT, R22, UR4, PT ;  /* 0x0000000416007c0c */ /* 0x000fd2000bfa6270 */
[CC--:B----4-:R-:W-:Y:S02]  /*d470*/  @!P3 LEA R2, P0, R18.reuse, R11.reuse, 0x1 ;  /* 0x0000000b1202b211 */ /* 0x0d0fe400078008ff */
[C---:B------:R-:W-:Y:S02]  /*d480*/  @!P4 LEA R4, P1, R23.reuse, R11, 0x1 ;  /* 0x0000000b1704c211 */ /* 0x040fe400078208ff */
[----:B0-----:R-:W-:Y:S02]  /*d490*/  @!P3 LEA.HI.X R3, R18, R19, R230, 0x1, P0 ;  /* 0x000000131203b211 */ /* 0x001fe400000f0ce6 */
[----:B------:R-:W-:Y:S02]  /*d4a0*/  ISETP.GE.AND P0, PT, R212, UR4, PT ;  /* 0x00000004d4007c0c */ /* 0x000fe4000bf06270 */
[----:B------:R-:W-:Y:S01]  /*d4b0*/  @!P5 LEA R8, P2, R22, R11, 0x1 ;  /* 0x0000000b1608d211 */ /* 0x000fe200078408ff */
[----:B------:R3:W-:Y:S01]  /*d4c0*/  @!P3 ST.E.128 desc[UR8][R2.64], R28 ;  /* 0x0000001c0200b985 */ /* 0x0007e2000c101d08 */
[----:B------:R-:W-:-:S02]  /*d4d0*/  @!P4 LEA.HI.X R5, R23, R19, R229, 0x1, P1 ;  /* 0x000000131705c211 */ /* 0x000fc400008f0ce5 */
[----:B------:R-:W-:-:S03]  /*d4e0*/  @!P5 LEA.HI.X R9, R22, R19, R228, 0x1, P2 ;  /* 0x000000131609d211 */ /* 0x000fc600010f0ce4 */
[----:B------:R3:W-:Y:S04]  /*d4f0*/  @!P4 ST.E.128 desc[UR8][R4.64], R44 ;  /* 0x0000002c0400c985 */ /* 0x0007e8000c101d08 */
[----:B------:R3:W-:Y:S01]  /*d500*/  @!P5 ST.E.128 desc[UR8][R8.64], R56 ;  /* 0x000000380800d985 */ /* 0x0007e2000c101d08 */
[----:B------:R-:W-:Y:S05]  /*d510*/  @P0 BRA `(.L_x_421) ;  /* 0x0000000c00b80947 */ /* 0x000fea0003800000 */
[----:B---3--:R-:W-:Y:S01]  /*d520*/  LEA R2, P0, R212, R11, 0x1 ;  /* 0x0000000bd4027211 */ /* 0x008fe200078008ff */
[----:B------:R-:W-:-:S03]  /*d530*/  ULDC.64 UR8, c[0x0][0x208] ;  /* 0x0000820000087ab9 */ /* 0x000fc60000000a00 */
[----:B------:R-:W-:-:S05]  /*d540*/  LEA.HI.X R3, R212, R19, R227, 0x1, P0 ;  /* 0x00000013d4037211 */ /* 0x000fca00000f0ce3 */
[----:B------:R0:W-:Y:S01]  /*d550*/  ST.E.128 desc[UR8][R2.64], R60 ;  /* 0x0000003c02007985 */ /* 0x0001e2000c101d08 */
[----:B------:R-:W-:Y:S05]  /*d560*/  BRA `(.L_x_421) ;  /* 0x0000000c00a47947 */ /* 0x000fea0003800000 */
.L_x_413:
[----:B------:R-:W-:Y:S01]  /*d570*/  ULDC.64 UR8, c[0x0][0xc00] ;  /* 0x0003000000087ab9 */ /* 0x000fe20000000a00 */
[----:B------:R-:W-:Y:S01]  /*d580*/  R2UR UR4, R216 ;  /* 0x00000000d80472ca */ /* 0x000fe200000e0000 */
[----:B------:R-:W-:Y:S01]  /*d590*/  UISETP.NE.U32.AND UP0, UPT, UR8, URZ, UPT ;  /* 0x0000003f0800728c */ /* 0x000fe2000bf05070 */
[----:B------:R-:W0:Y:S01]  /*d5a0*/  LDC R13, c[0x0][0xbe8] ;  /* 0x0002fa00ff0d7b82 */ /* 0x000e220000000800 */
[----:B------:R-:W-:Y:S01]  /*d5b0*/  ULDC.64 UR10, c[0x0][0x208] ;  /* 0x00008200000a7ab9 */ /* 0x000fe20000000a00 */
[----:B------:R-:W-:Y:S01]  /*d5c0*/  R2UR UR7, R215 ;  /* 0x00000000d70772ca */ /* 0x000fe200000e0000 */
[----:B------:R-:W-:-:S03]  /*d5d0*/  UISETP.NE.AND.EX UP0, UPT, UR9, URZ, UPT, UP0 ;  /* 0x0000003f0900728c */ /* 0x000fc6000bf05300 */
[----:B------:R-:W-:-:S03]  /*d5e0*/  ULDC.64 UR8, c[0x0][0xc00] ;  /* 0x0003000000087ab9 */ /* 0x000fc60000000a00 */
[----:B------:R-:W-:Y:S02]  /*d5f0*/  PLOP3.LUT P2, PT, PT, PT, UP0, 0x80, 0x0 ;  /* 0x000000000000781c */ /* 0x000fe40003f4f008 */
[----:B------:R-:W-:-:S06]  /*d600*/  UIMAD.WIDE UR8, UR4, 0x4, UR8 ;  /* 0x00000004040878a5 */ /* 0x000fcc000f8e0208 */
[----:B------:R-:W-:Y:S02]  /*d610*/  IMAD.U32 R2, RZ, RZ, UR8 ;  /* 0x00000008ff027e24 */ /* 0x000fe4000f8e00ff */
[----:B------:R-:W-:Y:S01]  /*d620*/  IMAD.U32 R3, RZ, RZ, UR9 ;  /* 0x00000009ff037e24 */ /* 0x000fe2000f8e00ff */
[----:B------:R-:W-:-:S04]  /*d630*/  ULDC.64 UR8, c[0x0][0xc08] ;  /* 0x0003020000087ab9 */ /* 0x000fc80000000a00 */
[----:B------:R-:W2:Y:S01]  /*d640*/  @P2 LDG.E R6, desc[UR10][R2.64] ;  /* 0x0000000a02062981 */ /* 0x000ea2000c1e1900 */
[----:B------:R-:W-:Y:S01]  /*d650*/  UISETP.NE.U32.AND UP1, UPT, UR8, URZ, UPT ;  /* 0x0000003f0800728c */ /* 0x000fe2000bf25070 */
[----:B0-----:R-:W-:-:S03]  /*d660*/  ISETP.NE.AND P0, PT, R13, 0x1, PT ;  /* 0x000000010d00780c */ /* 0x001fc60003f05270 */
[----:B------:R-:W-:-:S06]  /*d670*/  UISETP.NE.AND.EX UP1, UPT, UR9, URZ, UPT, UP1 ;  /* 0x0000003f0900728c */ /* 0x000fcc000bf25310 */
[----:B------:R-:W-:-:S04]  /*d680*/  PLOP3.LUT P3, PT, PT, PT, UP1, 0x80, 0x0 ;  /* 0x000000000000781c */ /* 0x000fc80003f6f018 */
[----:B------:R-:W0:Y:S01]  /*d690*/  @P0 LDC R11, c[0x0][0xbec] ;  /* 0x0002fb00ff0b0b82 */ /* 0x000e220000000800 */
[----:B------:R-:W-:Y:S02]  /*d6a0*/  @UP1 ULDC.64 UR8, c[0x0][0xc08] ;  /* 0x0003020000081ab9 */ /* 0x000fe40000000a00 */
[----:B------:R-:W-:-:S03]  /*d6b0*/  @UP1 UIMAD.WIDE UR8, UR4, 0x4, UR8 ;  /* 0x00000004040818a5 */ /* 0x000fc6000f8e0208 */
[----:B------:R-:W-:Y:S02]  /*d6c0*/  ULDC UR4, c[0x0][0xa88] ;  /* 0x0002a20000047ab9 */ /* 0x000fe40000000800 */
[----:B------:R-:W-:Y:S01]  /*d6d0*/  IMAD.U32 R0, RZ, RZ, UR4 ;  /* 0x00000004ff007e24 */ /* 0x000fe2000f8e00ff */
[----:B------:R-:W-:Y:S01]  /*d6e0*/  UMOV UR4, URZ ;  /* 0x0000003f00047c82 */ /* 0x000fe20008000000 */
[----:B------:R-:W-:Y:S02]  /*d6f0*/  IMAD.U32 R4, RZ, RZ, UR8 ;  /* 0x00000008ff047e24 */ /* 0x000fe4000f8e00ff */
[----:B------:R-:W-:Y:S01]  /*d700*/  IMAD.U32 R5, RZ, RZ, UR9 ;  /* 0x00000009ff057e24 */ /* 0x000fe2000f8e00ff */
[----:B------:R-:W-:-:S04]  /*d710*/  ISETP.GE.AND P1, PT, R231, 0x80, PT ;  /* 0x00000080e700780c */ /* 0x000fc80003f26270 */
[----:B------:R1:W5:Y:S01]  /*d720*/  @P3 LDG.E R0, desc[UR10][R4.64] ;  /* 0x0000000a04003981 */ /* 0x000362000c1e1900 */
[----:B------:R-:W-:Y:S01]  /*d730*/  USHF.R.S32.HI UR11, URZ, 0x1f, UR7 ;  /* 0x0000001f3f0b7899 */ /* 0x000fe20008011407 */
[----:B--2---:R-:W-:-:S13]  /*d740*/  @P2 R2UR UR4, R6 ;  /* 0x00000000060422ca */ /* 0x004fda00000e0000 */
[----:B------:R-:W-:Y:S01]  /*d750*/  USHF.R.S32.HI UR10, URZ, 0x1f, UR4 ;  /* 0x0000001f3f0a7899 */ /* 0x000fe20008011404 */
[----:B01----:R-:W-:Y:S11]  /*d760*/  @P3 BRA `(.L_x_422) ;  /* 0x0000000000143947 */ /* 0x003ff60003800000 */
[----:B------:R-:W-:Y:S05]  /*d770*/  @!P2 BRA `(.L_x_422) ;  /* 0x000000000010a947 */ /* 0x000fea0003800000 */
[----:B------:R-:W-:Y:S02]  /*d780*/  ULDC.64 UR8, c[0x0][0x208] ;  /* 0x0000820000087ab9 */ /* 0x000fe40000000a00 */
[----:B------:R-:W2:Y:S04]  /*d790*/  LDG.E R5, desc[UR8][R2.64] ;  /* 0x0000000802057981 */ /* 0x000ea8000c1e1900 */
[----:B-----5:R-:W2:Y:S02]  /*d7a0*/  LDG.E R0, desc[UR8][R2.64+0x4] ;  /* 0x0000040802007981 */ /* 0x020ea4000c1e1900 */
[----:B--2---:R-:W-:-:S07]  /*d7b0*/  IMAD.IADD R0, R0, 0x1, -R5 ;  /* 0x0000000100007824 */ /* 0x004fce00078e0a05 */
.L_x_422:
[----:B------:R-:W-:Y:S01]  /*d7c0*/  R2UR UR8, R216 ;  /* 0x00000000d80872ca */ /* 0x000fe200000e0000 */
[----:B------:R-:W-:Y:S01]  /*d7d0*/  BSSY B1, `(.L_x_423) ;  /* 0x0000032000017945 */ /* 0x000fe20003800000 */
[----:B------:R-:W-:-:S11]  /*d7e0*/  R2UR UR7, R219 ;  /* 0x00000000db0772ca */ /* 0x000fd600000e0000 */
[----:B------:R-:W-:Y:S02]  /*d7f0*/  USEL UR12, UR8, URZ, !UP0 ;  /* 0x0000003f080c7287 */ /* 0x000fe4000c000000 */
[----:B------:R-:W-:Y:S01]  /*d800*/  USEL UR13, UR7, URZ, !UP0 ;  /* 0x0000003f070d7287 */ /* 0x000fe2000c000000 */
[----:B------:R-:W-:Y:S11]  /*d810*/  @P1 BRA `(.L_x_424) ;  /* 0x0000000000b41947 */ /* 0x000ff60003800000 */
[----:B------:R-:W0:Y:S01]  /*d820*/  S2R R3, SR_TID.X ;  /* 0x0000000000037919 */ /* 0x000e220000002100 */
[----:B------:R-:W1:Y:S01]  /*d830*/  LDC R9, c[0x0][0xbe8] ;  /* 0x0002fa00ff097b82 */ /* 0x000e620000000800 */
[----:B------:R-:W-:-:S13]  /*d840*/  R2UR UR7, R214 ;  /* 0x00000000d60772ca */ /* 0x000fda00000e0000 */
[----:B------:R-:W-:-:S04]  /*d850*/  IMAD.U32 R2, RZ, RZ, UR7 ;  /* 0x00000007ff027e24 */ /* 0x000fc8000f8e00ff */
[----:B0-----:R-:W-:Y:S02]  /*d860*/  IMAD R2, R2, 0x80, R3 ;  /* 0x0000008002027824 */ /* 0x001fe400078e0203 */
[----:B-1---5:R-:W-:Y:S02]  /*d870*/  IMAD R3, R0, R9, RZ ;  /* 0x0000000900037224 */ /* 0x022fe400078e02ff */
[----:B------:R-:W-:-:S05]  /*d880*/  VIADD R4, R2, 0xffffff80 ;  /* 0xffffff8002047836 */ /* 0x000fca0000000000 */
[----:B------:R-:W-:-:S13]  /*d890*/  ISETP.GE.AND P1, PT, R4, R3, PT ;  /* 0x000000030400720c */ /* 0x000fda0003f26270 */
[----:B------:R-:W-:Y:S05]  /*d8a0*/  @P1 BRA `(.L_x_424) ;  /* 0x0000000000901947 */ /* 0x000fea0003800000 */
[----:B------:R-:W-:Y:S01]  /*d8b0*/  ISETP.NE.AND P1, PT, R9, 0x1, PT ;  /* 0x000000010900780c */ /* 0x000fe20003f25270 */
[----:B------:R-:W-:Y:S01]  /*d8c0*/  ULDC.64 UR14, c[0x0][0xb90] ;  /* 0x0002e400000e7ab9 */ /* 0x000fe20000000a00 */
[----:B------:R-:W-:Y:S01]  /*d8d0*/  R2UR UR16, R215 ;  /* 0x00000000d71072ca */ /* 0x000fe200000e0000 */
[----:B------:R-:W-:Y:S01]  /*d8e0*/  UIMAD UR7, UR11, UR14, URZ ;  /* 0x0000000e0b0772a4 */ /* 0x000fe2000f8e023f */
[----:B------:R-:W-:Y:S01]  /*d8f0*/  IMAD.MOV.U32 R2, RZ, RZ, R4 ;  /* 0x000000ffff027224 */ /* 0x000fe200078e0004 */
[----:B------:R-:W-:Y:S01]  /*d900*/  UMOV UR8, UR4 ;  /* 0x0000000400087c82 */ /* 0x000fe20008000000 */
[----:B------:R-:W-:-:S07]  /*d910*/  UMOV UR9, UR10 ;  /* 0x0000000a00097c82 */ /* 0x000fce0008000000 */
[----:B------:R-:W0:Y:S02]  /*d920*/  @P1 LDC R3, c[0x0][0xbec] ;  /* 0x0002fb00ff031b82 */ /* 0x000e240000000800 */
[----:B------:R-:W-:Y:S02]  /*d930*/  UIMAD.WIDE.U32 UR8, UR16, UR14, UR8 ;  /* 0x0000000e100872a5 */ /* 0x000fe4000f8e0008 */
[----:B------:R-:W-:-:S03]  /*d940*/  UIMAD UR7, UR16, UR15, UR7 ;  /* 0x0000000f100772a4 */ /* 0x000fc6000f8e0207 */
[----:B------:R-:W-:Y:S01]  /*d950*/  ULDC.64 UR14, c[0x0][0xb98] ;  /* 0x0002e600000e7ab9 */ /* 0x000fe20000000a00 */
[----:B------:R-:W1:Y:S01]  /*d960*/  @P1 LDC R6, c[0x0][0xbf0] ;  /* 0x0002fc00ff061b82 */ /* 0x000e620000000800 */
[----:B------:R-:W-:Y:S02]  /*d970*/  UIADD3 UR9, UR9, UR7, URZ ;  /* 0x0000000709097290 */ /* 0x000fe4000fffe03f */
[----:B------:R-:W-:Y:S02]  /*d980*/  UIMAD UR7, UR13, UR14, URZ ;  /* 0x0000000e0d0772a4 */ /* 0x000fe4000f8e023f */
[----:B------:R-:W-:Y:S02]  /*d990*/  UIMAD.WIDE.U32 UR8, UR12, UR14, UR8 ;  /* 0x0000000e0c0872a5 */ /* 0x000fe4000f8e0008 */
[----:B------:R-:W-:Y:S01]  /*d9a0*/  UIMAD UR7, UR12, UR15, UR7 ;  /* 0x0000000f0c0772a4 */ /* 0x000fe2000f8e0207 */
[----:B------:R-:W-:Y:S02]  /*d9b0*/  ULDC.64 UR16, c[0x0][0x208] ;  /* 0x0000820000107ab9 */ /* 0x000fe40000000a00 */
[----:B------:R-:W-:Y:S01]  /*d9c0*/  ULDC.64 UR14, c[0x0][0xb88] ;  /* 0x0002e200000e7ab9 */ /* 0x000fe20000000a00 */
[----:B0-----:R-:W-:-:S05]  /*d9d0*/  @P1 IMAD.HI.U32 R3, R4, R3, RZ ;  /* 0x0000000304031227 */ /* 0x001fca00078e00ff */
[----:B-1----:R-:W-:Y:S01]  /*d9e0*/  @P1 SHF.R.U32.HI R2, RZ, R6, R3 ;  /* 0x00000006ff021219 */ /* 0x002fe20000011603 */
[----:B------:R-:W-:-:S03]  /*d9f0*/  IMAD.U32 R6, RZ, RZ, UR7 ;  /* 0x00000007ff067e24 */ /* 0x000fc6000f8e00ff */
[--C-:B------:R-:W-:Y:S01]  /*da00*/  SHF.R.S32.HI R3, RZ, 0x1f, R2.reuse ;  /* 0x0000001fff037819 */ /* 0x100fe20000011402 */
[----:B------:R-:W-:Y:S01]  /*da10*/  IMAD.MOV R5, RZ, RZ, -R2 ;  /* 0x000000ffff057224 */ /* 0x000fe200078e0a02 */
[----:B------:R-:W-:-:S03]  /*da20*/  IADD3 R2, P1, R2, UR8, RZ ;  /* 0x0000000802027c10 */ /* 0x000fc6000ff3e0ff */
[----:B------:R-:W-:Y:S01]  /*da30*/  IMAD R5, R9, R5, R4 ;  /* 0x0000000509057224 */ /* 0x000fe200078e0204 */
[----:B------:R-:W-:Y:S01]  /*da40*/  IADD3.X R3, R3, UR9, R6, P1, !PT ;  /* 0x0000000903037c10 */ /* 0x000fe20008ffe406 */
[----:B------:R-:W-:-:S03]  /*da50*/  ULDC.64 UR8, c[0x0][0xb50] ;  /* 0x0002d40000087ab9 */ /* 0x000fc60000000a00 */
[----:B------:R-:W-:Y:S01]  /*da60*/  SHF.R.S32.HI R4, RZ, 0x1f, R5 ;  /* 0x0000001fff047819 */ /* 0x000fe20000011405 */
[----:B------:R-:W-:-:S04]  /*da70*/  IMAD.WIDE.U32 R2, R5, UR14, R2 ;  /* 0x0000000e05027c25 */ /* 0x000fc8000f8e0002 */
[----:B------:R-:W-:-:S04]  /*da80*/  IMAD R4, R4, UR14, RZ ;  /* 0x0000000e04047c24 */ /* 0x000fc8000f8e02ff */
[----:B------:R-:W-:Y:S01]  /*da90*/  IMAD R9, R5, UR15, R4 ;  /* 0x0000000f05097c24 */ /* 0x000fe2000f8e0204 */
[----:B------:R-:W-:-:S03]  /*daa0*/  LEA R4, P1, R2, UR8, 0x2 ;  /* 0x0000000802047c11 */ /* 0x000fc6000f8210ff */
[----:B------:R-:W-:-:S05]  /*dab0*/  IMAD.IADD R3, R3, 0x1, R9 ;  /* 0x0000000103037824 */ /* 0x000fca00078e0209 */
[----:B------:R-:W-:Y:S01]  /*dac0*/  LEA.HI.X R5, R2, UR9, R3, 0x2, P1 ;  /* 0x0000000902057c11 */ /* 0x000fe200088f1403 */
[----:B------:R-:W-:-:S05]  /*dad0*/  IMAD.MOV.U32 R3, RZ, RZ, -0x800000 ;  /* 0xff800000ff037424 */ /* 0x000fca00078e00ff */
[----:B------:R0:W-:Y:S02]  /*dae0*/  STG.E desc[UR16][R4.64], R3 ;  /* 0x0000000304007986 */ /* 0x0001e4000c101910 */
.L_x_424:
[----:B------:R-:W-:Y:S05]  /*daf0*/  BSYNC B1 ;  /* 0x0000000000017941 */ /* 0x000fea0003800000 */
.L_x_423:
[----:B------:R-:W-:Y:S01]  /*db00*/  R2UR UR16, R214 ;  /* 0x00000000d61072ca */ /* 0x000fe200000e0000 */
[----:B0-----:R-:W0:Y:S01]  /*db10*/  @P0 LDC R3, c[0x0][0xbf0] ;  /* 0x0002fc00ff030b82 */ /* 0x001e220000000800 */
[----:B------:R-:W-:Y:S01]  /*db20*/  ULDC.64 UR14, c[0x0][0xaa0] ;  /* 0x0002a800000e7ab9 */ /* 0x000fe20000000a00 */
[----:B------:R-:W-:Y:S01]  /*db30*/  R2UR UR17, R215 ;  /* 0x00000000d71172ca */ /* 0x000fe200000e0000 */
[----:B------:R-:W-:Y:S01]  /*db40*/  UIMAD UR7, UR10, UR14, URZ ;  /* 0x0000000e0a0772a4 */ /* 0x000fe2000f8e023f */
[----:B------:R-:W-:Y:S01]  /*db50*/  IMAD R2, R213, 0x20, R217 ;  /* 0x00000020d5027824 */ /* 0x000fe200078e02d9 */
[----:B------:R-:W-:Y:S01]  /*db60*/  UIMAD.WIDE.U32 UR8, UR4, UR14, URZ ;  /* 0x0000000e040872a5 */ /* 0x000fe2000f8e003f */
[----:B------:R-:W-:Y:S01]  /*db70*/  BSSY B1, `(.L_x_425) ;  /* 0x0000043000017945 */ /* 0x000fe20003800000 */
[----:B------:R-:W-:-:S03]  /*db80*/  UIMAD UR7, UR4, UR15, UR7 ;  /* 0x0000000f040772a4 */ /* 0x000fc6000f8e0207 */
[----:B------:R-:W-:Y:S01]  /*db90*/  ULDC.64 UR14, c[0x0][0xae8] ;  /* 0x0002ba00000e7ab9 */ /* 0x000fe20000000a00 */
[----:B------:R-:W-:Y:S01]  /*dba0*/  UIADD3 UR9, UR9, UR7, URZ ;  /* 0x0000000709097290 */ /* 0x000fe2000fffe03f */
[----:B------:R-:W-:Y:S01]  /*dbb0*/  IMAD.U32 R5, RZ, RZ, UR16 ;  /* 0x00000010ff057e24 */ /* 0x000fe2000f8e00ff */
[----:B------:R-:W-:Y:S02]  /*dbc0*/  UIMAD UR4, UR11, UR14, URZ ;  /* 0x0000000e0b0472a4 */ /* 0x000fe4000f8e023f */
[----:B------:R-:W-:Y:S01]  /*dbd0*/  UIMAD.WIDE.U32 UR8, UR17, UR14, UR8 ;  /* 0x0000000e110872a5 */ /* 0x000fe2000f8e0008 */
[----:B------:R-:W-:Y:S01]  /*dbe0*/  IMAD R6, R5, 0x80, R2 ;  /* 0x0000008005067824 */ /* 0x000fe200078e0202 */
[----:B------:R-:W-:Y:S01]  /*dbf0*/  UIMAD UR4, UR17, UR15, UR4 ;  /* 0x0000000f110472a4 */ /* 0x000fe2000f8e0204 */
[----:B------:R-:W-:Y:S02]  /*dc00*/  ULDC.64 UR10, c[0x0][0xaf0] ;  /* 0x0002bc00000a7ab9 */ /* 0x000fe40000000a00 */
[----:B------:R-:W-:Y:S01]  /*dc10*/  @P0 IMAD.HI.U32 R2, R6, R11, RZ ;  /* 0x0000000b06020227 */ /* 0x000fe200078e00ff */
[----:B------:R-:W-:-:S02]  /*dc20*/  UIADD3 UR9, UR9, UR4, URZ ;  /* 0x0000000409097290 */ /* 0x000fc4000fffe03f */
[----:B------:R-:W-:Y:S01]  /*dc30*/  UIMAD UR4, UR13, UR10, URZ ;  /* 0x0000000a0d0472a4 */ /* 0x000fe2000f8e023f */
[----:B------:R-:W-:Y:S01]  /*dc40*/  IMAD.MOV.U32 R5, RZ, RZ, R6 ;  /* 0x000000ffff057224 */ /* 0x000fe200078e0006 */
[----:B0-----:R-:W-:Y:S01]  /*dc50*/  @P0 SHF.R.U32.HI R5, RZ, R3, R2 ;  /* 0x00000003ff050219 */ /* 0x001fe20000011602 */
[----:B------:R-:W-:Y:S02]  /*dc60*/  UIMAD.WIDE.U32 UR8, UR12, UR10, UR8 ;  /* 0x0000000a0c0872a5 */ /* 0x000fe4000f8e0008 */
[----:B------:R-:W-:Y:S01]  /*dc70*/  UIMAD UR4, UR12, UR11, UR4 ;  /* 0x0000000b0c0472a4 */ /* 0x000fe2000f8e0204 */
[--C-:B------:R-:W-:Y:S01]  /*dc80*/  SHF.R.S32.HI R2, RZ, 0x1f, R5.reuse ;  /* 0x0000001fff027819 */ /* 0x100fe20000011405 */
[----:B------:R-:W-:Y:S01]  /*dc90*/  IMAD.MOV R9, RZ, RZ, -R5 ;  /* 0x000000ffff097224 */ /* 0x000fe200078e0a05 */
[----:B------:R-:W-:Y:S01]  /*dca0*/  ULDC.64 UR10, c[0x0][0xae0] ;  /* 0x0002b800000a7ab9 */ /* 0x000fe20000000a00 */
[----:B------:R-:W-:Y:S02]  /*dcb0*/  UIADD3 UR4, UR9, UR4, URZ ;  /* 0x0000000409047290 */ /* 0x000fe4000fffe03f */
[----:B------:R-:W-:-:S02]  /*dcc0*/  IMAD.U32 R3, RZ, RZ, UR9 ;  /* 0x00000009ff037e24 */ /* 0x000fc4000f8e00ff */
[----:B------:R-:W-:Y:S02]  /*dcd0*/  IMAD R4, R2, UR10, RZ ;  /* 0x0000000a02047c24 */ /* 0x000fe4000f8e02ff */
[----:B------:R-:W-:Y:S01]  /*dce0*/  IMAD R9, R13, R9, R6 ;  /* 0x000000090d097224 */ /* 0x000fe200078e0206 */
[----:B------:R-:W-:Y:S01]  /*dcf0*/  MOV R6, UR16 ;  /* 0x0000001000067c02 */ /* 0x000fe20008000f00 */
[----:B------:R-:W-:Y:S01]  /*dd00*/  IMAD.U32 R2, RZ, RZ, UR8 ;  /* 0x00000008ff027e24 */ /* 0x000fe2000f8e00ff */
[----:B------:R-:W-:Y:S01]  /*dd10*/  ULDC.64 UR8, c[0x0][0xad8] ;  /* 0x0002b60000087ab9 */ /* 0x000fe20000000a00 */
[----:B------:R-:W-:Y:S02]  /*dd20*/  IMAD.U32 R3, RZ, RZ, UR4 ;  /* 0x00000004ff037e24 */ /* 0x000fe4000f8e00ff */
[C---:B------:R-:W-:Y:S01]  /*dd30*/  IMAD R11, R5.reuse, UR11, R4 ;  /* 0x0000000b050b7c24 */ /* 0x040fe2000f8e0204 */
[----:B------:R-:W-:Y:S01]  /*dd40*/  SHF.R.S32.HI R4, RZ, 0x1f, R9 ;  /* 0x0000001fff047819 */ /* 0x000fe20000011409 */
[----:B------:R-:W-:-:S04]  /*dd50*/  IMAD.WIDE.U32 R2, R5, UR10, R2 ;  /* 0x0000000a05027c25 */ /* 0x000fc8000f8e0002 */
[----:B------:R-:W-:Y:S02]  /*dd60*/  IMAD.IADD R3, R3, 0x1, R11 ;  /* 0x0000000103037824 */ /* 0x000fe400078e020b */
[----:B------:R-:W-:Y:S02]  /*dd70*/  IMAD R4, R4, UR8, RZ ;  /* 0x0000000804047c24 */ /* 0x000fe4000f8e02ff */
[----:B------:R-:W-:Y:S02]  /*dd80*/  IMAD R6, R6, 0x80, R217 ;  /* 0x0000008006067824 */ /* 0x000fe400078e02d9 */
[----:B-----5:R-:W-:Y:S02]  /*dd90*/  IMAD R13, R0, R13, RZ ;  /* 0x0000000d000d7224 */ /* 0x020fe400078e02ff */
[C---:B------:R-:W-:Y:S02]  /*dda0*/  IMAD R5, R9.reuse, UR9, R4 ;  /* 0x0000000909057c24 */ /* 0x040fe4000f8e0204 */
[----:B------:R-:W-:Y:S01]  /*ddb0*/  IMAD.WIDE.U32 R2, R9, UR8, R2 ;  /* 0x0000000809027c25 */ /* 0x000fe2000f8e0002 */
[----:B------:R-:W-:Y:S01]  /*ddc0*/  ISETP.GE.AND P2, PT, R6, R13, PT ;  /* 0x0000000d0600720c */ /* 0x000fe20003f46270 */
[----:B------:R-:W-:-:S02]  /*ddd0*/  ULDC.64 UR8, c[0x0][0xa80] ;  /* 0x0002a00000087ab9 */ /* 0x000fc40000000a00 */
[----:B------:R-:W-:Y:S01]  /*dde0*/  IMAD.IADD R3, R3, 0x1, R5 ;  /* 0x0000000103037824 */ /* 0x000fe200078e0205 */
[----:B------:R-:W-:Y:S01]  /*ddf0*/  LEA R4, P3, R2, UR8, 0x1 ;  /* 0x0000000802047c11 */ /* 0x000fe2000f8608ff */
[----:B------:R-:W-:-:S03]  /*de00*/  VIADD R0, R6, 0x20 ;  /* 0x0000002006007836 */ /* 0x000fc60000000000 */
[----:B------:R-:W-:Y:S01]  /*de10*/  LEA.HI.X R5, R2, UR9, R3, 0x1, P3 ;  /* 0x0000000902057c11 */ /* 0x000fe200098f0c03 */
[----:B------:R0:W1:Y:S01]  /*de20*/  SHFL.IDX PT, R9, R4, RZ, 0x181f ;  /* 0x00181fff04097589 */ /* 0x00006200000e0000 */
[-C--:B------:R-:W-:Y:S01]  /*de30*/  ISETP.GE.AND P1, PT, R0, R13.reuse, PT ;  /* 0x0000000d0000720c */ /* 0x080fe20003f26270 */
[----:B------:R-:W-:Y:S02]  /*de40*/  VIADD R0, R6, 0x40 ;  /* 0x0000004006007836 */ /* 0x000fe40000000000 */
[----:B------:R0:W2:Y:S03]  /*de50*/  SHFL.IDX PT, R3, R5, RZ, 0x181f ;  /* 0x00181fff05037589 */ /* 0x0000a600000e0000 */
        /* <DEDUP_REMOVED lines=11> */
[----:B------:R3:W-:Y:S01]  /*df10*/  @!P5 ST.E.128 desc[UR8][R10.64], RZ ;  /* 0x000000ff0a00d985 */ /* 0x0007e2000c101d08 */
[----:B------:R-:W-:Y:S02]  /*df20*/  @!P4 LEA.HI.X R15, R23, R3, R229, 0x1, P6 ;  /* 0x00000003170fc211 */ /* 0x000fe400030f0ce5 */
[----:B------:R-:W-:-:S03]  /*df30*/  @!P3 LEA R20, P6, R22, R9, 0x1 ;  /* 0x000000091614b211 */ /* 0x000fc600078c08ff */
[----:B------:R3:W-:Y:S01]  /*df40*/  @!P4 ST.E.128 desc[UR8][R14.64], RZ ;  /* 0x000000ff0e00c985 */ /* 0x0007e2000c101d08 */
[----:B------:R-:W-:Y:S02]  /*df50*/  @!P3 LEA.HI.X R21, R22, R3, R228, 0x1, P6 ;  /* 0x000000031615b211 */ /* 0x000fe400030f0ce4 */
[----:B------:R-:W-:-:S03]  /*df60*/  @!P2 LEA R2, P6, R212, R9, 0x1 ;  /* 0x00000009d402a211 */ /* 0x000fc600078c08ff */
[----:B------:R3:W-:Y:S01]  /*df70*/  @!P3 ST.E.128 desc[UR8][R20.64], RZ ;  /* 0x000000ff1400b985 */ /* 0x0007e2000c101d08 */
[----:B------:R-:W-:-:S05]  /*df80*/  @!P2 LEA.HI.X R3, R212, R3, R227, 0x1, P6 ;  /* 0x00000003d403a211 */ /* 0x000fca00030f0ce3 */
[----:B------:R3:W-:Y:S04]  /*df90*/  @!P2 ST.E.128 desc[UR8][R2.64], RZ ;  /* 0x000000ff0200a985 */ /* 0x0007e8000c101d08 */
.L_x_426:
[----:B------:R-:W-:Y:S05]  /*dfa0*/  BSYNC B1 ;  /* 0x0000000000017941 */ /* 0x000fea0003800000 */
.L_x_425:
[----:B--23--:R2:W3:Y:S01]  /*dfb0*/  SHFL.IDX PT, R3, R5, 0x1, 0x181f ;  /* 0x00381f0005037f89 */ /* 0x00c4e200000e0000 */
[----:B------:R-:W-:Y:S03]  /*dfc0*/  BSSY B1, `(.L_x_427) ;  /* 0x0000015000017945 */ /* 0x000fe60003800000 */
[----:B-1----:R2:W1:Y:S01]  /*dfd0*/  SHFL.IDX PT, R9, R4, 0x1, 0x181f ;  /* 0x00381f0004097f89 */ /* 0x00246200000e0000 */
[----:B------:R-:W-:Y:S05]  /*dfe0*/  @P1 BRA `(.L_x_428) ;  /* 0x0000000000481947 */ /* 0x000fea0003800000 */
[----:B------:R-:W-:Y:S01]  /*dff0*/  ULDC UR4, c[0x0][0xac8] ;  /* 0x0002b20000047ab9 */ /* 0x000fe20000000800 */
[----:B------:R-:W-:Y:S01]  /*e000*/  ULDC.64 UR8, c[0x0][0x208] ;  /* 0x0000820000087ab9 */ /* 0x000fe20000000a00 */
[----:B------:R-:W-:Y:S02]  /*e010*/  ISETP.GE.AND P4, PT, R18, UR4, PT ;  /* 0x0000000412007c0c */ /* 0x000fe4000bf86270 */
[----:B------:R-:W-:Y:S02]  /*e020*/  ISETP.GE.AND P3, PT, R23, UR4, PT ;  /* 0x0000000417007c0c */ /* 0x000fe4000bf66270 */
[----:B------:R-:W-:Y:S02]  /*e030*/  ISETP.GE.AND P2, PT, R22, UR4, PT ;  /* 0x0000000416007c0c */ /* 0x000fe4000bf46270 */
[----:B------:R-:W-:-:S07]  /*e040*/  ISETP.GE.AND P1, PT, R212, UR4, PT ;  /* 0x00000004d4007c0c */ /* 0x000fce000bf26270 */
[CC--:B-1----:R-:W-:Y:S02]  /*e050*/  @!P4 LEA R10, P6, R18.reuse, R9.reuse, 0x1 ;  /* 0x00000009120ac211 */ /* 0x0c2fe400078c08ff */
[C---:B------:R-:W-:Y:S02]  /*e060*/  @!P3 LEA R14, P5, R23.reuse, R9, 0x1 ;  /* 0x00000009170eb211 */ /* 0x040fe400078a08ff */
[----:B---3--:R-:W-:Y:S02]  /*e070*/  @!P4 LEA.HI.X R11, R18, R3, R230, 0x1, P6 ;  /* 0x00000003120bc211 */ /* 0x008fe400030f0ce6 */
[----:B------:R-:W-:Y:S02]  /*e080*/  @!P2 LEA R8, P6, R22, R9, 0x1 ;  /* 0x000000091608a211 */ /* 0x000fe400078c08ff */
[----:B------:R-:W-:Y:S01]  /*e090*/  @!P3 LEA.HI.X R15, R23, R3, R229, 0x1, P5 ;  /* 0x00000003170fb211 */ /* 0x000fe200028f0ce5 */
[----:B------:R4:W-:Y:S01]  /*e0a0*/  @!P4 ST.E.128 desc[UR8][R10.64], RZ ;  /* 0x000000ff0a00c985 */ /* 0x0009e2000c101d08 */
[----:B------:R-:W-:-:S02]  /*e0b0*/  @!P1 LEA R2, P5, R212, R9, 0x1 ;  /* 0x00000009d4029211 */ /* 0x000fc400078a08ff */
[-C--:B------:R-:W-:Y:S01]  /*e0c0*/  @!P2 LEA.HI.X R9, R22, R3.reuse, R228, 0x1, P6 ;  /* 0x000000031609a211 */ /* 0x080fe200030f0ce4 */
[----:B------:R4:W-:Y:S01]  /*e0d0*/  @!P3 ST.E.128 desc[UR8][R14.64], RZ ;  /* 0x000000ff0e00b985 */ /* 0x0009e2000c101d08 */
[----:B------:R-:W-:-:S03]  /*e0e0*/  @!P1 LEA.HI.X R3, R212, R3, R227, 0x1, P5 ;  /* 0x00000003d4039211 */ /* 0x000fc600028f0ce3 */
[----:B------:R4:W-:Y:S04]  /*e0f0*/  @!P2 ST.E.128 desc[UR8][R8.64], RZ ;  /* 0x000000ff0800a985 */ /* 0x0009e8000c101d08 */
[----:B------:R4:W-:Y:S02]  /*e100*/  @!P1 ST.E.128 desc[UR8][R2.64], RZ ;  /* 0x000000ff02009985 */ /* 0x0009e4000c101d08 */
.L_x_428:
[----:B------:R-:W-:Y:S05]  /*e110*/  BSYNC B1 ;  /* 0x0000000000017941 */ /* 0x000fea0003800000 */
.L_x_427:
[----:B---34-:R3:W4:Y:S01]  /*e120*/  SHFL.IDX PT, R3, R5, 0x2, 0x181f ;  /* 0x00581f0005037f89 */ /* 0x01872200000e0000 */
        /* <DEDUP_REMOVED lines=9> */
[-C--:B-1----:R-:W-:Y:S02]  /*e1c0*/  @!P3 LEA R10, P6, R18, R9.reuse, 0x1 ;  /* 0x00000009120ab211 */ /* 0x082fe400078c08ff */
[CC--:B------:R-:W-:Y:S02]  /*e1d0*/  @!P2 LEA R8, P5, R23.reuse, R9.reuse, 0x1 ;  /* 0x000000091708a211 */ /* 0x0c0fe400078a08ff */
[----:B------:R-:W-:Y:S02]  /*e1e0*/  @!P1 LEA R14, P4, R22, R9, 0x1 ;  /* 0x00000009160e9211 */ /* 0x000fe400078808ff */
[----:B----4-:R-:W-:Y:S02]  /*e1f0*/  @!P3 LEA.HI.X R11, R18, R3, R230, 0x1, P6 ;  /* 0x00000003120bb211 */ /* 0x010fe400030f0ce6 */
[----:B------:R-:W-:Y:S02]  /*e200*/  @!P0 LEA R2, P6, R212, R9, 0x1 ;  /* 0x00000009d4028211 */ /* 0x000fe400078c08ff */
[-C--:B------:R-:W-:Y:S01]  /*e210*/  @!P2 LEA.HI.X R9, R23, R3.reuse, R229, 0x1, P5 ;  /* 0x000000031709a211 */ /* 0x080fe200028f0ce5 */
[----:B------:R1:W-:Y:S01]  /*e220*/  @!P3 ST.E.128 desc[UR8][R10.64], RZ ;  /* 0x000000ff0a00b985 */ /* 0x0003e2000c101d08 */
[----:B------:R-:W-:-:S02]  /*e230*/  @!P1 LEA.HI.X R15, R22, R3, R228, 0x1, P4 ;  /* 0x00000003160f9211 */ /* 0x000fc400020f0ce4 */
[----:B------:R-:W-:Y:S01]  /*e240*/  @!P0 LEA.HI.X R3, R212, R3, R227, 0x1, P6 ;  /* 0x00000003d4038211 */ /* 0x000fe200030f0ce3 */
[----:B------:R1:W-:Y:S04]  /*e250*/  @!P2 ST.E.128 desc[UR8][R8.64], RZ ;  /* 0x000000ff0800a985 */ /* 0x0003e8000c101d08 */
[----:B------:R1:W-:Y:S04]  /*e260*/  @!P1 ST.E.128 desc[UR8][R14.64], RZ ;  /* 0x000000ff0e009985 */ /* 0x0003e8000c101d08 */
[----:B------:R1:W-:Y:S02]  /*e270*/  @!P0 ST.E.128 desc[UR8][R2.64], RZ ;  /* 0x000000ff02008985 */ /* 0x0003e4000c101d08 */
.L_x_430:
[----:B------:R-:W-:Y:S05]  /*e280*/  BSYNC B1 ;  /* 0x0000000000017941 */ /* 0x000fea0003800000 */
.L_x_429:
[----:B------:R-:W-:Y:S01]  /*e290*/  VIADD R0, R6, 0x60 ;  /* 0x0000006006007836 */ /* 0x000fe20000000000 */
[----:B0-23--:R-:W0:Y:S04]  /*e2a0*/  SHFL.IDX PT, R5, R5, 0x3, 0x181f ;  /* 0x00781f0005057f89 */ /* 0x00de2800000e0000 */
[----:B------:R-:W-:Y:S01]  /*e2b0*/  ISETP.GE.AND P0, PT, R0, R13, PT ;  /* 0x0000000d0000720c */ /* 0x000fe20003f06270 */
[----:B-1--4-:R1:W2:-:S12]  /*e2c0*/  SHFL.IDX PT, R3, R4, 0x3, 0x181f ;  /* 0x00781f0004037f89 */ /* 0x01229800000e0000 */
[----:B-1----:R-:W-:Y:S05]  /*e2d0*/  @P0 BRA `(.L_x_421) ;  /* 0x0000000000480947 */ /* 0x002fea0003800000 */
[----:B------:R-:W-:Y:S01]  /*e2e0*/  ULDC UR4, c[0x0][0xac8] ;  /* 0x0002b20000047ab9 */ /* 0x000fe20000000800 */
[----:B------:R-:W-:Y:S01]  /*e2f0*/  ULDC.64 UR8, c[0x0][0x208] ;  /* 0x0000820000087ab9 */ /* 0x000fe20000000a00 */
[----:B------:R-:W-:Y:S02]  /*e300*/  ISETP.GE.AND P3, PT, R18, UR4, PT ;  /* 0x0000000412007c0c */ /* 0x000fe4000bf66270 */
[----:B------:R-:W-:Y:S02]  /*e310*/  ISETP.GE.AND P2, PT, R23, UR4, PT ;  /* 0x0000000417007c0c */ /* 0x000fe4000bf46270 */
[----:B------:R-:W-:Y:S02]  /*e320*/  ISETP.GE.AND P1, PT, R22, UR4, PT ;  /* 0x0000000416007c0c */ /* 0x000fe4000bf26270 */
[----:B------:R-:W-:-:S07]  /*e330*/  ISETP.GE.AND P0, PT, R212, UR4, PT ;  /* 0x00000004d4007c0c */ /* 0x000fce000bf06270 */
[-C--:B--2---:R-:W-:Y:S02]  /*e340*/  @!P3 LEA R8, P6, R18, R3.reuse, 0x1 ;  /* 0x000000031208b211 */ /* 0x084fe400078c08ff */
[CC--:B------:R-:W-:Y:S02]  /*e350*/  @!P2 LEA R10, P5, R23.reuse, R3.reuse, 0x1 ;  /* 0x00000003170aa211 */ /* 0x0c0fe400078a08ff */
[----:B------:R-:W-:Y:S02]  /*e360*/  @!P1 LEA R12, P4, R22, R3, 0x1 ;  /* 0x00000003160c9211 */ /* 0x000fe400078808ff */
[----:B0-----:R-:W-:Y:S02]  /*e370*/  @!P3 LEA.HI.X R9, R18, R5, R230, 0x1, P6 ;  /* 0x000000051209b211 */ /* 0x001fe400030f0ce6 */
        /* <DEDUP_REMOVED lines=8> */
.L_x_421:
[----:B------:R-:W-:Y:S05]  /*e400*/  BSYNC B0 ;  /* 0x0000000000007941 */ /* 0x000fea0003800000 */
.L_x_412:
[----:B------:R-:W-:Y:S02]  /*e410*/  ULDC UR4, c[0x0][0xc3c] ;  /* 0x00030f0000047ab9 */ /* 0x000fe40000000800 */
[----:B------:R-:W-:-:S13]  /*e420*/  ISETP.GE.AND P0, PT, R7, UR4, PT ;  /* 0x0000000407007c0c */ /* 0x000fda000bf06270 */
[----:B------:R-:W-:Y:S05]  /*e430*/  @!P0 BRA `(.L_x_431) ;  /* 0xffffff28008c8947 */ /* 0x000fea000383ffff */
[----:B------:R-:W-:Y:S05]  /*e440*/  EXIT ;  /* 0x000000000000794d */ /* 0x000fea0003800000 */
.L_x_387:
[----:B------:R-:W-:-:S08]  /*e450*/  NOP ;  /* 0x0000000000007918 */ /* 0x000fd00000000000 */
[----:B0-----:R-:W0:-:S00]  /*e460*/  USETMAXREG.DEALLOC.CTAPOOL 0x18 ;  /* 0x00000018000079c8 */ /* 0x001e0000080e0500 */
[----:B0-----:R-:W-:-:S06]  /*e470*/  LOP3.LUT R0, R0, 0x3, RZ, 0xc0, !PT ;  /* 0x0000000300007812 */ /* 0x001fcc00078ec0ff */
[----:B------:R-:W0:Y:S02]  /*e480*/  SHFL.IDX PT, R0, R0, RZ, 0x1f ;  /* 0x00001fff00007589 */ /* 0x000e2400000e0000 */
[----:B0-----:R-:W-:Y:S01]  /*e490*/  ISETP.NE.AND P0, PT, R0, RZ, PT ;  /* 0x000000ff0000720c */ /* 0x001fe20003f05270 */
[----:B------:R-:W-:-:S03]  /*e4a0*/  IMAD.MOV.U32 R0, RZ, RZ, RZ ;  /* 0x000000ffff007224 */ /* 0x000fc600078e00ff */
[----:B------:R-:W-:-:S05]  /*e4b0*/  P2R R2, PR, RZ, 0x1 ;  /* 0x00000001ff027803 */ /* 0x000fca0000000000 */
[----:B------:R0:W-:Y:S04]  /*e4c0*/  STL [R1+0x58], R2 ;  /* 0x0000580201007387 */ /* 0x0001e80000100800 */
[----:B------:R-:W-:Y:S05]  /*e4d0*/  @!P0 BRA `(.L_x_432) ;  /* 0x00000000001c8947 */ /* 0x000fea0003800000 */
[----:B------:R-:W1:Y:S08]  /*e4e0*/  S2UR UR5, SR_CgaCtaId ;  /* 0x00000000000579c3 */ /* 0x000e700000008800 */
[----:B------:R-:W-:Y:S06]  /*e4f0*/  BAR.SYNC.DEFER_BLOCKING 0x5, 0x180 ;  /* 0x0146000000007b1d */ /* 0x000fec0000010000 */
[----:B------:R-:W-:-:S02]  /*e500*/  UMOV UR4, 0x400 ;  /* 0x0000040000047882 */ /* 0x000fc40000000000 */
[----:B-1----:R-:W-:-:S09]  /*e510*/  ULEA UR4, UR5, UR4, 0x18 ;  /* 0x0000000405047291 */ /* 0x002fd2000f8ec03f */
[----:B------:R-:W1:Y:S01]  /*e520*/  LDS.128 R16, [UR4+0x388d0] ;  /* 0x0388d004ff107984 */ /* 0x000e620008000c00 */
[----:B------:R-:W-:Y:S06]  /*e530*/  BAR.ARV 0x4, 0x180 ;  /* 0x0106000000007b1d */ /* 0x000fec0000002000 */
[----:B------:R-:W-:Y:S05]  /*e540*/  BRA `(.L_x_433) ;  /* 0x0000000800047947 */ /* 0x000fea0003800000 */
.L_x_432:
[----:B0-----:R-:W0:Y:S01]  /*e550*/  S2R R2, SR_TID.X ;  /* 0x0000000000027919 */ /* 0x001e220000002100 */
[----:B------:R-:W-:Y:S01]  /*e560*/  ULDC UR4, c[0x0][0xc3c] ;  /* 0x00030f0000047ab9 */ /* 0x000fe20000000800 */
[----:B------:R-:W-:Y:S01]  /*e570*/  ULDC.64 UR6, c[0x0][0x208] ;  /* 0x0000820000067ab9 */ /* 0x000fe20000000a00 */
[----:B------:R-:W-:Y:S01]  /*e580*/  ULDC UR5, c[0x0][0xc38] ;  /* 0x00030e0000057ab9 */ /* 0x000fe20000000800 */
[----:B0-----:R-:W-:-:S04]  /*e590*/  LOP3.LUT R5, R2, 0x1f, RZ, 0xc0, !PT ;  /* 0x0000001f02057812 */ /* 0x001fc800078ec0ff */
[----:B------:R-:W-:-:S04]  /*e5a0*/  ISETP.NE.AND P0, PT, R5, 0x1f, PT ;  /* 0x0000001f0500780c */ /* 0x000fc80003f05270 */
[----:B------:R-:W-:-:S13]  /*e5b0*/  ISETP.GE.OR P1, PT, R5, UR4, !P0 ;  /* 0x0000000405007c0c */ /* 0x000fda000c726670 */
[----:B------:R-:W0:Y:S02]  /*e5c0*/  @!P1 LDC.64 R2, c[0x0][0xc80] ;  /* 0x00032000ff029b82 */ /* 0x000e240000000a00 */
[----:B0-----:R-:W-:-:S05]  /*e5d0*/  @!P1 IMAD.WIDE.U32 R2, R5, 0x4, R2 ;  /* 0x0000000405029825 */ /* 0x001fca00078e0002 */
[----:B------:R-:W2:Y:S01]  /*e5e0*/  @!P1 LDG.E R0, desc[UR6][R2.64] ;  /* 0x0000000602009981 */ /* 0x000ea2000c1e1900 */
[C---:B------:R-:W-:Y:S01]  /*e5f0*/  ISETP.NE.AND P1, PT, R5.reuse, RZ, PT ;  /* 0x000000ff0500720c */ /* 0x040fe20003f25270 */
[----:B------:R-:W0:Y:S01]  /*e600*/  S2UR UR6, SR_CTAID.X ;  /* 0x00000000000679c3 */ /* 0x000e220000002500 */
[C---:B------:R-:W-:Y:S01]  /*e610*/  ISETP.GE.U32.AND P2, PT, R5.reuse, 0x2, PT ;  /* 0x000000020500780c */ /* 0x040fe20003f46070 */
[----:B------:R-:W-:Y:S01]  /*e620*/  UMOV UR4, URZ ;  /* 0x0000003f00047c82 */ /* 0x000fe20008000000 */
[C---:B------:R-:W-:Y:S01]  /*e630*/  ISETP.GE.U32.AND P3, PT, R5.reuse, 0x4, PT ;  /* 0x000000040500780c */ /* 0x040fe20003f66070 */
[----:B------:R-:W-:Y:S01]  /*e640*/  IMAD.MOV.U32 R16, RZ, RZ, RZ ;  /* 0x000000ffff107224 */ /* 0x000fe200078e00ff */
[C---:B------:R-:W-:Y:S02]  /*e650*/  ISETP.GE.U32.AND P4, PT, R5.reuse, 0x8, PT ;  /* 0x000000080500780c */ /* 0x040fe40003f86070 */
[----:B------:R-:W-:Y:S01]  /*e660*/  ISETP.GE.U32.AND P5, PT, R5, 0x10, PT ;  /* 0x000000100500780c */ /* 0x000fe20003fa6070 */
[----:B--2---:R-:W1:Y:S02]  /*e670*/  SHFL.UP PT, R4, R0, 0x1, RZ ;  /* 0x0420000000047989 */ /* 0x004e6400000e00ff */
[----:B-1----:R-:W-:-:S05]  /*e680*/  SEL R7, R4, RZ, P1 ;  /* 0x000000ff04077207 */ /* 0x002fca0000800000 */
[----:B------:R-:W-:-:S05]  /*e690*/  IMAD.IADD R7, R0, 0x1, R7 ;  /* 0x0000000100077824 */ /* 0x000fca00078e0207 */
[----:B------:R-:W1:Y:S02]  /*e6a0*/  SHFL.UP PT, R4, R7, 0x2, RZ ;  /* 0x0440000007047989 */ /* 0x000e6400000e00ff */
        /* <DEDUP_REMOVED lines=11> */
[----:B------:R-:W1:Y:S02]  /*e760*/  SHFL.IDX PT, R4, R2, 0x1f, 0x1f ;  /* 0x03e01f0002047f89 */ /* 0x000e6400000e0000 */
[----:B-1----:R-:W-:-:S04]  /*e770*/  IMAD R4, R4, UR5, RZ ;  /* 0x0000000504047c24 */ /* 0x002fc8000f8e02ff */
[----:B------:R-:W-:Y:S01]  /*e780*/  IMAD.MOV.U32 R7, RZ, RZ, R4 ;  /* 0x000000ffff077224 */ /* 0x000fe200078e0004 */
[----:B0-----:R-:W-:-:S13]  /*e790*/  ISETP.GT.AND P6, PT, R4, UR6, PT ;  /* 0x0000000604007c0c */ /* 0x001fda000bfc4270 */
[----:B------:R-:W-:Y:S05]  /*e7a0*/  @P6 BRA `(.L_x_434) ;  /* 0x0000000000a46947 */ /* 0x000fea0003800000 */
[----:B------:R-:W0:Y:S01]  /*e7b0*/  LDC R6, c[0x0][0xc3c] ;  /* 0x00030f00ff067b82 */ /* 0x000e220000000800 */
[----:B------:R-:W-:Y:S01]  /*e7c0*/  IMAD.MOV.U32 R4, RZ, RZ, R7 ;  /* 0x000000ffff047224 */ /* 0x000fe200078e0007 */
[----:B------:R-:W-:Y:S01]  /*e7d0*/  UMOV UR4, URZ ;  /* 0x0000003f00047c82 */ /* 0x000fe20008000000 */
[----:B------:R-:W-:Y:S01]  /*e7e0*/  ULDC UR7, c[0x0][0xc3c] ;  /* 0x00030f0000077ab9 */ /* 0x000fe20000000800 */
[----:B------:R-:W-:-:S05]  /*e7f0*/  ULDC UR5, c[0x0][0xc38] ;  /* 0x00030e0000057ab9 */ /* 0x000fca0000000800 */
.L_x_438:
[----:B------:R-:W-:Y:S01]  /*e800*/  UIADD3 UR4, UR4, 0x1f, URZ ;  /* 0x0000001f04047890 */ /* 0x000fe2000fffe03f */
[----:B------:R-:W-:-:S05]  /*e810*/  IMAD.U32 R19, RZ, RZ, UR7 ;  /* 0x00000007ff137e24 */ /* 0x000fca000f8e00ff */
[----:B0-----:R-:W-:-:S13]  /*e820*/  ISETP.LE.AND P6, PT, R6, UR4, PT ;  /* 0x0000000406007c0c */ /* 0x001fda000bfc3270 */
[----:B------:R-:W-:Y:S05]  /*e830*/  @P6 BRA `(.L_x_435) ;  /* 0x0000000400246947 */ /* 0x000fea0003800000 */
[----:B------:R-:W-:Y:S01]  /*e840*/  VIADD R7, R5, UR4 ;  /* 0x0000000405077c36 */ /* 0x000fe20008000000 */
[----:B------:R-:W-:Y:S01]  /*e850*/  BSSY B0, `(.L_x_436) ;  /* 0x0000008000007945 */ /* 0x000fe20003800000 */
[----:B------:R-:W-:-:S03]  /*e860*/  IMAD.MOV.U32 R0, RZ, RZ, RZ ;  /* 0x000000ffff007224 */ /* 0x000fc600078e00ff */
[----:B------:R-:W-:-:S13]  /*e870*/  ISETP.GE.OR P6, PT, R7, R6, !P0 ;  /* 0x000000060700720c */ /* 0x000fda00047c6670 */
[----:B------:R-:W-:Y:S05]  /*e880*/  @P6 BRA `(.L_x_437) ;  /* 0x0000000000106947 */ /* 0x000fea0003800000 */
[----:B------:R-:W0:Y:S01]  /*e890*/  LDC.64 R2, c[0x0][0xc80] ;  /* 0x00032000ff027b82 */ /* 0x000e220000000a00 */
[----:B------:R-:W-:Y:S01]  /*e8a0*/  ULDC.64 UR8, c[0x0][0x208] ;  /* 0x0000820000087ab9 */ /* 0x000fe20000000a00 */
[----:B0-----:R-:W-:-:S05]  /*e8b0*/  IMAD.WIDE R2, R7, 0x4, R2 ;  /* 0x0000000407027825 */ /* 0x001fca00078e0202 */
[----:B------:R0:W5:Y:S02]  /*e8c0*/  LDG.E R0, desc[UR8][R2.64] ;  /* 0x0000000802007981 */ /* 0x000164000c1e1900 */
.L_x_437:
[----:B------:R-:W-:Y:S05]  /*e8d0*/  BSYNC B0 ;  /* 0x0000000000007941 */ /* 0x000fea0003800000 */
.L_x_436:
[----:B0----5:R-:W0:Y:S02]  /*e8e0*/  SHFL.UP PT, R2, R0, 0x1, RZ ;  /* 0x0420000000027989 */ /* 0x021e2400000e00ff */
[----:B0-----:R-:W-:-:S05]  /*e8f0*/  SEL R3, R2, RZ, P1 ;  /* 0x000000ff02037207 */ /* 0x001fca0000800000 */
[----:B------:R-:W-:-:S05]  /*e900*/  IMAD.IADD R3, R0, 0x1, R3 ;  /* 0x0000000100037824 */ /* 0x000fca00078e0203 */
[----:B------:R-:W0:Y:S02]  /*e910*/  SHFL.UP PT, R2, R3, 0x2, RZ ;  /* 0x0440000003027989 */ /* 0x000e2400000e00ff */
        /* <DEDUP_REMOVED lines=11> */
[----:B------:R-:W0:Y:S02]  /*e9d0*/  SHFL.IDX PT, R3, R9, 0x1f, 0x1f ;  /* 0x03e01f0009037f89 */ /* 0x000e2400000e0000 */
[----:B0-----:R-:W-:-:S04]  /*e9e0*/  IMAD R3, R3, UR5, RZ ;  /* 0x0000000503037c24 */ /* 0x001fc8000f8e02ff */
[----:B------:R-:W-:-:S05]  /*e9f0*/  IMAD.IADD R4, R3, 0x1, R4 ;  /* 0x0000000103047824 */ /* 0x000fca00078e0204 */
[----:B------:R-:W-:-:S13]  /*ea00*/  ISETP.GT.AND P6, PT, R4, UR6, PT ;  /* 0x0000000604007c0c */ /* 0x000fda000bfc4270 */
[----:B------:R-:W-:Y:S05]  /*ea10*/  @!P6 BRA `(.L_x_438) ;  /* 0xfffffffc0078e947 */ /* 0x000fea000383ffff */
[----:B------:R-:W-:Y:S02]  /*ea20*/  IMAD.MOV.U32 R2, RZ, RZ, R9 ;  /* 0x000000ffff027224 */ /* 0x000fe400078e0009 */
[----:B------:R-:W-:-:S07]  /*ea30*/  IMAD.MOV.U32 R7, RZ, RZ, R3 ;  /* 0x000000ffff077224 */ /* 0x000fce00078e0003 */
.L_x_434:
[----:B------:R-:W-:-:S04]  /*ea40*/  IMAD.IADD R7, R4, 0x1, -R7 ;  /* 0x0000000104077824 */ /* 0x000fc800078e0a07 */
[----:B------:R-:W-:-:S05]  /*ea50*/  IMAD R3, R2, UR5, R7 ;  /* 0x0000000502037c24 */ /* 0x000fca000f8e0207 */
[----:B------:R-:W-:-:S13]  /*ea60*/  ISETP.GT.AND P0, PT, R3, UR6, PT ;  /* 0x0000000603007c0c */ /* 0x000fda000bf04270 */
[----:B------:R-:W-:-:S04]  /*ea70*/  VOTE.ANY R6, PT, !P0 ;  /* 0x0000000000067806 */ /* 0x000fc800040e0100 */
[----:B------:R-:W0:Y:S01]  /*ea80*/  POPC R19, R6 ;  /* 0x0000000600137309 */ /* 0x000e220000000000 */
[----:B------:R-:W-:Y:S01]  /*ea90*/  ISETP.NE.AND P0, PT, R6, RZ, PT ;  /* 0x000000ff0600720c */ /* 0x000fe20003f05270 */
[----:B0-----:R-:W0:Y:S02]  /*eaa0*/  SHFL.IDX PT, R0, R0, R19, 0x1f ;  /* 0x00001f1300007589 */ /* 0x001e2400000e0000 */
[----:B0-----:R-:W-:-:S04]  /*eab0*/  IABS R4, R0 ;  /* 0x0000000000047213 */ /* 0x001fc80000000000 */
[----:B------:R-:W0:Y:S08]  /*eac0*/  I2F.RP R8, R4 ;  /* 0x0000000400087306 */ /* 0x000e300000209400 */
[----:B0-----:R-:W0:Y:S02]  /*ead0*/  MUFU.RCP R8, R8 ;  /* 0x0000000800087308 */ /* 0x001e240000001000 */
[----:B0-----:R-:W-:-:S06]  /*eae0*/  VIADD R3, R8, 0xffffffe ;  /* 0x0ffffffe08037836 */ /* 0x001fcc0000000000 */
[----:B------:R-:W0:Y:S02]  /*eaf0*/  F2I.FTZ.U32.TRUNC.NTZ R3, R3 ;  /* 0x0000000300037305 */ /* 0x000e24000021f000 */
[----:B0-----:R-:W-:Y:S01]  /*eb00*/  IMAD.MOV R11, RZ, RZ, -R3 ;  /* 0x000000ffff0b7224 */ /* 0x001fe200078e0a03 */
[----:B------:R-:W-:Y:S06]  /*eb10*/  @!P0 BRA `(.L_x_439) ;  /* 0x0000000000088947 */ /* 0x000fec0003800000 */
[----:B------:R-:W-:-:S05]  /*eb20*/  VIADD R9, R19, 0xffffffff ;  /* 0xffffffff13097836 */ /* 0x000fca0000000000 */
[----:B------:R0:W1:Y:S02]  /*eb30*/  SHFL.IDX PT, R16, R2, R9, 0x1f ;  /* 0x00001f0902107589 */ /* 0x00006400000e0000 */
.L_x_439:
[----:B-1----:R-:W-:Y:S01]  /*eb40*/  IMAD R16, R16, UR5, R7 ;  /* 0x0000000510107c24 */ /* 0x002fe2000f8e0207 */
[----:B------:R-:W-:Y:S01]  /*eb50*/  IABS R6, R0 ;  /* 0x0000000000067213 */ /* 0x000fe20000000000 */
[----:B------:R-:W-:Y:S02]  /*eb60*/  IMAD R7, R11, R4, RZ ;  /* 0x000000040b077224 */ /* 0x000fe400078e02ff */
[----:B0-----:R-:W-:Y:S01]  /*eb70*/  IMAD.MOV.U32 R2, RZ, RZ, RZ ;  /* 0x000000ffff027224 */ /* 0x001fe200078e00ff */
[----:B------:R-:W-:Y:S01]  /*eb80*/  IADD3 R17, -R16, UR6, RZ ;  /* 0x0000000610117c10 */ /* 0x000fe2000fffe1ff */
[----:B------:R-:W-:Y:S02]  /*eb90*/  IMAD.MOV R6, RZ, RZ, -R6 ;  /* 0x000000ffff067224 */ /* 0x000fe400078e0a06 */
[----:B------:R-:W-:Y:S01]  /*eba0*/  IMAD.HI.U32 R2, R3, R7, R2 ;  /* 0x0000000703027227 */ /* 0x000fe200078e0002 */
[----:B------:R-:W-:-:S03]  /*ebb0*/  IABS R3, R17 ;  /* 0x0000001100037213 */ /* 0x000fc60000000000 */
[----:B------:R-:W-:Y:S02]  /*ebc0*/  VIADD R19, R19, UR4 ;  /* 0x0000000413137c36 */ /* 0x000fe40008000000 */
[----:B------:R-:W-:-:S04]  /*ebd0*/  IMAD.HI.U32 R2, R2, R3, RZ ;  /* 0x0000000302027227 */ /* 0x000fc800078e00ff */
[----:B------:R-:W-:-:S05]  /*ebe0*/  IMAD R3, R2, R6, R3 ;  /* 0x0000000602037224 */ /* 0x000fca00078e0203 */
[----:B------:R-:W-:-:S13]  /*ebf0*/  ISETP.GT.U32.AND P1, PT, R4, R3, PT ;  /* 0x000000030400720c */ /* 0x000fda0003f24070 */
[----:B------:R-:W-:Y:S02]  /*ec00*/  @!P1 IMAD.IADD R3, R3, 0x1, -R4 ;  /* 0x0000000103039824 */ /* 0x000fe400078e0a04 */
[----:B------:R-:W-:Y:S01]  /*ec10*/  @!P1 VIADD R2, R2, 0x1 ;  /* 0x0000000102029836 */ /* 0x000fe20000000000 */
[----:B------:R-:W-:Y:S02]  /*ec20*/  ISETP.NE.AND P1, PT, R0, RZ, PT ;  /* 0x000000ff0000720c */ /* 0x000fe40003f25270 */
[----:B------:R-:W-:Y:S02]  /*ec30*/  ISETP.GE.U32.AND P0, PT, R3, R4, PT ;  /* 0x000000040300720c */ /* 0x000fe40003f06070 */
[----:B------:R-:W-:-:S04]  /*ec40*/  LOP3.LUT R3, R17, R0, RZ, 0x3c, !PT ;  /* 0x0000000011037212 */ /* 0x000fc800078e3cff */
[----:B------:R-:W-:-:S07]  /*ec50*/  ISETP.GE.AND P2, PT, R3, RZ, PT ;  /* 0x000000ff0300720c */ /* 0x000fce0003f46270 */
[----:B------:R-:W-:-:S06]  /*ec60*/  @P0 IADD3 R2, R2, 0x1, RZ ;  /* 0x0000000102020810 */ /* 0x000fcc0007ffe0ff */
[----:B------:R-:W-:Y:S01]  /*ec70*/  @!P2 IMAD.MOV R2, RZ, RZ, -R2 ;  /* 0x000000ffff02a224 */ /* 0x000fe200078e0a02 */
[----:B------:R-:W-:-:S05]  /*ec80*/  @!P1 LOP3.LUT R2, RZ, R0, RZ, 0x33, !PT ;  /* 0x00000000ff029212 */ /* 0x000fca00078e33ff */
[--C-:B------:R-:W-:Y:S02]  /*ec90*/  IMAD.MOV R3, RZ, RZ, -R2.reuse ;  /* 0x000000ffff037224 */ /* 0x100fe400078e0a02 */
[----:B------:R-:W-:Y:S02]  /*eca0*/  IMAD.MOV.U32 R18, RZ, RZ, R2 ;  /* 0x000000ffff127224 */ /* 0x000fe400078e0002 */
[----:B------:R-:W-:Y:S01]  /*ecb0*/  IMAD R17, R0, R3, R17 ;  /* 0x0000000300117224 */ /* 0x000fe200078e0211 */
[----:B------:R-:W-:Y:S06]  /*ecc0*/  BRA `(.L_x_440) ;  /* 0x00000000000c7947 */ /* 0x000fec0003800000 */
.L_x_435:
[----:B------:R-:W-:Y:S02]  /*ecd0*/  IMAD.MOV.U32 R17, RZ, RZ, RZ ;  /* 0x000000ffff117224 */ /* 0x000fe400078e00ff */
[----:B------:R-:W-:Y:S02]  /*ece0*/  IMAD.U32 R16, RZ, RZ, UR6 ;  /* 0x00000006ff107e24 */ /* 0x000fe4000f8e00ff */
[----:B------:R-:W-:-:S07]  /*ecf0*/  IMAD.MOV.U32 R18, RZ, RZ, RZ ;  /* 0x000000ffff127224 */ /* 0x000fce00078e00ff */
.L_x_440:
[----:B------:R-:W-:-:S13]  /*ed00*/  ISETP.NE.AND P0, PT, R5, RZ, PT ;  /* 0x000000ff0500720c */ /* 0x000fda0003f05270 */
[----:B------:R-:W0:Y:S01]  /*ed10*/  @!P0 S2R R3, SR_CgaCtaId ;  /* 0x0000000000038919 */ /* 0x000e220000008800 */
[----:B------:R-:W-:-:S04]  /*ed20*/  @!P0 MOV R0, 0x400 ;  /* 0x0000040000008802 */ /* 0x000fc80000000f00 */
[----:B0-----:R-:W-:-:S05]  /*ed30*/  @!P0 LEA R0, R3, R0, 0x18 ;  /* 0x0000000003008211 */ /* 0x001fca00078ec0ff */
[----:B------:R0:W-:Y:S01]  /*ed40*/  @!P0 STS.128 [R0+0x388d0], R16 ;  /* 0x0388d01000008388 */ /* 0x0001e20000000c00 */
[----:B------:R-:W-:Y:S06]  /*ed50*/  BAR.ARV 0x5, 0x180 ;  /* 0x0146000000007b1d */ /* 0x000fec0000002000 */
.L_x_433:
[----:B0-----:R-:W-:Y:S01]  /*ed60*/  IMAD.MOV.U32 R0, RZ, RZ, 0x1 ;  /* 0x00000001ff007424 */ /* 0x001fe200078e00ff */
[----:B------:R0:W-:Y:S01]  /*ed70*/  STL [R1+0x50], RZ ;  /* 0x000050ff01007387 */ /* 0x0001e20000100800 */
[----:B------:R-:W-:Y:S02]  /*ed80*/  ULDC UR4, c[0x0][0xc3c] ;  /* 0x00030f0000047ab9 */ /* 0x000fe40000000800 */
[----:B-1----:R-:W-:Y:S01]  /*ed90*/  ISETP.GE.AND P0, PT, R19, UR4, PT ;  /* 0x0000000413007c0c */ /* 0x002fe2000bf06270 */
[----:B------:R0:W-:Y:S04]  /*eda0*/  STL [R1+0x10], R0 ;  /* 0x0000100001007387 */ /* 0x0001e80000100800 */
[----:B------:R0:W-:Y:S08]  /*edb0*/  STL [R1+0x8], RZ ;  /* 0x000008ff01007387 */ /* 0x0001f00000100800 */
[----:B0-----:R-:W-:Y:S05]  /*edc0*/  @P0 BRA `(.L_x_441) ;  /* 0x0000006000280947 */ /* 0x001fea0003800000 */
[----:B------:R-:W0:Y:S01]  /*edd0*/  S2R R5, SR_TID.X ;  /* 0x0000000000057919 */ /* 0x000e220000002100 */
[----:B------:R-:W1:Y:S01]  /*ede0*/  S2UR UR5, SR_CgaCtaId ;  /* 0x00000000000579c3 */ /* 0x000e620000008800 */
[----:B------:R-:W-:Y:S01]  /*edf0*/  UMOV UR4, 0x400 ;  /* 0x0000040000047882 */ /* 0x000fe20000000000 */
[----:B------:R-:W-:Y:S01]  /*ee00*/  BSSY B8, `(.L_x_441) ;  /* 0x0000606000087945 */ /* 0x000fe20003800000 */
[----:B------:R-:W-:Y:S01]  /*ee10*/  ULDC UR38, c[0x0][0xc] ;  /* 0x0000030000267ab9 */ /* 0x000fe20000000800 */
[----:B------:R-:W-:Y:S01]  /*ee20*/  ULDC.64 UR36, c[0x0][0x198] ;  /* 0x0000660000247ab9 */ /* 0x000fe20000000a00 */
[----:B-1----:R-:W-:Y:S01]  /*ee30*/  ULEA UR4, UR5, UR4, 0x18 ;  /* 0x0000000405047291 */ /* 0x002fe2000f8ec03f */
[C---:B0-----:R-:W-:Y:S01]  /*ee40*/  IMAD.SHL.U32 R0, R5.reuse, 0x8, RZ ;  /* 0x0000000805007824 */ /* 0x041fe200078e00ff */
[----:B------:R-:W-:-:S04]  /*ee50*/  LOP3.LUT R4, R5, 0x7f, RZ, 0xc0, !PT ;  /* 0x0000007f05047812 */ /* 0x000fc800078ec0ff */
[C---:B------:R-:W-:Y:S02]  /*ee60*/  LOP3.LUT R2, R0.reuse, 0x1f8, RZ, 0xc0, !PT ;  /* 0x000001f800027812 */ /* 0x040fe400078ec0ff */
[----:B------:R-:W-:Y:S02]  /*ee70*/  LOP3.LUT R0, R0, 0x38, RZ, 0xc0, !PT ;  /* 0x0000003800007812 */ /* 0x000fe400078ec0ff */
[----:B------:R-:W-:Y:S01]  /*ee80*/  LOP3.LUT R3, R2, 0x38, R5, 0x78, !PT ;  /* 0x0000003802037812 */ /* 0x000fe200078e7805 */
[----:B------:R-:W-:-:S05]  /*ee90*/  IMAD.SHL.U32 R2, R4, 0x8, RZ ;  /* 0x0000000804027824 */ /* 0x000fca00078e00ff */
[----:B------:R-:W-:Y:S01]  /*eea0*/  LOP3.LUT R3, R3, 0x200, R2, 0xf8, !PT ;  /* 0x0000020003037812 */ /* 0x000fe200078ef802 */
[----:B------:R-:W-:Y:S01]  /*eeb0*/  IMAD.SHL.U32 R2, R5, 0x10, RZ ;  /* 0x0000001005027824 */ /* 0x000fe200078e00ff */
[----:B------:R-:W-:Y:S01]  /*eec0*/  SHF.R.U32.HI R5, RZ, 0x3, R4 ;  /* 0x00000003ff057819 */ /* 0x000fe20000011604 */
[----:B------:R-:W-:-:S03]  /*eed0*/  IMAD.U32 R4, RZ, RZ, UR4 ;  /* 0x00000004ff047e24 */ /* 0x000fc6000f8e00ff */
[----:B------:R-:W-:Y:S01]  /*eee0*/  LOP3.LUT R2, R5, 0x70, R2, 0xf8, !PT ;  /* 0x0000007005027812 */ /* 0x000fe200078ef802 */
[----:B------:R-:W-:Y:S01]  /*eef0*/  IMAD R3, R3, 0x2, R4 ;  /* 0x0000000203037824 */ /* 0x000fe200078e0204 */
[----:B------:R-:W-:Y:S01]  /*ef00*/  STL [R1+0x4], R4 ;  /* 0x0000040401007387 */ /* 0x000fe20000100800 */
[----:B------:R-:W-:-:S03]  /*ef10*/  IMAD.MOV.U32 R2, RZ, RZ, 0x1 ;  /* 0x00000001ff027424 */ /* 0x000fc600078e00ff */
[----:B------:R0:W-:Y:S04]  /*ef20*/  STL [R1+0x24], R3 ;  /* 0x0000240301007387 */ /* 0x0001e80000100800 */
[----:B------:R-:W-:Y:S04]  /*ef30*/  STL [R1+0x8], RZ ;  /* 0x000008ff01007387 */ /* 0x000fe80000100800 */
[----:B------:R1:W-:Y:S01]  /*ef40*/  STL [R1+0x10], R2 ;  /* 0x0000100201007387 */ /* 0x0003e20000100800 */
[----:B0-----:R-:W-:-:S03]  /*ef50*/  LOP3.LUT R3, R0, 0x40, RZ, 0xfc, !PT ;  /* 0x0000004000037812 */ /* 0x001fc600078efcff */
[----:B------:R0:W-:Y:S01]  /*ef60*/  STL [R1+0x50], RZ ;  /* 0x000050ff01007387 */ /* 0x0001e20000100800 */
[C---:B-1----:R-:W-:Y:S02]  /*ef70*/  LOP3.LUT R2, R0.reuse, 0x80, RZ, 0xfc, !PT ;  /* 0x0000008000027812 */ /* 0x042fe400078efcff */
[----:B------:R-:W-:-:S07]  /*ef80*/  LOP3.LUT R0, R0, 0xc0, RZ, 0xfc, !PT ;  /* 0x000000c000007812 */ /* 0x000fce00078efcff */
.L_x_554:
[----:B-1----:R-:W1:Y:S01]  /*ef90*/  LDC.64 R2, c[0x0][0xc88] ;  /* 0x00032200ff027b82 */ /* 0x002e620000000a00 */
[----:B------:R-:W-:Y:S01]  /*efa0*/  ULDC.64 UR4, c[0x0][0x208] ;  /* 0x0000820000047ab9 */ /* 0x000fe20000000a00 */
[----:B-1----:R-:W-:-:S05]  /*efb0*/  IMAD.WIDE R2, R19, 0x4, R2 ;  /* 0x0000000413027825 */ /* 0x002fca00078e0202 */
[----:B--2---:R-:W2:Y:S01]  /*efc0*/  LDG.E R11, desc[UR4][R2.64] ;  /* 0x00000004020b7981 */ /* 0x004ea2000c1e1900 */
[----:B------:R-:W-:Y:S05]  /*efd0*/  YIELD ;  /* 0x0000000000007946 */ /* 0x000fea0003800000 */
[----:B------:R-:W-:Y:S01]  /*efe0*/  ULDC.64 UR4, c[0x0][0xa28] ;  /* 0x00028a0000047ab9 */ /* 0x000fe20000000a00 */
[----:B---3--:R-:W-:Y:S01]  /*eff0*/  IMAD.MOV.U32 R0, RZ, RZ, RZ ;  /* 0x000000ffff007224 */ /* 0x008fe200078e00ff */
[----:B------:R-:W-:Y:S01]  /*f000*/  ISETP.NE.U32.AND P0, PT, RZ, UR4, PT ;  /* 0x00000004ff007c0c */ /* 0x000fe2000bf05070 */
[----:B------:R-:W-:Y:S01]  /*f010*/  ULDC.64 UR10, c[0x0][0x208] ;  /* 0x00008200000a7ab9 */ /* 0x000fe20000000a00 */
[----:B------:R-:W-:Y:S01]  /*f020*/  IMAD.MOV.U32 R6, RZ, RZ, RZ ;  /* 0x000000ffff067224 */ /* 0x000fe200078e00ff */
[----:B------:R-:W-:Y:S01]  /*f030*/  ULDC.64 UR6, c[0x0][0xa18] ;  /* 0x0002860000067ab9 */ /* 0x000fe20000000a00 */
[----:B------:R-:W-:Y:S01]  /*f040*/  ISETP.NE.AND.EX P0, PT, RZ, UR5, PT, P0 ;  /* 0x00000005ff007c0c */ /* 0x000fe2000bf05300 */
[----:B------:R-:W-:Y:S01]  /*f050*/  ULDC.64 UR8, c[0x0][0xa08] ;  /* 0x0002820000087ab9 */ /* 0x000fe20000000a00 */
[----:B--2---:R-:W-:Y:S01]  /*f060*/  SHF.R.S32.HI R4, RZ, 0x1f, R11 ;  /* 0x0000001fff047819 */ /* 0x004fe2000001140b */
[----:B------:R-:W-:-:S10]  /*f070*/  IMAD.SHL.U32 R10, R11, 0x4, RZ ;  /* 0x000000040b0a7824 */ /* 0x000fd400078e00ff */
[C---:B------:R-:W-:Y:S01]  /*f080*/  @P0 LEA R2, P1, R11.reuse, UR4, 0x2 ;  /* 0x000000040b020c11 */ /* 0x040fe2000f8210ff */
[----:B------:R-:W-:Y:S03]  /*f090*/  STL [R1+0x28], R11 ;  /* 0x0000280b01007387 */ /* 0x000fe60000100800 */
[C-C-:B------:R-:W-:Y:S01]  /*f0a0*/  @P0 LEA.HI.X R3, R11.reuse, UR5, R4.reuse, 0x2, P1 ;  /* 0x000000050b030c11 */ /* 0x140fe200088f1404 */
[----:B------:R-:W-:Y:S01]  /*f0b0*/  ULDC.64 UR4, c[0x0][0xa00] ;  /* 0x0002800000047ab9 */ /* 0x000fe20000000a00 */
[----:B------:R-:W-:Y:S01]  /*f0c0*/  SHF.L.U64.HI R9, R11, 0x2, R4 ;  /* 0x000000020b097819 */ /* 0x000fe20000010204 */
[----:B------:R1:W-:Y:S01]  /*f0d0*/  STL [R1+0x38], R4 ;  /* 0x0000380401007387 */ /* 0x0003e20000100800 */
[----:B------:R-:W-:-:S03]  /*f0e0*/  ISETP.NE.U32.AND P1, PT, RZ, UR4, PT ;  /* 0x00000004ff007c0c */ /* 0x000fc6000bf25070 */
[----:B-----5:R2:W5:Y:S01]  /*f0f0*/  @P0 LDG.E R0, desc[UR10][R2.64] ;  /* 0x0000000a02000981 */ /* 0x020562000c1e1900 */
[----:B------:R-:W-:Y:S01]  /*f100*/  ISETP.NE.AND.EX P1, PT, RZ, UR5, PT, P1 ;  /* 0x00000005ff007c0c */ /* 0x000fe2000bf25310 */
[----:B------:R-:W-:Y:S01]  /*f110*/  IMAD.MOV.U32 R8, RZ, RZ, RZ ;  /* 0x000000ffff087224 */ /* 0x000fe200078e00ff */
[----:B------:R-:W-:Y:S01]  /*f120*/  ISETP.NE.U32.AND P2, PT, RZ, UR6, PT ;  /* 0x00000006ff007c0c */ /* 0x000fe2000bf45070 */
[----:B------:R-:W-:Y:S01]  /*f130*/  STL [R1], R10 ;  /* 0x0000000a01007387 */ /* 0x000fe20000100800 */
[----:B------:R-:W-:Y:S02]  /*f140*/  ISETP.NE.U32.AND P0, PT, RZ, UR8, PT ;  /* 0x00000008ff007c0c */ /* 0x000fe4000bf05070 */
[----:B------:R-:W-:Y:S01]  /*f150*/  ISETP.NE.AND.EX P2, PT, RZ, UR7, PT, P2 ;  /* 0x00000007ff007c0c */ /* 0x000fe2000bf45320 */
[----:B------:R-:W-:Y:S01]  /*f160*/  STL [R1+0x1c], R9 ;  /* 0x00001c0901007387 */ /* 0x000fe20000100800 */
[----:B------:R-:W-:Y:S02]  /*f170*/  ISETP.NE.AND.EX P0, PT, RZ, UR9, PT, P0 ;  /* 0x00000009ff007c0c */ /* 0x000fe4000bf05300 */
[----:B--2---:R-:W-:-:S02]  /*f180*/  IADD3 R2, P3, R10, UR4, RZ ;  /* 0x000000040a027c10 */ /* 0x004fc4000ff7e0ff */
[----:B-1----:R-:W-:Y:S02]  /*f190*/  IADD3 R4, P4, R10, UR8, RZ ;  /* 0x000000080a047c10 */ /* 0x002fe4000ff9e0ff */
[C---:B------:R-:W-:Y:S01]  /*f1a0*/  IADD3.X R3, R9.reuse, UR5, RZ, P3, !PT ;  /* 0x0000000509037c10 */ /* 0x040fe20009ffe4ff */
[----:B------:R-:W-:Y:S01]  /*f1b0*/  ULDC UR4, c[0x0][0x288] ;  /* 0x0000a20000047ab9 */ /* 0x000fe20000000800 */
[----:B------:R-:W-:-:S03]  /*f1c0*/  IADD3.X R5, R9, UR9, RZ, P4, !PT ;  /* 0x0000000909057c10 */ /* 0x000fc6000a7fe4ff */
[----:B------:R-:W2:Y:S01]  /*f1d0*/  @P1 LDG.E R6, desc[UR10][R2.64] ;  /* 0x0000000a02061981 */ /* 0x000ea2000c1e1900 */
[----:B------:R-:W-:Y:S01]  /*f1e0*/  IMAD.U32 R12, RZ, RZ, UR4 ;  /* 0x00000004ff0c7e24 */ /* 0x000fe2000f8e00ff */
[----:B------:R-:W-:Y:S02]  /*f1f0*/  ULDC.64 UR4, c[0x0][0x418] ;  /* 0x0001060000047ab9 */ /* 0x000fe40000000a00 */
[----:B------:R-:W5:Y:S04]  /*f200*/  @P0 LDG.E R8, desc[UR10][R4.64] ;  /* 0x0000000a04080981 */ /* 0x000f68000c1e1900 */
[----:B--2---:R1:W-:Y:S02]  /*f210*/  STL [R1+0x34], R6 ;  /* 0x0000340601007387 */ /* 0x0043e40000100800 */
[----:B-1----:R-:W-:-:S04]  /*f220*/  @P2 IADD3 R6, P3, R10, UR6, RZ ;  /* 0x000000060a062c10 */ /* 0x002fc8000ff7e0ff */
[----:B------:R-:W-:-:S05]  /*f230*/  @P2 IADD3.X R7, R9, UR7, RZ, P3, !PT ;  /* 0x0000000709072c10 */ /* 0x000fca0009ffe4ff */
[----:B------:R1:W2:Y:S01]  /*f240*/  @P2 LDG.E R12, desc[UR10][R6.64] ;  /* 0x0000000a060c2981 */ /* 0x0002a2000c1e1900 */
[----:B------:R-:W-:-:S03]  /*f250*/  UISETP.NE.U32.AND UP0, UPT, UR4, URZ, UPT ;  /* 0x0000003f0400728c */ /* 0x000fc6000bf05070 */
[----:B------:R-:W-:Y:S01]  /*f260*/  ULDC UR4, c[0x0][0x424] ;  /* 0x0001090000047ab9 */ /* 0x000fe20000000800 */
[----:B------:R-:W-:-:S03]  /*f270*/  UISETP.NE.AND.EX UP0, UPT, UR5, URZ, UPT, UP0 ;  /* 0x0000003f0500728c */ /* 0x000fc6000bf05300 */
[----:B------:R-:W-:Y:S01]  /*f280*/  ULDC UR5, c[0x0][0x2f0] ;  /* 0x0000bc0000057ab9 */ /* 0x000fe20000000800 */
[----:B------:R-:W-:-:S04]  /*f290*/  USEL UR4, UR4, 0x1, UP0 ;  /* 0x0000000104047887 */ /* 0x000fc80008000000 */
[----:B------:R-:W-:-:S06]  /*f2a0*/  UIMAD UR4, UR4, UR5, URZ ;  /* 0x00000005040472a4 */ /* 0x000fcc000f8e023f */
[----:B-1----:R-:W-:Y:S01]  /*f2b0*/  IMAD.U32 R6, RZ, RZ, UR4 ;  /* 0x00000004ff067e24 */ /* 0x002fe2000f8e00ff */
[----:B--2---:R1:W-:Y:S01]  /*f2c0*/  STL [R1+0x3c], R12 ;  /* 0x00003c0c01007387 */ /* 0x0043e20000100800 */
[----:B------:R-:W-:Y:S05]  /*f2d0*/  @P2 BRA `(.L_x_442) ;  /* 0x0000000000182947 */ /* 0x000fea0003800000 */
[----:B------:R-:W-:Y:S05]  /*f2e0*/  @!P1 BRA `(.L_x_442) ;  /* 0x0000000000149947 */ /* 0x000fea0003800000 */
[----:B------:R-:W-:Y:S02]  /*f2f0*/  ULDC.64 UR4, c[0x0][0x208] ;  /* 0x0000820000047ab9 */ /* 0x000fe40000000a00 */
[----:B------:R-:W2:Y:S04]  /*f300*/  LDG.E R7, desc[UR4][R2.64] ;  /* 0x0000000402077981 */ /* 0x000ea8000c1e1900 */
[----:B------:R-:W2:Y:S02]  /*f310*/  LDG.E R2, desc[UR4][R2.64+0x4] ;  /* 0x0000040402027981 */ /* 0x000ea4000c1e1900 */
[----:B--2---:R-:W-:-:S05]  /*f320*/  IMAD.IADD R2, R2, 0x1, -R7 ;  /* 0x0000000102027824 */ /* 0x004fca00078e0a07 */
[----:B------:R2:W-:Y:S02]  /*f330*/  STL [R1+0x3c], R2 ;  /* 0x00003c0201007387 */ /* 0x0005e40000100800 */
.L_x_442:
[----:B--2---:R-:W-:Y:S01]  /*f340*/  IMAD.MOV.U32 R2, RZ, RZ, R11 ;  /* 0x000000ffff027224 */ /* 0x004fe200078e000b */
[----:B------:R-:W-:Y:S01]  /*f350*/  ULDC.64 UR4, c[0x0][0xa20] ;  /* 0x0002880000047ab9 */ /* 0x000fe20000000a00 */
[----:B-----5:R-:W-:Y:S01]  /*f360*/  IMAD.IADD R3, R8, 0x1, R0 ;  /* 0x0000000108037824 */ /* 0x020fe200078e0200 */
[----:B------:R-:W-:Y:S02]  /*f370*/  ISETP.NE.U32.AND P1, PT, RZ, UR4, PT ;  /* 0x00000004ff007c0c */ /* 0x000fe4000bf25070 */
[----:B------:R2:W-:Y:S02]  /*f380*/  STL [R1+0xc], R2 ;  /* 0x00000c0201007387 */ /* 0x0005e40000100800 */
[----:B------:R-:W-:Y:S02]  /*f390*/  ISETP.NE.AND.EX P1, PT, RZ, UR5, PT, P1 ;  /* 0x00000005ff007c0c */ /* 0x000fe4000bf25310 */
[----:B------:R2:W-:Y:S11]  /*f3a0*/  STL [R1+0x18], R3 ;  /* 0x0000180301007387 */ /* 0x0005f60000100800 */
[----:B--2---:R-:W-:Y:S05]  /*f3b0*/  @!P1 BRA `(.L_x_443) ;  /* 0x0000000000149947 */ /* 0x004fea0003800000 */
[----:B------:R-:W-:Y:S01]  /*f3c0*/  IADD3 R6, P0, R10, UR4, RZ ;  /* 0x000000040a067c10 */ /* 0x000fe2000ff1e0ff */
[----:B------:R-:W-:-:S03]  /*f3d0*/  ULDC.64 UR6, c[0x0][0x208] ;  /* 0x0000820000067ab9 */ /* 0x000fc60000000a00 */
[----:B------:R-:W-:-:S05]  /*f3e0*/  IADD3.X R7, R9, UR5, RZ, P0, !PT ;  /* 0x0000000509077c10 */ /* 0x000fca00087fe4ff */
[----:B------:R2:W5:Y:S01]  /*f3f0*/  LDG.E R6, desc[UR6][R6.64] ;  /* 0x0000000606067981 */ /* 0x000562000c1e1900 */
[----:B------:R-:W-:Y:S05]  /*f400*/  BRA `(.L_x_444) ;  /* 0x0000000000147947 */ /* 0x000fea0003800000 */
.L_x_443:
[----:B------:R-:W-:Y:S05]  /*f410*/  @!P0 BRA `(.L_x_444) ;  /* 0x0000000000108947 */ /* 0x000fea0003800000 */
[----:B------:R-:W-:Y:S02]  /*f420*/  ULDC.64 UR4, c[0x0][0x208] ;  /* 0x0000820000047ab9 */ /* 0x000fe40000000a00 */
[----:B------:R-:W2:Y:S04]  /*f430*/  LDG.E R6, desc[UR4][R4.64] ;  /* 0x0000000404067981 */ /* 0x000ea8000c1e1900 */
[----:B------:R-:W2:Y:S02]  /*f440*/  LDG.E R4, desc[UR4][R4.64+0x4] ;  /* 0x0000040404047981 */ /* 0x000ea4000c1e1900 */
[----:B--2---:R-:W-:-:S07]  /*f450*/  IMAD.IADD R6, R4, 0x1, -R6 ;  /* 0x0000000104067824 */ /* 0x004fce00078e0a06 */
.L_x_444:
[----:B-----5:R-:W-:Y:S01]  /*f460*/  IMAD.IADD R2, R6, 0x1, -R0 ;  /* 0x0000000106027824 */ /* 0x020fe200078e0a00 */
[----:B------:R-:W-:Y:S03]  /*f470*/  BSSY B7, `(.L_x_445) ;  /* 0x00004fa000077945 */ /* 0x000fe60003800000 */
[C---:B------:R-:W-:Y:S01]  /*f480*/  VIADD R0, R2.reuse, 0x4f ;  /* 0x0000004f02007836 */ /* 0x040fe20000000000 */
[----:B------:R3:W-:Y:S01]  /*f490*/  STL [R1+0x40], R2 ;  /* 0x0000400201007387 */ /* 0x0007e20000100800 */
[----:B------:R-:W-:Y:S02]  /*f4a0*/  ISETP.GT.AND P0, PT, R2, RZ, PT ;  /* 0x000000ff0200720c */ /* 0x000fe40003f04270 */
[----:B------:R-:W-:-:S05]  /*f4b0*/  IMAD.HI R0, R0, 0x66666667, RZ ;  /* 0x6666666700007827 */ /* 0x000fca00078e02ff */
[----:B---3--:R-:W-:-:S04]  /*f4c0*/  SHF.R.U32.HI R2, RZ, 0x1f, R0 ;  /* 0x0000001fff027819 */ /* 0x008fc80000011600 */
[----:B------:R-:W-:-:S05]  /*f4d0*/  LEA.HI.SX32 R0, R0, R2, 0x1b ;  /* 0x0000000200007211 */ /* 0x000fca00078fdaff */
[----:B------:R3:W-:Y:S01]  /*f4e0*/  STL [R1+0x30], R0 ;  /* 0x0000300001007387 */ /* 0x0007e20000100800 */
[----:B------:R-:W-:Y:S05]  /*f4f0*/  @P0 BRA `(.L_x_446) ;  /* 0x0000000000480947 */ /* 0x000fea0003800000 */
[----:B------:R-:W4:Y:S02]  /*f500*/  S2R R3, SR_TID.X ;  /* 0x0000000000037919 */ /* 0x000f240000002100 */
[----:B----4-:R-:W-:-:S04]  /*f510*/  LOP3.LUT R3, R3, 0x7f, RZ, 0xc0, !PT ;  /* 0x0000007f03037812 */ /* 0x010fc800078ec0ff */
[----:B------:R-:W-:-:S13]  /*f520*/  ISETP.NE.AND P0, PT, R3, RZ, PT ;  /* 0x000000ff0300720c */ /* 0x000fda0003f05270 */
[----:B------:R-:W-:Y:S05]  /*f530*/  @P0 BRA `(.L_x_447) ;  /* 0x0000004c00b40947 */ /* 0x000fea0003800000 */
[----:B------:R-:W4:Y:S01]  /*f540*/  S2R R3, SR_LANEID ;  /* 0x0000000000037919 */ /* 0x000f220000000000 */
[----:B------:R-:W-:Y:S01]  /*f550*/  VOTEU.ANY UR4, UPT, PT ;  /* 0x0000000000047886 */ /* 0x000fe200038e0100 */
[----:B------:R-:W5:Y:S01]  /*f560*/  LDC.64 R4, c[0x0][0xc60] ;  /* 0x00031800ff047b82 */ /* 0x000f620000000a00 */
[----:B---3--:R-:W4:Y:S01]  /*f570*/  FLO.U32 R0, UR4 ;  /* 0x0000000400007d00 */ /* 0x008f2200080e0000 */
[----:B------:R-:W-:-:S07]  /*f580*/  ULDC.64 UR6, c[0x0][0x208] ;  /* 0x0000820000067ab9 */ /* 0x000fce0000000a00 */
[----:B------:R-:W5:Y:S01]  /*f590*/  POPC R2, UR4 ;  /* 0x0000000400027d09 */ /* 0x000f620008000000 */
[----:B----4-:R-:W-:-:S13]  /*f5a0*/  ISETP.EQ.U32.AND P0, PT, R0, R3, PT ;  /* 0x000000030000720c */ /* 0x010fda0003f02070 */
[----:B-----5:R-:W3:Y:S01]  /*f5b0*/  @P0 ATOMG.E.ADD.STRONG.GPU PT, R5, desc[UR6][R4.64], R2 ;  /* 0x00000002040509a8 */ /* 0x020ee200081ee1c6 */
[----:B------:R-:W4:Y:S02]  /*f5c0*/  S2R R3, SR_LTMASK ;  /* 0x0000000000037919 */ /* 0x000f240000003900 */
[----:B----4-:R-:W-:-:S06]  /*f5d0*/  LOP3.LUT R3, R3, UR4, RZ, 0xc0, !PT ;  /* 0x0000000403037c12 */ /* 0x010fcc000f8ec0ff */
[----:B------:R-:W4:Y:S01]  /*f5e0*/  POPC R3, R3 ;  /* 0x0000000300037309 */ /* 0x000f220000000000 */
[----:B---3--:R-:W4:Y:S02]  /*f5f0*/  SHFL.IDX PT, R0, R5, R0, 0x1f ;  /* 0x00001f0005007589 */ /* 0x008f2400000e0000 */
[----:B----4-:R-:W-:Y:S01]  /*f600*/  IADD3 R16, R0, UR38, R3 ;  /* 0x0000002600107c10 */ /* 0x010fe2000fffe003 */
[----:B------:R-:W-:Y:S06]  /*f610*/  BRA `(.L_x_447) ;  /* 0x0000004c007c7947 */ /* 0x000fec0003800000 */
.L_x_446:
[----:B---3--:R-:W3:Y:S01]  /*f620*/  LDL R0, [R1+0x4] ;  /* 0x0000040001007983 */ /* 0x008ee20000100800 */
[----:B------:R-:W-:Y:S01]  /*f630*/  BSSY B6, `(.L_x_448) ;  /* 0x0000014000067945 */ /* 0x000fe20003800000 */
[----:B---3--:R-:W-:-:S05]  /*f640*/  VIADD R0, R0, 0x24400 ;  /* 0x0002440000007836 */ /* 0x008fca0000000000 */
[----:B------:R-:W-:-:S13]  /*f650*/  LOP3.LUT P0, RZ, R0, 0x3ff, RZ, 0xc0, !PT ;  /* 0x000003ff00ff7812 */ /* 0x000fda000780c0ff */
[----:B------:R-:W-:Y:S05]  /*f660*/  @!P0 BRA `(.L_x_449) ;  /* 0x0000000000408947 */ /* 0x000fea0003800000 */
[----:B------:R-:W-:Y:S01]  /*f670*/  MOV R2, 0x0 ;  /* 0x0000000000027802 */ /* 0x000fe20000000f00 */
[----:B------:R-:W-:Y:S01]  /*f680*/  ULDC.64 UR6, c[0x4][0xa8] ;  /* 0x01002a0000067ab9 */ /* 0x000fe20000000a00 */
[----:B------:R-:W-:Y:S01]  /*f690*/  ULDC.64 UR8, c[0x4][0xb0] ;  /* 0x01002c0000087ab9 */ /* 0x000fe20000000a00 */
[----:B------:R-:W-:Y:S01]  /*f6a0*/  ULDC.64 UR4, c[0x4][0x8] ;  /* 0x0100020000047ab9 */ /* 0x000fe20000000a00 */
[----:B------:R-:W-:Y:S01]  /*f6b0*/  IMAD.U32 R4, RZ, RZ, UR6 ;  /* 0x00000006ff047e24 */ /* 0x000fe2000f8e00ff */
[----:B-1----:R-:W-:Y:S01]  /*f6c0*/  MOV R12, 0x1 ;  /* 0x00000001000c7802 */ /* 0x002fe20000000f00 */
[----:B------:R-:W1:Y:S01]  /*f6d0*/  LDC.64 R2, c[0x4][R2] ;  /* 0x0100000002027b82 */ /* 0x000e620000000a00 */
[----:B------:R-:W-:Y:S02]  /*f6e0*/  IMAD.U32 R5, RZ, RZ, UR7 ;  /* 0x00000007ff057e24 */ /* 0x000fe4000f8e00ff */
[----:B------:R-:W-:Y:S02]  /*f6f0*/  IMAD.U32 R6, RZ, RZ, UR8 ;  /* 0x00000008ff067e24 */ /* 0x000fe4000f8e00ff */
[----:B--2---:R-:W-:-:S02]  /*f700*/  IMAD.U32 R7, RZ, RZ, UR9 ;  /* 0x00000009ff077e24 */ /* 0x004fc4000f8e00ff */
[----:B------:R-:W-:Y:S02]  /*f710*/  IMAD.U32 R10, RZ, RZ, UR4 ;  /* 0x00000004ff0a7e24 */ /* 0x000fe4000f8e00ff */
[----:B------:R-:W-:Y:S02]  /*f720*/  IMAD.U32 R11, RZ, RZ, UR5 ;  /* 0x00000005ff0b7e24 */ /* 0x000fe4000f8e00ff */
[----:B------:R-:W-:Y:S02]  /*f730*/  IMAD.MOV.U32 R8, RZ, RZ, 0x70 ;  /* 0x00000070ff087424 */ /* 0x000fe400078e00ff */
[----:B------:R-:W-:-:S07]  /*f740*/  IMAD.MOV.U32 R13, RZ, RZ, RZ ;  /* 0x000000ffff0d7224 */ /* 0x000fce00078e00ff */
[----:B------:R-:W-:-:S07]  /*f750*/  LEPC R20, `(.L_x_449) ;  /* 0x000000001014794e */ /* 0x000fce0000000000 */
[----:B01----:R-:W-:Y:S05]  /*f760*/  CALL.ABS.NOINC R2 ;  /* 0x0000000002007343 */ /* 0x003fea0003c00000 */
.L_x_449:
[----:B------:R-:W-:Y:S05]  /*f770*/  BSYNC B6 ;  /* 0x0000000000067941 */ /* 0x000fea0003800000 */
.L_x_448:
[----:B------:R-:W3:Y:S01]  /*f780*/  LDL R2, [R1+0x4] ;  /* 0x0000040001027983 */ /* 0x000ee20000100800 */
        /* <DEDUP_REMOVED lines=8> */
[----:B------:R3:W4:Y:S01]  /*f810*/  LDC.64 R2, c[0x4][R0] ;  /* 0x0100000000027b82 */ /* 0x0007220000000a00 */
[----:B------:R-:W-:Y:S02]  /*f820*/  IMAD.U32 R4, RZ, RZ, UR6 ;  /* 0x00000006ff047e24 */ /* 0x000fe4000f8e00ff */
[----:B------:R-:W-:Y:S02]  /*f830*/  IMAD.U32 R5, RZ, RZ, UR7 ;  /* 0x00000007ff057e24 */ /* 0x000fe4000f8e00ff */
[----:B------:R-:W-:Y:S02]  /*f840*/  IMAD.U32 R6, RZ, RZ, UR8 ;  /* 0x00000008ff067e24 */ /* 0x000fe4000f8e00ff */
[----:B--2---:R-:W-:-:S02]  /*f850*/  IMAD.U32 R7, RZ, RZ, UR9 ;  /* 0x00000009ff077e24 */ /* 0x004fc4000f8e00ff */
[----:B------:R-:W-:Y:S02]  /*f860*/  IMAD.U32 R10, RZ, RZ, UR4 ;  /* 0x00000004ff0a7e24 */ /* 0x000fe4000f8e00ff */
[----:B------:R-:W-:Y:S02]  /*f870*/  IMAD.U32 R11, RZ, RZ, UR5 ;  /* 0x00000005ff0b7e24 */ /* 0x000fe4000f8e00ff */
[----:B------:R-:W-:Y:S02]  /*f880*/  IMAD.MOV.U32 R8, RZ, RZ, 0x70 ;  /* 0x00000070ff087424 */ /* 0x000fe400078e00ff */
[----:B-1----:R-:W-:Y:S02]  /*f890*/  IMAD.MOV.U32 R12, RZ, RZ, 0x1 ;  /* 0x00000001ff0c7424 */ /* 0x002fe400078e00ff */
[----:B---3--:R-:W-:-:S07]  /*f8a0*/  IMAD.MOV.U32 R13, RZ, RZ, RZ ;  /* 0x000000ffff0d7224 */ /* 0x008fce00078e00ff */
[----:B------:R-:W-:-:S07]  /*f8b0*/  LEPC R20, `(.L_x_452) ;  /* 0x000000001014794e */ /* 0x000fce0000000000 */
[----:B0---4-:R-:W-:Y:S05]  /*f8c0*/  CALL.ABS.NOINC R2 ;  /* 0x0000000002007343 */ /* 0x011fea0003c00000 */
.L_x_452:
[----:B------:R-:W-:Y:S01]  /*f8d0*/  MOV R2, 0x0 ;  /* 0x0000000000027802 */ /* 0x000fe20000000f00 */
[----:B------:R-:W-:Y:S01]  /*f8e0*/  ULDC.64 UR6, c[0x4][0xa8] ;  /* 0x01002a0000067ab9 */ /* 0x000fe20000000a00 */
[----:B------:R-:W-:Y:S01]  /*f8f0*/  ULDC.64 UR8, c[0x4][0xb0] ;  /* 0x01002c0000087ab9 */ /* 0x000fe20000000a00 */
[----:B------:R-:W-:Y:S01]  /*f900*/  ULDC.64 UR4, c[0x4][0x18] ;  /* 0x0100060000047ab9 */ /* 0x000fe20000000a00 */
[----:B------:R-:W-:Y:S02]  /*f910*/  IMAD.U32 R4, RZ, RZ, UR6 ;  /* 0x00000006ff047e24 */ /* 0x000fe4000f8e00ff */
[----:B------:R-:W0:Y:S01]  /*f920*/  LDC.64 R2, c[0x4][R2] ;  /* 0x0100000002027b82 */ /* 0x000e220000000a00 */
        /* <DEDUP_REMOVED lines=9> */
[----:B0-----:R-:W-:Y:S05]  /*f9c0*/  CALL.ABS.NOINC R2 ;  /* 0x0000000002007343 */ /* 0x001fea0003c00000 */
.L_x_451:
[----:B------:R-:W-:Y:S05]  /*f9d0*/  BSYNC B6 ;  /* 0x0000000000067941 */ /* 0x000fea0003800000 */
.L_x_450:
[----:B------:R-:W3:Y:S01]  /*f9e0*/  LDL.LU R2, [R1] ;  /* 0x0000000001027983 */ /* 0x000ee20000300800 */
[----:B------:R-:W-:-:S03]  /*f9f0*/  ULDC.64 UR4, c[0x0][0x9f8] ;  /* 0x00027e0000047ab9 */ /* 0x000fc60000000a00 */
[----:B------:R-:W4:Y:S04]  /*fa00*/  LDL.LU R4, [R1+0x1c] ;  /* 0x00001c0001047983 */ /* 0x000f280000300800 */
[----:B--2---:R-:W2:Y:S01]  /*fa10*/  LDL R7, [R1+0xc] ;  /* 0x00000c0001077983 */ /* 0x004ea20000100800 */
[----:B------:R-:W-:Y:S01]  /*fa20*/  ISETP.NE.U32.AND P0, PT, RZ, UR4, PT ;  /* 0x00000004ff007c0c */ /* 0x000fe2000bf05070 */
[----:B------:R-:W-:Y:S02]  /*fa30*/  ULDC.64 UR6, c[0x0][0x208] ;  /* 0x0000820000067ab9 */ /* 0x000fe40000000a00 */
[----:B------:R-:W5:Y:S01]  /*fa40*/  LDL R0, [R1+0x30] ;  /* 0x0000300001007983 */ /* 0x000f620000100800 */
[----:B------:R-:W-:-:S13]  /*fa50*/  ISETP.NE.AND.EX P0, PT, RZ, UR5, PT, P0 ;  /* 0x00000005ff007c0c */ /* 0x000fda000bf05300 */
[----:B---3--:R-:W-:-:S04]  /*fa60*/  @P0 IADD3 R2, P1, R2, UR4, RZ ;  /* 0x0000000402020c10 */ /* 0x008fc8000ff3e0ff */
[----:B----4-:R-:W-:Y:S01]  /*fa70*/  @P0 IADD3.X R3, R4, UR5, RZ, P1, !PT ;  /* 0x0000000504030c10 */ /* 0x010fe20008ffe4ff */
[----:B------:R-:W-:-:S04]  /*fa80*/  ULDC.64 UR4, c[0x0][0xa08] ;  /* 0x0002820000047ab9 */ /* 0x000fc80000000a00 */
[----:B--2---:R2:W3:Y:S01]  /*fa90*/  @P0 LDG.E R7, desc[UR6][R2.64] ;  /* 0x0000000602070981 */ /* 0x0044e2000c1e1900 */
[----:B-----5:R-:W-:Y:S01]  /*faa0*/  VIADD R9, R0, 0xffffffff ;  /* 0xffffffff00097836 */ /* 0x020fe20000000000 */
[----:B--2---:R-:W2:Y:S01]  /*fab0*/  LDC.64 R2, c[0x0][0x418] ;  /* 0x00010600ff027b82 */ /* 0x004ea20000000a00 */
[----:B---3--:R-:W-:Y:S01]  /*fac0*/  SHF.R.S32.HI R8, RZ, 0x1f, R7 ;  /* 0x0000001fff087819 */ /* 0x008fe20000011407 */
[----:B------:R3:W-:Y:S04]  /*fad0*/  @P0 STL [R1+0xc], R7 ;  /* 0x00000c0701000387 */ /* 0x0007e80000100800 */
[----:B------:R3:W-:Y:S04]  /*fae0*/  STL [R1+0x2c], R9 ;  /* 0x00002c0901007387 */ /* 0x0007e80000100800 */
[----:B------:R3:W-:Y:S01]  /*faf0*/  STL [R1+0x1c], R8 ;  /* 0x00001c0801007387 */ /* 0x0007e20000100800 */
[----:B--2---:R-:W-:Y:S01]  /*fb00*/  LOP3.LUT P0, RZ, R2, UR4, RZ, 0xfc, !PT ;  /* 0x0000000402ff7c12 */ /* 0x004fe2000f80fcff */
[----:B------:R-:W-:-:S03]  /*fb10*/  UMOV UR4, 0xffffffff ;  /* 0xffffffff00047882 */ /* 0x000fc60000000000 */
[----:B------:R-:W-:-:S04]  /*fb20*/  LOP3.LUT P0, RZ, R3, UR5, RZ, 0xfc, P0 ;  /* 0x0000000503ff7c12 */ /* 0x000fc8000800fcff */
[----:B------:R-:W-:Y:S01]  /*fb30*/  SEL R0, R7, RZ, !P0 ;  /* 0x000000ff07007207 */ /* 0x000fe20004000000 */
[----:B---3--:R-:W-:Y:S08]  /*fb40*/  BRA.DIV UR4, `(.L_x_453) ;  /* 0x0000005a04347947 */ /* 0x008ff0000b800000 */
[----:B------:R-:W2:Y:S02]  /*fb50*/  S2R R4, SR_TID.X ;  /* 0x0000000000047919 */ /* 0x000ea40000002100 */
[----:B--2---:R-:W-:-:S04]  /*fb60*/  SHF.R.U32.HI R4, RZ, 0x5, R4 ;  /* 0x00000005ff047819 */ /* 0x004fc80000011604 */
[----:B------:R-:W-:-:S05]  /*fb70*/  LOP3.LUT R4, R4, 0x3, RZ, 0xc0, !PT ;  /* 0x0000000304047812 */ /* 0x000fca00078ec0ff */
[----:B------:R2:W3:Y:S02]  /*fb80*/  SHFL.IDX PT, R14, R4, RZ, 0x1f ;  /* 0x00001fff040e7589 */ /* 0x0004e400000e0000 */
.L_x_570:
[----:B------:R-:W-:Y:S01]  /*fb90*/  PLOP3.LUT P1, PT, PT, PT, PT, 0x8, 0x0 ;  /* 0x000000000000781c */ /* 0x000fe20003f2e170 */
[----:B------:R4:W-:Y:S01]  /*fba0*/  STL [R1], R0 ;  /* 0x0000000001007387 */ /* 0x0009e20000100800 */
[----:B---3--:R-:W-:Y:S02]  /*fbb0*/  ISETP.NE.AND P0, PT, R14, RZ, PT ;  /* 0x000000ff0e00720c */ /* 0x008fe40003f05270 */
[----:B----4-:R-:W-:-:S05]  /*fbc0*/  P2R R0, PR, RZ, 0x2 ;  /* 0x00000002ff007803 */ /* 0x010fca0000000000 */
[----:B------:R3:W-:Y:S06]  /*fbd0*/  STL [R1+0x20], R0 ;  /* 0x0000200001007387 */ /* 0x0007ec0000100800 */
[----:B------:R-:W-:Y:S05]  /*fbe0*/  @P0 BRA `(.L_x_454) ;  /* 0x00000004005c0947 */ /* 0x000fea0003800000 */
[----:B------:R-:W-:-:S03]  /*fbf0*/  UMOV UR4, 0xffffffff ;  /* 0xffffffff00047882 */ /* 0x000fc60000000000 */
[----:B------:R-:W-:Y:S05]  /*fc00*/  BRA.DIV UR4, `(.L_x_455) ;  /* 0x0000005a04387947 */ /* 0x000fea000b800000 */
[----:B------:R-:W-:-:S13]  /*fc10*/  ELECT P6, URZ, PT ;  /* 0x00000000003f782f */ /* 0x000fda00038c0000 */
.L_x_573:
[----:B------:R-:W-:Y:S05]  /*fc20*/  @!P6 BRA `(.L_x_454) ;  /* 0x00000004004ce947 */ /* 0x000fea0003800000 */
[----:B------:R4:W-:Y:S01]  /*fc30*/  STL [R1+0x14], R9 ;  /* 0x0000140901007387 */ /* 0x0009e20000100800 */
[----:B------:R-:W-:-:S04]  /*fc40*/  ISETP.NE.U32.AND P0, PT, R2, RZ, PT ;  /* 0x000000ff0200720c */ /* 0x000fc80003f05070 */
[----:B------:R-:W-:-:S13]  /*fc50*/  ISETP.NE.AND.EX P0, PT, R3, RZ, PT, P0 ;  /* 0x000000ff0300720c */ /* 0x000fda0003f05300 */
[----:B----4-:R-:W-:Y:S05]  /*fc60*/  @!P0 BRA `(.L_x_456) ;  /* 0x0000000000548947 */ /* 0x010fea0003800000 */
[----:B------:R-:W4:Y:S01]  /*fc70*/  LDC R6, c[0x0][0x43c] ;  /* 0x00010f00ff067b82 */ /* 0x000f220000000800 */
[----:B---3--:R-:W-:Y:S01]  /*fc80*/  IMAD.MOV.U32 R0, RZ, RZ, R9 ;  /* 0x000000ffff007224 */ /* 0x008fe200078e0009 */
[----:B------:R-:W-:Y:S01]  /*fc90*/  ULDC.64 UR4, c[0x0][0x428] ;  /* 0x00010a0000047ab9 */ /* 0x000fe20000000a00 */
[----:B------:R-:W-:Y:S01]  /*fca0*/  ULDC.64 UR6, c[0x0][0x208] ;  /* 0x0000820000067ab9 */ /* 0x000fe20000000a00 */
[----:B----4-:R-:W-:-:S13]  /*fcb0*/  ISETP.NE.AND P0, PT, R6, 0x1, PT ;  /* 0x000000010600780c */ /* 0x010fda0003f05270 */
[----:B--2---:R-:W2:Y:S02]  /*fcc0*/  @P0 LDC.64 R4, c[0x0][0x440] ;  /* 0x00011000ff040b82 */ /* 0x004ea40000000a00 */
[----:B--2---:R-:W-:-:S05]  /*fcd0*/  @P0 IMAD.HI.U32 R4, R9, R4, RZ ;  /* 0x0000000409040227 */ /* 0x004fca00078e00ff */
        /* <DEDUP_REMOVED lines=8> */
[----:B--2---:R-:W-:-:S04]  /*fd60*/  IMAD R6, R8, UR4, RZ ;  /* 0x0000000408067c24 */ /* 0x004fc8000f8e02ff */
[----:B------:R-:W-:-:S04]  /*fd70*/  IMAD R0, R7, UR5, R6 ;  /* 0x0000000507007c24 */ /* 0x000fc8000f8e0206 */
[----:B------:R-:W-:-:S05]  /*fd80*/  IMAD.IADD R0, R5, 0x1, R0 ;  /* 0x0000000105007824 */ /* 0x000fca00078e0200 */
[----:B------:R-:W-:-:S05]  /*fd90*/  LEA.HI.X R3, R4, R3, R0, 0x2, P0 ;  /* 0x0000000304037211 */ /* 0x000fca00000f1400 */
[----:B------:R-:W2:Y:S04]  /*fda0*/  LDG.E R0, desc[UR6][R2.64] ;  /* 0x0000000602007981 */ /* 0x000ea8000c1e1900 */
[----:B--2---:R4:W-:Y:S02]  /*fdb0*/  STL [R1], R0 ;  /* 0x0000000001007387 */ /* 0x0049e40000100800 */
.L_x_456:
[----:B------:R-:W5:Y:S04]  /*fdc0*/  LDL R7, [R1+0x4] ;  /* 0x0000040001077983 */ /* 0x000f680000100800 */
[----:B---34-:R-:W5:Y:S04]  /*fdd0*/  LDL R0, [R1+0x8] ;  /* 0x0000080001007983 */ /* 0x018f680000100800 */
[----:B------:R-:W3:Y:S01]  /*fde0*/  LDL R2, [R1+0x10] ;  /* 0x0000100001027983 */ /* 0x000ee20000100800 */
[----:B-----5:R-:W-:Y:S01]  /*fdf0*/  IMAD R0, R0, 0x8, R7 ;  /* 0x0000000800007824 */ /* 0x020fe200078e0207 */
[----:B---3--:R-:W-:-:S04]  /*fe00*/  SHF.L.U32 R2, R2, 0x1f, RZ ;  /* 0x0000001f02027819 */ /* 0x008fc800000006ff */
[----:B------:R-:W3:Y:S02]  /*fe10*/  SYNCS.PHASECHK.TRANS64.TRYWAIT P0, [R0+URZ+0x38840], R2 ;  /* 0x03884002000075a7 */ /* 0x000ee4000800017f */
[----:B---3--:R-:W-:Y:S05]  /*fe20*/  @!P0 BRA `(.L_x_457) ;  /* 0x0000005400d08947 */ /* 0x008fea0003800000 */
.L_x_574:
[----:B------:R-:W4:Y:S02]  /*fe30*/  S2R R3, SR_TID.X ;  /* 0x0000000000037919 */ /* 0x000f240000002100 */
[----:B----4-:R-:W-:-:S04]  /*fe40*/  LOP3.LUT R3, R3, 0x7f, RZ, 0xc0, !PT ;  /* 0x0000007f03037812 */ /* 0x010fc800078ec0ff */
[----:B------:R-:W-:-:S13]  /*fe50*/  ISETP.NE.AND P0, PT, R3, RZ, PT ;  /* 0x000000ff0300720c */ /* 0x000fda0003f05270 */
[----:B------:R-:W-:Y:S05]  /*fe60*/  @P0 BRA `(.L_x_458) ;  /* 0x00000000001c0947 */ /* 0x000fea0003800000 */
[----:B------:R-:W4:Y:S01]  /*fe70*/  S2R R3, SR_TID.X ;  /* 0x0000000000037919 */ /* 0x000f220000002100 */
[----:B---3--:R-:W-:-:S04]  /*fe80*/  IMAD.MOV.U32 R2, RZ, RZ, 0xa000 ;  /* 0x0000a000ff027424 */ /* 0x008fc800078e00ff */
[----:B------:R3:W-:Y:S01]  /*fe90*/  SYNCS.ARRIVE.TRANS64 RZ, [R0+URZ+0x38830], R2 ;  /* 0x0388300200ff79a7 */ /* 0x0007e2000800003f */
[----:B----4-:R-:W-:-:S04]  /*fea0*/  LOP3.LUT R3, R3, 0x1f, RZ, 0xc0, !PT ;  /* 0x0000001f03037812 */ /* 0x010fc800078ec0ff */
[----:B------:R-:W-:-:S13]  /*feb0*/  ISETP.NE.AND P0, PT, R3, RZ, PT ;  /* 0x000000ff0300720c */ /* 0x000fda0003f05270 */
[----:B---3--:R-:W-:Y:S05]  /*fec0*/  @!P0 BRA `(.L_x_458) ;  /* 0x0000000000048947 */ /* 0x008fea0003800000 */
[----:B------:R-:W-:Y:S01]  /*fed0*/  BPT.TRAP 0x1 ;  /* 0x000000040000795c */ /* 0x000fe20000300000 */
.L_x_458:
[----:B------:R-:W4:Y:S04]  /*fee0*/  LDL R6, [R1+0x4] ;  /* 0x0000040001067983 */ /* 0x000f280000100800 */
[----:B------:R-:W4:Y:S04]  /*fef0*/  LDL R5, [R1+0x8] ;  /* 0x0000080001057983 */ /* 0x000f280000100800 */
[----:B--2---:R-:W2:Y:S04]  /*ff00*/  LDL R4, [R1+0x14] ;  /* 0x0000140001047983 */ /* 0x004ea80000100800 */
[----:B------:R-:W5:Y:S04]  /*ff10*/  LDL R3, [R1+0x18] ;  /* 0x0000180001037983 */ /* 0x000f680000100800 */
[----:B---3--:R-:W3:Y:S01]  /*ff20*/  LDL R2, [R1] ;  /* 0x0000000001027983 */ /* 0x008ee20000100800 */
[----:B------:R-:W-:Y:S01]  /*ff30*/  R2UR UR9, R0 ;  /* 0x00000000000972ca */ /* 0x000fe200000e0000 */
[----:B------:R-:W-:Y:S01]  /*ff40*/  UIADD3 UR4, UP0, UR36, 0x370, URZ ;  /* 0x0000037024047890 */ /* 0x000fe2000ff1e03f */
[----:B------:R-:W-:Y:S01]  /*ff50*/  R2UR UR12, R18 ;  /* 0x00000000120c72ca */ /* 0x000fe200000e0000 */
[----:B------:R-:W-:Y:S01]  /*ff60*/  UMOV UR10, URZ ;  /* 0x0000003f000a7c82 */ /* 0x000fe20008000000 */
[----:B------:R-:W-:Y:S01]  /*ff70*/  UMOV UR6, 0x0 ;  /* 0x0000000000067882 */ /* 0x000fe20000000000 */
[----:B------:R-:W-:Y:S01]  /*ff80*/  UMOV UR7, 0x14f00000 ;  /* 0x14f0000000077882 */ /* 0x000fe20000000000 */
[----:B------:R-:W-:Y:S01]  /*ff90*/  UMOV UR16, 0x40 ;  /* 0x0000004000107882 */ /* 0x000fe20000000000 */
[----:B------:R-:W-:-:S06]  /*ffa0*/  PLOP3.LUT P0, PT, PT, PT, PT, 0x80, 0x0 ;  /* 0x000000000000781c */ /* 0x000fcc0003f0f070 */
[----:B------:R-:W-:Y:S01]  /*ffb0*/  UIADD3 UR9, UR9, 0x38830, URZ ;  /* 0x0003883009097890 */ /* 0x000fe2000fffe03f */
[----:B----4-:R-:W-:Y:S01]  /*ffc0*/  IMAD R0, R5, 0xa000, R6 ;  /* 0x0000a00005007824 */ /* 0x010fe200078e0206 */
[----:B--2---:R-:W-:-:S04]  /*ffd0*/  R2UR UR11, R4 ;  /* 0x00000000040b72ca */ /* 0x004fc800000e0000 */
[----:B------:R-:W-:Y:S02]  /*ffe0*/  R2UR UR14, R0 ;  /* 0x00000000000e72ca */ /* 0x000fe400000e0000 */
[----:B-----5:R-:W-:Y:S02]  /*fff0*/  R2UR UR5, R3 ;  /* 0x00000000030572ca */ /* 0x020fe400000e0000 */
[----:B------:R-:W-:Y:S02]  /*10000*/  P2R R0, PR, RZ, 0x1 ;  /* 0x00000001ff007803 */ /* 0x000fe40000000000 */
[----:B---3--:R-:W-:-:S03]  /*10010*/  R2UR UR13, R2 ;  /* 0x00000000020d72ca */ /* 0x008fc600000e0000 */
[----:B------:R4:W-:Y:S04]  /*10020*/  STL [R1+0x20], R0 ;  /* 0x0000200001007387 */ /* 0x0009e80000100800 */
[----:B------:R-:W-:Y:S02]  /*10030*/  UIADD3 UR8, UR14, 0x24400, URZ ;  /* 0x000244000e087890 */ /* 0x000fe4000fffe03f */
[----:B------:R-:W-:Y:S02]  /*10040*/  UIMAD UR11, UR11, 0x50, UR5 ;  /* 0x000000500b0b78a4 */ /* 0x000fe4000f8e0205 */
[----:B------:R-:W-:Y:S02]  /*10050*/  UIADD3.X UR5, URZ, UR37, URZ, UP0, !UPT ;  /* 0x000000253f057290 */ /* 0x000fe400087fe43f */
[----:B------:R-:W-:-:S02]  /*10060*/  UIADD3 UR15, UR14, 0x26c00, URZ ;  /* 0x00026c000e0f7890 */ /* 0x000fc4000fffe03f */
[----:B------:R-:W-:Y:S02]  /*10070*/  UIADD3 UR17, UR14, 0x29400, URZ ;  /* 0x000294000e117890 */ /* 0x000fe4000fffe03f */
[----:B------:R-:W-:-:S03]  /*10080*/  UIADD3 UR18, UR14, 0x2bc00, URZ ;  /* 0x0002bc000e127890 */ /* 0x000fc6000fffe03f */
[----:B------:R2:W-:Y:S01]  /*10090*/  UTMALDG.4D [UR8], [UR4], desc[UR6] ;  /* 0x00000608040075b4 */ /* 0x0005e20008019000 */
[----:B------:R-:W-:Y:S01]  /*100a0*/  UMOV UR14, 0x80 ;  /* 0x00000080000e7882 */ /* 0x000fe20000000000 */
[----:B--2---:R-:W-:Y:S01]  /*100b0*/  UMOV UR8, UR15 ;  /* 0x0000000f00087c82 */ /* 0x004fe20008000000 */
[----:B------:R-:W-:Y:S02]  /*100c0*/  UMOV UR10, UR16 ;  /* 0x00000010000a7c82 */ /* 0x000fe40008000000 */
[----:B------:R2:W-:Y:S02]  /*100d0*/  UTMALDG.4D [UR8], [UR4], desc[UR6] ;  /* 0x00000608040075b4 */ /* 0x0005e40008019000 */
[----:B--2---:R-:W-:Y:S01]  /*100e0*/  UMOV UR8, UR17 ;  /* 0x0000001100087c82 */ /* 0x004fe20008000000 */
[----:B------:R-:W-:Y:S01]  /*100f0*/  UMOV UR10, UR14 ;  /* 0x0000000e000a7c82 */ /* 0x000fe20008000000 */
[----:B------:R-:W-:Y:S01]  /*10100*/  UMOV UR14, 0xc0 ;  /* 0x000000c0000e7882 */ /* 0x000fe20000000000 */
[----:B------:R2:W-:Y:S02]  /*10110*/  UTMALDG.4D [UR8], [UR4], desc[UR6] ;  /* 0x00000608040075b4 */ /* 0x0005e40008019000 */
[----:B--2---:R-:W-:Y:S01]  /*10120*/  UMOV UR8, UR18 ;  /* 0x0000001200087c82 */ /* 0x004fe20008000000 */
[----:B------:R-:W-:-:S02]  /*10130*/  UMOV UR10, UR14 ;  /* 0x0000000e000a7c82 */ /* 0x000fc40008000000 */
[----:B------:R4:W-:Y:S02]  /*10140*/  UTMALDG.4D [UR8], [UR4], desc[UR6] ;  /* 0x00000608040075b4 */ /* 0x0009e40008019000 */
[----:B----4-:R-:W-:Y:S01]  /*10150*/  NOP ;  /* 0x0000000000007918 */ /* 0x010fe20000000000 */
.L_x_454:
[----:B------:R-:W4:Y:S04]  /*10160*/  LDL R2, [R1+0x4] ;  /* 0x0000040001027983 */ /* 0x000f280000100800 */
[----:B------:R-:W3:Y:S04]  /*10170*/  LDL.LU R3, [R1+0x34] ;  /* 0x0000340001037983 */ /* 0x000ee80000300800 */
[----:B------:R-:W5:Y:S04]  /*10180*/  LDL.LU R5, [R1+0x28] ;  /* 0x0000280001057983 */ /* 0x000f680000300800 */
[----:B--2---:R-:W2:Y:S01]  /*10190*/  LDL.LU R4, [R1+0x38] ;  /* 0x0000380001047983 */ /* 0x004ea20000300800 */
[----:B------:R-:W-:Y:S05]  /*101a0*/  WARPSYNC.ALL ;  /* 0x0000000000007948 */ /* 0x000fea0003800000 */
[----:B------:R-:W-:Y:S01]  /*101b0*/  ULDC.64 UR4, c[0x0][0x298] ;  /* 0x0000a60000047ab9 */ /* 0x000fe20000000a00 */
[----:B------:R-:W-:Y:S01]  /*101c0*/  ULDC.64 UR6, c[0x0][0xa00] ;  /* 0x0002800000067ab9 */ /* 0x000fe20000000a00 */
[----:B------:R-:W-:Y:S01]  /*101d0*/  BSSY B6, `(.L_x_459) ;  /* 0x0000024000067945 */ /* 0x000fe20003800000 */
[----:B------:R-:W-:Y:S01]  /*101e0*/  BAR.SYNC.DEFER_BLOCKING 0x8, 0x180 ;  /* 0x0206000000007b1d */ /* 0x000fe20000010000 */
[----:B------:R-:W-:-:S04]  /*101f0*/  ISETP.NE.U32.AND P0, PT, RZ, UR6, PT ;  /* 0x00000006ff007c0c */ /* 0x000fc8000bf05070 */
[----:B------:R-:W-:Y:S01]  /*10200*/  ISETP.NE.AND.EX P0, PT, RZ, UR7, PT, P0 ;  /* 0x00000007ff007c0c */ /* 0x000fe2000bf05300 */
[----:B----4-:R-:W-:Y:S01]  /*10210*/  VIADD R2, R2, 0x14400 ;  /* 0x0001440002027836 */ /* 0x010fe20000000000 */
[----:B---3--:R-:W-:-:S04]  /*10220*/  SHF.R.S32.HI R0, RZ, 0x1f, R3 ;  /* 0x0000001fff007819 */ /* 0x008fc80000011403 */
[----:B------:R-:W-:Y:S02]  /*10230*/  LOP3.LUT P1, RZ, R2, 0x3ff, RZ, 0xc0, !PT ;  /* 0x000003ff02ff7812 */ /* 0x000fe4000782c0ff */
[----:B-----5:R-:W-:Y:S01]  /*10240*/  SEL R5, R5, RZ, !P0 ;  /* 0x000000ff05057207 */ /* 0x020fe20004000000 */
[----:B------:R-:W-:Y:S01]  /*10250*/  IMAD R0, R0, UR4, RZ ;  /* 0x0000000400007c24 */ /* 0x000fe2000f8e02ff */
[----:B--2---:R-:W-:-:S03]  /*10260*/  SEL R4, R4, RZ, !P0 ;  /* 0x000000ff04047207 */ /* 0x004fc60004000000 */
[C---:B------:R-:W-:Y:S02]  /*10270*/  IMAD R0, R3.reuse, UR5, R0 ;  /* 0x0000000503007c24 */ /* 0x040fe4000f8e0200 */
[----:B------:R-:W-:-:S05]  /*10280*/  IMAD.WIDE.U32 R2, R3, UR4, RZ ;  /* 0x0000000403027c25 */ /* 0x000fca000f8e00ff */
[----:B------:R2:W-:Y:S04]  /*10290*/  STL.64 [R1+0x48], R2 ;  /* 0x0000480201007387 */ /* 0x0005e80000100a00 */
[----:B------:R3:W-:Y:S04]  /*102a0*/  STL [R1+0x28], R5 ;  /* 0x0000280501007387 */ /* 0x0007e80000100800 */
[----:B------:R3:W-:Y:S01]  /*102b0*/  STL [R1+0x54], R4 ;  /* 0x0000540401007387 */ /* 0x0007e20000100800 */
[----:B--2---:R-:W-:Y:S01]  /*102c0*/  IMAD.IADD R2, R3, 0x1, R0 ;  /* 0x0000000103027824 */ /* 0x004fe200078e0200 */
[----:B------:R-:W-:-:S05]  /*102d0*/  SHF.R.S32.HI R0, RZ, 0x1f, R18 ;  /* 0x0000001fff007819 */ /* 0x000fca0000011412 */
[----:B------:R3:W-:Y:S04]  /*102e0*/  STL [R1+0x38], R0 ;  /* 0x0000380001007387 */ /* 0x0007e80000100800 */
[----:B------:R3:W-:Y:S01]  /*102f0*/  STL [R1+0x34], R2 ;  /* 0x0000340201007387 */ /* 0x0007e20000100800 */
[----:B------:R-:W-:Y:S05]  /*10300*/  @!P1 BRA `(.L_x_460) ;  /* 0x0000000000409947 */ /* 0x000fea0003800000 */
[----:B---3--:R-:W-:Y:S01]  /*10310*/  MOV R2, 0x0 ;  /* 0x0000000000027802 */ /* 0x008fe20000000f00 */
        /* <DEDUP_REMOVED lines=11> */
[----:B-1----:R-:W-:Y:S02]  /*103d0*/  IMAD.MOV.U32 R12, RZ, RZ, 0x1 ;  /* 0x00000001ff0c7424 */ /* 0x002fe400078e00ff */
[----:B------:R-:W-:-:S07]  /*103e0*/  IMAD.MOV.U32 R13, RZ, RZ, RZ ;  /* 0x000000ffff0d7224 */ /* 0x000fce00078e00ff */
[----:B------:R-:W-:-:S07]  /*103f0*/  LEPC R20, `(.L_x_460) ;  /* 0x000000001014794e */ /* 0x000fce0000000000 */
[----:B0-2---:R-:W-:Y:S05]  /*10400*/  CALL.ABS.NOINC R2 ;  /* 0x0000000002007343 */ /* 0x005fea0003c00000 */
.L_x_460:
[----:B------:R-:W-:Y:S05]  /*10410*/  BSYNC B6 ;  /* 0x0000000000067941 */ /* 0x000fea0003800000 */
.L_x_459:
[----:B---3--:R-:W2:Y:S01]  /*10420*/  LDL.LU R4, [R1+0x34] ;  /* 0x0000340001047983 */ /* 0x008ea20000300800 */
[----:B------:R-:W3:Y:S01]  /*10430*/  LDC R7, c[0x0][0x448] ;  /* 0x00011200ff077b82 */ /* 0x000ee20000000800 */
[----:B------:R-:W-:Y:S01]  /*10440*/  ULDC.64 UR4, c[0x0][0x2d8] ;  /* 0x0000b60000047ab9 */ /* 0x000fe20000000a00 */
[----:B------:R-:W-:Y:S01]  /*10450*/  IMAD.SHL.U32 R17, R17, 0x80, RZ ;  /* 0x0000008011117824 */ /* 0x000fe200078e00ff */
[----:B------:R-:W2:Y:S01]  /*10460*/  LDL.LU.64 R2, [R1+0x48] ;  /* 0x0000480001027983 */ /* 0x000ea20000300a00 */
[----:B------:R-:W-:-:S03]  /*10470*/  ULDC.64 UR6, c[0x0][0x280] ;  /* 0x0000a00000067ab9 */ /* 0x000fc60000000a00 */
[----:B------:R-:W4:Y:S04]  /*10480*/  LDL.LU R0, [R1+0x38] ;  /* 0x0000380001007983 */ /* 0x000f280000300800 */
[----:B------:R-:W4:Y:S04]  /*10490*/  LDL.LU R6, [R1+0x54] ;  /* 0x0000540001067983 */ /* 0x000f280000300800 */
[----:B------:R-:W4:Y:S01]  /*104a0*/  LDL.LU R5, [R1+0x28] ;  /* 0x0000280001057983 */ /* 0x000f220000300800 */
[----:B------:R-:W0:Y:S01]  /*104b0*/  S2R R9, SR_TID.X ;  /* 0x0000000000097919 */ /* 0x000e220000002100 */
[----:B------:R-:W1:Y:S01]  /*104c0*/  S2R R8, SR_TID.X ;  /* 0x0000000000087919 */ /* 0x000e620000002100 */
[----:B---3--:R-:W-:Y:S01]  /*104d0*/  ISETP.NE.AND P0, PT, R7, 0x1, PT ;  /* 0x000000010700780c */ /* 0x008fe20003f05270 */
[----:B0-----:R-:W-:-:S02]  /*104e0*/  IMAD.SHL.U32 R9, R9, 0x8, RZ ;  /* 0x0000000809097824 */ /* 0x001fc400078e00ff */
[----:B-1----:R-:W-:-:S03]  /*104f0*/  IMAD.SHL.U32 R10, R8, 0x8, RZ ;  /* 0x00000008080a7824 */ /* 0x002fc600078e00ff */
[----:B------:R-:W-:-:S04]  /*10500*/  LOP3.LUT R9, R9, 0x38, RZ, 0xc0, !PT ;  /* 0x0000003809097812 */ /* 0x000fc800078ec0ff */
[C---:B------:R-:W-:Y:S02]  /*10510*/  LOP3.LUT R12, R9.reuse, 0x40, RZ, 0xfc, !PT ;  /* 0x00000040090c7812 */ /* 0x040fe400078efcff */
[C---:B------:R-:W-:Y:S02]  /*10520*/  LOP3.LUT R11, R9.reuse, 0x80, RZ, 0xfc, !PT ;  /* 0x00000080090b7812 */ /* 0x040fe400078efcff */
[----:B------:R-:W-:Y:S02]  /*10530*/  LOP3.LUT R9, R9, 0xc0, RZ, 0xfc, !PT ;  /* 0x000000c009097812 */ /* 0x000fe400078efcff */
[----:B------:R-:W-:Y:S01]  /*10540*/  LOP3.LUT R10, R10, 0x38, RZ, 0xc0, !PT ;  /* 0x000000380a0a7812 */ /* 0x000fe200078ec0ff */
[----:B--2---:R-:W-:Y:S02]  /*10550*/  IMAD.MOV.U32 R3, RZ, RZ, R4 ;  /* 0x000000ffff037224 */ /* 0x004fe400078e0004 */
[----:B------:R-:W0:Y:S01]  /*10560*/  S2R R4, SR_TID.X ;  /* 0x0000000000047919 */ /* 0x000e220000002100 */
[----:B----4-:R-:W-:-:S02]  /*10570*/  IMAD R0, R0, UR4, RZ ;  /* 0x0000000400007c24 */ /* 0x010fc4000f8e02ff */
[----:B------:R-:W-:-:S04]  /*10580*/  IMAD.WIDE.U32 R2, R18, UR4, R2 ;  /* 0x0000000412027c25 */ /* 0x000fc8000f8e0002 */
[----:B------:R-:W-:Y:S01]  /*10590*/  IMAD R0, R18, UR5, R0 ;  /* 0x0000000512007c24 */ /* 0x000fe2000f8e0200 */
[----:B------:R-:W-:-:S03]  /*105a0*/  ULDC.64 UR4, c[0x0][0x2e0] ;  /* 0x0000b80000047ab9 */ /* 0x000fc60000000a00 */
[----:B------:R-:W-:Y:S02]  /*105b0*/  IMAD.IADD R3, R3, 0x1, R0 ;  /* 0x0000000103037824 */ /* 0x000fe400078e0200 */
[----:B------:R-:W-:Y:S02]  /*105c0*/  IMAD R0, R6, UR4, RZ ;  /* 0x0000000406007c24 */ /* 0x000fe4000f8e02ff */
[C---:B------:R-:W-:Y:S01]  /*105d0*/  IMAD.WIDE.U32 R2, R5.reuse, UR4, R2 ;  /* 0x0000000405027c25 */ /* 0x040fe2000f8e0002 */
[----:B------:R-:W1:Y:S03]  /*105e0*/  @P0 LDC R6, c[0x0][0x450] ;  /* 0x00011400ff060b82 */ /* 0x000e660000000800 */
[----:B------:R-:W-:Y:S01]  /*105f0*/  IMAD R0, R5, UR5, R0 ;  /* 0x0000000505007c24 */ /* 0x000fe2000f8e0200 */
[----:B------:R-:W-:-:S03]  /*10600*/  ULDC.64 UR4, c[0x0][0x2d0] ;  /* 0x0000b40000047ab9 */ /* 0x000fc60000000a00 */
[----:B------:R-:W-:Y:S01]  /*10610*/  IMAD.IADD R3, R3, 0x1, R0 ;  /* 0x0000000103037824 */ /* 0x000fe200078e0200 */
[C---:B0-----:R-:W-:Y:S01]  /*10620*/  LOP3.LUT R5, R4.reuse, 0x7f, RZ, 0xc0, !PT ;  /* 0x0000007f04057812 */ /* 0x041fe200078ec0ff */
[----:B------:R-:W-:-:S03]  /*10630*/  IMAD.SHL.U32 R4, R4, 0x10, RZ ;  /* 0x0000001004047824 */ /* 0x000fc600078e00ff */
[----:B------:R-:W-:-:S04]  /*10640*/  SHF.R.U32.HI R5, RZ, 0x3, R5 ;  /* 0x00000003ff057819 */ /* 0x000fc80000011605 */
[----:B------:R-:W-:Y:S02]  /*10650*/  LOP3.LUT R4, R5, 0x70, R4, 0xf8, !PT ;  /* 0x0000007005047812 */ /* 0x000fe400078ef804 */
[----:B------:R-:W0:Y:S02]  /*10660*/  @P0 LDC R5, c[0x0][0x44c] ;  /* 0x00011300ff050b82 */ /* 0x000e240000000800 */
[----:B------:R-:W-:-:S05]  /*10670*/  LOP3.LUT R0, R4, R17, RZ, 0xfc, !PT ;  /* 0x0000001104007212 */ /* 0x000fca00078efcff */
[----:B------:R-:W-:Y:S02]  /*10680*/  IMAD.MOV.U32 R4, RZ, RZ, R0 ;  /* 0x000000ffff047224 */ /* 0x000fe400078e0000 */
[----:B0-----:R-:W-:-:S05]  /*10690*/  @P0 IMAD.HI.U32 R5, R0, R5, RZ ;  /* 0x0000000500050227 */ /* 0x001fca00078e00ff */
[----:B-1----:R-:W-:-:S05]  /*106a0*/  @P0 SHF.R.U32.HI R4, RZ, R6, R5 ;  /* 0x00000006ff040219 */ /* 0x002fca0000011605 */
[----:B------:R-:W-:Y:S02]  /*106b0*/  IMAD.MOV R5, RZ, RZ, -R4 ;  /* 0x000000ffff057224 */ /* 0x000fe400078e0a04 */
[----:B------:R-:W-:-:S04]  /*106c0*/  IMAD.WIDE.U32 R2, R4, UR4, R2 ;  /* 0x0000000404027c25 */ /* 0x000fc8000f8e0002 */
[----:B------:R-:W-:Y:S01]  /*106d0*/  IMAD R0, R7, R5, R0 ;  /* 0x0000000507007224 */ /* 0x000fe200078e0200 */
[----:B------:R-:W-:-:S05]  /*106e0*/  SHF.R.S32.HI R5, RZ, 0x1f, R4 ;  /* 0x0000001fff057819 */ /* 0x000fca0000011404 */
[----:B------:R-:W-:-:S04]  /*106f0*/  IMAD R5, R5, UR4, RZ ;  /* 0x0000000405057c24 */ /* 0x000fc8000f8e02ff */
[----:B------:R-:W-:Y:S01]  /*10700*/  IMAD R4, R4, UR5, R5 ;  /* 0x0000000504047c24 */ /* 0x000fe2000f8e0205 */
[----:B------:R-:W-:-:S03]  /*10710*/  ULDC.64 UR4, c[0x0][0x2c8] ;  /* 0x0000b20000047ab9 */ /* 0x000fc60000000a00 */
[----:B------:R-:W-:Y:S01]  /*10720*/  IMAD.IADD R3, R3, 0x1, R4 ;  /* 0x0000000103037824 */ /* 0x000fe200078e0204 */
[----:B------:R-:W-:Y:S01]  /*10730*/  SHF.R.S32.HI R4, RZ, 0x1f, R0 ;  /* 0x0000001fff047819 */ /* 0x000fe20000011400 */
[----:B------:R-:W-:-:S04]  /*10740*/  IMAD.WIDE.U32 R2, R0, UR4, R2 ;  /* 0x0000000400027c25 */ /* 0x000fc8000f8e0002 */
[----:B------:R-:W-:Y:S01]  /*10750*/  IMAD R4, R4, UR4, RZ ;  /* 0x0000000404047c24 */ /* 0x000fe2000f8e02ff */
[----:B------:R-:W-:Y:S02]  /*10760*/  ULDC UR4, c[0x0][0x2b8] ;  /* 0x0000ae0000047ab9 */ /* 0x000fe40000000800 */
[----:B------:R-:W-:Y:S01]  /*10770*/  ISETP.GE.AND P3, PT, R9, UR4, PT ;  /* 0x0000000409007c0c */ /* 0x000fe2000bf66270 */
[----:B------:R-:W-:Y:S01]  /*10780*/  IMAD R0, R0, UR5, R4 ;  /* 0x0000000500007c24 */ /* 0x000fe2000f8e0204 */
[----:B------:R0:W5:Y:S01]  /*10790*/  LDL R9, [R1+0x24] ;  /* 0x0000240001097983 */ /* 0x0001620000100800 */
[----:B------:R-:W-:Y:S02]  /*107a0*/  LEA R4, P4, R2, UR6, 0x1 ;  /* 0x0000000602047c11 */ /* 0x000fe4000f8808ff */
[----:B------:R-:W-:Y:S01]  /*107b0*/  IMAD.IADD R0, R3, 0x1, R0 ;  /* 0x0000000103007824 */ /* 0x000fe200078e0200 */
[----:B------:R-:W-:Y:S02]  /*107c0*/  ISETP.GE.AND P0, PT, R10, UR4, PT ;  /* 0x000000040a007c0c */ /* 0x000fe4000bf06270 */
[----:B------:R-:W-:-:S02]  /*107d0*/  ISETP.GE.AND P1, PT, R12, UR4, PT ;  /* 0x000000040c007c0c */ /* 0x000fc4000bf26270 */
[----:B------:R-:W-:Y:S01]  /*107e0*/  ISETP.GE.AND P2, PT, R11, UR4, PT ;  /* 0x000000040b007c0c */ /* 0x000fe2000bf46270 */
[----:B------:R-:W-:Y:S01]  /*107f0*/  UMOV UR4, 0xffffffff ;  /* 0xffffffff00047882 */ /* 0x000fe20000000000 */
[----:B------:R-:W-:Y:S02]  /*10800*/  LEA.HI.X R0, R2, UR7, R0, 0x1, P4 ;  /* 0x0000000702007c11 */ /* 0x000fe4000a0f0c00 */
[----:B0-----:R-:W-:Y:S09]  /*10810*/  BRA.DIV UR4, `(.L_x_461) ;  /* 0x0000004e04687947 */ /* 0x001ff2000b800000 */
[----:B------:R-:W0:Y:S02]  /*10820*/  S2R R6, SR_TID.X ;  /* 0x0000000000067919 */ /* 0x000e240000002100 */
[----:B0-----:R-:W-:Y:S02]  /*10830*/  LOP3.LUT R8, R6, 0x7f, RZ, 0xc0, !PT ;  /* 0x0000007f06087812 */ /* 0x001fe400078ec0ff */
[----:B------:R-:W2:Y:S01]  /*10840*/  LDL.LU R6, [R1+0x3c] ;  /* 0x00003c0001067983 */ /* 0x000ea20000300800 */
[----:B------:R-:W-:Y:S01]  /*10850*/  ULDC.64 UR4, c[0x0][0x208] ;  /* 0x0000820000047ab9 */ /* 0x000fe20000000a00 */
[----:B------:R-:W-:-:S05]  /*10860*/  SHF.R.U32.HI R8, RZ, 0x3, R8 ;  /* 0x00000003ff087819 */ /* 0x000fca0000011608 */
[----:B------:R-:W-:Y:S02]  /*10870*/  IMAD.IADD R2, R8, 0x1, R17 ;  /* 0x0000000108027824 */ /* 0x000fe400078e0211 */
[----:B------:R-:W-:Y:S02]  /*10880*/  SHFL.IDX PT, R8, R0, 0x6, 0x181f ;  /* 0x00d81f0000087f89 */ /* 0x000fe400000e0000 */
[----:B------:R-:W-:Y:S02]  /*10890*/  VIADD R5, R2, 0x10 ;  /* 0x0000001002057836 */ /* 0x000fe40000000000 */
[----:B--2---:R-:W-:Y:S02]  /*108a0*/  IMAD R3, R6, R7, RZ ;  /* 0x0000000706037224 */ /* 0x004fe400078e02ff */
[----:B------:R-:W0:Y:S03]  /*108b0*/  SHFL.IDX PT, R7, R4, RZ, 0x181f ;  /* 0x00181fff04077589 */ /* 0x000e2600000e0000 */
[----:B------:R-:W-:Y:S01]  /*108c0*/  ISETP.GE.AND P5, PT, R2, R3, PT ;  /* 0x000000030200720c */ /* 0x000fe20003fa6270 */
[----:B------:R-:W1:-:S12]  /*108d0*/  SHFL.IDX PT, R6, R0, RZ, 0x181f ;  /* 0x00181fff00067589 */ /* 0x000e5800000e0000 */
[----:B0-----:R-:W-:-:S05]  /*108e0*/  @!P5 LEA R7, P4, R10, R7, 0x1 ;  /* 0x000000070a07d211 */ /* 0x001fca00078808ff */
[----:B-1----:R-:W-:-:S05]  /*108f0*/  @!P5 IMAD.X R6, RZ, RZ, R6, P4 ;  /* 0x000000ffff06d224 */ /* 0x002fca00020e0606 */
[----:B------:R-:W-:-:S04]  /*10900*/  @!P5 LOP3.LUT R7, R7, R6, RZ, 0x3c, !PT ;  /* 0x000000060707d212 */ /* 0x000fc800078e3cff */
[----:B------:R-:W-:-:S04]  /*10910*/  @!P5 LOP3.LUT R6, R7, R6, RZ, 0x3c, !PT ;  /* 0x000000060706d212 */ /* 0x000fc800078e3cff */
[----:B------:R-:W-:-:S05]  /*10920*/  @!P5 LOP3.LUT R7, R7, R6, RZ, 0x3c, !PT ;  /* 0x000000060707d212 */ /* 0x000fca00078e3cff */
[----:B-----5:R-:W-:Y:S04]  /*10930*/  @!P5 LDGSTS.E.BYPASS.LTC128B.128 [R9+0x14400], desc[UR4][R6.64], !P0 ;  /* 0x144000000609dfae */ /* 0x020fe8000c101d44 */
[----:B------:R-:W-:Y:S04]  /*10940*/  @!P5 LDGSTS.E.BYPASS.LTC128B.128 [R9+0x18400], desc[UR4][R6.64+0x80], !P1 ;  /* 0x184000800609dfae */ /* 0x000fe8000c901d44 */
[----:B------:R-:W-:Y:S04]  /*10950*/  @!P5 LDGSTS.E.BYPASS.LTC128B.128 [R9+0x1c400], desc[UR4][R6.64+0x100], !P2 ;  /* 0x1c4001000609dfae */ /* 0x000fe8000d101d44 */
[----:B------:R0:W-:Y:S01]  /*10960*/  @!P5 LDGSTS.E.BYPASS.LTC128B.128 [R9+0x20400], desc[UR4][R6.64+0x180], !P3 ;  /* 0x204001800609dfae */ /* 0x0001e2000d901d44 */
[----:B------:R-:W-:-:S03]  /*10970*/  ISETP.GE.AND P5, PT, R5, R3, PT ;  /* 0x000000030500720c */ /* 0x000fc60003fa6270 */
[----:B------:R-:W1:Y:S04]  /*10980*/  SHFL.IDX PT, R5, R4, 0x1, 0x181f ;  /* 0x00381f0004057f89 */ /* 0x000e6800000e0000 */
[----:B0-----:R-:W0:Y:S06]  /*10990*/  SHFL.IDX PT, R6, R0, 0x1, 0x181f ;  /* 0x00381f0000067f89 */ /* 0x001e2c00000e0000 */
[----:B-1----:R-:W-:-:S05]  /*109a0*/  @!P5 LEA R5, P4, R10, R5, 0x1 ;  /* 0x000000050a05d211 */ /* 0x002fca00078808ff */
[----:B0-----:R-:W-:-:S04]  /*109b0*/  @!P5 IMAD.X R6, RZ, RZ, R6, P4 ;  /* 0x000000ffff06d224 */ /* 0x001fc800020e0606 */
[----:B------:R-:W-:Y:S02]  /*109c0*/  @!P5 IMAD.MOV.U32 R7, RZ, RZ, R6 ;  /* 0x000000ffff07d224 */ /* 0x000fe400078e0006 */
[----:B------:R-:W-:Y:S02]  /*109d0*/  @!P5 IMAD.MOV.U32 R6, RZ, RZ, R5 ;  /* 0x000000ffff06d224 */ /* 0x000fe400078e0005 */
[----:B------:R-:W-:-:S03]  /*109e0*/  VIADD R5, R2, 0x20 ;  /* 0x0000002002057836 */ /* 0x000fc60000000000 */
[----:B------:R-:W-:Y:S04]  /*109f0*/  @!P5 LDGSTS.E.BYPASS.LTC128B.128 [R9+0x14c00], desc[UR4][R6.64], !P0 ;  /* 0x14c000000609dfae */ /* 0x000fe8000c101d44 */
        /* <DEDUP_REMOVED lines=43> */
[----:B0-----:R-:W-:-:S05]  /*10cb0*/  @!P5 IMAD.X R6, RZ, RZ, R6, P4 ;  /* 0x000000ffff06d224 */ /* 0x001fca00020e0606 */
[----:B------:R-:W-:Y:S01]  /*10cc0*/  @!P5 MOV R7, R6 ;  /* 0x000000060007d202 */ /* 0x000fe20000000f00 */
        /* <DEDUP_REMOVED lines=8> */
[----:B------:R-:W2:Y:S06]  /*10d50*/  SHFL.IDX PT, R4, R4, 0x7, 0x181f ;  /* 0x00f81f0004047f89 */ /* 0x000eac00000e0000 */
[----:B-1----:R-:W-:-:S05]  /*10d60*/  @!P5 LEA R5, P4, R10, R5, 0x1 ;  /* 0x000000050a05d211 */ /* 0x002fca00078808ff */
[----:B0-----:R-:W-:-:S04]  /*10d70*/  @!P5 IMAD.X R6, RZ, RZ, R8, P4 ;  /* 0x000000ffff06d224 */ /* 0x001fc800020e0608 */
[----:B------:R-:W-:Y:S02]  /*10d80*/  @!P5 IMAD.MOV.U32 R7, RZ, RZ, R6 ;  /* 0x000000ffff07d224 */ /* 0x000fe400078e0006 */
[----:B------:R-:W-:Y:S02]  /*10d90*/  @!P5 IMAD.MOV.U32 R6, RZ, RZ, R5 ;  /* 0x000000ffff06d224 */ /* 0x000fe400078e0005 */
[----:B------:R0:W1:Y:S04]  /*10da0*/  SHFL.IDX PT, R5, R0, 0x7, 0x181f ;  /* 0x00f81f0000057f89 */ /* 0x00006800000e0000 */
[----:B------:R0:W-:Y:S04]  /*10db0*/  @!P5 LDGSTS.E.BYPASS.LTC128B.128 [R9+0x17400], desc[UR4][R6.64], !P0 ;  /* 0x174000000609dfae */ /* 0x0001e8000c101d44 */
[----:B------:R0:W-:Y:S04]  /*10dc0*/  @!P5 LDGSTS.E.BYPASS.LTC128B.128 [R9+0x1b400], desc[UR4][R6.64+0x80], !P1 ;  /* 0x1b4000800609dfae */ /* 0x0001e8000c901d44 */
[----:B------:R0:W-:Y:S04]  /*10dd0*/  @!P5 LDGSTS.E.BYPASS.LTC128B.128 [R9+0x1f400], desc[UR4][R6.64+0x100], !P2 ;  /* 0x1f4001000609dfae */ /* 0x0001e8000d101d44 */
[----:B--2---:R0:W-:Y:S02]  /*10de0*/  @!P5 LDGSTS.E.BYPASS.LTC128B.128 [R9+0x23400], desc[UR4][R6.64+0x180], !P3 ;  /* 0x234001800609dfae */ /* 0x0041e4000d901d44 */
.L_x_591:
[----:B------:R-:W-:Y:S01]  /*10df0*/  VIADD R2, R2, 0x70 ;  /* 0x0000007002027836 */ /* 0x000fe20000000000 */
[----:B------:R-:W-:Y:S04]  /*10e00*/  BSSY B0, `(.L_x_462) ;  /* 0x000000d000007945 */ /* 0x000fe80003800000 */
[----:B------:R-:W-:-:S13]  /*10e10*/  ISETP.GE.AND P4, PT, R2, R3, PT ;  /* 0x000000030200720c */ /* 0x000fda0003f86270 */
[----:B------:R-:W-:Y:S05]  /*10e20*/  @P4 BRA `(.L_x_463) ;  /* 0x0000000000284947 */ /* 0x000fea0003800000 */
[----:B------:R-:W-:Y:S01]  /*10e30*/  LEA R2, P4, R10, R4, 0x1 ;  /* 0x000000040a027211 */ /* 0x000fe200078808ff */
[----:B------:R-:W-:-:S04]  /*10e40*/  ULDC.64 UR4, c[0x0][0x208] ;  /* 0x0000820000047ab9 */ /* 0x000fc80000000a00 */
[----:B-1----:R-:W-:-:S05]  /*10e50*/  IMAD.X R3, RZ, RZ, R5, P4 ;  /* 0x000000ffff037224 */ /* 0x002fca00020e0605 */
[----:B------:R-:W-:Y:S01]  /*10e60*/  @!PT LDS RZ, [RZ] ;  /* 0x00000000fffff984 */ /* 0x000fe20000000800 */
[----:B------:R-:W-:Y:S01]  /*10e70*/  @!PT LDS RZ, [RZ] ;  /* 0x00000000fffff984 */ /* 0x000fe20000000800 */
[----:B------:R-:W-:Y:S01]  /*10e80*/  @!PT LDS RZ, [RZ] ;  /* 0x00000000fffff984 */ /* 0x000fe20000000800 */
[----:B------:R2:W-:Y:S04]  /*10e90*/  LDGSTS.E.BYPASS.LTC128B.128 [R9+0x17c00], desc[UR4][R2.64], !P0 ;  /* 0x17c0000002097fae */ /* 0x0005e8000c101d44 */
[----:B------:R2:W-:Y:S04]  /*10ea0*/  LDGSTS.E.BYPASS.LTC128B.128 [R9+0x1bc00], desc[UR4][R2.64+0x80], !P1 ;  /* 0x1bc0008002097fae */ /* 0x0005e8000c901d44 */
[----:B------:R2:W-:Y:S04]  /*10eb0*/  LDGSTS.E.BYPASS.LTC128B.128 [R9+0x1fc00], desc[UR4][R2.64+0x100], !P2 ;  /* 0x1fc0010002097fae */ /* 0x0005e8000d101d44 */
[----:B------:R2:W-:Y:S02]  /*10ec0*/  LDGSTS.E.BYPASS.LTC128B.128 [R9+0x23c00], desc[UR4][R2.64+0x180], !P3 ;  /* 0x23c0018002097fae */ /* 0x0005e4000d901d44 */
.L_x_463:
[----:B------:R-:W-:Y:S05]  /*10ed0*/  BSYNC B0 ;  /* 0x0000000000007941 */ /* 0x000fea0003800000 */
.L_x_462:
[----:B0-2---:R-:W2:Y:S01]  /*10ee0*/  LDL R9, [R1+0x4] ;  /* 0x0000040001097983 */ /* 0x005ea20000100800 */
[----:B------:R-:W-:Y:S01]  /*10ef0*/  PLOP3.LUT P0, PT, PT, PT, PT, 0x80, 0x0 ;  /* 0x000000000000781c */ /* 0x000fe20003f0f070 */
[----:B------:R-:W-:Y:S01]  /*10f00*/  NOP ;  /* 0x0000000000007918 */ /* 0x000fe20000000000 */
[----:B--2---:R-:W-:-:S11]  /*10f10*/  VIADD R6, R9, 0x38800 ;  /* 0x0003880009067836 */ /* 0x004fd60000000000 */
.L_x_464:
[----:B------:R-:W2:Y:S01]  /*10f20*/  LDL R2, [R1+0x4] ;  /* 0x0000040001027983 */ /* 0x000ea20000100800 */
[----:B------:R-:W-:Y:S02]  /*10f30*/  PLOP3.LUT P1, PT, P1, P0, PT, 0xa2, 0x0 ;  /* 0x000000000000781c */ /* 0x000fe40000f21472 */
[----:B--2---:R-:W-:-:S08]  /*10f40*/  @P0 R2UR P1, UR4, R2 ;  /* 0x00000000020402ca */ /* 0x004fd00000020000 */
[----:B------:R-:W-:-:S05]  /*10f50*/  @P0 PLOP3.LUT P0, PT, P1, PT, PT, 0x80, 0x0 ;  /* 0x000000000000081c */ /* 0x000fca0000f0f070 */
[----:B------:R-:W-:Y:S01]  /*10f60*/  @!P1 SYNCS.ARRIVE.TRANS64.RED.A0T1 RZ, [UR4+0x38800], RZ ;  /* 0x038800ffffff99a7 */ /* 0x000fe20008200404 */
[----:B------:R-:W-:Y:S07]  /*10f70*/  @!P1 ARRIVES.LDGSTSBAR.64.TRANSCNT [UR4+0x38800] ;  /* 0x03880000ff0099b0 */ /* 0x000fee0008000a84 */
[----:B------:R-:W-:Y:S05]  /*10f80*/  @P0 BRA.U.ANY `(.L_x_464) ;  /* 0xfffffffd00e40947 */ /* 0x000fea000393ffff */
[----:B------:R-:W2:Y:S02]  /*10f90*/  LDL.LU R3, [R1+0x50] ;  /* 0x0000500001037983 */ /* 0x000ea40000300800 */
[----:B--2---:R-:W-:-:S05]  /*10fa0*/  VIADD R3, R3, 0x1 ;  /* 0x0000000103037836 */ /* 0x004fca0000000000 */
[----:B------:R0:W-:Y:S01]  /*10fb0*/  STL [R1+0x50], R3 ;  /* 0x0000500301007387 */ /* 0x0001e20000100800 */
[----:B------:R-:W-:-:S04]  /*10fc0*/  LEA.HI R0, R3, R3, RZ, 0x1 ;  /* 0x0000000303007211 */ /* 0x000fc800078f08ff */
[----:B------:R-:W-:-:S05]  /*10fd0*/  LOP3.LUT R0, R0, 0xfffffffe, RZ, 0xc0, !PT ;  /* 0xfffffffe00007812 */ /* 0x000fca00078ec0ff */
[----:B------:R-:W-:-:S05]  /*10fe0*/  IMAD.IADD R0, R3, 0x1, -R0 ;  /* 0x0000000103007824 */ /* 0x000fca00078e0a00 */
[----:B------:R-:W-:Y:S01]  /*10ff0*/  SHF.L.U32 R0, R0, 0x1f, RZ ;  /* 0x0000001f00007819 */ /* 0x000fe200000006ff */
[----:B------:R-:W-:Y:S01]  /*11000*/  NOP ;  /* 0x0000000000007918 */ /* 0x000fe20000000000 */
[----:B------:R0:W-:Y:S01]  /*11010*/  SYNCS.ARRIVE.TRANS64.A1T0 RZ, [R2+URZ+0x38800], RZ ;  /* 0x038800ff02ff79a7 */ /* 0x0001e2000810003f */
[----:B------:R-:W-:Y:S01]  /*11020*/  BSSY B0, `(.L_x_465) ;  /* 0x0000003000007945 */ /* 0x000fe20003800000 */
[----:B------:R-:W2:Y:S03]  /*11030*/  SYNCS.PHASECHK.TRANS64.TRYWAIT P0, [R2+URZ+0x38820], R0 ;  /* 0x03882000020075a7 */ /* 0x000ea6000800017f */
[----:B0-2---:R-:W-:Y:S05]  /*11040*/  @!P0 BRA `(.L_x_466) ;  /* 0x0000005000648947 */ /* 0x005fea0003800000 */
.L_x_592:
[----:B------:R-:W-:Y:S05]  /*11050*/  BSYNC B0 ;  /* 0x0000000000007941 */ /* 0x000fea0003800000 */
.L_x_465:
[----:B0-----:R-:W2:Y:S01]  /*11060*/  LDL.LU R2, [R1+0x40] ;  /* 0x0000400001027983 */ /* 0x001ea20000300800 */
[----:B------:R-:W-:Y:S01]  /*11070*/  BSSY B0, `(.L_x_467) ;  /* 0x00002bb000007945 */ /* 0x000fe20003800000 */
[----:B--2---:R-:W-:-:S13]  /*11080*/  ISETP.GE.AND P0, PT, R2, 0x51, PT ;  /* 0x000000510200780c */ /* 0x004fda0003f06270 */
[----:B------:R-:W-:Y:S05]  /*11090*/  @!P0 BRA `(.L_x_468) ;  /* 0x0000002800e08947 */ /* 0x000fea0003800000 */
[----:B------:R-:W2:Y:S01]  /*110a0*/  LDL R2, [R1+0x30] ;  /* 0x0000300001027983 */ /* 0x000ea20000100800 */
[----:B------:R-:W-:Y:S01]  /*110b0*/  IMAD.MOV.U32 R0, RZ, RZ, 0x1 ;  /* 0x00000001ff007424 */ /* 0x000fe200078e00ff */
[----:B------:R-:W-:Y:S01]  /*110c0*/  BSSY B2, `(.L_x_469) ;  /* 0x00000ef000027945 */ /* 0x000fe20003800000 */
[----:B--2---:R-:W-:-:S05]  /*110d0*/  IMAD.MOV R9, RZ, RZ, -R2 ;  /* 0x000000ffff097224 */ /* 0x004fca00078e0a02 */
[----:B------:R-:W-:-:S05]  /*110e0*/  VIADDMNMX R9, R9, R0, 0xffffffff, !PT ;  /* 0xffffffff09097446 */ /* 0x000fca0007800100 */
[----:B------:R-:W-:-:S05]  /*110f0*/  IMAD.IADD R0, R2, 0x1, R9 ;  /* 0x0000000102007824 */ /* 0x000fca00078e0209 */
[----:B------:R-:W-:-:S04]  /*11100*/  LOP3.LUT R0, R0, 0x1, RZ, 0xc0, !PT ;  /* 0x0000000100007812 */ /* 0x000fc800078ec0ff */
[----:B------:R-:W-:Y:S01]  /*11110*/  ISETP.NE.U32.AND P0, PT, R0, 0x1, PT ;  /* 0x000000010000780c */ /* 0x000fe20003f05070 */
[----:B------:R-:W-:-:S12]  /*11120*/  VIADD R0, R2, 0xfffffffe ;  /* 0xfffffffe02007836 */ /* 0x000fd80000000000 */
[----:B------:R-:W-:Y:S05]  /*11130*/  @P0 BRA `(.L_x_470) ;  /* 0x0000000c009c0947 */ /* 0x000fea0003800000 */
[----:B------:R-:W2:Y:S04]  /*11140*/  LDL R4, [R1+0x20] ;  /* 0x0000200001047983 */ /* 0x000ea80000100800 */
[----:B------:R-:W3:Y:S04]  /*11150*/  LDL R3, [R1+0x8] ;  /* 0x0000080001037983 */ /* 0x000ee80000100800 */
[----:B------:R-:W4:Y:S01]  /*11160*/  LDL R2, [R1+0x10] ;  /* 0x0000100001027983 */ /* 0x000f220000100800 */
[----:B------:R-:W-:Y:S01]  /*11170*/  BSSY B1, `(.L_x_471) ;  /* 0x00000df000017945 */ /* 0x000fe20003800000 */
[----:B--2---:R-:W-:Y:S01]  /*11180*/  ISETP.NE.AND P1, PT, R4, RZ, PT ;  /* 0x000000ff0400720c */ /* 0x004fe20003f25270 */
[----:B---3--:R-:W-:-:S05]  /*11190*/  VIADD R8, R3, 0x1 ;  /* 0x0000000103087836 */ /* 0x008fca0000000000 */
[----:B------:R-:W-:-:S04]  /*111a0*/  ISETP.NE.AND P0, PT, R8, 0x2, PT ;  /* 0x000000020800780c */ /* 0x000fc80003f05270 */
[----:B------:R-:W-:Y:S02]  /*111b0*/  SEL R10, RZ, 0x1, P0 ;  /* 0x00000001ff0a7807 */ /* 0x000fe40000000000 */
[----:B------:R-:W-:Y:S02]  /*111c0*/  SEL R8, R8, RZ, P0 ;  /* 0x000000ff08087207 */ /* 0x000fe40000000000 */
[----:B----4-:R-:W-:Y:S01]  /*111d0*/  LOP3.LUT R10, R2, R10, RZ, 0x3c, !PT ;  /* 0x0000000a020a7212 */ /* 0x010fe200078e3cff */
[----:B------:R-:W-:Y:S06]  /*111e0*/  @!P1 BRA `(.L_x_472) ;  /* 0x0000000c005c9947 */ /* 0x000fec0003800000 */
[----:B-1----:R0:W5:Y:S01]  /*111f0*/  LDL R5, [R1] ;  /* 0x0000000001057983 */ /* 0x0021620000100800 */
[----:B------:R-:W-:Y:S02]  /*11200*/  ULDC.64 UR4, c[0x0][0x418] ;  /* 0x0001060000047ab9 */ /* 0x000fe40000000a00 */
[----:B------:R-:W-:-:S04]  /*11210*/  ISETP.NE.U32.AND P0, PT, RZ, UR4, PT ;  /* 0x00000004ff007c0c */ /* 0x000fc8000bf05070 */
[----:B------:R-:W-:-:S13]  /*11220*/  ISETP.NE.AND.EX P0, PT, RZ, UR5, PT, P0 ;  /* 0x00000005ff007c0c */ /* 0x000fda000bf05300 */
[----:B0-----:R-:W-:Y:S05]  /*11230*/  @!P0 BRA `(.L_x_473) ;  /* 0x0000000000508947 */ /* 0x001fea0003800000 */
[----:B------:R-:W2:Y:S01]  /*11240*/  LDL R11, [R1+0x1c] ;  /* 0x00001c00010b7983 */ /* 0x000ea20000100800 */
[----:B-----5:R-:W0:Y:S01]  /*11250*/  LDC R5, c[0x0][0x43c] ;  /* 0x00010f00ff057b82 */ /* 0x020e220000000800 */
[----:B------:R-:W-:Y:S02]  /*11260*/  ULDC.64 UR6, c[0x0][0x428] ;  /* 0x00010a0000067ab9 */ /* 0x000fe40000000a00 */
[----:B------:R-:W3:Y:S01]  /*11270*/  LDL R7, [R1+0xc] ;  /* 0x00000c0001077983 */ /* 0x000ee20000100800 */
        /* <DEDUP_REMOVED lines=8> */
[----:B------:R-:W-:Y:S01]  /*11300*/  SHF.R.S32.HI R3, RZ, 0x1f, R2 ;  /* 0x0000001fff037819 */ /* 0x000fe20000011402 */
[----:B--2---:R-:W-:-:S04]  /*11310*/  IMAD R4, R11, UR6, RZ ;  /* 0x000000060b047c24 */ /* 0x004fc8000f8e02ff */
[C---:B---3--:R-:W-:Y:S02]  /*11320*/  IMAD R4, R7.reuse, UR7, R4 ;  /* 0x0000000707047c24 */ /* 0x048fe4000f8e0204 */
[----:B------:R-:W-:-:S04]  /*11330*/  IMAD.WIDE.U32 R2, R7, UR6, R2 ;  /* 0x0000000607027c25 */ /* 0x000fc8000f8e0002 */
[----:B------:R-:W-:Y:S01]  /*11340*/  IMAD.IADD R3, R4, 0x1, R3 ;  /* 0x0000000104037824 */ /* 0x000fe200078e0203 */
[----:B------:R-:W-:-:S04]  /*11350*/  LEA R4, P0, R2, UR4, 0x2 ;  /* 0x0000000402047c11 */ /* 0x000fc8000f8010ff */
[----:B------:R-:W-:-:S06]  /*11360*/  LEA.HI.X R5, R2, UR5, R3, 0x2, P0 ;  /* 0x0000000502057c11 */ /* 0x000fcc00080f1403 */
[----:B------:R0:W5:Y:S03]  /*11370*/  LDG.E R5, desc[UR8][R4.64] ;  /* 0x0000000804057981 */ /* 0x000166000c1e1900 */
.L_x_473:
[----:B------:R-:W2:Y:S01]  /*11380*/  LDL R2, [R1+0x4] ;  /* 0x0000040001027983 */ /* 0x000ea20000100800 */
[----:B------:R-:W-:Y:S01]  /*11390*/  BSSY B3, `(.L_x_474) ;  /* 0x0000005000037945 */ /* 0x000fe20003800000 */
[----:B--2---:R-:W-:Y:S01]  /*113a0*/  IMAD R3, R8, 0x8, R2 ;  /* 0x0000000808037824 */ /* 0x004fe200078e0202 */
[----:B------:R-:W-:-:S04]  /*113b0*/  SHF.L.U32 R2, R10, 0x1f, RZ ;  /* 0x0000001f0a027819 */ /* 0x000fc800000006ff */
[----:B------:R-:W1:Y:S02]  /*113c0*/  SYNCS.PHASECHK.TRANS64.TRYWAIT P0, [R3+URZ+0x38840], R2 ;  /* 0x03884002030075a7 */ /* 0x000e64000800017f */
[----:B-1----:R-:W-:Y:S05]  /*113d0*/  @!P0 BRA `(.L_x_475) ;  /* 0x0000004c00988947 */ /* 0x002fea0003800000 */
.L_x_593:
[----:B------:R-:W-:Y:S05]  /*113e0*/  BSYNC B3 ;  /* 0x0000000000037941 */ /* 0x000fea0003800000 */
.L_x_474:
[----:B0-----:R-:W0:Y:S01]  /*113f0*/  S2R R4, SR_TID.X ;  /* 0x0000000000047919 */ /* 0x001e220000002100 */
[----:B------:R-:W-:Y:S01]  /*11400*/  BSSY B3, `(.L_x_476) ;  /* 0x000000b000037945 */ /* 0x000fe20003800000 */
[----:B0-----:R-:W-:-:S04]  /*11410*/  LOP3.LUT R4, R4, 0x7f, RZ, 0xc0, !PT ;  /* 0x0000007f04047812 */ /* 0x001fc800078ec0ff */
[----:B------:R-:W-:-:S13]  /*11420*/  ISETP.NE.AND P1, PT, R4, RZ, PT ;  /* 0x000000ff0400720c */ /* 0x000fda0003f25270 */
[----:B------:R-:W-:Y:S05]  /*11430*/  @P1 BRA `(.L_x_477) ;  /* 0x00000000001c1947 */ /* 0x000fea0003800000 */
[----:B------:R-:W0:Y:S01]  /*11440*/  S2R R4, SR_TID.X ;  /* 0x0000000000047919 */ /* 0x000e220000002100 */
[----:B-1----:R-:W-:-:S04]  /*11450*/  IMAD.MOV.U32 R2, RZ, RZ, 0xa000 ;  /* 0x0000a000ff027424 */ /* 0x002fc800078e00ff */
[----:B------:R2:W-:Y:S01]  /*11460*/  SYNCS.ARRIVE.TRANS64 RZ, [R3+URZ+0x38830], R2 ;  /* 0x0388300203ff79a7 */ /* 0x0005e2000800003f */
[----:B0-----:R-:W-:-:S04]  /*11470*/  LOP3.LUT R4, R4, 0x1f, RZ, 0xc0, !PT ;  /* 0x0000001f04047812 */ /* 0x001fc800078ec0ff */
[----:B------:R-:W-:-:S13]  /*11480*/  ISETP.NE.AND P0, PT, R4, RZ, PT ;  /* 0x000000ff0400720c */ /* 0x000fda0003f05270 */
[----:B--2---:R-:W-:Y:S05]  /*11490*/  @!P0 BRA `(.L_x_477) ;  /* 0x0000000000048947 */ /* 0x004fea0003800000 */
[----:B------:R-:W-:Y:S01]  /*114a0*/  BPT.TRAP 0x1 ;  /* 0x000000040000795c */ /* 0x000fe20000300000 */
.L_x_477:
[----:B------:R-:W-:Y:S05]  /*114b0*/  BSYNC B3 ;  /* 0x0000000000037941 */ /* 0x000fea0003800000 */
.L_x_476:
[----:B------:R-:W2:Y:S04]  /*114c0*/  LDL R4, [R1+0x4] ;  /* 0x0000040001047983 */ /* 0x000ea80000100800 */
[----:B-1----:R-:W3:Y:S01]  /*114d0*/  LDL R2, [R1+0x18] ;  /* 0x0000180001027983 */ /* 0x002ee20000100800 */
        /* <DEDUP_REMOVED lines=8> */
[----:B--2---:R-:W-:-:S02]  /*11560*/  IMAD R4, R8, 0xa000, R4 ;  /* 0x0000a00008047824 */ /* 0x004fc400078e0204 */
[----:B---3--:R-:W-:Y:S02]  /*11570*/  IMAD R2, R0, 0x50, R2 ;  /* 0x0000005000027824 */ /* 0x008fe400078e0202 */
[----:B------:R-:W-:-:S08]  /*11580*/  VIADD R7, R4, 0x24400 ;  /* 0x0002440004077836 */ /* 0x000fd00000000000 */
.L_x_478:
        /* <DEDUP_REMOVED lines=16> */
.L_x_479:
        /* <DEDUP_REMOVED lines=16> */
.L_x_480:
        /* <DEDUP_REMOVED lines=16> */
.L_x_481:
        /* <DEDUP_REMOVED lines=10> */
[----:B------:R-:W2:Y:S04]  /*11930*/  LDL.LU R12, [R1+0x10] ;  /* 0x00001000010c7983 */ /* 0x000ea80000300800 */
[----:B------:R-:W3:Y:S01]  /*11940*/  LDL R7, [R1+0x8] ;  /* 0x0000080001077983 */ /* 0x000ee20000100800 */
[----:B------:R-:W-:Y:S01]  /*11950*/  BSSY B3, `(.L_x_482) ;  /* 0x0000005000037945 */ /* 0x000fe20003800000 */
[----:B--2---:R-:W-:Y:S01]  /*11960*/  SHF.L.U32 R2, R12, 0x1f, RZ ;  /* 0x0000001f0c027819 */ /* 0x004fe200000006ff */
[----:B---3--:R-:W-:-:S04]  /*11970*/  IMAD R3, R7, 0x8, R6 ;  /* 0x0000000807037824 */ /* 0x008fc800078e0206 */
[----:B------:R-:W0:Y:S02]  /*11980*/  SYNCS.PHASECHK.TRANS64.TRYWAIT P0, [R3+URZ+0x60], R2 ;  /* 0x00006002030075a7 */ /* 0x000e24000800017f */
[----:B0-----:R-:W-:Y:S05]  /*11990*/  @!P0 BRA `(.L_x_483) ;  /* 0x00000048003c8947 */ /* 0x001fea0003800000 */
.L_x_594:
[----:B------:R-:W-:Y:S05]  /*119a0*/  BSYNC B3 ;  /* 0x0000000000037941 */ /* 0x000fea0003800000 */
.L_x_482:
[----:B------:R-:W-:Y:S01]  /*119b0*/  BSSY B3, `(.L_x_484) ;  /* 0x000000e000037945 */ /* 0x000fe20003800000 */
[----:B------:R-:W-:Y:S02]  /*119c0*/  IMAD.MOV.U32 R12, RZ, RZ, 0x0 ;  /* 0x00000000ff0c7424 */ /* 0x000fe400078e00ff */
[----:B------:R-:W-:Y:S01]  /*119d0*/  IMAD.MOV.U32 R13, RZ, RZ, 0x14f00000 ;  /* 0x14f00000ff0d7424 */ /* 0x000fe200078e00ff */
[----:B------:R-:W-:Y:S06]  /*119e0*/  @P1 BRA `(.L_x_485) ;  /* 0x0000000000281947 */ /* 0x000fec0003800000 */
[----:B0-----:R-:W2:Y:S04]  /*119f0*/  LDL R3, [R1+0x4] ;  /* 0x0000040001037983 */ /* 0x001ea80000100800 */
[----:B------:R-:W2:Y:S01]  /*11a00*/  LDL R7, [R1+0x8] ;  /* 0x0000080001077983 */ /* 0x000ea20000100800 */
[----:B------:R-:W0:Y:S02]  /*11a10*/  S2R R4, SR_TID.X ;  /* 0x0000000000047919 */ /* 0x000e240000002100 */
[----:B0-----:R-:W-:-:S04]  /*11a20*/  LOP3.LUT R4, R4, 0x1f, RZ, 0xc0, !PT ;  /* 0x0000001f04047812 */ /* 0x001fc800078ec0ff */
[----:B------:R-:W-:Y:S01]  /*11a30*/  ISETP.NE.AND P0, PT, R4, RZ, PT ;  /* 0x000000ff0400720c */ /* 0x000fe20003f05270 */
[----:B--2---:R-:W-:Y:S02]  /*11a40*/  IMAD R2, R7, 0x8, R3 ;  /* 0x0000000807027824 */ /* 0x004fe400078e0203 */
[----:B------:R-:W-:-:S04]  /*11a50*/  IMAD.MOV.U32 R3, RZ, RZ, 0xa000 ;  /* 0x0000a000ff037424 */ /* 0x000fc800078e00ff */
[----:B------:R1:W-:Y:S06]  /*11a60*/  SYNCS.ARRIVE.TRANS64 RZ, [R2+URZ+0x38850], R3 ;  /* 0x0388500302ff79a7 */ /* 0x0003ec000800003f */
[----:B------:R-:W-:Y:S05]  /*11a70*/  @!P0 BRA `(.L_x_485) ;  /* 0x0000000000048947 */ /* 0x000fea0003800000 */
[----:B------:R-:W-:Y:S01]  /*11a80*/  BPT.TRAP 0x1 ;  /* 0x000000040000795c */ /* 0x000fe20000300000 */
.L_x_485:
[----:B------:R-:W-:Y:S05]  /*11a90*/  BSYNC B3 ;  /* 0x0000000000037941 */ /* 0x000fea0003800000 */
.L_x_484:
[----:B01----:R-:W2:Y:S01]  /*11aa0*/  LDL.LU R2, [R1+0x8] ;  /* 0x0000080001027983 */ /* 0x003ea20000300800 */
[----:B------:R-:W-:-:S03]  /*11ab0*/  R2UR UR10, R11 ;  /* 0x000000000b0a72ca */ /* 0x000fc600000e0000 */
[----:B------:R-:W3:Y:S04]  /*11ac0*/  LDL R7, [R1+0x18] ;  /* 0x0000180001077983 */ /* 0x000ee80000100800 */
[----:B------:R-:W3:Y:S04]  /*11ad0*/  LDL.LU R4, [R1+0x14] ;  /* 0x0000140001047983 */ /* 0x000ee80000300800 */
[----:B------:R-:W2:Y:S01]  /*11ae0*/  LDL R11, [R1+0x4] ;  /* 0x00000400010b7983 */ /* 0x000ea20000100800 */
[----:B------:R-:W-:Y:S01]  /*11af0*/  R2UR UR6, R12 ;  /* 0x000000000c0672ca */ /* 0x000fe200000e0000 */
[----:B------:R-:W-:Y:S01]  /*11b00*/  UIADD3 UR4, UP0, UR36, 0x470, URZ ;  /* 0x0000047024047890 */ /* 0x000fe2000ff1e03f */
[----:B------:R-:W-:-:S02]  /*11b10*/  R2UR UR7, R13 ;  /* 0x000000000d0772ca */ /* 0x000fc400000e0000 */
[----:B------:R-:W-:Y:S01]  /*11b20*/  PLOP3.LUT P0, PT, PT, PT, PT, 0x80, 0x0 ;  /* 0x000000000000781c */ /* 0x000fe20003f0f070 */
[----:B------:R-:W-:Y:S01]  /*11b30*/  UIADD3.X UR5, URZ, UR37, URZ, UP0, !UPT ;  /* 0x000000253f057290 */ /* 0x000fe200087fe43f */
[----:B---3--:R-:W-:Y:S01]  /*11b40*/  IMAD R4, R4, 0x50, R7 ;  /* 0x0000005004047824 */ /* 0x008fe200078e0207 */
[C---:B--2---:R-:W-:Y:S01]  /*11b50*/  LEA R3, R2.reuse, R11, 0x3 ;  /* 0x0000000b02037211 */ /* 0x044fe200078e18ff */
[----:B------:R-:W-:-:S04]  /*11b60*/  IMAD R2, R2, 0xa000, R11 ;  /* 0x0000a00002027824 */ /* 0x000fc800078e020b */
[----:B------:R-:W-:Y:S02]  /*11b70*/  VIADD R3, R3, 0x38850 ;  /* 0x0003885003037836 */ /* 0x000fe40000000000 */
[----:B------:R-:W-:-:S07]  /*11b80*/  VIADD R7, R2, 0x400 ;  /* 0x0000040002077836 */ /* 0x000fce0000000000 */
.L_x_486:
[----:B------:R-:W2:Y:S01]  /*11b90*/  LDL R11, [R1] ;  /* 0x00000000010b7983 */ /* 0x000ea20000100800 */
[----:B------:R-:W-:-:S13]  /*11ba0*/  @P0 ELECT P1, URZ, PT ;  /* 0x00000000003f082f */ /* 0x000fda0003820000 */
[----:B------:R-:W-:Y:S02]  /*11bb0*/  @P1 R2UR UR12, R18 ;  /* 0x00000000120c12ca */ /* 0x000fe400000e0000 */
[----:B------:R-:W-:Y:S02]  /*11bc0*/  @P1 R2UR UR11, R4 ;  /* 0x00000000040b12ca */ /* 0x000fe400000e0000 */
[----:B------:R-:W-:Y:S02]  /*11bd0*/  @P1 R2UR UR9, R3 ;  /* 0x00000000030912ca */ /* 0x000fe400000e0000 */
[----:B------:R-:W-:Y:S02]  /*11be0*/  @P1 R2UR UR8, R7 ;  /* 0x00000000070812ca */ /* 0x000fe400000e0000 */
[----:B------:R-:W-:Y:S02]  /*11bf0*/  @P1 PLOP3.LUT P0, PT, P1, PT, PT, 0x8, 0x0 ;  /* 0x000000000000181c */ /* 0x000fe40000f0e170 */
[----:B--2---:R-:W-:-:S02]  /*11c00*/  @P1 R2UR UR13, R11 ;  /* 0x000000000b0d12ca */ /* 0x004fc400000e0000 */
[----:B------:R-:W-:-:S11]  /*11c10*/  PLOP3.LUT P1, PT, PT, PT, PT, 0x8, 0x0 ;  /* 0x000000000000781c */ /* 0x000fd60003f2e170 */
[----:B------:R0:W-:Y:S02]  /*11c20*/  UTMALDG.4D [UR8], [UR4], desc[UR6] ;  /* 0x00000608040075b4 */ /* 0x0001e40008019000 */
[----:B0-----:R-:W-:Y:S05]  /*11c30*/  @P0 BRA.U.ANY `(.L_x_486) ;  /* 0xfffffffd00d40947 */ /* 0x001fea000393ffff */
[----:B------:R-:W-:Y:S01]  /*11c40*/  R2UR UR10, R17 ;  /* 0x00000000110a72ca */ /* 0x000fe200000e0000 */
[----:B------:R-:W-:Y:S01]  /*11c50*/  VIADD R7, R2, 0x2c00 ;  /* 0x00002c0002077836 */ /* 0x000fe20000000000 */
[----:B------:R-:W-:Y:S02]  /*11c60*/  R2UR UR6, R12 ;  /* 0x000000000c0672ca */ /* 0x000fe400000e0000 */
[----:B------:R-:W-:Y:S02]  /*11c70*/  R2UR UR7, R13 ;  /* 0x000000000d0772ca */ /* 0x000fe400000e0000 */
[----:B------:R-:W-:-:S13]  /*11c80*/  PLOP3.LUT P0, PT, PT, PT, PT, 0x80, 0x0 ;  /* 0x000000000000781c */ /* 0x000fda0003f0f070 */
.L_x_487:
        /* <DEDUP_REMOVED lines=16> */
.L_x_488:
        /* <DEDUP_REMOVED lines=16> */
.L_x_489:
        /* <DEDUP_REMOVED lines=11> */
[----:B------:R0:W-:Y:S04]  /*11f40*/  STL [R1], R5 ;  /* 0x0000000501007387 */ /* 0x0001e80000100800 */
[----:B------:R0:W-:Y:S02]  /*11f50*/  STL [R1+0x14], R0 ;  /* 0x0000140001007387 */ /* 0x0001e40000100800 */
.L_x_472:
[----:B------:R-:W-:Y:S05]  /*11f60*/  BSYNC B1 ;  /* 0x0000000000017941 */ /* 0x000fea0003800000 */
.L_x_471:
[----:B0-----:R-:W2:Y:S04]  /*11f70*/  LDL.LU R0, [R1+0x30] ;  /* 0x0000300001007983 */ /* 0x001ea80000300800 */
[----:B------:R0:W-:Y:S04]  /*11f80*/  STL [R1+0x8], R8 ;  /* 0x0000080801007387 */ /* 0x0001e80000100800 */
[----:B------:R0:W-:Y:S02]  /*11f90*/  STL [R1+0x10], R10 ;  /* 0x0000100a01007387 */ /* 0x0001e40000100800 */
[----:B0-2---:R-:W-:-:S07]  /*11fa0*/  VIADD R0, R0, 0xfffffffd ;  /* 0xfffffffd00007836 */ /* 0x005fce0000000000 */
.L_x_470:
[----:B------:R-:W-:Y:S05]  /*11fb0*/  BSYNC B2 ;  /* 0x0000000000027941 */ /* 0x000fea0003800000 */
.L_x_469:
[----:B------:R-:W2:Y:S01]  /*11fc0*/  LDL.LU R2, [R1+0x2c] ;  /* 0x00002c0001027983 */ /* 0x000ea20000300800 */
[----:B------:R-:W-:-:S05]  /*11fd0*/  IMAD.MOV R9, RZ, RZ, -R9 ;  /* 0x000000ffff097224 */ /* 0x000fca00078e0a09 */
[----:B--2---:R-:W-:-:S13]  /*11fe0*/  ISETP.NE.AND P0, PT, R2, R9, PT ;  /* 0x000000090200720c */ /* 0x004fda0003f05270 */
[----:B------:R-:W-:Y:S05]  /*11ff0*/  @!P0 BRA `(.L_x_468) ;  /* 0x0000001c00088947 */ /* 0x000fea0003800000 */
[----:B------:R0:W5:Y:S02]  /*12000*/  LDL R8, [R1] ;  /* 0x0000000001087983 */ /* 0x0001640000100800 */
.L_x_528:
[----:B--2---:R-:W2:Y:S04]  /*12010*/  LDL R4, [R1+0x20] ;  /* 0x0000200001047983 */ /* 0x004ea80000100800 */
[----:B---3--:R-:W3:Y:S04]  /*12020*/  LDL R3, [R1+0x8] ;  /* 0x0000080001037983 */ /* 0x008ee80000100800 */
[----:B------:R-:W4:Y:S01]  /*12030*/  LDL R2, [R1+0x10] ;  /* 0x0000100001027983 */ /* 0x000f220000100800 */
[----:B------:R-:W-:Y:S05]  /*12040*/  YIELD ;  /* 0x0000000000007946 */ /* 0x000fea0003800000 */
[----:B------:R-:W-:Y:S01]  /*12050*/  BSSY B1, `(.L_x_490) ;  /* 0x00000db000017945 */ /* 0x000fe20003800000 */
[----:B--2---:R-:W-:Y:S01]  /*12060*/  ISETP.NE.AND P1, PT, R4, RZ, PT ;  /* 0x000000ff0400720c */ /* 0x004fe20003f25270 */
[----:B---3--:R-:W-:-:S05]  /*12070*/  VIADD R4, R3, 0x1 ;  /* 0x0000000103047836 */ /* 0x008fca0000000000 */
[----:B------:R-:W-:-:S04]  /*12080*/  ISETP.NE.AND P0, PT, R4, 0x2, PT ;  /* 0x000000020400780c */ /* 0x000fc80003f05270 */
[----:B-1----:R-:W-:Y:S02]  /*12090*/  SEL R5, RZ, 0x1, P0 ;  /* 0x00000001ff057807 */ /* 0x002fe40000000000 */
[----:B------:R-:W-:Y:S02]  /*120a0*/  SEL R4, R4, RZ, P0 ;  /* 0x000000ff04047207 */ /* 0x000fe40000000000 */
[----:B----4-:R-:W-:Y:S01]  /*120b0*/  LOP3.LUT R5, R2, R5, RZ, 0x3c, !PT ;  /* 0x0000000502057212 */ /* 0x010fe200078e3cff */
[----:B------:R-:W-:Y:S06]  /*120c0*/  @!P1 BRA `(.L_x_491) ;  /* 0x0000000c004c9947 */ /* 0x000fec0003800000 */
[----:B------:R-:W-:Y:S01]  /*120d0*/  ULDC.64 UR4, c[0x0][0x418] ;  /* 0x0001060000047ab9 */ /* 0x000fe20000000a00 */
[----:B------:R-:W-:Y:S01]  /*120e0*/  IMAD.MOV.U32 R7, RZ, RZ, R0 ;  /* 0x000000ffff077224 */ /* 0x000fe200078e0000 */
[----:B------:R-:W-:-:S04]  /*120f0*/  ISETP.NE.U32.AND P0, PT, RZ, UR4, PT ;  /* 0x00000004ff007c0c */ /* 0x000fc8000bf05070 */
[----:B------:R-:W-:-:S13]  /*12100*/  ISETP.NE.AND.EX P0, PT, RZ, UR5, PT, P0 ;  /* 0x00000005ff007c0c */ /* 0x000fda000bf05300 */
[----:B------:R-:W-:Y:S05]  /*12110*/  @!P0 BRA `(.L_x_492) ;  /* 0x0000000000508947 */ /* 0x000fea0003800000 */
[----:B------:R-:W2:Y:S01]  /*12120*/  LDL R10, [R1+0x1c] ;  /* 0x00001c00010a7983 */ /* 0x000ea20000100800 */
[----:B-----5:R-:W1:Y:S01]  /*12130*/  LDC R8, c[0x0][0x43c] ;  /* 0x00010f00ff087b82 */ /* 0x020e620000000800 */
[----:B------:R-:W-:Y:S02]  /*12140*/  ULDC.64 UR6, c[0x0][0x428] ;  /* 0x00010a0000067ab9 */ /* 0x000fe40000000a00 */
[----:B------:R-:W3:Y:S01]  /*12150*/  LDL R9, [R1+0xc] ;  /* 0x00000c0001097983 */ /* 0x000ee20000100800 */
[----:B------:R-:W-:Y:S01]  /*12160*/  ULDC.64 UR8, c[0x0][0x208] ;  /* 0x0000820000087ab9 */ /* 0x000fe20000000a00 */
[----:B-1----:R-:W-:-:S13]  /*12170*/  ISETP.NE.AND P0, PT, R8, 0x1, PT ;  /* 0x000000010800780c */ /* 0x002fda0003f05270 */
[----:B------:R-:W1:Y:S02]  /*12180*/  @P0 LDC.64 R2, c[0x0][0x440] ;  /* 0x00011000ff020b82 */ /* 0x000e640000000a00 */
[----:B-1----:R-:W-:-:S04]  /*12190*/  @P0 IMAD.HI.U32 R7, R0, R2, RZ ;  /* 0x0000000200070227 */ /* 0x002fc800078e00ff */
[----:B------:R-:W-:Y:S01]  /*121a0*/  IMAD.MOV.U32 R2, RZ, RZ, R0 ;  /* 0x000000ffff027224 */ /* 0x000fe200078e0000 */
[----:B------:R-:W-:-:S04]  /*121b0*/  @P0 SHF.R.U32.HI R2, RZ, R3, R7 ;  /* 0x00000003ff020219 */ /* 0x000fc80000011607 */
[--C-:B------:R-:W-:Y:S01]  /*121c0*/  SHF.R.S32.HI R3, RZ, 0x1f, R2.reuse ;  /* 0x0000001fff037819 */ /* 0x100fe20000011402 */
[----:B------:R-:W-:-:S04]  /*121d0*/  IMAD.MOV R7, RZ, RZ, -R2 ;  /* 0x000000ffff077224 */ /* 0x000fc800078e0a02 */
[----:B------:R-:W-:Y:S02]  /*121e0*/  IMAD R7, R8, R7, R0 ;  /* 0x0000000708077224 */ /* 0x000fe400078e0200 */
[----:B--2---:R-:W-:-:S04]  /*121f0*/  IMAD R8, R10, UR6, RZ ;  /* 0x000000060a087c24 */ /* 0x004fc8000f8e02ff */
[C---:B---3--:R-:W-:Y:S02]  /*12200*/  IMAD R8, R9.reuse, UR7, R8 ;  /* 0x0000000709087c24 */ /* 0x048fe4000f8e0208 */
[----:B------:R-:W-:-:S04]  /*12210*/  IMAD.WIDE.U32 R2, R9, UR6, R2 ;  /* 0x0000000609027c25 */ /* 0x000fc8000f8e0002 */
[----:B------:R-:W-:Y:S01]  /*12220*/  IMAD.IADD R3, R8, 0x1, R3 ;  /* 0x0000000108037824 */ /* 0x000fe200078e0203 */
[----:B------:R-:W-:-:S04]  /*12230*/  LEA R8, P0, R2, UR4, 0x2 ;  /* 0x0000000402087c11 */ /* 0x000fc8000f8010ff */
[----:B------:R-:W-:-:S05]  /*12240*/  LEA.HI.X R9, R2, UR5, R3, 0x2, P0 ;  /* 0x0000000502097c11 */ /* 0x000fca00080f1403 */
[----:B------:R1:W5:Y:S04]  /*12250*/  LDG.E R8, desc[UR8][R8.64] ;  /* 0x0000000808087981 */ /* 0x000368000c1e1900 */
.L_x_492:
[----:B------:R-:W2:Y:S01]  /*12260*/  LDL R2, [R1+0x4] ;  /* 0x0000040001027983 */ /* 0x000ea20000100800 */
[----:B------:R-:W-:Y:S01]  /*12270*/  BSSY B2, `(.L_x_493) ;  /* 0x0000005000027945 */ /* 0x000fe20003800000 */
[----:B--2---:R-:W-:Y:S01]  /*12280*/  IMAD R3, R4, 0x8, R2 ;  /* 0x0000000804037824 */ /* 0x004fe200078e0202 */
[----:B------:R-:W-:-:S04]  /*12290*/  SHF.L.U32 R2, R5, 0x1f, RZ ;  /* 0x0000001f05027819 */ /* 0x000fc800000006ff */
[----:B------:R-:W2:Y:S02]  /*122a0*/  SYNCS.PHASECHK.TRANS64.TRYWAIT P0, [R3+URZ+0x38840], R2 ;  /* 0x03884002030075a7 */ /* 0x000ea4000800017f */
[----:B--2---:R-:W-:Y:S05]  /*122b0*/  @!P0 BRA `(.L_x_494) ;  /* 0x0000004000088947 */ /* 0x004fea0003800000 */
.L_x_595:
[----:B------:R-:W-:Y:S05]  /*122c0*/  BSYNC B2 ;  /* 0x0000000000027941 */ /* 0x000fea0003800000 */
.L_x_493:
        /* <DEDUP_REMOVED lines=12> */
.L_x_496:
[----:B------:R-:W-:Y:S05]  /*12390*/  BSYNC B2 ;  /* 0x0000000000027941 */ /* 0x000fea0003800000 */
.L_x_495:
[----:B------:R-:W3:Y:S04]  /*123a0*/  LDL R9, [R1+0x4] ;  /* 0x0000040001097983 */ /* 0x000ee80000100800 */
[----:B--2---:R-:W2:Y:S01]  /*123b0*/  LDL R2, [R1+0x18] ;  /* 0x0000180001027983 */ /* 0x004ea20000100800 */
        /* <DEDUP_REMOVED lines=8> */
[----:B---3--:R-:W-:-:S02]  /*12440*/  IMAD R9, R4, 0xa000, R9 ;  /* 0x0000a00004097824 */ /* 0x008fc400078e0209 */
[----:B--2---:R-:W-:Y:S02]  /*12450*/  IMAD R2, R7, 0x50, R2 ;  /* 0x0000005007027824 */ /* 0x004fe400078e0202 */
[----:B------:R-:W-:-:S08]  /*12460*/  VIADD R10, R9, 0x24400 ;  /* 0x00024400090a7836 */ /* 0x000fd00000000000 */
.L_x_497:
        /* <DEDUP_REMOVED lines=9> */
[----:B-1----:R-:W-:Y:S05]  /*12500*/  @P0 BRA.U.ANY `(.L_x_497) ;  /* 0xfffffffd00d80947 */ /* 0x002fea000393ffff */
[----:B------:R-:W-:Y:S01]  /*12510*/  IMAD.MOV.U32 R17, RZ, RZ, 0x40 ;  /* 0x00000040ff117424 */ /* 0x000fe200078e00ff */
[----:B------:R-:W-:Y:S01]  /*12520*/  PLOP3.LUT P0, PT, PT, PT, PT, 0x80, 0x0 ;  /* 0x000000000000781c */ /* 0x000fe20003f0f070 */
[----:B------:R-:W-:Y:S01]  /*12530*/  VIADD R10, R9, 0x26c00 ;  /* 0x00026c00090a7836 */ /* 0x000fe20000000000 */
[----:B------:R-:W-:Y:S01]  /*12540*/  UMOV UR6, 0x0 ;  /* 0x0000000000067882 */ /* 0x000fe20000000000 */
[----:B------:R-:W-:Y:S01]  /*12550*/  UMOV UR7, 0x14f00000 ;  /* 0x14f0000000077882 */ /* 0x000fe20000000000 */
[----:B------:R-:W-:-:S15]  /*12560*/  R2UR UR10, R17 ;  /* 0x00000000110a72ca */ /* 0x000fde00000e0000 */
.L_x_498:
        /* <DEDUP_REMOVED lines=16> */
.L_x_499:
        /* <DEDUP_REMOVED lines=16> */
.L_x_500:
        /* <DEDUP_REMOVED lines=10> */
[----:B------:R-:W2:Y:S04]  /*12810*/  LDL.LU R12, [R1+0x10] ;  /* 0x00001000010c7983 */ /* 0x000ea80000300800 */
[----:B------:R-:W3:Y:S01]  /*12820*/  LDL R10, [R1+0x8] ;  /* 0x00000800010a7983 */ /* 0x000ee20000100800 */
[----:B------:R-:W-:Y:S01]  /*12830*/  BSSY B2, `(.L_x_501) ;  /* 0x0000005000027945 */ /* 0x000fe20003800000 */
[----:B--2---:R-:W-:Y:S01]  /*12840*/  SHF.L.U32 R3, R12, 0x1f, RZ ;  /* 0x0000001f0c037819 */ /* 0x004fe200000006ff */
[----:B---3--:R-:W-:-:S04]  /*12850*/  IMAD R2, R10, 0x8, R6 ;  /* 0x000000080a027824 */ /* 0x008fc800078e0206 */
[----:B------:R-:W1:Y:S02]  /*12860*/  SYNCS.PHASECHK.TRANS64.TRYWAIT P0, [R2+URZ+0x60], R3 ;  /* 0x00006003020075a7 */ /* 0x000e64000800017f */
[----:B-1----:R-:W-:Y:S05]  /*12870*/  @!P0 BRA `(.L_x_502) ;  /* 0x0000003800ac8947 */ /* 0x002fea0003800000 */
.L_x_596:
[----:B------:R-:W-:Y:S05]  /*12880*/  BSYNC B2 ;  /* 0x0000000000027941 */ /* 0x000fea0003800000 */
.L_x_501:
[----:B------:R-:W-:Y:S01]  /*12890*/  BSSY B2, `(.L_x_503) ;  /* 0x000000b000027945 */ /* 0x000fe20003800000 */
[----:B------:R-:W-:Y:S02]  /*128a0*/  IMAD.MOV.U32 R12, RZ, RZ, 0x0 ;  /* 0x00000000ff0c7424 */ /* 0x000fe400078e00ff */
[----:B------:R-:W-:Y:S01]  /*128b0*/  IMAD.MOV.U32 R13, RZ, RZ, 0x14f00000 ;  /* 0x14f00000ff0d7424 */ /* 0x000fe200078e00ff */
[----:B------:R-:W-:Y:S06]  /*128c0*/  @P1 BRA `(.L_x_504) ;  /* 0x00000000001c1947 */ /* 0x000fec0003800000 */
[----:B------:R-:W2:Y:S01]  /*128d0*/  S2R R9, SR_TID.X ;  /* 0x0000000000097919 */ /* 0x000ea20000002100 */
[----:B-1----:R-:W-:-:S04]  /*128e0*/  IMAD.MOV.U32 R3, RZ, RZ, 0xa000 ;  /* 0x0000a000ff037424 */ /* 0x002fc800078e00ff */
[----:B------:R3:W-:Y:S01]  /*128f0*/  SYNCS.ARRIVE.TRANS64 RZ, [R2+URZ+0x50], R3 ;  /* 0x0000500302ff79a7 */ /* 0x0007e2000800003f */
[----:B--2---:R-:W-:-:S04]  /*12900*/  LOP3.LUT R9, R9, 0x1f, RZ, 0xc0, !PT ;  /* 0x0000001f09097812 */ /* 0x004fc800078ec0ff */
[----:B------:R-:W-:-:S13]  /*12910*/  ISETP.NE.AND P0, PT, R9, RZ, PT ;  /* 0x000000ff0900720c */ /* 0x000fda0003f05270 */
[----:B---3--:R-:W-:Y:S05]  /*12920*/  @!P0 BRA `(.L_x_504) ;  /* 0x0000000000048947 */ /* 0x008fea0003800000 */
[----:B------:R-:W-:Y:S01]  /*12930*/  BPT.TRAP 0x1 ;  /* 0x000000040000795c */ /* 0x000fe20000300000 */
.L_x_504:
[----:B------:R-:W-:Y:S05]  /*12940*/  BSYNC B2 ;  /* 0x0000000000027941 */ /* 0x000fea0003800000 */
.L_x_503:
[----:B-1----:R-:W2:Y:S01]  /*12950*/  LDL.LU R3, [R1+0x8] ;  /* 0x0000080001037983 */ /* 0x002ea20000300800 */
[----:B------:R-:W-:-:S03]  /*12960*/  R2UR UR10, R11 ;  /* 0x000000000b0a72ca */ /* 0x000fc600000e0000 */
[----:B------:R-:W3:Y:S04]  /*12970*/  LDL R10, [R1+0x18] ;  /* 0x00001800010a7983 */ /* 0x000ee80000100800 */
[----:B------:R-:W3:Y:S04]  /*12980*/  LDL.LU R9, [R1+0x14] ;  /* 0x0000140001097983 */ /* 0x000ee80000300800 */
[----:B------:R-:W2:Y:S01]  /*12990*/  LDL R11, [R1+0x4] ;  /* 0x00000400010b7983 */ /* 0x000ea20000100800 */
[----:B------:R-:W-:Y:S01]  /*129a0*/  R2UR UR6, R12 ;  /* 0x000000000c0672ca */ /* 0x000fe200000e0000 */
[----:B------:R-:W-:Y:S01]  /*129b0*/  UIADD3 UR4, UP0, UR36, 0x470, URZ ;  /* 0x0000047024047890 */ /* 0x000fe2000ff1e03f */
[----:B------:R-:W-:Y:S01]  /*129c0*/  R2UR UR7, R13 ;  /* 0x000000000d0772ca */ /* 0x000fe200000e0000 */
[----:B------:R-:W-:Y:S01]  /*129d0*/  VIADD R2, R2, 0x50 ;  /* 0x0000005002027836 */ /* 0x000fe20000000000 */
[----:B------:R-:W-:Y:S01]  /*129e0*/  PLOP3.LUT P0, PT, PT, PT, PT, 0x80, 0x0 ;  /* 0x000000000000781c */ /* 0x000fe20003f0f070 */
[----:B------:R-:W-:Y:S01]  /*129f0*/  UIADD3.X UR5, URZ, UR37, URZ, UP0, !UPT ;  /* 0x000000253f057290 */ /* 0x000fe200087fe43f */
[----:B---3--:R-:W-:-:S02]  /*12a00*/  IMAD R9, R9, 0x50, R10 ;  /* 0x0000005009097824 */ /* 0x008fc400078e020a */
[----:B--2---:R-:W-:-:S04]  /*12a10*/  IMAD R3, R3, 0xa000, R11 ;  /* 0x0000a00003037824 */ /* 0x004fc800078e020b */
[----:B------:R-:W-:-:S07]  /*12a20*/  VIADD R10, R3, 0x400 ;  /* 0x00000400030a7836 */ /* 0x000fce0000000000 */
.L_x_505:
        /* <DEDUP_REMOVED lines=10> */
[----:B-1----:R-:W-:Y:S05]  /*12ad0*/  @P0 BRA.U.ANY `(.L_x_505) ;  /* 0xfffffffd00d40947 */ /* 0x002fea000393ffff */
[----:B------:R-:W-:Y:S01]  /*12ae0*/  R2UR UR10, R17 ;  /* 0x00000000110a72ca */ /* 0x000fe200000e0000 */
[----:B------:R-:W-:Y:S01]  /*12af0*/  VIADD R10, R3, 0x2c00 ;  /* 0x00002c00030a7836 */ /* 0x000fe20000000000 */
[----:B------:R-:W-:Y:S02]  /*12b00*/  R2UR UR6, R12 ;  /* 0x000000000c0672ca */ /* 0x000fe400000e0000 */
[----:B------:R-:W-:Y:S02]  /*12b10*/  R2UR UR7, R13 ;  /* 0x000000000d0772ca */ /* 0x000fe400000e0000 */
[----:B------:R-:W-:-:S13]  /*12b20*/  PLOP3.LUT P0, PT, PT, PT, PT, 0x80, 0x0 ;  /* 0x000000000000781c */ /* 0x000fda0003f0f070 */
.L_x_506:
        /* <DEDUP_REMOVED lines=16> */
.L_x_507:
        /* <DEDUP_REMOVED lines=16> */
.L_x_508:
        /* <DEDUP_REMOVED lines=11> */
[----:B------:R1:W-:Y:S04]  /*12de0*/  STL [R1+0x14], R7 ;  /* 0x0000140701007387 */ /* 0x0003e80000100800 */
[----:B------:R1:W-:Y:S02]  /*12df0*/  STL [R1], R8 ;  /* 0x0000000801007387 */ /* 0x0003e40000100800 */
.L_x_491:
[----:B------:R-:W-:Y:S05]  /*12e00*/  BSYNC B1 ;  /* 0x0000000000017941 */ /* 0x000fea0003800000 */
.L_x_490:
        /* <DEDUP_REMOVED lines=8> */
[----:B------:R2:W-:Y:S04]  /*12e90*/  STL [R1+0x10], R10 ;  /* 0x0000100a01007387 */ /* 0x0005e80000100800 */
[----:B------:R2:W-:Y:S01]  /*12ea0*/  STL [R1+0x8], R11 ;  /* 0x0000080b01007387 */ /* 0x0005e20000100800 */
[----:B------:R-:W-:Y:S05]  /*12eb0*/  @!P1 BRA `(.L_x_510) ;  /* 0x0000000c00489947 */ /* 0x000fea0003800000 */
[----:B------:R-:W-:Y:S01]  /*12ec0*/  ULDC.64 UR4, c[0x0][0x418] ;  /* 0x0001060000047ab9 */ /* 0x000fe20000000a00 */
[----:B-1----:R-:W-:Y:S01]  /*12ed0*/  VIADD R7, R0, 0xffffffff ;  /* 0xffffffff00077836 */ /* 0x002fe20000000000 */
[----:B------:R-:W-:-:S04]  /*12ee0*/  ISETP.NE.U32.AND P0, PT, RZ, UR4, PT ;  /* 0x00000004ff007c0c */ /* 0x000fc8000bf05070 */
[----:B------:R-:W-:-:S13]  /*12ef0*/  ISETP.NE.AND.EX P0, PT, RZ, UR5, PT, P0 ;  /* 0x00000005ff007c0c */ /* 0x000fda000bf05300 */
[----:B------:R-:W-:Y:S05]  /*12f00*/  @!P0 BRA `(.L_x_511) ;  /* 0x0000000000508947 */ /* 0x000fea0003800000 */
[----:B------:R-:W3:Y:S01]  /*12f10*/  LDL R13, [R1+0x1c] ;  /* 0x00001c00010d7983 */ /* 0x000ee20000100800 */
[----:B------:R-:W1:Y:S01]  /*12f20*/  LDC R9, c[0x0][0x43c] ;  /* 0x00010f00ff097b82 */ /* 0x000e620000000800 */
[----:B------:R-:W-:Y:S02]  /*12f30*/  ULDC.64 UR6, c[0x0][0x428] ;  /* 0x00010a0000067ab9 */ /* 0x000fe40000000a00 */
[----:B------:R-:W4:Y:S01]  /*12f40*/  LDL R12, [R1+0xc] ;  /* 0x00000c00010c7983 */ /* 0x000f220000100800 */
[----:B------:R-:W-:Y:S01]  /*12f50*/  ULDC.64 UR8, c[0x0][0x208] ;  /* 0x0000820000087ab9 */ /* 0x000fe20000000a00 */
[----:B-1----:R-:W-:-:S13]  /*12f60*/  ISETP.NE.AND P0, PT, R9, 0x1, PT ;  /* 0x000000010900780c */ /* 0x002fda0003f05270 */
[----:B------:R-:W1:Y:S02]  /*12f70*/  @P0 LDC.64 R2, c[0x0][0x440] ;  /* 0x00011000ff020b82 */ /* 0x000e640000000a00 */
[----:B-1---5:R-:W-:Y:S01]  /*12f80*/  @P0 IMAD.HI.U32 R8, R7, R2, RZ ;  /* 0x0000000207080227 */ /* 0x022fe200078e00ff */
[----:B------:R-:W-:-:S04]  /*12f90*/  MOV R2, R7 ;  /* 0x0000000700027202 */ /* 0x000fc80000000f00 */
[----:B------:R-:W-:-:S05]  /*12fa0*/  @P0 SHF.R.U32.HI R2, RZ, R3, R8 ;  /* 0x00000003ff020219 */ /* 0x000fca0000011608 */
[----:B------:R-:W-:-:S04]  /*12fb0*/  IMAD.MOV R3, RZ, RZ, -R2 ;  /* 0x000000ffff037224 */ /* 0x000fc800078e0a02 */
[----:B------:R-:W-:Y:S01]  /*12fc0*/  IMAD R7, R9, R3, R7 ;  /* 0x0000000309077224 */ /* 0x000fe200078e0207 */
[----:B------:R-:W-:Y:S01]  /*12fd0*/  SHF.R.S32.HI R3, RZ, 0x1f, R2 ;  /* 0x0000001fff037819 */ /* 0x000fe20000011402 */
[----:B---3--:R-:W-:-:S04]  /*12fe0*/  IMAD R8, R13, UR6, RZ ;  /* 0x000000060d087c24 */ /* 0x008fc8000f8e02ff */
[C---:B----4-:R-:W-:Y:S02]  /*12ff0*/  IMAD R8, R12.reuse, UR7, R8 ;  /* 0x000000070c087c24 */ /* 0x050fe4000f8e0208 */
[----:B------:R-:W-:-:S04]  /*13000*/  IMAD.WIDE.U32 R2, R12, UR6, R2 ;  /* 0x000000060c027c25 */ /* 0x000fc8000f8e0002 */
[----:B------:R-:W-:Y:S01]  /*13010*/  IMAD.IADD R3, R8, 0x1, R3 ;  /* 0x0000000108037824 */ /* 0x000fe200078e0203 */
[----:B------:R-:W-:-:S04]  /*13020*/  LEA R8, P0, R2, UR4, 0x2 ;  /* 0x0000000402087c11 */ /* 0x000fc8000f8010ff */
[----:B------:R-:W-:-:S05]  /*13030*/  LEA.HI.X R9, R2, UR5, R3, 0x2, P0 ;  /* 0x0000000502097c11 */ /* 0x000fca00080f1403 */
[----:B------:R1:W5:Y:S04]  /*13040*/  LDG.E R8, desc[UR8][R8.64] ;  /* 0x0000000808087981 */ /* 0x000368000c1e1900 */
.L_x_511:
[----:B------:R-:W3:Y:S01]  /*13050*/  LDL R2, [R1+0x4] ;  /* 0x0000040001027983 */ /* 0x000ee20000100800 */
[----:B------:R-:W-:Y:S01]  /*13060*/  SHF.L.U32 R3, R10, 0x1f, RZ ;  /* 0x0000001f0a037819 */ /* 0x000fe200000006ff */
[----:B------:R-:W-:Y:S01]  /*13070*/  BSSY B2, `(.L_x_512) ;  /* 0x0000004000027945 */ /* 0x000fe20003800000 */
[----:B---3--:R-:W-:-:S04]  /*13080*/  IMAD R2, R11, 0x8, R2 ;  /* 0x000000080b027824 */ /* 0x008fc800078e0202 */
[----:B------:R-:W3:Y:S02]  /*13090*/  SYNCS.PHASECHK.TRANS64.TRYWAIT P0, [R2+URZ+0x38840], R3 ;  /* 0x03884003020075a7 */ /* 0x000ee4000800017f */
[----:B---3--:R-:W-:Y:S05]  /*130a0*/  @!P0 BRA `(.L_x_513) ;  /* 0x0000003000b48947 */ /* 0x008fea0003800000 */
.L_x_597:
[----:B------:R-:W-:Y:S05]  /*130b0*/  BSYNC B2 ;  /* 0x0000000000027941 */ /* 0x000fea0003800000 */
.L_x_512:
[----:B-1----:R-:W1:Y:S01]  /*130c0*/  S2R R9, SR_TID.X ;  /* 0x0000000000097919 */ /* 0x002e620000002100 */
[----:B------:R-:W-:Y:S01]  /*130d0*/  BSSY B2, `(.L_x_514) ;  /* 0x000000b000027945 */ /* 0x000fe20003800000 */
[----:B-1----:R-:W-:-:S04]  /*130e0*/  LOP3.LUT R9, R9, 0x7f, RZ, 0xc0, !PT ;  /* 0x0000007f09097812 */ /* 0x002fc800078ec0ff */
[----:B------:R-:W-:-:S13]  /*130f0*/  ISETP.NE.AND P1, PT, R9, RZ, PT ;  /* 0x000000ff0900720c */ /* 0x000fda0003f25270 */
[----:B------:R-:W-:Y:S05]  /*13100*/  @P1 BRA `(.L_x_515) ;  /* 0x00000000001c1947 */ /* 0x000fea0003800000 */
[----:B------:R-:W1:Y:S01]  /*13110*/  S2R R9, SR_TID.X ;  /* 0x0000000000097919 */ /* 0x000e620000002100 */
[----:B---3--:R-:W-:-:S04]  /*13120*/  IMAD.MOV.U32 R3, RZ, RZ, 0xa000 ;  /* 0x0000a000ff037424 */ /* 0x008fc800078e00ff */
[----:B------:R4:W-:Y:S01]  /*13130*/  SYNCS.ARRIVE.TRANS64 RZ, [R2+URZ+0x38830], R3 ;  /* 0x0388300302ff79a7 */ /* 0x0009e2000800003f */
[----:B-1----:R-:W-:-:S04]  /*13140*/  LOP3.LUT R9, R9, 0x1f, RZ, 0xc0, !PT ;  /* 0x0000001f09097812 */ /* 0x002fc800078ec0ff */
[----:B------:R-:W-:-:S13]  /*13150*/  ISETP.NE.AND P0, PT, R9, RZ, PT ;  /* 0x000000ff0900720c */ /* 0x000fda0003f05270 */
[----:B----4-:R-:W-:Y:S05]  /*13160*/  @!P0 BRA `(.L_x_515) ;  /* 0x0000000000048947 */ /* 0x010fea0003800000 */
[----:B------:R-:W-:Y:S01]  /*13170*/  BPT.TRAP 0x1 ;  /* 0x000000040000795c */ /* 0x000fe20000300000 */
.L_x_515:
[----:B------:R-:W-:Y:S05]  /*13180*/  BSYNC B2 ;  /* 0x0000000000027941 */ /* 0x000fea0003800000 */
.L_x_514:
[----:B------:R-:W4:Y:S04]  /*13190*/  LDL R9, [R1+0x8] ;  /* 0x0000080001097983 */ /* 0x000f280000100800 */
[----:B--2---:R-:W2:Y:S04]  /*131a0*/  LDL R10, [R1+0x4] ;  /* 0x00000400010a7983 */ /* 0x004ea80000100800 */
[----:B---3--:R-:W3:Y:S01]  /*131b0*/  LDL R2, [R1+0x18] ;  /* 0x0000180001027983 */ /* 0x008ee20000100800 */
[----:B------:R-:W-:-:S05]  /*131c0*/  IMAD.MOV.U32 R12, RZ, RZ, RZ ;  /* 0x000000ffff0c7224 */ /* 0x000fca00078e00ff */
[----:B------:R-:W-:Y:S01]  /*131d0*/  R2UR UR10, R12 ;  /* 0x000000000c0a72ca */ /* 0x000fe200000e0000 */
[----:B------:R-:W-:Y:S01]  /*131e0*/  UIADD3 UR4, UP0, UR36, 0x370, URZ ;  /* 0x0000037024047890 */ /* 0x000fe2000ff1e03f */
[----:B------:R-:W-:Y:S01]  /*131f0*/  PLOP3.LUT P0, PT, PT, PT, PT, 0x80, 0x0 ;  /* 0x000000000000781c */ /* 0x000fe20003f0f070 */
[----:B------:R-:W-:Y:S01]  /*13200*/  UMOV UR6, 0x0 ;  /* 0x0000000000067882 */ /* 0x000fe20000000000 */
[----:B------:R-:W-:Y:S01]  /*13210*/  UMOV UR7, 0x14f00000 ;  /* 0x14f0000000077882 */ /* 0x000fe20000000000 */
[----:B------:R-:W-:Y:S01]  /*13220*/  UIADD3.X UR5, URZ, UR37, URZ, UP0, !UPT ;  /* 0x000000253f057290 */ /* 0x000fe200087fe43f */
[C---:B----4-:R-:W-:Y:S02]  /*13230*/  IMAD R3, R9.reuse, 0x8, R6 ;  /* 0x0000000809037824 */ /* 0x050fe400078e0206 */
[----:B--2---:R-:W-:Y:S02]  /*13240*/  IMAD R9, R9, 0xa000, R10 ;  /* 0x0000a00009097824 */ /* 0x004fe400078e020a */
[----:B------:R-:W-:-:S02]  /*13250*/  VIADD R3, R3, 0x30 ;  /* 0x0000003003037836 */ /* 0x000fc40000000000 */
[----:B---3--:R-:W-:Y:S02]  /*13260*/  IMAD R2, R7, 0x50, R2 ;  /* 0x0000005007027824 */ /* 0x008fe400078e0202 */
[----:B------:R-:W-:-:S07]  /*13270*/  VIADD R10, R9, 0x24400 ;  /* 0x00024400090a7836 */ /* 0x000fce0000000000 */
.L_x_516:
        /* <DEDUP_REMOVED lines=16> */
.L_x_517:
        /* <DEDUP_REMOVED lines=16> */
.L_x_518:
        /* <DEDUP_REMOVED lines=16> */
.L_x_519:
        /* <DEDUP_REMOVED lines=10> */
[----:B------:R-:W-:Y:S01]  /*13620*/  SHF.L.U32 R5, R5, 0x1f, RZ ;  /* 0x0000001f05057819 */ /* 0x000fe200000006ff */
[----:B------:R-:W-:Y:S01]  /*13630*/  IMAD R2, R4, 0x8, R6 ;  /* 0x0000000804027824 */ /* 0x000fe200078e0206 */
[----:B------:R-:W-:Y:S03]  /*13640*/  BSSY B2, `(.L_x_520) ;  /* 0x0000003000027945 */ /* 0x000fe60003800000 */
[----:B------:R-:W1:Y:S02]  /*13650*/  SYNCS.PHASECHK.TRANS64.TRYWAIT P0, [R2+URZ+0x60], R5 ;  /* 0x00006005020075a7 */ /* 0x000e64000800017f */
[----:B-1----:R-:W-:Y:S05]  /*13660*/  @!P0 BRA `(.L_x_521) ;  /* 0x0000002c00588947 */ /* 0x002fea0003800000 */
.L_x_598:
[----:B------:R-:W-:Y:S05]  /*13670*/  BSYNC B2 ;  /* 0x0000000000027941 */ /* 0x000fea0003800000 */
.L_x_520:
[----:B------:R-:W-:Y:S01]  /*13680*/  BSSY B2, `(.L_x_522) ;  /* 0x000000b000027945 */ /* 0x000fe20003800000 */
[----:B------:R-:W-:Y:S02]  /*13690*/  IMAD.MOV.U32 R10, RZ, RZ, 0x0 ;  /* 0x00000000ff0a7424 */ /* 0x000fe400078e00ff */
[----:B------:R-:W-:Y:S01]  /*136a0*/  IMAD.MOV.U32 R11, RZ, RZ, 0x14f00000 ;  /* 0x14f00000ff0b7424 */ /* 0x000fe200078e00ff */
[----:B------:R-:W-:Y:S06]  /*136b0*/  @P1 BRA `(.L_x_523) ;  /* 0x00000000001c1947 */ /* 0x000fec0003800000 */
[----:B------:R-:W2:Y:S02]  /*136c0*/  S2R R3, SR_TID.X ;  /* 0x0000000000037919 */ /* 0x000ea40000002100 */
[----:B--2---:R-:W-:Y:S01]  /*136d0*/  LOP3.LUT R9, R3, 0x1f, RZ, 0xc0, !PT ;  /* 0x0000001f03097812 */ /* 0x004fe200078ec0ff */
[----:B------:R-:W-:-:S03]  /*136e0*/  IMAD.MOV.U32 R3, RZ, RZ, 0xa000 ;  /* 0x0000a000ff037424 */ /* 0x000fc600078e00ff */
[----:B------:R-:W-:Y:S01]  /*136f0*/  ISETP.NE.AND P0, PT, R9, RZ, PT ;  /* 0x000000ff0900720c */ /* 0x000fe20003f05270 */
[----:B------:R2:W-:-:S12]  /*13700*/  SYNCS.ARRIVE.TRANS64 RZ, [R2+URZ+0x50], R3 ;  /* 0x0000500302ff79a7 */ /* 0x0005d8000800003f */
[----:B--2---:R-:W-:Y:S05]  /*13710*/  @!P0 BRA `(.L_x_523) ;  /* 0x0000000000048947 */ /* 0x004fea0003800000 */
[----:B------:R-:W-:Y:S01]  /*13720*/  BPT.TRAP 0x1 ;  /* 0x000000040000795c */ /* 0x000fe20000300000 */
.L_x_523:
[----:B------:R-:W-:Y:S05]  /*13730*/  BSYNC B2 ;  /* 0x0000000000027941 */ /* 0x000fea0003800000 */
.L_x_522:
[----:B------:R-:W2:Y:S04]  /*13740*/  LDL R9, [R1+0x4] ;  /* 0x0000040001097983 */ /* 0x000ea80000100800 */
[----:B-1----:R-:W3:Y:S04]  /*13750*/  LDL R5, [R1+0x18] ;  /* 0x0000180001057983 */ /* 0x002ee80000100800 */
[----:B------:R-:W3:Y:S01]  /*13760*/  LDL.LU R3, [R1+0x14] ;  /* 0x0000140001037983 */ /* 0x000ee20000300800 */
[----:B------:R-:W-:Y:S01]  /*13770*/  R2UR UR10, R12 ;  /* 0x000000000c0a72ca */ /* 0x000fe200000e0000 */
[----:B------:R-:W-:Y:S01]  /*13780*/  UIADD3 UR4, UP0, UR36, 0x470, URZ ;  /* 0x0000047024047890 */ /* 0x000fe2000ff1e03f */
[----:B------:R-:W-:Y:S01]  /*13790*/  R2UR UR6, R10 ;  /* 0x000000000a0672ca */ /* 0x000fe200000e0000 */
[----:B------:R-:W-:Y:S01]  /*137a0*/  VIADD R2, R2, 0x50 ;  /* 0x0000005002027836 */ /* 0x000fe20000000000 */
[----:B------:R-:W-:Y:S01]  /*137b0*/  R2UR UR7, R11 ;  /* 0x000000000b0772ca */ /* 0x000fe200000e0000 */
[----:B------:R-:W-:Y:S01]  /*137c0*/  UIADD3.X UR5, URZ, UR37, URZ, UP0, !UPT ;  /* 0x000000253f057290 */ /* 0x000fe200087fe43f */
[----:B------:R-:W-:Y:S01]  /*137d0*/  PLOP3.LUT P0, PT, PT, PT, PT, 0x80, 0x0 ;  /* 0x000000000000781c */ /* 0x000fe20003f0f070 */
[----:B--2---:R-:W-:-:S02]  /*137e0*/  IMAD R4, R4, 0xa000, R9 ;  /* 0x0000a00004047824 */ /* 0x004fc400078e0209 */
[----:B---3--:R-:W-:Y:S02]  /*137f0*/  IMAD R3, R3, 0x50, R5 ;  /* 0x0000005003037824 */ /* 0x008fe400078e0205 */
[----:B------:R-:W-:-:S08]  /*13800*/  VIADD R5, R4, 0x400 ;  /* 0x0000040004057836 */ /* 0x000fd00000000000 */
.L_x_524:
        /* <DEDUP_REMOVED lines=16> */
.L_x_525:
        /* <DEDUP_REMOVED lines=16> */
.L_x_526:
        /* <DEDUP_REMOVED lines=16> */
.L_x_527:
        /* <DEDUP_REMOVED lines=13> */
.L_x_510:
[----:B------:R-:W-:Y:S05]  /*13be0*/  BSYNC B1 ;  /* 0x0000000000017941 */ /* 0x000fea0003800000 */
.L_x_509:
[C---:B------:R-:W-:Y:S01]  /*13bf0*/  ISETP.GT.AND P0, PT, R0.reuse, 0x1, PT ;  /* 0x000000010000780c */ /* 0x040fe20003f04270 */
[----:B------:R-:W-:-:S12]  /*13c00*/  VIADD R0, R0, 0xfffffffe ;  /* 0xfffffffe00007836 */ /* 0x000fd80000000000 */
[----:B------:R-:W-:Y:S05]  /*13c10*/  @P0 BRA `(.L_x_528) ;  /* 0xffffffe000fc0947 */ /* 0x000fea000383ffff */
.L_x_468:
[----:B------:R-:W-:Y:S05]  /*13c20*/  BSYNC B0 ;  /* 0x0000000000007941 */ /* 0x000fea0003800000 */
.L_x_467:
[----:B------:R-:W4:Y:S01]  /*13c30*/  S2R R2, SR_TID.X ;  /* 0x0000000000027919 */ /* 0x000f220000002100 */
[----:B------:R-:W-:Y:S01]  /*13c40*/  BSSY B0, `(.L_x_529) ;  /* 0x0000011000007945 */ /* 0x000fe20003800000 */
[----:B----4-:R-:W-:-:S04]  /*13c50*/  LOP3.LUT R3, R2, 0x7f, RZ, 0xc0, !PT ;  /* 0x0000007f02037812 */ /* 0x010fc800078ec0ff */
[----:B------:R-:W-:-:S13]  /*13c60*/  ISETP.NE.AND P0, PT, R3, RZ, PT ;  /* 0x000000ff0300720c */ /* 0x000fda0003f05270 */
[----:B------:R-:W-:Y:S05]  /*13c70*/  @P0 BRA `(.L_x_530) ;  /* 0x0000000000340947 */ /* 0x000fea0003800000 */
[----:B------:R-:W4:Y:S01]  /*13c80*/  S2R R2, SR_LANEID ;  /* 0x0000000000027919 */ /* 0x000f220000000000 */
[----:B------:R-:W-:Y:S01]  /*13c90*/  VOTEU.ANY UR4, UPT, PT ;  /* 0x0000000000047886 */ /* 0x000fe200038e0100 */
[----:B-1----:R-:W1:Y:S01]  /*13ca0*/  LDC.64 R4, c[0x0][0xc60] ;  /* 0x00031800ff047b82 */ /* 0x002e620000000a00 */
[----:B------:R-:W4:Y:S01]  /*13cb0*/  FLO.U32 R0, UR4 ;  /* 0x0000000400007d00 */ /* 0x000f2200080e0000 */
[----:B------:R-:W-:Y:S01]  /*13cc0*/  ULDC.64 UR6, c[0x0][0x208] ;  /* 0x0000820000067ab9 */ /* 0x000fe20000000a00 */
[----:B----4-:R-:W-:-:S06]  /*13cd0*/  ISETP.EQ.U32.AND P0, PT, R0, R2, PT ;  /* 0x000000020000720c */ /* 0x010fcc0003f02070 */
[----:B------:R-:W1:Y:S07]  /*13ce0*/  POPC R2, UR4 ;  /* 0x0000000400027d09 */ /* 0x000e6e0008000000 */
[----:B-1----:R-:W4:Y:S04]  /*13cf0*/  @P0 ATOMG.E.ADD.STRONG.GPU PT, R2, desc[UR6][R4.64], R2 ;  /* 0x00000002040209a8 */ /* 0x002f2800081ee1c6 */
[----:B----4-:R1:W4:Y:S02]  /*13d00*/  SHFL.IDX PT, R2, R2, R0, 0x1f ;  /* 0x00001f0002027589 */ /* 0x01032400000e0000 */
[----:B-1----:R-:W1:Y:S02]  /*13d10*/  S2R R0, SR_LTMASK ;  /* 0x0000000000007919 */ /* 0x002e640000003900 */
[----:B-1----:R-:W-:-:S06]  /*13d20*/  LOP3.LUT R0, R0, UR4, RZ, 0xc0, !PT ;  /* 0x0000000400007c12 */ /* 0x002fcc000f8ec0ff */
[----:B------:R-:W4:Y:S02]  /*13d30*/  POPC R0, R0 ;  /* 0x0000000000007309 */ /* 0x000f240000000000 */
[----:B----4-:R-:W-:-:S07]  /*13d40*/  IADD3 R16, R2, UR38, R0 ;  /* 0x0000002602107c10 */ /* 0x010fce000fffe000 */
.L_x_530:
[----:B------:R-:W-:Y:S05]  /*13d50*/  BSYNC B0 ;  /* 0x0000000000007941 */ /* 0x000fea0003800000 */
.L_x_529:
[----:B------:R-:W4:Y:S01]  /*13d60*/  LDL.LU R0, [R1+0x20] ;  /* 0x0000200001007983 */ /* 0x000f220000300800 */
[----:B------:R-:W-:Y:S01]  /*13d70*/  BSSY B0, `(.L_x_531) ;  /* 0x0000060000007945 */ /* 0x000fe20003800000 */
[----:B----4-:R-:W-:-:S13]  /*13d80*/  ISETP.NE.AND P0, PT, R0, RZ, PT ;  /* 0x000000ff0000720c */ /* 0x010fda0003f05270 */
[----:B------:R-:W-:Y:S05]  /*13d90*/  @!P0 BRA `(.L_x_532) ;  /* 0x0000000400748947 */ /* 0x000fea0003800000 */
[----:B------:R-:W4:Y:S04]  /*13da0*/  LDL R4, [R1+0x4] ;  /* 0x0000040001047983 */ /* 0x000f280000100800 */
[----:B------:R-:W4:Y:S04]  /*13db0*/  LDL R2, [R1+0x8] ;  /* 0x0000080001027983 */ /* 0x000f280000100800 */
[----:B------:R-:W2:Y:S01]  /*13dc0*/  LDL R0, [R1+0x10] ;  /* 0x0000100001007983 */ /* 0x000ea20000100800 */
[----:B------:R-:W-:Y:S01]  /*13dd0*/  BSSY B1, `(.L_x_533) ;  /* 0x0000006000017945 */ /* 0x000fe20003800000 */
[----:B------:R-:W-:Y:S01]  /*13de0*/  ISETP.NE.AND P1, PT, R3, RZ, PT ;  /* 0x000000ff0300720c */ /* 0x000fe20003f25270 */
[----:B----4-:R-:W-:Y:S01]  /*13df0*/  IMAD R2, R2, 0x8, R4 ;  /* 0x0000000802027824 */ /* 0x010fe200078e0204 */
[----:B--2---:R-:W-:-:S04]  /*13e00*/  SHF.L.U32 R0, R0, 0x1f, RZ ;  /* 0x0000001f00007819 */ /* 0x004fc800000006ff */
[----:B------:R-:W2:Y:S02]  /*13e10*/  SYNCS.PHASECHK.TRANS64.TRYWAIT P0, [R2+URZ+0x38860], R0 ;  /* 0x03886000020075a7 */ /* 0x000ea4000800017f */
[----:B--2---:R-:W-:Y:S05]  /*13e20*/  @!P0 BRA `(.L_x_534) ;  /* 0x00000024007c8947 */ /* 0x004fea0003800000 */
.L_x_599:
[----:B------:R-:W-:Y:S05]  /*13e30*/  BSYNC B1 ;  /* 0x0000000000017941 */ /* 0x000fea0003800000 */
.L_x_533:
[----:B------:R-:W-:Y:S04]  /*13e40*/  BSSY B1, `(.L_x_535) ;  /* 0x0000009000017945 */ /* 0x000fe80003800000 */
[----:B------:R-:W-:Y:S05]  /*13e50*/  @P1 BRA `(.L_x_536) ;  /* 0x00000000001c1947 */ /* 0x000fea0003800000 */
[----:B------:R-:W4:Y:S01]  /*13e60*/  S2R R3, SR_TID.X ;  /* 0x0000000000037919 */ /* 0x000f220000002100 */
[----:B--2---:R-:W-:-:S04]  /*13e70*/  IMAD.MOV.U32 R0, RZ, RZ, 0xa000 ;  /* 0x0000a000ff007424 */ /* 0x004fc800078e00ff */
[----:B------:R2:W-:Y:S01]  /*13e80*/  SYNCS.ARRIVE.TRANS64 RZ, [R2+URZ+0x38850], R0 ;  /* 0x0388500002ff79a7 */ /* 0x0005e2000800003f */
[----:B----4-:R-:W-:-:S04]  /*13e90*/  LOP3.LUT R3, R3, 0x1f, RZ, 0xc0, !PT ;  /* 0x0000001f03037812 */ /* 0x010fc800078ec0ff */
[----:B------:R-:W-:-:S13]  /*13ea0*/  ISETP.NE.AND P0, PT, R3, RZ, PT ;  /* 0x000000ff0300720c */ /* 0x000fda0003f05270 */
[----:B--2---:R-:W-:Y:S05]  /*13eb0*/  @!P0 BRA `(.L_x_536) ;  /* 0x0000000000048947 */ /* 0x004fea0003800000 */
[----:B------:R-:W-:Y:S01]  /*13ec0*/  BPT.TRAP 0x1 ;  /* 0x000000040000795c */ /* 0x000fe20000300000 */
.L_x_536:
[----:B------:R-:W-:Y:S05]  /*13ed0*/  BSYNC B1 ;  /* 0x0000000000017941 */ /* 0x000fea0003800000 */
.L_x_535:
[----:B-1----:R-:W4:Y:S04]  /*13ee0*/  LDL R5, [R1+0x4] ;  /* 0x0000040001057983 */ /* 0x002f280000100800 */
[----:B--2---:R-:W4:Y:S04]  /*13ef0*/  LDL R0, [R1+0x8] ;  /* 0x0000080001007983 */ /* 0x004f280000100800 */
[----:B------:R-:W2:Y:S04]  /*13f00*/  LDL.LU R4, [R1+0x18] ;  /* 0x0000180001047983 */ /* 0x000ea80000300800 */
[----:B------:R-:W2:Y:S01]  /*13f10*/  LDL R3, [R1+0x14] ;  /* 0x0000140001037983 */ /* 0x000ea20000100800 */
[----:B------:R-:W-:Y:S01]  /*13f20*/  UIADD3 UR4, UP0, UR36, 0x470, URZ ;  /* 0x0000047024047890 */ /* 0x000fe2000ff1e03f */
[----:B------:R-:W-:Y:S01]  /*13f30*/  PLOP3.LUT P0, PT, PT, PT, PT, 0x80, 0x0 ;  /* 0x000000000000781c */ /* 0x000fe20003f0f070 */
[----:B------:R-:W-:Y:S01]  /*13f40*/  VIADD R2, R2, 0x38850 ;  /* 0x0003885002027836 */ /* 0x000fe20000000000 */
[----:B------:R-:W-:Y:S01]  /*13f50*/  UMOV UR6, 0x0 ;  /* 0x0000000000067882 */ /* 0x000fe20000000000 */
[----:B------:R-:W-:Y:S01]  /*13f60*/  UIADD3.X UR5, URZ, UR37, URZ, UP0, !UPT ;  /* 0x000000253f057290 */ /* 0x000fe200087fe43f */
[----:B------:R-:W-:Y:S01]  /*13f70*/  UMOV UR7, 0x14f00000 ;  /* 0x14f0000000077882 */ /* 0x000fe20000000000 */
[----:B------:R-:W-:Y:S01]  /*13f80*/  UMOV UR10, URZ ;  /* 0x0000003f000a7c82 */ /* 0x000fe20008000000 */
[----:B----4-:R-:W-:-:S02]  /*13f90*/  IMAD R0, R0, 0xa000, R5 ;  /* 0x0000a00000007824 */ /* 0x010fc400078e0205 */
[----:B--2---:R-:W-:Y:S02]  /*13fa0*/  IMAD R3, R3, 0x50, R4 ;  /* 0x0000005003037824 */ /* 0x004fe400078e0204 */
[----:B------:R-:W-:-:S07]  /*13fb0*/  VIADD R4, R0, 0x400 ;  /* 0x0000040000047836 */ /* 0x000fce0000000000 */
.L_x_537:
        /* <DEDUP_REMOVED lines=11> */
[----:B------:R-:W-:Y:S01]  /*14070*/  PLOP3.LUT P0, PT, PT, PT, PT, 0x80, 0x0 ;  /* 0x000000000000781c */ /* 0x000fe20003f0f070 */
[----:B------:R-:W-:Y:S01]  /*14080*/  VIADD R4, R0, 0x2c00 ;  /* 0x00002c0000047836 */ /* 0x000fe20000000000 */
[----:B------:R-:W-:Y:S01]  /*14090*/  UMOV UR6, 0x0 ;  /* 0x0000000000067882 */ /* 0x000fe20000000000 */
[----:B------:R-:W-:Y:S01]  /*140a0*/  UMOV UR7, 0x14f00000 ;  /* 0x14f0000000077882 */ /* 0x000fe20000000000 */
[----:B------:R-:W-:-:S09]  /*140b0*/  UMOV UR10, 0x40 ;  /* 0x00000040000a7882 */ /* 0x000fd20000000000 */
.L_x_538:
        /* <DEDUP_REMOVED lines=16> */
.L_x_539:
        /* <DEDUP_REMOVED lines=16> */
.L_x_540:
        /* <DEDUP_REMOVED lines=10> */
[----:B----4-:R-:W-:Y:S05]  /*14360*/  @P0 BRA.U.ANY `(.L_x_540) ;  /* 0xfffffffd00d40947 */ /* 0x010fea000393ffff */
.L_x_532:
[----:B------:R-:W-:Y:S05]  /*14370*/  BSYNC B0 ;  /* 0x0000000000007941 */ /* 0x000fea0003800000 */
.L_x_531:
[----:B-1----:R-:W4:Y:S04]  /*14380*/  LDL.LU R5, [R1+0x8] ;  /* 0x0000080001057983 */ /* 0x002f280000300800 */
[----:B------:R-:W2:Y:S01]  /*14390*/  LDL.LU R4, [R1+0x10] ;  /* 0x0000100001047983 */ /* 0x000ea20000300800 */
[----:B----4-:R-:W-:-:S05]  /*143a0*/  VIADD R0, R5, 0x1 ;  /* 0x0000000105007836 */ /* 0x010fca0000000000 */
[----:B------:R-:W-:-:S04]  /*143b0*/  ISETP.NE.AND P0, PT, R0, 0x2, PT ;  /* 0x000000020000780c */ /* 0x000fc80003f05270 */
[----:B------:R-:W-:Y:S02]  /*143c0*/  SEL R2, RZ, 0x1, P0 ;  /* 0x00000001ff027807 */ /* 0x000fe40000000000 */
[----:B------:R-:W-:Y:S02]  /*143d0*/  SEL R0, R0, RZ, P0 ;  /* 0x000000ff00007207 */ /* 0x000fe40000000000 */
[----:B--2---:R-:W-:-:S03]  /*143e0*/  LOP3.LUT R4, R4, R2, RZ, 0x3c, !PT ;  /* 0x0000000204047212 */ /* 0x004fc600078e3cff */
[----:B------:R1:W-:Y:S04]  /*143f0*/  STL [R1+0x8], R0 ;  /* 0x0000080001007387 */ /* 0x0003e80000100800 */
[----:B------:R1:W-:Y:S02]  /*14400*/  STL [R1+0x10], R4 ;  /* 0x0000100401007387 */ /* 0x0003e40000100800 */
.L_x_447:
[----:B------:R-:W-:Y:S05]  /*14410*/  BSYNC B7 ;  /* 0x0000000000077941 */ /* 0x000fea0003800000 */
.L_x_445:
[----:B-1-3--:R-:W3:Y:S02]  /*14420*/  LDL R0, [R1+0x58] ;  /* 0x0000580001007983 */ /* 0x00aee40000100800 */
[----:B---3--:R-:W-:-:S13]  /*14430*/  ISETP.NE.AND P0, PT, R0, RZ, PT ;  /* 0x000000ff0000720c */ /* 0x008fda0003f05270 */
[----:B------:R-:W-:Y:S05]  /*14440*/  @!P0 BRA `(.L_x_541) ;  /* 0x0000000000288947 */ /* 0x000fea0003800000 */
[----:B------:R-:W-:Y:S05]  /*14450*/  WARPSYNC.ALL ;  /* 0x0000000000007948 */ /* 0x000fea0003800000 */
[----:B------:R-:W1:Y:S08]  /*14460*/  S2UR UR5, SR_CgaCtaId ;  /* 0x00000000000579c3 */ /* 0x000e700000008800 */
[----:B------:R-:W-:Y:S06]  /*14470*/  BAR.SYNC.DEFER_BLOCKING 0x5, 0x180 ;  /* 0x0146000000007b1d */ /* 0x000fec0000010000 */
[----:B------:R-:W-:-:S02]  /*14480*/  UMOV UR4, 0x400 ;  /* 0x0000040000047882 */ /* 0x000fc40000000000 */
[----:B-1----:R-:W-:-:S06]  /*14490*/  ULEA UR4, UR5, UR4, 0x18 ;  /* 0x0000000405047291 */ /* 0x002fcc000f8ec03f */
[----:B------:R-:W-:-:S05]  /*144a0*/  IMAD.U32 R0, RZ, RZ, UR4 ;  /* 0x00000004ff007e24 */ /* 0x000fca000f8e00ff */
[----:B------:R3:W4:Y:S04]  /*144b0*/  LDS.128 R16, [R0+0x388d0] ;  /* 0x0388d00000107984 */ /* 0x0007280000000c00 */
[----:B------:R3:W-:Y:S01]  /*144c0*/  STL [R1+0x4], R0 ;  /* 0x0000040001007387 */ /* 0x0007e20000100800 */
[----:B------:R-:W-:Y:S06]  /*144d0*/  BAR.ARV 0x4, 0x180 ;  /* 0x0106000000007b1d */ /* 0x000fec0000002000 */
[----:B------:R-:W-:Y:S05]  /*144e0*/  BRA `(.L_x_542) ;  /* 0x0000000800507947 */ /* 0x000fea0003800000 */
.L_x_541:
[----:B------:R-:W2:Y:S01]  /*144f0*/  S2R R0, SR_TID.X ;  /* 0x0000000000007919 */ /* 0x000ea20000002100 */
[----:B------:R-:W-:Y:S01]  /*14500*/  UMOV UR4, 0xffffffff ;  /* 0xffffffff00047882 */ /* 0x000fe20000000000 */
[----:B--2---:R-:W-:-:S04]  /*14510*/  LOP3.LUT R7, R0, 0x1f, RZ, 0xc0, !PT ;  /* 0x0000001f00077812 */ /* 0x004fc800078ec0ff */
[----:B------:R-:W-:Y:S01]  /*14520*/  ISETP.NE.AND P0, PT, R7, 0x1f, PT ;  /* 0x0000001f0700780c */ /* 0x000fe20003f05270 */
[----:B------:R-:W-:-:S12]  /*14530*/  BRA.DIV UR4, `(.L_x_543) ;  /* 0x0000001e04cc7947 */ /* 0x000fd8000b800000 */
[----:B------:R-:W-:Y:S01]  /*14540*/  IMAD.IADD R0, R19, 0x1, R7 ;  /* 0x0000000113007824 */ /* 0x000fe200078e0207 */
[----:B------:R-:W-:Y:S01]  /*14550*/  ULDC UR4, c[0x0][0xc3c] ;  /* 0x00030f0000047ab9 */ /* 0x000fe20000000800 */
[----:B------:R-:W-:-:S03]  /*14560*/  ULDC.64 UR6, c[0x0][0x208] ;  /* 0x0000820000067ab9 */ /* 0x000fc60000000a00 */
[----:B------:R-:W-:-:S13]  /*14570*/  ISETP.GE.OR P1, PT, R0, UR4, !P0 ;  /* 0x0000000400007c0c */ /* 0x000fda000c726670 */
[----:B------:R-:W1:Y:S02]  /*14580*/  @!P1 LDC.64 R2, c[0x0][0xc80] ;  /* 0x00032000ff029b82 */ /* 0x000e640000000a00 */
[----:B-1----:R-:W-:-:S06]  /*14590*/  @!P1 IMAD.WIDE R2, R0, 0x4, R2 ;  /* 0x0000000400029825 */ /* 0x002fcc00078e0202 */
[----:B------:R1:W2:Y:S01]  /*145a0*/  @!P1 LDG.E R3, desc[UR6][R2.64] ;  /* 0x0000000602039981 */ /* 0x0002a2000c1e1900 */
[C---:B------:R-:W-:Y:S02]  /*145b0*/  ISETP.GE.U32.AND P2, PT, R7.reuse, 0x2, PT ;  /* 0x000000020700780c */ /* 0x040fe40003f46070 */
[C---:B------:R-:W-:Y:S01]  /*145c0*/  ISETP.GE.U32.AND P3, PT, R7.reuse, 0x4, PT ;  /* 0x000000040700780c */ /* 0x040fe20003f66070 */
[----:B------:R-:W-:Y:S01]  /*145d0*/  SHFL.IDX PT, R0, R16, RZ, 0x1f ;  /* 0x00001fff10007589 */ /* 0x000fe200000e0000 */
[C---:B------:R-:W-:Y:S02]  /*145e0*/  ISETP.GE.U32.AND P4, PT, R7.reuse, 0x8, PT ;  /* 0x000000080700780c */ /* 0x040fe40003f86070 */
[C---:B------:R-:W-:Y:S01]  /*145f0*/  ISETP.GE.U32.AND P5, PT, R7.reuse, 0x10, PT ;  /* 0x000000100700780c */ /* 0x040fe20003fa6070 */
[----:B------:R-:W-:Y:S01]  /*14600*/  SHFL.IDX PT, R4, R16, 0x1, 0x1f ;  /* 0x00201f0010047f89 */ /* 0x000fe200000e0000 */
[----:B-1----:R-:W-:Y:S01]  /*14610*/  MOV R2, RZ ;  /* 0x000000ff00027202 */ /* 0x002fe20000000f00 */
[----:B--2---:R-:W-:Y:S01]  /*14620*/  @!P1 IMAD.MOV.U32 R2, RZ, RZ, R3 ;  /* 0x000000ffff029224 */ /* 0x004fe200078e0003 */
[----:B------:R-:W-:-:S04]  /*14630*/  ISETP.NE.AND P1, PT, R7, RZ, PT ;  /* 0x000000ff0700720c */ /* 0x000fc80003f25270 */
        /* <DEDUP_REMOVED lines=15> */
[----:B------:R1:W2:Y:S02]  /*14730*/  SHFL.IDX PT, R6, R3, 0x1f, 0x1f ;  /* 0x03e01f0003067f89 */ /* 0x0002a400000e0000 */
.L_x_609:
[----:B------:R-:W-:Y:S02]  /*14740*/  ULDC UR4, c[0x0][0xc38] ;  /* 0x00030e0000047ab9 */ /* 0x000fe40000000800 */
[----:B------:R-:W-:-:S04]  /*14750*/  IMAD.U32 R16, RZ, RZ, UR4 ;  /* 0x00000004ff107e24 */ /* 0x000fc8000f8e00ff */
[----:B--2---:R-:W-:-:S04]  /*14760*/  IMAD R6, R6, R16, RZ ;  /* 0x0000001006067224 */ /* 0x004fc800078e02ff */
[----:B------:R-:W-:-:S05]  /*14770*/  IMAD.IADD R4, R4, 0x1, R6 ;  /* 0x0000000104047824 */ /* 0x000fca00078e0206 */
[----:B------:R-:W-:-:S13]  /*14780*/  ISETP.GT.AND P6, PT, R4, R0, PT ;  /* 0x000000000400720c */ /* 0x000fda0003fc4270 */
[----:B------:R-:W-:Y:S05]  /*14790*/  @P6 BRA `(.L_x_544) ;  /* 0x0000000000a06947 */ /* 0x000fea0003800000 */
.L_x_549:
[----:B------:R-:W2:Y:S01]  /*147a0*/  LDC R2, c[0x0][0xc3c] ;  /* 0x00030f00ff027b82 */ /* 0x000ea20000000800 */
[----:B------:R-:W-:-:S05]  /*147b0*/  VIADD R19, R19, 0x1f ;  /* 0x0000001f13137836 */ /* 0x000fca0000000000 */
[----:B--2---:R-:W-:-:S13]  /*147c0*/  ISETP.GE.AND P6, PT, R19, R2, PT ;  /* 0x000000021300720c */ /* 0x004fda0003fc6270 */
[----:B------:R-:W-:Y:S05]  /*147d0*/  @P6 BRA `(.L_x_545) ;  /* 0x0000000400486947 */ /* 0x000fea0003800000 */
[----:B-1----:R-:W1:Y:S01]  /*147e0*/  S2R R3, SR_TID.X ;  /* 0x0000000000037919 */ /* 0x002e620000002100 */
[----:B------:R-:W-:Y:S01]  /*147f0*/  BSSY B0, `(.L_x_546) ;  /* 0x000000a000007945 */ /* 0x000fe20003800000 */
[----:B-1----:R-:W-:-:S05]  /*14800*/  LOP3.LUT R3, R3, 0x1f, RZ, 0xc0, !PT ;  /* 0x0000001f03037812 */ /* 0x002fca00078ec0ff */
[----:B------:R-:W-:-:S05]  /*14810*/  IMAD.IADD R5, R19, 0x1, R3 ;  /* 0x0000000113057824 */ /* 0x000fca00078e0203 */
[----:B------:R-:W-:Y:S01]  /*14820*/  ISETP.GE.OR P6, PT, R5, R2, !P0 ;  /* 0x000000020500720c */ /* 0x000fe200047c6670 */
[----:B------:R-:W-:-:S12]  /*14830*/  IMAD.MOV.U32 R2, RZ, RZ, RZ ;  /* 0x000000ffff027224 */ /* 0x000fd800078e00ff */
[----:B------:R-:W-:Y:S05]  /*14840*/  @P6 BRA `(.L_x_547) ;  /* 0x0000000000106947 */ /* 0x000fea0003800000 */
[----:B------:R-:W1:Y:S01]  /*14850*/  LDC.64 R2, c[0x0][0xc80] ;  /* 0x00032000ff027b82 */ /* 0x000e620000000a00 */
[----:B------:R-:W-:Y:S01]  /*14860*/  ULDC.64 UR4, c[0x0][0x208] ;  /* 0x0000820000047ab9 */ /* 0x000fe20000000a00 */
[----:B-1----:R-:W-:-:S06]  /*14870*/  IMAD.WIDE R2, R5, 0x4, R2 ;  /* 0x0000000405027825 */ /* 0x002fcc00078e0202 */
[----:B------:R1:W5:Y:S02]  /*14880*/  LDG.E R2, desc[UR4][R2.64] ;  /* 0x0000000402027981 */ /* 0x000364000c1e1900 */
.L_x_547:
[----:B------:R-:W-:Y:S05]  /*14890*/  BSYNC B0 ;  /* 0x0000000000007941 */ /* 0x000fea0003800000 */
.L_x_546:
[----:B------:R-:W-:-:S03]  /*148a0*/  UMOV UR4, 0xffffffff ;  /* 0xffffffff00047882 */ /* 0x000fc60000000000 */
[----:B------:R-:W-:Y:S05]  /*148b0*/  BRA.DIV UR4, `(.L_x_548) ;  /* 0x00000022042c7947 */ /* 0x000fea000b800000 */
[----:B-1---5:R-:W1:Y:S02]  /*148c0*/  SHFL.UP PT, R3, R2, 0x1, RZ ;  /* 0x0420000002037989 */ /* 0x022e6400000e00ff */
        /* <DEDUP_REMOVED lines=15> */
.L_x_617:
[----:B------:R-:W-:Y:S02]  /*149c0*/  ULDC UR4, c[0x0][0xc38] ;  /* 0x00030e0000047ab9 */ /* 0x000fe40000000800 */
[----:B------:R-:W-:-:S04]  /*149d0*/  IMAD.U32 R16, RZ, RZ, UR4 ;  /* 0x00000004ff107e24 */ /* 0x000fc8000f8e00ff */
[----:B--2---:R-:W-:-:S04]  /*149e0*/  IMAD R6, R6, R16, RZ ;  /* 0x0000001006067224 */ /* 0x004fc800078e02ff */
[----:B------:R-:W-:-:S05]  /*149f0*/  IMAD.IADD R4, R6, 0x1, R4 ;  /* 0x0000000106047824 */ /* 0x000fca00078e0204 */
[----:B------:R-:W-:-:S13]  /*14a00*/  ISETP.GT.AND P6, PT, R4, R0, PT ;  /* 0x000000000400720c */ /* 0x000fda0003fc4270 */
[----:B------:R-:W-:Y:S05]  /*14a10*/  @!P6 BRA `(.L_x_549) ;  /* 0xfffffffc0060e947 */ /* 0x000fea000383ffff */
.L_x_544:
[----:B------:R-:W-:Y:S01]  /*14a20*/  IMAD.IADD R6, R4, 0x1, -R6 ;  /* 0x0000000104067824 */ /* 0x000fe200078e0a06 */
[----:B------:R-:W-:-:S03]  /*14a30*/  UMOV UR4, 0xffffffff ;  /* 0xffffffff00047882 */ /* 0x000fc60000000000 */
[----:B------:R-:W-:-:S05]  /*14a40*/  IMAD R4, R3, R16, R6 ;  /* 0x0000001003047224 */ /* 0x000fca00078e0206 */
[----:B------:R-:W-:Y:S01]  /*14a50*/  ISETP.GT.AND P6, PT, R4, R0, PT ;  /* 0x000000000400720c */ /* 0x000fe20003fc4270 */
[----:B------:R-:W-:-:S12]  /*14a60*/  BRA.DIV UR4, `(.L_x_550) ;  /* 0x0000002204987947 */ /* 0x000fd8000b800000 */
[----:B------:R-:W-:-:S04]  /*14a70*/  VOTE.ANY R5, PT, !P6 ;  /* 0x0000000000057806 */ /* 0x000fc800070e0100 */
[----:B------:R-:W2:Y:S02]  /*14a80*/  POPC R4, R5 ;  /* 0x0000000500047309 */ /* 0x000ea40000000000 */
[----:B--2---:R2:W3:Y:S02]  /*14a90*/  SHFL.IDX PT, R17, R2, R4, 0x1f ;  /* 0x00001f0402117589 */ /* 0x0044e400000e0000 */
.L_x_621:
[----:B------:R-:W-:Y:S01]  /*14aa0*/  ISETP.NE.AND P0, PT, R5, RZ, PT ;  /* 0x000000ff0500720c */ /* 0x000fe20003f05270 */
[----:B--2---:R-:W-:-:S12]  /*14ab0*/  IMAD.MOV.U32 R2, RZ, RZ, RZ ;  /* 0x000000ffff027224 */ /* 0x004fd800078e00ff */
[----:B------:R-:W-:Y:S05]  /*14ac0*/  @!P0 BRA `(.L_x_551) ;  /* 0x0000000000108947 */ /* 0x000fea0003800000 */
[----:B------:R-:W-:Y:S01]  /*14ad0*/  UMOV UR4, 0xffffffff ;  /* 0xffffffff00047882 */ /* 0x000fe20000000000 */
[----:B------:R-:W-:Y:S02]  /*14ae0*/  VIADD R12, R4, 0xffffffff ;  /* 0xffffffff040c7836 */ /* 0x000fe40000000000 */
[----:B------:R-:W-:Y:S05]  /*14af0*/  BRA.DIV UR4, `(.L_x_552) ;  /* 0x0000002204bc7947 */ /* 0x000fea000b800000 */
[----:B------:R2:W4:Y:S02]  /*14b00*/  SHFL.IDX PT, R2, R3, R12, 0x1f ;  /* 0x00001f0c03027589 */ /* 0x00052400000e0000 */
.L_x_551:
[----:B---3--:R-:W-:Y:S01]  /*14b10*/  IABS R5, R17 ;  /* 0x0000001100057213 */ /* 0x008fe20000000000 */
[----:B----4-:R-:W-:Y:S02]  /*14b20*/  IMAD R16, R2, R16, R6 ;  /* 0x0000001002107224 */ /* 0x010fe400078e0206 */
[----:B------:R-:W-:Y:S01]  /*14b30*/  IMAD.IADD R19, R4, 0x1, R19 ;  /* 0x0000000104137824 */ /* 0x000fe200078e0213 */
[----:B------:R-:W3:Y:S01]  /*14b40*/  I2F.RP R2, R5 ;  /* 0x0000000500027306 */ /* 0x000ee20000209400 */
[----:B------:R-:W-:-:S07]  /*14b50*/  IMAD.IADD R0, R0, 0x1, -R16 ;  /* 0x0000000100007824 */ /* 0x000fce00078e0a10 */
[----:B---3--:R-:W3:Y:S02]  /*14b60*/  MUFU.RCP R2, R2 ;  /* 0x0000000200027308 */ /* 0x008ee40000001000 */
[----:B---3--:R-:W-:-:S06]  /*14b70*/  VIADD R2, R2, 0xffffffe ;  /* 0x0ffffffe02027836 */ /* 0x008fcc0000000000 */
[----:B-12---:R-:W1:Y:S02]  /*14b80*/  F2I.FTZ.U32.TRUNC.NTZ R3, R2 ;  /* 0x0000000200037305 */ /* 0x006e64000021f000 */
[----:B-1----:R-:W-:-:S04]  /*14b90*/  IMAD.MOV R2, RZ, RZ, -R3 ;  /* 0x000000ffff027224 */ /* 0x002fc800078e0a03 */
[----:B------:R-:W-:Y:S02]  /*14ba0*/  IMAD R6, R2, R5, RZ ;  /* 0x0000000502067224 */ /* 0x000fe400078e02ff */
[----:B------:R-:W-:-:S04]  /*14bb0*/  IMAD.MOV.U32 R2, RZ, RZ, RZ ;  /* 0x000000ffff027224 */ /* 0x000fc800078e00ff */
[----:B------:R-:W-:Y:S01]  /*14bc0*/  IMAD.HI.U32 R2, R3, R6, R2 ;  /* 0x0000000603027227 */ /* 0x000fe200078e0002 */
[----:B------:R-:W-:Y:S02]  /*14bd0*/  IABS R6, R17 ;  /* 0x0000001100067213 */ /* 0x000fe40000000000 */
[----:B------:R-:W-:-:S03]  /*14be0*/  IABS R3, R0 ;  /* 0x0000000000037213 */ /* 0x000fc60000000000 */
[----:B------:R-:W-:Y:S02]  /*14bf0*/  IMAD.MOV R6, RZ, RZ, -R6 ;  /* 0x000000ffff067224 */ /* 0x000fe400078e0a06 */
        /* <DEDUP_REMOVED lines=9> */
[----:B------:R-:W-:-:S06]  /*14c90*/  @P0 VIADD R2, R2, 0x1 ;  /* 0x0000000102020836 */ /* 0x000fcc0000000000 */
[----:B------:R-:W-:Y:S01]  /*14ca0*/  @!P2 IMAD.MOV R2, RZ, RZ, -R2 ;  /* 0x000000ffff02a224 */ /* 0x000fe200078e0a02 */
[----:B------:R-:W-:-:S05]  /*14cb0*/  @!P1 LOP3.LUT R2, RZ, R17, RZ, 0x33, !PT ;  /* 0x00000011ff029212 */ /* 0x000fca00078e33ff */
[--C-:B------:R-:W-:Y:S02]  /*14cc0*/  IMAD.MOV R3, RZ, RZ, -R2.reuse ;  /* 0x000000ffff037224 */ /* 0x100fe400078e0a02 */
[----:B------:R-:W-:Y:S02]  /*14cd0*/  IMAD.MOV.U32 R18, RZ, RZ, R2 ;  /* 0x000000ffff127224 */ /* 0x000fe400078e0002 */
[----:B------:R-:W-:Y:S01]  /*14ce0*/  IMAD R17, R17, R3, R0 ;  /* 0x0000000311117224 */ /* 0x000fe200078e0200 */
[----:B------:R-:W-:Y:S06]  /*14cf0*/  BRA `(.L_x_553) ;  /* 0x00000000001c7947 */ /* 0x000fec0003800000 */
.L_x_545:
[----:B------:R-:W-:Y:S01]  /*14d00*/  UMOV UR4, URZ ;  /* 0x0000003f00047c82 */ /* 0x000fe20008000000 */
[----:B------:R-:W-:Y:S01]  /*14d10*/  UMOV UR5, URZ ;  /* 0x0000003f00057c82 */ /* 0x000fe20008000000 */
[----:B------:R-:W-:Y:S01]  /*14d20*/  ULDC UR6, c[0x0][0xc3c] ;  /* 0x00030f0000067ab9 */ /* 0x000fe20000000800 */
[----:B------:R-:W-:Y:S01]  /*14d30*/  IMAD.MOV.U32 R16, RZ, RZ, R0 ;  /* 0x000000ffff107224 */ /* 0x000fe200078e0000 */
[----:B------:R-:W-:Y:S01]  /*14d40*/  MOV R17, UR4 ;  /* 0x0000000400117c02 */ /* 0x000fe20008000f00 */
[----:B------:R-:W-:Y:S02]  /*14d50*/  IMAD.U32 R18, RZ, RZ, UR5 ;  /* 0x00000005ff127e24 */ /* 0x000fe4000f8e00ff */
[----:B------:R-:W-:-:S07]  /*14d60*/  IMAD.U32 R19, RZ, RZ, UR6 ;  /* 0x00000006ff137e24 */ /* 0x000fce000f8e00ff */
.L_x_553:
[----:B-1----:R1:W2:Y:S01]  /*14d70*/  LDL R3, [R1+0x4] ;  /* 0x0000040001037983 */ /* 0x0022a20000100800 */
[----:B------:R-:W3:Y:S01]  /*14d80*/  S2R R0, SR_TID.X ;  /* 0x0000000000007919 */ /* 0x000ee20000002100 */
[----:B------:R-:W-:Y:S05]  /*14d90*/  WARPSYNC.ALL ;  /* 0x0000000000007948 */ /* 0x000fea0003800000 */
[----:B---3--:R-:W-:Y:S01]  /*14da0*/  LOP3.LUT R0, R0, 0x1f, RZ, 0xc0, !PT ;  /* 0x0000001f00007812 */ /* 0x008fe200078ec0ff */
[----:B------:R-:W-:Y:S03]  /*14db0*/  BAR.SYNC.DEFER_BLOCKING 0x4, 0x180 ;  /* 0x0106000000007b1d */ /* 0x000fe60000010000 */
[----:B------:R-:W-:-:S13]  /*14dc0*/  ISETP.NE.AND P0, PT, R0, RZ, PT ;  /* 0x000000ff0000720c */ /* 0x000fda0003f05270 */
[----:B------:R-:W2:Y:S01]  /*14dd0*/  @!P0 S2R R0, SR_CgaCtaId ;  /* 0x0000000000008919 */ /* 0x000ea20000008800 */
[----:B------:R-:W-:-:S04]  /*14de0*/  @!P0 MOV R2, 0x400 ;  /* 0x0000040000028802 */ /* 0x000fc80000000f00 */
[----:B--2---:R-:W-:-:S05]  /*14df0*/  @!P0 LEA R3, R0, R2, 0x18 ;  /* 0x0000000200038211 */ /* 0x004fca00078ec0ff */
[----:B------:R1:W-:Y:S04]  /*14e00*/  @!P0 STS.128 [R3+0x388d0], R16 ;  /* 0x0388d01003008388 */ /* 0x0003e80000000c00 */
[----:B------:R1:W-:Y:S01]  /*14e10*/  @!P0 STL [R1+0x4], R3 ;  /* 0x0000040301008387 */ /* 0x0003e20000100800 */
[----:B------:R-:W-:Y:S06]  /*14e20*/  BAR.ARV 0x5, 0x180 ;  /* 0x0146000000007b1d */ /* 0x000fec0000002000 */
.L_x_542:
[----:B------:R-:W-:Y:S02]  /*14e30*/  ULDC UR4, c[0x0][0xc3c] ;  /* 0x00030f0000047ab9 */ /* 0x000fe40000000800 */
[----:B----4-:R-:W-:-:S13]  /*14e40*/  ISETP.GE.AND P0, PT, R19, UR4, PT ;  /* 0x0000000413007c0c */ /* 0x010fda000bf06270 */
[----:B------:R-:W-:Y:S05]  /*14e50*/  @!P0 BRA `(.L_x_554) ;  /* 0xffffffa0004c8947 */ /* 0x000fea000383ffff */
[----:B------:R-:W-:Y:S05]  /*14e60*/  BSYNC B8 ;  /* 0x0000000000087941 */ /* 0x000fea0003800000 */
.L_x_441:
[----:B---3--:R-:W3:Y:S01]  /*14e70*/  LDL.LU R0, [R1+0x50] ;  /* 0x0000500001007983 */ /* 0x008ee20000300800 */
[----:B------:R-:W-:Y:S01]  /*14e80*/  BSSY B0, `(.L_x_555) ;  /* 0x000000b000007945 */ /* 0x000fe20003800000 */
[----:B------:R-:W4:Y:S01]  /*14e90*/  S2R R5, SR_CgaCtaId ;  /* 0x0000000000057919 */ /* 0x000f220000008800 */
[----:B---3--:R-:W-:-:S05]  /*14ea0*/  VIADD R0, R0, 0x1 ;  /* 0x0000000100007836 */ /* 0x008fca0000000000 */
[----:B------:R-:W-:-:S04]  /*14eb0*/  LEA.HI R2, R0, R0, RZ, 0x1 ;  /* 0x0000000000027211 */ /* 0x000fc800078f08ff */
[----:B-1----:R-:W-:-:S05]  /*14ec0*/  LOP3.LUT R3, R2, 0xfffffffe, RZ, 0xc0, !PT ;  /* 0xfffffffe02037812 */ /* 0x002fca00078ec0ff */
[----:B------:R-:W-:Y:S01]  /*14ed0*/  IMAD.IADD R3, R0, 0x1, -R3 ;  /* 0x0000000100037824 */ /* 0x000fe200078e0a03 */
[----:B------:R-:W-:-:S04]  /*14ee0*/  MOV R0, 0x400 ;  /* 0x0000040000007802 */ /* 0x000fc80000000f00 */
[----:B----4-:R-:W-:Y:S02]  /*14ef0*/  LEA R0, R5, R0, 0x18 ;  /* 0x0000000005007211 */ /* 0x010fe400078ec0ff */
[----:B------:R-:W-:-:S04]  /*14f00*/  SHF.L.U32 R3, R3, 0x1f, RZ ;  /* 0x0000001f03037819 */ /* 0x000fc800000006ff */
[----:B------:R-:W1:Y:S02]  /*14f10*/  SYNCS.PHASECHK.TRANS64.TRYWAIT P0, [R0+URZ+0x38820], R3 ;  /* 0x03882003000075a7 */ /* 0x000e64000800017f */
[----:B-1----:R-:W-:Y:S05]  /*14f20*/  @!P0 BRA `(.L_x_556) ;  /* 0x0000001c00d88947 */ /* 0x002fea0003800000 */
.L_x_624:
[----:B------:R-:W-:Y:S05]  /*14f30*/  BSYNC B0 ;  /* 0x0000000000007941 */ /* 0x000fea0003800000 */
.L_x_555:
[----:B------:R-:W-:-:S03]  /*14f40*/  UMOV UR4, 0xffffffff ;  /* 0xffffffff00047882 */ /* 0x000fc60000000000 */
[----:B------:R-:W-:Y:S05]  /*14f50*/  BRA.DIV UR4, `(.L_x_557) ;  /* 0x0000001e04e07947 */ /* 0x000fea000b800000 */
[----:B------:R-:W3:Y:S02]  /*14f60*/  S2R R2, SR_TID.X ;  /* 0x0000000000027919 */ /* 0x000ee40000002100 */
[----:B---3--:R-:W-:-:S04]  /*14f70*/  SHF.R.U32.HI R2, RZ, 0x5, R2 ;  /* 0x00000005ff027819 */ /* 0x008fc80000011602 */
[----:B------:R-:W-:-:S05]  /*14f80*/  LOP3.LUT R2, R2, 0x3, RZ, 0xc0, !PT ;  /* 0x0000000302027812 */ /* 0x000fca00078ec0ff */
[----:B------:R3:W4:Y:S02]  /*14f90*/  SHFL.IDX PT, R14, R2, RZ, 0x1f ;  /* 0x00001fff020e7589 */ /* 0x00072400000e0000 */
.L_x_627:
[----:B----4-:R-:W-:Y:S01]  /*14fa0*/  ISETP.NE.AND P0, PT, R14, RZ, PT ;  /* 0x000000ff0e00720c */ /* 0x010fe20003f05270 */
[----:B------:R-:W-:-:S12]  /*14fb0*/  BSSY B0, `(.L_x_558) ;  /* 0x0000029000007945 */ /* 0x000fd80003800000 */
[----:B------:R-:W-:Y:S05]  /*14fc0*/  @P0 BRA `(.L_x_559) ;  /* 0x00000000009c0947 */ /* 0x000fea0003800000 */
[----:B------:R-:W-:-:S03]  /*14fd0*/  UMOV UR4, 0xffffffff ;  /* 0xffffffff00047882 */ /* 0x000fc60000000000 */
[----:B------:R-:W-:Y:S05]  /*14fe0*/  BRA.DIV UR4, `(.L_x_560) ;  /* 0x0000001e04f07947 */ /* 0x000fea000b800000 */
[----:B------:R-:W-:-:S13]  /*14ff0*/  ELECT P6, URZ, PT ;  /* 0x00000000003f782f */ /* 0x000fda00038c0000 */
.L_x_630:
[----:B------:R-:W-:Y:S05]  /*15000*/  @!P6 BRA `(.L_x_559) ;  /* 0x00000000008ce947 */ /* 0x000fea0003800000 */
[----:B---3--:R-:W3:Y:S02]  /*15010*/  LDL R2, [R1+0x5c] ;  /* 0x00005c0001027983 */ /* 0x008ee40000100800 */
[----:B---3--:R-:W-:-:S13]  /*15020*/  R2UR UR4, R2 ;  /* 0x00000000020472ca */ /* 0x008fda00000e0000 */
[----:B------:R-:W-:-:S06]  /*15030*/  ULOP3.LUT UR4, UR4, 0x2, URZ, 0xfc, !UPT ;  /* 0x0000000204047892 */ /* 0x000fcc000f8efc3f */
[----:B------:R-:W-:-:S05]  /*15040*/  IMAD.U32 R2, RZ, RZ, UR4 ;  /* 0x00000004ff027e24 */ /* 0x000fca000f8e00ff */
[----:B------:R-:W-:-:S13]  /*15050*/  ISETP.NE.AND P2, PT, R2, 0x3, PT ;  /* 0x000000030200780c */ /* 0x000fda0003f45270 */
[----:B------:R-:W-:Y:S05]  /*15060*/  @!P2 BRA `(.L_x_561) ;  /* 0x000000000004a947 */ /* 0x000fea0003800000 */
[----:B------:R-:W-:Y:S01]  /*15070*/  BPT.TRAP 0x1 ;  /* 0x000000040000795c */ /* 0x000fe20000300000 */
.L_x_561:
[----:B-1----:R-:W3:Y:S04]  /*15080*/  LDL R3, [R1+0x8] ;  /* 0x0000080001037983 */ /* 0x002ee80000100800 */
[----:B--2---:R-:W2:Y:S01]  /*15090*/  LDL.LU R7, [R1+0x10] ;  /* 0x0000100001077983 */ /* 0x004ea20000300800 */
[----:B------:R-:W-:-:S04]  /*150a0*/  VIADD R2, R0, 0x38840 ;  /* 0x0003884000027836 */ /* 0x000fc80000000000 */
[C---:B---3--:R-:W-:Y:S02]  /*150b0*/  IMAD R6, R3.reuse, 0x8, R2 ;  /* 0x0000000803067824 */ /* 0x048fe400078e0202 */
[----:B------:R-:W-:Y:S01]  /*150c0*/  VIADD R3, R3, 0x1 ;  /* 0x0000000103037836 */ /* 0x000fe20000000000 */
[----:B--2---:R-:W-:-:S04]  /*150d0*/  SHF.L.U32 R5, R7, 0x1f, RZ ;  /* 0x0000001f07057819 */ /* 0x004fc800000006ff */
[C---:B------:R-:W-:Y:S01]  /*150e0*/  ISETP.NE.AND P1, PT, R3.reuse, 0x2, PT ;  /* 0x000000020300780c */ /* 0x040fe20003f25270 */
[----:B------:R-:W1:Y:S03]  /*150f0*/  SYNCS.PHASECHK.TRANS64.TRYWAIT P0, [R6+URZ], R5 ;  /* 0x00000005060075a7 */ /* 0x000e66000800017f */
[----:B------:R-:W-:Y:S02]  /*15100*/  SEL R4, RZ, 0x1, P1 ;  /* 0x00000001ff047807 */ /* 0x000fe40000800000 */
[----:B------:R-:W-:Y:S02]  /*15110*/  SEL R3, R3, RZ, P1 ;  /* 0x000000ff03037207 */ /* 0x000fe40000800000 */
[----:B------:R-:W-:-:S03]  /*15120*/  LOP3.LUT R4, R7, R4, RZ, 0x3c, !PT ;  /* 0x0000000407047212 */ /* 0x000fc600078e3cff */
[----:B------:R-:W-:Y:S01]  /*15130*/  IMAD R7, R3, 0x8, R2 ;  /* 0x0000000803077824 */ /* 0x000fe200078e0202 */
[----:B------:R-:W-:Y:S01]  /*15140*/  SHF.L.U32 R2, R4, 0x1f, RZ ;  /* 0x0000001f04027819 */ /* 0x000fe200000006ff */
[----:B-1----:R-:W-:Y:S06]  /*15150*/  @!P0 BRA `(.L_x_562) ;  /* 0x0000001c00b48947 */ /* 0x002fec0003800000 */
.L_x_631:
[----:B------:R-:W2:Y:S02]  /*15160*/  SYNCS.PHASECHK.TRANS64.TRYWAIT P0, [R7+URZ], R2 ;  /* 0x00000002070075a7 */ /* 0x000ea4000800017f */
[----:B--2---:R-:W-:Y:S05]  /*15170*/  @!P0 BRA `(.L_x_563) ;  /* 0x0000001c00c08947 */ /* 0x004fea0003800000 */
.L_x_632:
[----:B------:R-:W-:Y:S05]  /*15180*/  @!P2 BRA `(.L_x_564) ;  /* 0x000000000004a947 */ /* 0x000fea0003800000 */
[----:B------:R-:W-:Y:S01]  /*15190*/  BPT.TRAP 0x1 ;  /* 0x000000040000795c */ /* 0x000fe20000300000 */
.L_x_564:
[----:B------:R-:W3:Y:S01]  /*151a0*/  LDL.LU R4, [R1+0x8] ;  /* 0x0000080001047983 */ /* 0x000ee20000300800 */
[----:B------:R-:W-:-:S04]  /*151b0*/  VIADD R0, R0, 0x38860 ;  /* 0x0003886000007836 */ /* 0x000fc80000000000 */
[----:B---3--:R-:W-:-:S04]  /*151c0*/  IMAD R4, R4, 0x8, R0 ;  /* 0x0000000804047824 */ /* 0x008fc800078e0200 */
[----:B------:R-:W3:Y:S02]  /*151d0*/  SYNCS.PHASECHK.TRANS64.TRYWAIT P0, [R4+URZ], R5 ;  /* 0x00000005040075a7 */ /* 0x000ee4000800017f */
[----:B---3--:R-:W-:Y:S05]  /*151e0*/  @!P0 BRA `(.L_x_565) ;  /* 0x0000001c00b88947 */ /* 0x008fea0003800000 */
.L_x_633:
[----:B------:R-:W-:-:S07]  /*151f0*/  IMAD R3, R3, 0x8, R0 ;  /* 0x0000000803037824 */ /* 0x000fce00078e0200 */
.L_x_566:
[----:B----4-:R4:W0:Y:S02]  /*15200*/  SYNCS.PHASECHK.TRANS64.TRYWAIT P0, [R3+URZ], R2 ;  /* 0x00000002030075a7 */ /* 0x010824000800017f */
[----:B0-----:R-:W-:Y:S05]  /*15210*/  @!P0 NANOSLEEP.SYNCS 0x989680 ;  /* 0x009896800000895d */ /* 0x001fea0003900000 */
[----:B------:R-:W0:Y:S02]  /*15220*/  @!P0 SYNCS.PHASECHK.TRANS64 P0, [R3+URZ], R2 ;  /* 0x00000002030085a7 */ /* 0x000e24000800007f */
[----:B0-----:R-:W-:Y:S05]  /*15230*/  @!P0 BRA `(.L_x_566) ;  /* 0xfffffffc00f08947 */ /* 0x001fea000383ffff */
.L_x_559:
[----:B------:R-:W-:Y:S05]  /*15240*/  BSYNC B0 ;  /* 0x0000000000007941 */ /* 0x000fea0003800000 */
.L_x_558:
[----:B------:R-:W-:Y:S05]  /*15250*/  EXIT ;  /* 0x000000000000794d */ /* 0x000fea0003800000 */
.L_x_393:
[----:B0-----:R0:W1:Y:S02]  /*15260*/  SYNCS.PHASECHK.TRANS64.TRYWAIT P1, [R5+URZ+0x38800], R0 ;  /* 0x03880000050075a7 */ /* 0x001064000802017f */
[----:B-1----:R-:W-:Y:S05]  /*15270*/  @!P1 NANOSLEEP.SYNCS 0x989680 ;  /* 0x009896800000995d */ /* 0x002fea0003900000 */
[----:B------:R-:W1:Y:S02]  /*15280*/  @!P1 SYNCS.PHASECHK.TRANS64 P1, [R5+URZ+0x38800], R0 ;  /* 0x03880000050095a7 */ /* 0x000e64000802007f */
[----:B-1----:R-:W-:Y:S05]  /*15290*/  @!P1 BRA `(.L_x_393) ;  /* 0xfffffffc00f09947 */ /* 0x002fea000383ffff */
[----:B------:R-:W-:Y:S05]  /*152a0*/  BRA `(.L_x_567) ;  /* 0xfffffec400b87947 */ /* 0x000fea000383ffff */
.L_x_397:
[----:B-1----:R1:W2:Y:S02]  /*152b0*/  SYNCS.PHASECHK.TRANS64.TRYWAIT P2, [R0+URZ+0x38830], R3 ;  /* 0x03883003000075a7 */ /* 0x0022a4000804017f */
[----:B--2---:R-:W-:Y:S05]  /*152c0*/  @!P2 NANOSLEEP.SYNCS 0x989680 ;  /* 0x009896800000a95d */ /* 0x004fea0003900000 */
[----:B------:R-:W2:Y:S02]  /*152d0*/  @!P2 SYNCS.PHASECHK.TRANS64 P2, [R0+URZ+0x38830], R3 ;  /* 0x038830030000a5a7 */ /* 0x000ea4000804007f */
[----:B--2---:R-:W-:Y:S05]  /*152e0*/  @!P2 BRA `(.L_x_397) ;  /* 0xfffffffc00f0a947 */ /* 0x004fea000383ffff */
[----:B------:R-:W-:Y:S05]  /*152f0*/  BRA `(.L_x_396) ;  /* 0xfffffec400dc7947 */ /* 0x000fea000383ffff */
.L_x_402:
[----:B------:R-:W-:-:S13]  /*15300*/  R2UR UR4, R233 ;  /* 0x00000000e90472ca */ /* 0x000fda00000e0000 */
[----:B-1----:R-:W-:-:S04]  /*15310*/  IMAD.U32 R4, RZ, RZ, UR4 ;  /* 0x00000004ff047e24 */ /* 0x002fc8000f8e00ff */
[----:B------:R1:W2:Y:S03]  /*15320*/  SYNCS.PHASECHK.TRANS64.TRYWAIT P2, [R4+URZ+0x38830], R3 ;  /* 0x03883003040075a7 */ /* 0x0002a6000804017f */
[----:B--2---:R-:W-:Y:S05]  /*15330*/  @!P2 NANOSLEEP.SYNCS 0x989680 ;  /* 0x009896800000a95d */ /* 0x004fea0003900000 */
[----:B------:R-:W2:Y:S02]  /*15340*/  @!P2 SYNCS.PHASECHK.TRANS64 P2, [R4+URZ+0x38830], R3 ;  /* 0x038830030400a5a7 */ /* 0x000ea4000804007f */
[----:B--2---:R-:W-:Y:S05]  /*15350*/  @!P2 BRA `(.L_x_402) ;  /* 0xfffffffc00e8a947 */ /* 0x004fea000383ffff */
[----:B------:R-:W-:Y:S05]  /*15360*/  BRA `(.L_x_401) ;  /* 0xffffff0c00807947 */ /* 0x000fea000383ffff */
.L_x_406:
[----:B01----:R-:W-:-:S04]  /*15370*/  IMAD.U32 R3, RZ, RZ, UR4 ;  /* 0x00000004ff037e24 */ /* 0x003fc8000f8e00ff */
[----:B------:R0:W1:Y:S03]  /*15380*/  SYNCS.PHASECHK.TRANS64.TRYWAIT P2, [R3+URZ+0x38850], R0 ;  /* 0x03885000030075a7 */ /* 0x000066000804017f */
[----:B-1----:R-:W-:Y:S05]  /*15390*/  @!P2 NANOSLEEP.SYNCS 0x989680 ;  /* 0x009896800000a95d */ /* 0x002fea0003900000 */
[----:B------:R-:W1:Y:S02]  /*153a0*/  @!P2 SYNCS.PHASECHK.TRANS64 P2, [R3+URZ+0x38850], R0 ;  /* 0x038850000300a5a7 */ /* 0x000e64000804007f */
[----:B-1----:R-:W-:Y:S05]  /*153b0*/  @!P2 BRA `(.L_x_406) ;  /* 0xfffffffc00eca947 */ /* 0x002fea000383ffff */
[----:B------:R-:W-:Y:S05]  /*153c0*/  BRA `(.L_x_405) ;  /* 0xffffff3400a07947 */ /* 0x000fea000383ffff */
.L_x_411:
[----:B-1----:R1:W2:Y:S02]  /*153d0*/  SYNCS.PHASECHK.TRANS64.TRYWAIT P0, [R11+URZ+0x38850], R0 ;  /* 0x038850000b0075a7 */ /* 0x0022a4000800017f */
[----:B--2---:R-:W-:Y:S05]  /*153e0*/  @!P0 NANOSLEEP.SYNCS 0x989680 ;  /* 0x009896800000895d */ /* 0x004fea0003900000 */
[----:B------:R-:W2:Y:S02]  /*153f0*/  @!P0 SYNCS.PHASECHK.TRANS64 P0, [R11+URZ+0x38850], R0 ;  /* 0x038850000b0085a7 */ /* 0x000ea4000800007f */
[----:B--2---:R-:W-:Y:S05]  /*15400*/  @!P0 BRA `(.L_x_411) ;  /* 0xfffffffc00f08947 */ /* 0x004fea000383ffff */
[----:B------:R-:W-:Y:S05]  /*15410*/  BRA `(.L_x_410) ;  /* 0xffffff5000d47947 */ /* 0x000fea000383ffff */
.L_x_453:
[----:B------:R-:W2:Y:S01]  /*15420*/  S2R R4, SR_TID.X ;  /* 0x0000000000047919 */ /* 0x000ea20000002100 */
[----:B------:R-:W-:Y:S01]  /*15430*/  BSSY B0, `(.L_x_568) ;  /* 0x000000a000007945 */ /* 0x000fe20003800000 */
[----:B-1----:R-:W-:Y:S02]  /*15440*/  IMAD.MOV.U32 R12, RZ, RZ, RZ ;  /* 0x000000ffff0c7224 */ /* 0x002fe400078e00ff */
[----:B------:R-:W-:Y:S02]  /*15450*/  IMAD.MOV.U32 R11, RZ, RZ, 0x1f ;  /* 0x0000001fff0b7424 */ /* 0x000fe400078e00ff */
[----:B------:R-:W-:Y:S01]  /*15460*/  IMAD.MOV.U32 R15, RZ, RZ, -0x1 ;  /* 0xffffffffff0f7424 */ /* 0x000fe200078e00ff */
[----:B--2---:R-:W-:-:S04]  /*15470*/  SHF.R.U32.HI R4, RZ, 0x5, R4 ;  /* 0x00000005ff047819 */ /* 0x004fc80000011604 */
[----:B------:R-:W-:-:S05]  /*15480*/  LOP3.LUT R4, R4, 0x3, RZ, 0xc0, !PT ;  /* 0x0000000304047812 */ /* 0x000fca00078ec0ff */
[----:B------:R-:W-:-:S07]  /*15490*/  IMAD.MOV.U32 R13, RZ, RZ, R4 ;  /* 0x000000ffff0d7224 */ /* 0x000fce00078e0004 */
[----:B0-----:R-:W-:Y:S05]  /*154a0*/  WARPSYNC.COLLECTIVE R15, `(.L_x_569) ;  /* 0x000000000f087348 */ /* 0x001fea0003c00000 */
[----:B------:R1:W2:Y:S02]  /*154b0*/  SHFL.IDX P6, R14, R13, R12, R11 ;  /* 0x0000000c0d0e7389 */ /* 0x0002a400000c000b */
[----:B012---:R-:W-:Y:S01]  /*154c0*/  ENDCOLLECTIVE ;  /* 0x000000000000791b */ /* 0x007fe20003800000 */
.L_x_569:
[----:B------:R-:W-:Y:S05]  /*154d0*/  BSYNC B0 ;  /* 0x0000000000007941 */ /* 0x000fea0003800000 */
.L_x_568:
[----:B------:R-:W-:Y:S05]  /*154e0*/  BRA `(.L_x_570) ;  /* 0xffffffa400a87947 */ /* 0x000fea000383ffff */
.L_x_455:
[----:B------:R-:W-:Y:S01]  /*154f0*/  BSSY B0, `(.L_x_571) ;  /* 0x0000006000007945 */ /* 0x000fe20003800000 */
[----:B------:R-:W-:-:S07]  /*15500*/  IMAD.MOV.U32 R15, RZ, RZ, -0x1 ;  /* 0xffffffffff0f7424 */ /* 0x000fce00078e00ff */
[----:B0123--:R-:W-:Y:S05]  /*15510*/  WARPSYNC.COLLECTIVE R15, `(.L_x_572) ;  /* 0x000000000f0c7348 */ /* 0x00ffea0003c00000 */
[----:B------:R-:W-:Y:S02]  /*15520*/  ELECT P6, UR62, PT ;  /* 0x00000000003e782f */ /* 0x000fe400038c0000 */
[----:B------:R-:W-:Y:S01]  /*15530*/  MOV R14, UR62 ;  /* 0x0000003e000e7c02 */ /* 0x000fe20008000f00 */
[----:B0123--:R-:W-:Y:S10]  /*15540*/  ENDCOLLECTIVE ;  /* 0x000000000000791b */ /* 0x00fff40003800000 */
.L_x_572:
[----:B------:R-:W-:Y:S05]  /*15550*/  BSYNC B0 ;  /* 0x0000000000007941 */ /* 0x000fea0003800000 */
.L_x_571:
[----:B------:R-:W-:Y:S05]  /*15560*/  BRA `(.L_x_573) ;  /* 0xffffffa400ac7947 */ /* 0x000fea000383ffff */
.L_x_457:
[----:B---3--:R3:W4:Y:S02]  /*15570*/  SYNCS.PHASECHK.TRANS64.TRYWAIT P0, [R0+URZ+0x38840], R2 ;  /* 0x03884002000075a7 */ /* 0x008724000800017f */
[----:B----4-:R-:W-:Y:S05]  /*15580*/  @!P0 NANOSLEEP.SYNCS 0x989680 ;  /* 0x009896800000895d */ /* 0x010fea0003900000 */
[----:B------:R-:W4:Y:S02]  /*15590*/  @!P0 SYNCS.PHASECHK.TRANS64 P0, [R0+URZ+0x38840], R2 ;  /* 0x03884002000085a7 */ /* 0x000f24000800007f */
[----:B----4-:R-:W-:Y:S05]  /*155a0*/  @!P0 BRA `(.L_x_457) ;  /* 0xfffffffc00f08947 */ /* 0x010fea000383ffff */
[----:B------:R-:W-:Y:S05]  /*155b0*/  BRA `(.L_x_574) ;  /* 0xffffffa8001c7947 */ /* 0x000fea000383ffff */
.L_x_461:
[----:B------:R-:W2:Y:S01]  /*155c0*/  LDL.LU R11, [R1+0x3c] ;  /* 0x00003c00010b7983 */ /* 0x000ea20000300800 */
[----:B------:R-:W-:Y:S01]  /*155d0*/  IMAD.MOV.U32 R13, RZ, RZ, R0 ;  /* 0x000000ffff0d7224 */ /* 0x000fe200078e0000 */
[----:B------:R-:W-:Y:S01]  /*155e0*/  LOP3.LUT R8, R8, 0x7f, RZ, 0xc0, !PT ;  /* 0x0000007f08087812 */ /* 0x000fe200078ec0ff */
[----:B------:R-:W-:Y:S02]  /*155f0*/  IMAD.MOV.U32 R12, RZ, RZ, RZ ;  /* 0x000000ffff0c7224 */ /* 0x000fe400078e00ff */
[----:B------:R-:W-:Y:S01]  /*15600*/  IMAD.MOV.U32 R15, RZ, RZ, -0x1 ;  /* 0xffffffffff0f7424 */ /* 0x000fe200078e00ff */
[----:B------:R-:W-:-:S05]  /*15610*/  SHF.R.U32.HI R5, RZ, 0x3, R8 ;  /* 0x00000003ff057819 */ /* 0x000fca0000011608 */
[----:B------:R-:W-:-:S04]  /*15620*/  IMAD.IADD R2, R5, 0x1, R17 ;  /* 0x0000000105027824 */ /* 0x000fc800078e0211 */
[----:B------:R-:W-:Y:S02]  /*15630*/  VIADD R5, R2, 0x10 ;  /* 0x0000001002057836 */ /* 0x000fe40000000000 */
[----:B--2---:R-:W-:Y:S02]  /*15640*/  IMAD R3, R11, R7, RZ ;  /* 0x000000070b037224 */ /* 0x004fe400078e02ff */
[----:B------:R-:W-:-:S03]  /*15650*/  IMAD.MOV.U32 R11, RZ, RZ, 0x181f ;  /* 0x0000181fff0b7424 */ /* 0x000fc600078e00ff */
[----:B------:R-:W-:-:S13]  /*15660*/  ISETP.GE.AND P5, PT, R2, R3, PT ;  /* 0x000000030200720c */ /* 0x000fda0003fa6270 */
[----:B-----5:R-:W-:Y:S05]  /*15670*/  WARPSYNC.COLLECTIVE R15, `(.L_x_575) ;  /* 0x000000000f087348 */ /* 0x020fea0003c00000 */
[----:B------:R0:W1:Y:S02]  /*15680*/  SHFL.IDX P6, R14, R13, R12, R11 ;  /* 0x0000000c0d0e7389 */ /* 0x00006400000c000b */
[----:B01---5:R-:W-:Y:S01]  /*15690*/  ENDCOLLECTIVE ;  /* 0x000000000000791b */ /* 0x023fe20003800000 */
.L_x_575:
[----:B------:R-:W-:Y:S02]  /*156a0*/  IMAD.MOV.U32 R13, RZ, RZ, R4 ;  /* 0x000000ffff0d7224 */ /* 0x000fe400078e0004 */
[----:B------:R-:W-:-:S07]  /*156b0*/  IMAD.MOV.U32 R6, RZ, RZ, R14 ;  /* 0x000000ffff067224 */ /* 0x000fce00078e000e */
[----:B------:R-:W-:Y:S05]  /*156c0*/  WARPSYNC.COLLECTIVE R15, `(.L_x_576) ;  /* 0x000000000f087348 */ /* 0x000fea0003c00000 */
[----:B------:R0:W1:Y:S02]  /*156d0*/  SHFL.IDX P6, R14, R13, R12, R11 ;  /* 0x0000000c0d0e7389 */ /* 0x00006400000c000b */
[----:B01----:R-:W-:Y:S01]  /*156e0*/  ENDCOLLECTIVE ;  /* 0x000000000000791b */ /* 0x003fe20003800000 */
.L_x_576:
        /* <DEDUP_REMOVED lines=20> */
.L_x_577:
[----:B------:R-:W-:Y:S02]  /*15830*/  IMAD.MOV.U32 R13, RZ, RZ, R4 ;  /* 0x000000ffff0d7224 */ /* 0x000fe400078e0004 */
[----:B------:R-:W-:-:S07]  /*15840*/  IMAD.MOV.U32 R6, RZ, RZ, R14 ;  /* 0x000000ffff067224 */ /* 0x000fce00078e000e */
[----:B------:R-:W-:Y:S05]  /*15850*/  WARPSYNC.COLLECTIVE R15, `(.L_x_578) ;  /* 0x000000000f087348 */ /* 0x000fea0003c00000 */
[----:B------:R0:W1:Y:S02]  /*15860*/  SHFL.IDX P6, R14, R13, R12, R11 ;  /* 0x0000000c0d0e7389 */ /* 0x00006400000c000b */
[----:B01----:R-:W-:Y:S01]  /*15870*/  ENDCOLLECTIVE ;  /* 0x000000000000791b */ /* 0x003fe20003800000 */
.L_x_578:
[----:B------:R-:W-:Y:S01]  /*15880*/  ULDC.64 UR4, c[0x0][0x208] ;  /* 0x0000820000047ab9 */ /* 0x000fe20000000a00 */
[----:B------:R-:W-:Y:S02]  /*15890*/  IMAD.MOV.U32 R13, RZ, RZ, R0 ;  /* 0x000000ffff0d7224 */ /* 0x000fe400078e0000 */
[----:B------:R-:W-:Y:S01]  /*158a0*/  IMAD.MOV.U32 R12, RZ, RZ, 0x2 ;  /* 0x00000002ff0c7424 */ /* 0x000fe200078e00ff */
[----:B------:R-:W-:-:S04]  /*158b0*/  MOV R5, R14 ;  /* 0x0000000e00057202 */ /* 0x000fc80000000f00 */
[----:B------:R-:W-:-:S05]  /*158c0*/  @!P5 LEA R5, P4, R10, R5, 0x1 ;  /* 0x000000050a05d211 */ /* 0x000fca00078808ff */
[----:B------:R-:W-:-:S04]  /*158d0*/  @!P5 IMAD.X R6, RZ, RZ, R6, P4 ;  /* 0x000000ffff06d224 */ /* 0x000fc800020e0606 */
[----:B------:R-:W-:Y:S02]  /*158e0*/  @!P5 IMAD.MOV.U32 R7, RZ, RZ, R6 ;  /* 0x000000ffff07d224 */ /* 0x000fe400078e0006 */
        /* <DEDUP_REMOVED lines=13> */
.L_x_579:
[----:B------:R-:W-:Y:S02]  /*159c0*/  IMAD.MOV.U32 R13, RZ, RZ, R4 ;  /* 0x000000ffff0d7224 */ /* 0x000fe400078e0004 */
[----:B------:R-:W-:-:S07]  /*159d0*/  IMAD.MOV.U32 R6, RZ, RZ, R14 ;  /* 0x000000ffff067224 */ /* 0x000fce00078e000e */
[----:B------:R-:W-:Y:S05]  /*159e0*/  WARPSYNC.COLLECTIVE R15, `(.L_x_580) ;  /* 0x000000000f087348 */ /* 0x000fea0003c00000 */
[----:B------:R0:W1:Y:S02]  /*159f0*/  SHFL.IDX P6, R14, R13, R12, R11 ;  /* 0x0000000c0d0e7389 */ /* 0x00006400000c000b */
[----:B01----:R-:W-:Y:S01]  /*15a00*/  ENDCOLLECTIVE ;  /* 0x000000000000791b */ /* 0x003fe20003800000 */
.L_x_580:
[----:B------:R-:W-:Y:S01]  /*15a10*/  ULDC.64 UR4, c[0x0][0x208] ;  /* 0x0000820000047ab9 */ /* 0x000fe20000000a00 */
[----:B------:R-:W-:Y:S02]  /*15a20*/  IMAD.MOV.U32 R13, RZ, RZ, R0 ;  /* 0x000000ffff0d7224 */ /* 0x000fe400078e0000 */
[----:B------:R-:W-:Y:S02]  /*15a30*/  IMAD.MOV.U32 R12, RZ, RZ, 0x3 ;  /* 0x00000003ff0c7424 */ /* 0x000fe400078e00ff */
[----:B------:R-:W-:-:S05]  /*15a40*/  IMAD.MOV.U32 R5, RZ, RZ, R14 ;  /* 0x000000ffff057224 */ /* 0x000fca00078e000e */
        /* <DEDUP_REMOVED lines=16> */
.L_x_581:
[----:B------:R-:W-:Y:S02]  /*15b50*/  IMAD.MOV.U32 R13, RZ, RZ, R4 ;  /* 0x000000ffff0d7224 */ /* 0x000fe400078e0004 */
[----:B------:R-:W-:-:S07]  /*15b60*/  IMAD.MOV.U32 R6, RZ, RZ, R14 ;  /* 0x000000ffff067224 */ /* 0x000fce00078e000e */
[----:B------:R-:W-:Y:S05]  /*15b70*/  WARPSYNC.COLLECTIVE R15, `(.L_x_582) ;  /* 0x000000000f087348 */ /* 0x000fea0003c00000 */
[----:B------:R0:W1:Y:S02]  /*15b80*/  SHFL.IDX P6, R14, R13, R12, R11 ;  /* 0x0000000c0d0e7389 */ /* 0x00006400000c000b */
[----:B01----:R-:W-:Y:S01]  /*15b90*/  ENDCOLLECTIVE ;  /* 0x000000000000791b */ /* 0x003fe20003800000 */
.L_x_582:
        /* <DEDUP_REMOVED lines=20> */
.L_x_583:
[----:B------:R-:W-:Y:S02]  /*15ce0*/  IMAD.MOV.U32 R13, RZ, RZ, R4 ;  /* 0x000000ffff0d7224 */ /* 0x000fe400078e0004 */
[----:B------:R-:W-:-:S07]  /*15cf0*/  IMAD.MOV.U32 R6, RZ, RZ, R14 ;  /* 0x000000ffff067224 */ /* 0x000fce00078e000e */
[----:B------:R-:W-:Y:S05]  /*15d00*/  WARPSYNC.COLLECTIVE R15, `(.L_x_584) ;  /* 0x000000000f087348 */ /* 0x000fea0003c00000 */
[----:B------:R0:W1:Y:S02]  /*15d10*/  SHFL.IDX P6, R14, R13, R12, R11 ;  /* 0x0000000c0d0e7389 */ /* 0x00006400000c000b */
[----:B01----:R-:W-:Y:S01]  /*15d20*/  ENDCOLLECTIVE ;  /* 0x000000000000791b */ /* 0x003fe20003800000 */
.L_x_584:
        /* <DEDUP_REMOVED lines=20> */
.L_x_585:
[----:B------:R-:W-:Y:S01]  /*15e70*/  IMAD.MOV.U32 R13, RZ, RZ, R4 ;  /* 0x000000ffff0d7224 */ /* 0x000fe200078e0004 */
[----:B------:R-:W-:-:S07]  /*15e80*/  MOV R6, R14 ;  /* 0x0000000e00067202 */ /* 0x000fce0000000f00 */
[----:B------:R-:W-:Y:S05]  /*15e90*/  WARPSYNC.COLLECTIVE R15, `(.L_x_586) ;  /* 0x000000000f087348 */ /* 0x000fea0003c00000 */
[----:B------:R0:W1:Y:S02]  /*15ea0*/  SHFL.IDX P6, R14, R13, R12, R11 ;  /* 0x0000000c0d0e7389 */ /* 0x00006400000c000b */
[----:B01----:R-:W-:Y:S01]  /*15eb0*/  ENDCOLLECTIVE ;  /* 0x000000000000791b */ /* 0x003fe20003800000 */
.L_x_586:
[----:B------:R-:W-:Y:S01]  /*15ec0*/  ULDC.64 UR4, c[0x0][0x208] ;  /* 0x0000820000047ab9 */ /* 0x000fe20000000a00 */
[----:B------:R-:W-:Y:S02]  /*15ed0*/  IMAD.MOV.U32 R13, RZ, RZ, R0 ;  /* 0x000000ffff0d7224 */ /* 0x000fe400078e0000 */
[----:B------:R-:W-:Y:S02]  /*15ee0*/  IMAD.MOV.U32 R12, RZ, RZ, 0x6 ;  /* 0x00000006ff0c7424 */ /* 0x000fe400078e00ff */
[----:B------:R-:W-:-:S05]  /*15ef0*/  IMAD.MOV.U32 R5, RZ, RZ, R14 ;  /* 0x000000ffff057224 */ /* 0x000fca00078e000e */
[----:B------:R-:W-:-:S05]  /*15f00*/  @!P5 LEA R5, P4, R10, R5, 0x1 ;  /* 0x000000050a05d211 */ /* 0x000fca00078808ff */
[----:B------:R-:W-:-:S04]  /*15f10*/  @!P5 IMAD.X R6, RZ, RZ, R6, P4 ;  /* 0x000000ffff06d224 */ /* 0x000fc800020e0606 */
[----:B------:R-:W-:Y:S02]  /*15f20*/  @!P5 IMAD.MOV.U32 R7, RZ, RZ, R6 ;  /* 0x000000ffff07d224 */ /* 0x000fe400078e0006 */
        /* <DEDUP_REMOVED lines=11> */
.L_x_587:
[----:B------:R-:W-:-:S05]  /*15fe0*/  VIADD R6, R2, 0x60 ;  /* 0x0000006002067836 */ /* 0x000fca0000000000 */
[----:B------:R-:W-:Y:S01]  /*15ff0*/  ISETP.GE.AND P5, PT, R6, R3, PT ;  /* 0x000000030600720c */ /* 0x000fe20003fa6270 */
[----:B------:R-:W-:Y:S02]  /*16000*/  IMAD.MOV.U32 R13, RZ, RZ, R4 ;  /* 0x000000ffff0d7224 */ /* 0x000fe400078e0004 */
[----:B------:R-:W-:-:S10]  /*16010*/  IMAD.MOV.U32 R8, RZ, RZ, R14 ;  /* 0x000000ffff087224 */ /* 0x000fd400078e000e */
[----:B------:R-:W-:Y:S05]  /*16020*/  WARPSYNC.COLLECTIVE R15, `(.L_x_588) ;  /* 0x000000000f087348 */ /* 0x000fea0003c00000 */
[----:B------:R0:W1:Y:S02]  /*16030*/  SHFL.IDX P6, R14, R13, R12, R11 ;  /* 0x0000000c0d0e7389 */ /* 0x00006400000c000b */
[----:B01----:R-:W-:Y:S01]  /*16040*/  ENDCOLLECTIVE ;  /* 0x000000000000791b */ /* 0x003fe20003800000 */
.L_x_588:
        /* <DEDUP_REMOVED lines=18> */
.L_x_589:
[----:B------:R-:W-:Y:S02]  /*16170*/  IMAD.MOV.U32 R13, RZ, RZ, R4 ;  /* 0x000000ffff0d7224 */ /* 0x000fe400078e0004 */
[----:B------:R-:W-:-:S07]  /*16180*/  IMAD.MOV.U32 R5, RZ, RZ, R14 ;  /* 0x000000ffff057224 */ /* 0x000fce00078e000e */
[----:B------:R-:W-:Y:S05]  /*16190*/  WARPSYNC.COLLECTIVE R15, `(.L_x_590) ;  /* 0x000000000f087348 */ /* 0x000fea0003c00000 */
[----:B------:R0:W1:Y:S02]  /*161a0*/  SHFL.IDX P6, R14, R13, R12, R11 ;  /* 0x0000000c0d0e7389 */ /* 0x00006400000c000b */
[----:B01----:R-:W-:Y:S01]  /*161b0*/  ENDCOLLECTIVE ;  /* 0x000000000000791b */ /* 0x003fe20003800000 */
.L_x_590:
[----:B------:R-:W-:Y:S01]  /*161c0*/  IMAD.MOV.U32 R4, RZ, RZ, R14 ;  /* 0x000000ffff047224 */ /* 0x000fe200078e000e */
[----:B------:R-:W-:Y:S06]  /*161d0*/  BRA `(.L_x_591) ;  /* 0xffffffac00047947 */ /* 0x000fec000383ffff */
.L_x_466:
[----:B0-----:R-:W2:Y:S02]  /*161e0*/  LDL R2, [R1+0x4] ;  /* 0x0000040001027983 */ /* 0x001ea40000100800 */
[----:B--2---:R0:W2:Y:S02]  /*161f0*/  SYNCS.PHASECHK.TRANS64.TRYWAIT P0, [R2+URZ+0x38820], R0 ;  /* 0x03882000020075a7 */ /* 0x0040a4000800017f */
[----:B--2---:R-:W-:Y:S05]  /*16200*/  @!P0 NANOSLEEP.SYNCS 0x989680 ;  /* 0x009896800000895d */ /* 0x004fea0003900000 */
[----:B------:R-:W2:Y:S02]  /*16210*/  @!P0 SYNCS.PHASECHK.TRANS64 P0, [R2+URZ+0x38820], R0 ;  /* 0x03882000020085a7 */ /* 0x000ea4000800007f */
[----:B--2---:R-:W-:Y:S05]  /*16220*/  @!P0 BRA `(.L_x_466) ;  /* 0xfffffffc00ec8947 */ /* 0x004fea000383ffff */
[----:B------:R-:W-:Y:S05]  /*16230*/  BRA `(.L_x_592) ;  /* 0xffffffac00847947 */ /* 0x000fea000383ffff */
.L_x_475:
[----:B-1----:R1:W2:Y:S02]  /*16240*/  SYNCS.PHASECHK.TRANS64.TRYWAIT P0, [R3+URZ+0x38840], R2 ;  /* 0x03884002030075a7 */ /* 0x0022a4000800017f */
[----:B--2---:R-:W-:Y:S05]  /*16250*/  @!P0 NANOSLEEP.SYNCS 0x989680 ;  /* 0x009896800000895d */ /* 0x004fea0003900000 */
[----:B------:R-:W2:Y:S02]  /*16260*/  @!P0 SYNCS.PHASECHK.TRANS64 P0, [R3+URZ+0x38840], R2 ;  /* 0x03884002030085a7 */ /* 0x000ea4000800007f */
[----:B--2---:R-:W-:Y:S05]  /*16270*/  @!P0 BRA `(.L_x_475) ;  /* 0xfffffffc00f08947 */ /* 0x004fea000383ffff */
[----:B------:R-:W-:Y:S05]  /*16280*/  BRA `(.L_x_593) ;  /* 0xffffffb000547947 */ /* 0x000fea000383ffff */
.L_x_483:
[----:B0-----:R0:W1:Y:S02]  /*16290*/  SYNCS.PHASECHK.TRANS64.TRYWAIT P0, [R3+URZ+0x60], R2 ;  /* 0x00006002030075a7 */ /* 0x001064000800017f */
[----:B-1----:R-:W-:Y:S05]  /*162a0*/  @!P0 NANOSLEEP.SYNCS 0x989680 ;  /* 0x009896800000895d */ /* 0x002fea0003900000 */
[----:B------:R-:W1:Y:S02]  /*162b0*/  @!P0 SYNCS.PHASECHK.TRANS64 P0, [R3+URZ+0x60], R2 ;  /* 0x00006002030085a7 */ /* 0x000e64000800007f */
[----:B-1----:R-:W-:Y:S05]  /*162c0*/  @!P0 BRA `(.L_x_483) ;  /* 0xfffffffc00f08947 */ /* 0x002fea000383ffff */
[----:B------:R-:W-:Y:S05]  /*162d0*/  BRA `(.L_x_594) ;  /* 0xffffffb400b07947 */ /* 0x000fea000383ffff */
.L_x_494:
[----:B--2---:R2:W3:Y:S02]  /*162e0*/  SYNCS.PHASECHK.TRANS64.TRYWAIT P0, [R3+URZ+0x38840], R2 ;  /* 0x03884002030075a7 */ /* 0x0044e4000800017f */
[----:B---3--:R-:W-:Y:S05]  /*162f0*/  @!P0 NANOSLEEP.SYNCS 0x989680 ;  /* 0x009896800000895d */ /* 0x008fea0003900000 */
[----:B------:R-:W3:Y:S02]  /*16300*/  @!P0 SYNCS.PHASECHK.TRANS64 P0, [R3+URZ+0x38840], R2 ;  /* 0x03884002030085a7 */ /* 0x000ee4000800007f */
[----:B---3--:R-:W-:Y:S05]  /*16310*/  @!P0 BRA `(.L_x_494) ;  /* 0xfffffffc00f08947 */ /* 0x008fea000383ffff */
[----:B------:R-:W-:Y:S05]  /*16320*/  BRA `(.L_x_595) ;  /* 0xffffffbc00e47947 */ /* 0x000fea000383ffff */
.L_x_502:
[----:B-1----:R1:W2:Y:S02]  /*16330*/  SYNCS.PHASECHK.TRANS64.TRYWAIT P0, [R2+URZ+0x60], R3 ;  /* 0x00006003020075a7 */ /* 0x0022a4000800017f */
[----:B--2---:R-:W-:Y:S05]  /*16340*/  @!P0 NANOSLEEP.SYNCS 0x989680 ;  /* 0x009896800000895d */ /* 0x004fea0003900000 */
[----:B------:R-:W2:Y:S02]  /*16350*/  @!P0 SYNCS.PHASECHK.TRANS64 P0, [R2+URZ+0x60], R3 ;  /* 0x00006003020085a7 */ /* 0x000ea4000800007f */
[----:B--2---:R-:W-:Y:S05]  /*16360*/  @!P0 BRA `(.L_x_502) ;  /* 0xfffffffc00f08947 */ /* 0x004fea000383ffff */
[----:B------:R-:W-:Y:S05]  /*16370*/  BRA `(.L_x_596) ;  /* 0xffffffc400407947 */ /* 0x000fea000383ffff */
.L_x_513:
[----:B---3--:R3:W4:Y:S02]  /*16380*/  SYNCS.PHASECHK.TRANS64.TRYWAIT P0, [R2+URZ+0x38840], R3 ;  /* 0x03884003020075a7 */ /* 0x008724000800017f */
[----:B----4-:R-:W-:Y:S05]  /*16390*/  @!P0 NANOSLEEP.SYNCS 0x989680 ;  /* 0x009896800000895d */ /* 0x010fea0003900000 */
[----:B------:R-:W4:Y:S02]  /*163a0*/  @!P0 SYNCS.PHASECHK.TRANS64 P0, [R2+URZ+0x38840], R3 ;  /* 0x03884003020085a7 */ /* 0x000f24000800007f */
[----:B----4-:R-:W-:Y:S05]  /*163b0*/  @!P0 BRA `(.L_x_513) ;  /* 0xfffffffc00f08947 */ /* 0x010fea000383ffff */
[----:B------:R-:W-:Y:S05]  /*163c0*/  BRA `(.L_x_597) ;  /* 0xffffffcc00387947 */ /* 0x000fea000383ffff */
.L_x_521:
[----:B-1----:R1:W2:Y:S02]  /*163d0*/  SYNCS.PHASECHK.TRANS64.TRYWAIT P0, [R2+URZ+0x60], R5 ;  /* 0x00006005020075a7 */ /* 0x0022a4000800017f */
[----:B--2---:R-:W-:Y:S05]  /*163e0*/  @!P0 NANOSLEEP.SYNCS 0x989680 ;  /* 0x009896800000895d */ /* 0x004fea0003900000 */
[----:B------:R-:W2:Y:S02]  /*163f0*/  @!P0 SYNCS.PHASECHK.TRANS64 P0, [R2+URZ+0x60], R5 ;  /* 0x00006005020085a7 */ /* 0x000ea4000800007f */
[----:B--2---:R-:W-:Y:S05]  /*16400*/  @!P0 BRA `(.L_x_521) ;  /* 0xfffffffc00f08947 */ /* 0x004fea000383ffff */
[----:B------:R-:W-:Y:S05]  /*16410*/  BRA `(.L_x_598) ;  /* 0xffffffd000947947 */ /* 0x000fea000383ffff */
.L_x_534:
[----:B--2---:R2:W4:Y:S02]  /*16420*/  SYNCS.PHASECHK.TRANS64.TRYWAIT P0, [R2+URZ+0x38860], R0 ;  /* 0x03886000020075a7 */ /* 0x004524000800017f */
[----:B----4-:R-:W-:Y:S05]  /*16430*/  @!P0 NANOSLEEP.SYNCS 0x989680 ;  /* 0x009896800000895d */ /* 0x010fea0003900000 */
[----:B------:R-:W4:Y:S02]  /*16440*/  @!P0 SYNCS.PHASECHK.TRANS64 P0, [R2+URZ+0x38860], R0 ;  /* 0x03886000020085a7 */ /* 0x000f24000800007f */
[----:B----4-:R-:W-:Y:S05]  /*16450*/  @!P0 BRA `(.L_x_534) ;  /* 0xfffffffc00f08947 */ /* 0x010fea000383ffff */
[----:B------:R-:W-:Y:S05]  /*16460*/  BRA `(.L_x_599) ;  /* 0xffffffd800707947 */ /* 0x000fea000383ffff */
.L_x_543:
[----:B------:R-:W-:Y:S01]  /*16470*/  BSSY B0, `(.L_x_600) ;  /* 0x0000008000007945 */ /* 0x000fe20003800000 */
[----:B------:R-:W-:Y:S02]  /*16480*/  IMAD.MOV.U32 R13, RZ, RZ, R16 ;  /* 0x000000ffff0d7224 */ /* 0x000fe400078e0010 */
[----:B------:R-:W-:Y:S02]  /*16490*/  IMAD.MOV.U32 R12, RZ, RZ, RZ ;  /* 0x000000ffff0c7224 */ /* 0x000fe400078e00ff */
[----:B------:R-:W-:Y:S02]  /*164a0*/  IMAD.MOV.U32 R11, RZ, RZ, 0x1f ;  /* 0x0000001fff0b7424 */ /* 0x000fe400078e00ff */
[----:B------:R-:W-:-:S07]  /*164b0*/  IMAD.MOV.U32 R15, RZ, RZ, -0x1 ;  /* 0xffffffffff0f7424 */ /* 0x000fce00078e00ff */
[----:B0----5:R-:W-:Y:S05]  /*164c0*/  WARPSYNC.COLLECTIVE R15, `(.L_x_601) ;  /* 0x000000000f087348 */ /* 0x021fea0003c00000 */
[----:B------:R1:W2:Y:S02]  /*164d0*/  SHFL.IDX P6, R14, R13, R12, R11 ;  /* 0x0000000c0d0e7389 */ /* 0x0002a400000c000b */
[----:B012--5:R-:W-:Y:S01]  /*164e0*/  ENDCOLLECTIVE ;  /* 0x000000000000791b */ /* 0x027fe20003800000 */
.L_x_601:
[----:B------:R-:W-:Y:S05]  /*164f0*/  BSYNC B0 ;  /* 0x0000000000007941 */ /* 0x000fea0003800000 */
.L_x_600:
[----:B------:R-:W-:Y:S02]  /*16500*/  IMAD.MOV.U32 R13, RZ, RZ, R16 ;  /* 0x000000ffff0d7224 */ /* 0x000fe400078e0010 */
[----:B------:R-:W-:Y:S02]  /*16510*/  IMAD.MOV.U32 R12, RZ, RZ, 0x1 ;  /* 0x00000001ff0c7424 */ /* 0x000fe400078e00ff */
[----:B------:R-:W-:Y:S02]  /*16520*/  IMAD.MOV.U32 R11, RZ, RZ, 0x1f ;  /* 0x0000001fff0b7424 */ /* 0x000fe400078e00ff */
[----:B------:R-:W-:Y:S02]  /*16530*/  IMAD.MOV.U32 R15, RZ, RZ, -0x1 ;  /* 0xffffffffff0f7424 */ /* 0x000fe400078e00ff */
[----:B------:R-:W-:Y:S02]  /*16540*/  IMAD.IADD R5, R19, 0x1, R7 ;  /* 0x0000000113057824 */ /* 0x000fe400078e0207 */
[----:B------:R-:W-:-:S07]  /*16550*/  IMAD.MOV.U32 R0, RZ, RZ, R14 ;  /* 0x000000ffff007224 */ /* 0x000fce00078e000e */
[----:B------:R-:W-:Y:S05]  /*16560*/  WARPSYNC.COLLECTIVE R15, `(.L_x_602) ;  /* 0x000000000f087348 */ /* 0x000fea0003c00000 */
[----:B------:R0:W1:Y:S02]  /*16570*/  SHFL.IDX P6, R14, R13, R12, R11 ;  /* 0x0000000c0d0e7389 */ /* 0x00006400000c000b */
[----:B01----:R-:W-:Y:S01]  /*16580*/  ENDCOLLECTIVE ;  /* 0x000000000000791b */ /* 0x003fe20003800000 */
.L_x_602:
[----:B------:R-:W-:Y:S01]  /*16590*/  ULDC UR4, c[0x0][0xc3c] ;  /* 0x00030f0000047ab9 */ /* 0x000fe20000000800 */
[----:B------:R-:W-:Y:S01]  /*165a0*/  ULDC.64 UR6, c[0x0][0x208] ;  /* 0x0000820000067ab9 */ /* 0x000fe20000000a00 */
[----:B------:R-:W-:-:S13]  /*165b0*/  ISETP.GE.OR P1, PT, R5, UR4, !P0 ;  /* 0x0000000405007c0c */ /* 0x000fda000c726670 */
[----:B------:R-:W0:Y:S01]  /*165c0*/  @!P1 LDC.64 R2, c[0x0][0xc80] ;  /* 0x00032000ff029b82 */ /* 0x000e220000000a00 */
[----:B------:R-:W-:Y:S01]  /*165d0*/  MOV R11, RZ ;  /* 0x000000ff000b7202 */ /* 0x000fe20000000f00 */
[----:B------:R-:W-:Y:S02]  /*165e0*/  IMAD.MOV.U32 R4, RZ, RZ, R14 ;  /* 0x000000ffff047224 */ /* 0x000fe400078e000e */
[----:B0-----:R-:W-:-:S06]  /*165f0*/  @!P1 IMAD.WIDE R2, R5, 0x4, R2 ;  /* 0x0000000405029825 */ /* 0x001fcc00078e0202 */
[----:B------:R0:W2:Y:S01]  /*16600*/  @!P1 LDG.E R3, desc[UR6][R2.64] ;  /* 0x0000000602039981 */ /* 0x0000a2000c1e1900 */
[C---:B------:R-:W-:Y:S02]  /*16610*/  ISETP.GE.U32.AND P2, PT, R7.reuse, 0x2, PT ;  /* 0x000000020700780c */ /* 0x040fe40003f46070 */
[C---:B------:R-:W-:Y:S02]  /*16620*/  ISETP.GE.U32.AND P3, PT, R7.reuse, 0x4, PT ;  /* 0x000000040700780c */ /* 0x040fe40003f66070 */
[C---:B------:R-:W-:Y:S02]  /*16630*/  ISETP.GE.U32.AND P4, PT, R7.reuse, 0x8, PT ;  /* 0x000000080700780c */ /* 0x040fe40003f86070 */
[C---:B------:R-:W-:Y:S01]  /*16640*/  ISETP.GE.U32.AND P5, PT, R7.reuse, 0x10, PT ;  /* 0x000000100700780c */ /* 0x040fe20003fa6070 */
[----:B0-----:R-:W-:Y:S02]  /*16650*/  IMAD.MOV.U32 R2, RZ, RZ, RZ ;  /* 0x000000ffff027224 */ /* 0x001fe400078e00ff */
[----:B--2---:R-:W-:Y:S01]  /*16660*/  @!P1 IMAD.MOV.U32 R2, RZ, RZ, R3 ;  /* 0x000000ffff029224 */ /* 0x004fe200078e0003 */
[----:B------:R-:W-:-:S03]  /*16670*/  ISETP.NE.AND P1, PT, R7, RZ, PT ;  /* 0x000000ff0700720c */ /* 0x000fc60003f25270 */
[----:B------:R-:W-:-:S10]  /*16680*/  IMAD.MOV.U32 R13, RZ, RZ, R2 ;  /* 0x000000ffff0d7224 */ /* 0x000fd400078e0002 */
[----:B------:R-:W-:Y:S05]  /*16690*/  WARPSYNC.COLLECTIVE R15, `(.L_x_603) ;  /* 0x000000000f087348 */ /* 0x000fea0003c00000 */
[----:B------:R0:W1:Y:S02]  /*166a0*/  SHFL.UP P6, R14, R13, R12, R11 ;  /* 0x0400000c0d0e7389 */ /* 0x00006400000c000b */
[----:B01----:R-:W-:Y:S01]  /*166b0*/  ENDCOLLECTIVE ;  /* 0x000000000000791b */ /* 0x003fe20003800000 */
.L_x_603:
[----:B------:R-:W-:Y:S02]  /*166c0*/  IMAD.MOV.U32 R12, RZ, RZ, 0x2 ;  /* 0x00000002ff0c7424 */ /* 0x000fe400078e00ff */
[----:B------:R-:W-:-:S05]  /*166d0*/  IMAD.MOV.U32 R3, RZ, RZ, R14 ;  /* 0x000000ffff037224 */ /* 0x000fca00078e000e */
[----:B------:R-:W-:-:S05]  /*166e0*/  SEL R3, R3, RZ, P1 ;  /* 0x000000ff03037207 */ /* 0x000fca0000800000 */
[----:B------:R-:W-:-:S04]  /*166f0*/  IMAD.IADD R3, R2, 0x1, R3 ;  /* 0x0000000102037824 */ /* 0x000fc800078e0203 */
[----:B------:R-:W-:-:S07]  /*16700*/  IMAD.MOV.U32 R13, RZ, RZ, R3 ;  /* 0x000000ffff0d7224 */ /* 0x000fce00078e0003 */
[----:B------:R-:W-:Y:S05]  /*16710*/  WARPSYNC.COLLECTIVE R15, `(.L_x_604) ;  /* 0x000000000f087348 */ /* 0x000fea0003c00000 */
[----:B------:R0:W1:Y:S02]  /*16720*/  SHFL.UP P6, R14, R13, R12, R11 ;  /* 0x0400000c0d0e7389 */ /* 0x00006400000c000b */
[----:B01----:R-:W-:Y:S01]  /*16730*/  ENDCOLLECTIVE ;  /* 0x000000000000791b */ /* 0x003fe20003800000 */
.L_x_604:
        /* <DEDUP_REMOVED lines=8> */
.L_x_605:
        /* <DEDUP_REMOVED lines=8> */
.L_x_606:
        /* <DEDUP_REMOVED lines=8> */
.L_x_607:
[----:B------:R-:W-:Y:S02]  /*168c0*/  IMAD.MOV.U32 R12, RZ, RZ, 0x1f ;  /* 0x0000001fff0c7424 */ /* 0x000fe400078e00ff */
[----:B------:R-:W-:Y:S02]  /*168d0*/  IMAD.MOV.U32 R11, RZ, RZ, 0x1f ;  /* 0x0000001fff0b7424 */ /* 0x000fe400078e00ff */
[----:B------:R-:W-:-:S05]  /*168e0*/  IMAD.MOV.U32 R5, RZ, RZ, R14 ;  /* 0x000000ffff057224 */ /* 0x000fca00078e000e */
[----:B------:R-:W-:-:S05]  /*168f0*/  SEL R5, R5, RZ, P5 ;  /* 0x000000ff05057207 */ /* 0x000fca0002800000 */
[----:B------:R-:W-:-:S04]  /*16900*/  IMAD.IADD R3, R3, 0x1, R5 ;  /* 0x0000000103037824 */ /* 0x000fc800078e0205 */
[----:B------:R-:W-:-:S07]  /*16910*/  IMAD.MOV.U32 R13, RZ, RZ, R3 ;  /* 0x000000ffff0d7224 */ /* 0x000fce00078e0003 */
[----:B------:R-:W-:Y:S05]  /*16920*/  WARPSYNC.COLLECTIVE R15, `(.L_x_608) ;  /* 0x000000000f087348 */ /* 0x000fea0003c00000 */
[----:B------:R0:W1:Y:S02]  /*16930*/  SHFL.IDX P6, R14, R13, R12, R11 ;  /* 0x0000000c0d0e7389 */ /* 0x00006400000c000b */
[----:B01----:R-:W-:Y:S01]  /*16940*/  ENDCOLLECTIVE ;  /* 0x000000000000791b */ /* 0x003fe20003800000 */
.L_x_608:
[----:B------:R-:W-:Y:S01]  /*16950*/  IMAD.MOV.U32 R6, RZ, RZ, R14 ;  /* 0x000000ffff067224 */ /* 0x000fe200078e000e */
[----:B------:R-:W-:Y:S06]  /*16960*/  BRA `(.L_x_609) ;  /* 0xffffffdc00747947 */ /* 0x000fec000383ffff */
.L_x_548:
[----:B------:R-:W-:Y:S01]  /*16970*/  BSSY B0, `(.L_x_610) ;  /* 0x0000008000007945 */ /* 0x000fe20003800000 */
[----:B-----5:R-:W-:Y:S02]  /*16980*/  IMAD.MOV.U32 R13, RZ, RZ, R2 ;  /* 0x000000ffff0d7224 */ /* 0x020fe400078e0002 */
[----:B------:R-:W-:Y:S02]  /*16990*/  IMAD.MOV.U32 R12, RZ, RZ, 0x1 ;  /* 0x00000001ff0c7424 */ /* 0x000fe400078e00ff */
[----:B------:R-:W-:Y:S02]  /*169a0*/  IMAD.MOV.U32 R11, RZ, RZ, RZ ;  /* 0x000000ffff0b7224 */ /* 0x000fe400078e00ff */
[----:B------:R-:W-:-:S07]  /*169b0*/  IMAD.MOV.U32 R15, RZ, RZ, -0x1 ;  /* 0xffffffffff0f7424 */ /* 0x000fce00078e00ff */
[----:B01----:R-:W-:Y:S05]  /*169c0*/  WARPSYNC.COLLECTIVE R15, `(.L_x_611) ;  /* 0x000000000f087348 */ /* 0x003fea0003c00000 */
[----:B------:R2:W3:Y:S02]  /*169d0*/  SHFL.UP P6, R14, R13, R12, R11 ;  /* 0x0400000c0d0e7389 */ /* 0x0004e400000c000b */
[----:B0123--:R-:W-:Y:S01]  /*169e0*/  ENDCOLLECTIVE ;  /* 0x000000000000791b */ /* 0x00ffe20003800000 */
.L_x_611:
[----:B------:R-:W-:Y:S05]  /*169f0*/  BSYNC B0 ;  /* 0x0000000000007941 */ /* 0x000fea0003800000 */
.L_x_610:
[----:B------:R-:W-:Y:S02]  /*16a00*/  IMAD.MOV.U32 R3, RZ, RZ, R14 ;  /* 0x000000ffff037224 */ /* 0x000fe400078e000e */
[----:B------:R-:W-:Y:S02]  /*16a10*/  IMAD.MOV.U32 R12, RZ, RZ, 0x2 ;  /* 0x00000002ff0c7424 */ /* 0x000fe400078e00ff */
[----:B------:R-:W-:Y:S01]  /*16a20*/  IMAD.MOV.U32 R11, RZ, RZ, RZ ;  /* 0x000000ffff0b7224 */ /* 0x000fe200078e00ff */
[----:B------:R-:W-:Y:S01]  /*16a30*/  SEL R3, R3, RZ, P1 ;  /* 0x000000ff03037207 */ /* 0x000fe20000800000 */
[----:B------:R-:W-:-:S04]  /*16a40*/  IMAD.MOV.U32 R15, RZ, RZ, -0x1 ;  /* 0xffffffffff0f7424 */ /* 0x000fc800078e00ff */
[----:B------:R-:W-:-:S04]  /*16a50*/  IMAD.IADD R3, R2, 0x1, R3 ;  /* 0x0000000102037824 */ /* 0x000fc800078e0203 */
[----:B------:R-:W-:-:S07]  /*16a60*/  IMAD.MOV.U32 R13, RZ, RZ, R3 ;  /* 0x000000ffff0d7224 */ /* 0x000fce00078e0003 */
[----:B------:R-:W-:Y:S05]  /*16a70*/  WARPSYNC.COLLECTIVE R15, `(.L_x_612) ;  /* 0x000000000f087348 */ /* 0x000fea0003c00000 */
[----:B------:R0:W1:Y:S02]  /*16a80*/  SHFL.UP P6, R14, R13, R12, R11 ;  /* 0x0400000c0d0e7389 */ /* 0x00006400000c000b */
[----:B01----:R-:W-:Y:S01]  /*16a90*/  ENDCOLLECTIVE ;  /* 0x000000000000791b */ /* 0x003fe20003800000 */
.L_x_612:
[----:B------:R-:W-:Y:S02]  /*16aa0*/  IMAD.MOV.U32 R12, RZ, RZ, 0x4 ;  /* 0x00000004ff0c7424 */ /* 0x000fe400078e00ff */
[----:B------:R-:W-:-:S05]  /*16ab0*/  IMAD.MOV.U32 R5, RZ, RZ, R14 ;  /* 0x000000ffff057224 */ /* 0x000fca00078e000e */
[----:B------:R-:W-:-:S04]  /*16ac0*/  SEL R5, R5, RZ, P2 ;  /* 0x000000ff05057207 */ /* 0x000fc80001000000 */
[----:B------:R-:W-:-:S05]  /*16ad0*/  IADD3 R3, R3, R5, RZ ;  /* 0x0000000503037210 */ /* 0x000fca0007ffe0ff */
[----:B------:R-:W-:-:S07]  /*16ae0*/  IMAD.MOV.U32 R13, RZ, RZ, R3 ;  /* 0x000000ffff0d7224 */ /* 0x000fce00078e0003 */
[----:B------:R-:W-:Y:S05]  /*16af0*/  WARPSYNC.COLLECTIVE R15, `(.L_x_613) ;  /* 0x000000000f087348 */ /* 0x000fea0003c00000 */
[----:B------:R0:W1:Y:S02]  /*16b00*/  SHFL.UP P6, R14, R13, R12, R11 ;  /* 0x0400000c0d0e7389 */ /* 0x00006400000c000b */
[----:B01----:R-:W-:Y:S01]  /*16b10*/  ENDCOLLECTIVE ;  /* 0x000000000000791b */ /* 0x003fe20003800000 */
.L_x_613:
        /* <DEDUP_REMOVED lines=8> */
.L_x_614:
        /* <DEDUP_REMOVED lines=8> */
.L_x_615:
        /* <DEDUP_REMOVED lines=9> */
.L_x_616:
[----:B------:R-:W-:Y:S01]  /*16cb0*/  IMAD.MOV.U32 R6, RZ, RZ, R14 ;  /* 0x000000ffff067224 */ /* 0x000fe200078e000e */
[----:B------:R-:W-:Y:S06]  /*16cc0*/  BRA `(.L_x_617) ;  /* 0xffffffdc003c7947 */ /* 0x000fec000383ffff */
.L_x_550:
[----:B------:R-:W-:Y:S01]  /*16cd0*/  BSSY B0, `(.L_x_618) ;  /* 0x0000006000007945 */ /* 0x000fe20003800000 */
[----:B------:R-:W-:Y:S01]  /*16ce0*/  PLOP3.LUT P6, PT, P6, PT, PT, 0x8, 0x0 ;  /* 0x000000000000781c */ /* 0x000fe200037ce170 */
[----:B------:R-:W-:-:S12]  /*16cf0*/  IMAD.MOV.U32 R15, RZ, RZ, -0x1 ;  /* 0xffffffffff0f7424 */ /* 0x000fd800078e00ff */
[----:B01---5:R-:W-:Y:S05]  /*16d00*/  WARPSYNC.COLLECTIVE R15, `(.L_x_619) ;  /* 0x000000000f087348 */ /* 0x023fea0003c00000 */
[----:B------:R-:W-:Y:S01]  /*16d10*/  VOTE.ANY R14, PT, P6 ;  /* 0x00000000000e7806 */ /* 0x000fe200030e0100 */
[----:B01---5:R-:W-:Y:S06]  /*16d20*/  ENDCOLLECTIVE ;  /* 0x000000000000791b */ /* 0x023fec0003800000 */
.L_x_619:
[----:B------:R-:W-:Y:S05]  /*16d30*/  BSYNC B0 ;  /* 0x0000000000007941 */ /* 0x000fea0003800000 */
.L_x_618:
[----:B------:R-:W-:Y:S02]  /*16d40*/  IMAD.MOV.U32 R5, RZ, RZ, R14 ;  /* 0x000000ffff057224 */ /* 0x000fe400078e000e */
[----:B------:R-:W-:Y:S02]  /*16d50*/  IMAD.MOV.U32 R13, RZ, RZ, R2 ;  /* 0x000000ffff0d7224 */ /* 0x000fe400078e0002 */
[----:B------:R-:W0:Y:S01]  /*16d60*/  POPC R4, R5 ;  /* 0x0000000500047309 */ /* 0x000e220000000000 */
[----:B------:R-:W-:Y:S02]  /*16d70*/  IMAD.MOV.U32 R11, RZ, RZ, 0x1f ;  /* 0x0000001fff0b7424 */ /* 0x000fe400078e00ff */
[----:B------:R-:W-:Y:S02]  /*16d80*/  IMAD.MOV.U32 R15, RZ, RZ, -0x1 ;  /* 0xffffffffff0f7424 */ /* 0x000fe400078e00ff */
[----:B0-----:R-:W-:-:S07]  /*16d90*/  IMAD.MOV.U32 R12, RZ, RZ, R4 ;  /* 0x000000ffff0c7224 */ /* 0x001fce00078e0004 */
[----:B------:R-:W-:Y:S05]  /*16da0*/  WARPSYNC.COLLECTIVE R15, `(.L_x_620) ;  /* 0x000000000f087348 */ /* 0x000fea0003c00000 */
[----:B------:R0:W1:Y:S02]  /*16db0*/  SHFL.IDX P6, R14, R13, R12, R11 ;  /* 0x0000000c0d0e7389 */ /* 0x00006400000c000b */
[----:B01----:R-:W-:Y:S01]  /*16dc0*/  ENDCOLLECTIVE ;  /* 0x000000000000791b */ /* 0x003fe20003800000 */
.L_x_620:
[----:B------:R-:W-:Y:S01]  /*16dd0*/  IMAD.MOV.U32 R17, RZ, RZ, R14 ;  /* 0x000000ffff117224 */ /* 0x000fe200078e000e */
[----:B------:R-:W-:Y:S06]  /*16de0*/  BRA `(.L_x_621) ;  /* 0xffffffdc002c7947 */ /* 0x000fec000383ffff */
.L_x_552:
[----:B------:R-:W-:Y:S01]  /*16df0*/  BSSY B0, `(.L_x_622) ;  /* 0x0000007000007945 */ /* 0x000fe20003800000 */
[----:B------:R-:W-:Y:S02]  /*16e00*/  IMAD.MOV.U32 R13, RZ, RZ, R3 ;  /* 0x000000ffff0d7224 */ /* 0x000fe400078e0003 */
[----:B------:R-:W-:Y:S02]  /*16e10*/  IMAD.MOV.U32 R11, RZ, RZ, 0x1f ;  /* 0x0000001fff0b7424 */ /* 0x000fe400078e00ff */
[----:B------:R-:W-:-:S07]  /*16e20*/  IMAD.MOV.U32 R15, RZ, RZ, -0x1 ;  /* 0xffffffffff0f7424 */ /* 0x000fce00078e00ff */
[----:B01-3-5:R-:W-:Y:S05]  /*16e30*/  WARPSYNC.COLLECTIVE R15, `(.L_x_623) ;  /* 0x000000000f087348 */ /* 0x02bfea0003c00000 */
[----:B------:R2:W4:Y:S02]  /*16e40*/  SHFL.IDX P6, R14, R13, R12, R11 ;  /* 0x0000000c0d0e7389 */ /* 0x00052400000c000b */
[----:B012345:R-:W-:Y:S01]  /*16e50*/  ENDCOLLECTIVE ;  /* 0x000000000000791b */ /* 0x03ffe20003800000 */
.L_x_623:
[----:B------:R-:W-:Y:S05]  /*16e60*/  BSYNC B0 ;  /* 0x0000000000007941 */ /* 0x000fea0003800000 */
.L_x_622:
[----:B------:R-:W-:Y:S01]  /*16e70*/  IMAD.MOV.U32 R2, RZ, RZ, R14 ;  /* 0x000000ffff027224 */ /* 0x000fe200078e000e */
[----:B------:R-:W-:Y:S06]  /*16e80*/  BRA `(.L_x_551) ;  /* 0xffffffdc00207947 */ /* 0x000fec000383ffff */
.L_x_556:
[----:B-1----:R1:W3:Y:S02]  /*16e90*/  SYNCS.PHASECHK.TRANS64.TRYWAIT P0, [R0+URZ+0x38820], R3 ;  /* 0x03882003000075a7 */ /* 0x0022e4000800017f */
[----:B---3--:R-:W-:Y:S05]  /*16ea0*/  @!P0 NANOSLEEP.SYNCS 0x989680 ;  /* 0x009896800000895d */ /* 0x008fea0003900000 */
[----:B------:R-:W3:Y:S02]  /*16eb0*/  @!P0 SYNCS.PHASECHK.TRANS64 P0, [R0+URZ+0x38820], R3 ;  /* 0x03882003000085a7 */ /* 0x000ee4000800007f */
[----:B---3--:R-:W-:Y:S05]  /*16ec0*/  @!P0 BRA `(.L_x_556) ;  /* 0xfffffffc00f08947 */ /* 0x008fea000383ffff */
[----:B------:R-:W-:Y:S05]  /*16ed0*/  BRA `(.L_x_624) ;  /* 0xffffffe000147947 */ /* 0x000fea000383ffff */
.L_x_557:
[----:B------:R-:W3:Y:S01]  /*16ee0*/  S2R R2, SR_TID.X ;  /* 0x0000000000027919 */ /* 0x000ee20000002100 */
[----:B------:R-:W-:Y:S01]  /*16ef0*/  BSSY B0, `(.L_x_625) ;  /* 0x000000a000007945 */ /* 0x000fe20003800000 */
[----:B------:R-:W-:Y:S02]  /*16f00*/  IMAD.MOV.U32 R12, RZ, RZ, RZ ;  /* 0x000000ffff0c7224 */ /* 0x000fe400078e00ff */
[----:B------:R-:W-:Y:S02]  /*16f10*/  IMAD.MOV.U32 R11, RZ, RZ, 0x1f ;  /* 0x0000001fff0b7424 */ /* 0x000fe400078e00ff */
[----:B------:R-:W-:Y:S01]  /*16f20*/  IMAD.MOV.U32 R15, RZ, RZ, -0x1 ;  /* 0xffffffffff0f7424 */ /* 0x000fe200078e00ff */
[----:B---3--:R-:W-:-:S04]  /*16f30*/  SHF.R.U32.HI R2, RZ, 0x5, R2 ;  /* 0x00000005ff027819 */ /* 0x008fc80000011602 */
[----:B------:R-:W-:-:S05]  /*16f40*/  LOP3.LUT R2, R2, 0x3, RZ, 0xc0, !PT ;  /* 0x0000000302027812 */ /* 0x000fca00078ec0ff */
[----:B------:R-:W-:-:S07]  /*16f50*/  IMAD.MOV.U32 R13, RZ, RZ, R2 ;  /* 0x000000ffff0d7224 */ /* 0x000fce00078e0002 */
[----:B012--5:R-:W-:Y:S05]  /*16f60*/  WARPSYNC.COLLECTIVE R15, `(.L_x_626) ;  /* 0x000000000f087348 */ /* 0x027fea0003c00000 */
[----:B------:R3:W4:Y:S02]  /*16f70*/  SHFL.IDX P6, R14, R13, R12, R11 ;  /* 0x0000000c0d0e7389 */ /* 0x00072400000c000b */
[----:B012345:R-:W-:Y:S01]  /*16f80*/  ENDCOLLECTIVE ;  /* 0x000000000000791b */ /* 0x03ffe20003800000 */
.L_x_626:
[----:B------:R-:W-:Y:S05]  /*16f90*/  BSYNC B0 ;  /* 0x0000000000007941 */ /* 0x000fea0003800000 */
.L_x_625:
[----:B------:R-:W-:Y:S05]  /*16fa0*/  BRA `(.L_x_627) ;  /* 0xffffffdc00fc7947 */ /* 0x000fea000383ffff */
.L_x_560:
[----:B------:R-:W-:Y:S01]  /*16fb0*/  BSSY B1, `(.L_x_628) ;  /* 0x0000006000017945 */ /* 0x000fe20003800000 */
[----:B------:R-:W-:-:S07]  /*16fc0*/  IMAD.MOV.U32 R15, RZ, RZ, -0x1 ;  /* 0xffffffffff0f7424 */ /* 0x000fce00078e00ff */
[----:B0123-5:R-:W-:Y:S05]  /*16fd0*/  WARPSYNC.COLLECTIVE R15, `(.L_x_629) ;  /* 0x000000000f0c7348 */ /* 0x02ffea0003c00000 */
[----:B------:R-:W-:Y:S02]  /*16fe0*/  ELECT P6, UR62, PT ;  /* 0x00000000003e782f */ /* 0x000fe400038c0000 */
[----:B------:R-:W-:Y:S01]  /*16ff0*/  MOV R14, UR62 ;  /* 0x0000003e000e7c02 */ /* 0x000fe20008000f00 */
[----:B0123-5:R-:W-:Y:S10]  /*17000*/  ENDCOLLECTIVE ;  /* 0x000000000000791b */ /* 0x02fff40003800000 */
.L_x_629:
[----:B------:R-:W-:Y:S05]  /*17010*/  BSYNC B1 ;  /* 0x0000000000017941 */ /* 0x000fea0003800000 */
.L_x_628:
[----:B------:R-:W-:Y:S05]  /*17020*/  BRA `(.L_x_630) ;  /* 0xffffffdc00f47947 */ /* 0x000fea000383ffff */
.L_x_562:
[----:B-1----:R1:W2:Y:S02]  /*17030*/  SYNCS.PHASECHK.TRANS64.TRYWAIT P0, [R6+URZ], R5 ;  /* 0x00000005060075a7 */ /* 0x0022a4000800017f */
[----:B--2---:R-:W-:Y:S05]  /*17040*/  @!P0 NANOSLEEP.SYNCS 0x989680 ;  /* 0x009896800000895d */ /* 0x004fea0003900000 */
[----:B------:R-:W2:Y:S02]  /*17050*/  @!P0 SYNCS.PHASECHK.TRANS64 P0, [R6+URZ], R5 ;  /* 0x00000005060085a7 */ /* 0x000ea4000800007f */
[----:B--2---:R-:W-:Y:S05]  /*17060*/  @!P0 BRA `(.L_x_562) ;  /* 0xfffffffc00f08947 */ /* 0x004fea000383ffff */
[----:B------:R-:W-:Y:S05]  /*17070*/  BRA `(.L_x_631) ;  /* 0xffffffe000387947 */ /* 0x000fea000383ffff */
.L_x_563:
[----:B--2---:R2:W3:Y:S02]  /*17080*/  SYNCS.PHASECHK.TRANS64.TRYWAIT P0, [R7+URZ], R2 ;  /* 0x00000002070075a7 */ /* 0x0044e4000800017f */
[----:B---3--:R-:W-:Y:S05]  /*17090*/  @!P0 NANOSLEEP.SYNCS 0x989680 ;  /* 0x009896800000895d */ /* 0x008fea0003900000 */
[----:B------:R-:W3:Y:S02]  /*170a0*/  @!P0 SYNCS.PHASECHK.TRANS64 P0, [R7+URZ], R2 ;  /* 0x00000002070085a7 */ /* 0x000ee4000800007f */
[----:B---3--:R-:W-:Y:S05]  /*170b0*/  @!P0 BRA `(.L_x_563) ;  /* 0xfffffffc00f08947 */ /* 0x008fea000383ffff */
[----:B------:R-:W-:Y:S05]  /*170c0*/  BRA `(.L_x_632) ;  /* 0xffffffe0002c7947 */ /* 0x000fea000383ffff */
.L_x_565:
[----:B---3--:R3:W4:Y:S02]  /*170d0*/  SYNCS.PHASECHK.TRANS64.TRYWAIT P0, [R4+URZ], R5 ;  /* 0x00000005040075a7 */ /* 0x008724000800017f */
[----:B----4-:R-:W-:Y:S05]  /*170e0*/  @!P0 NANOSLEEP.SYNCS 0x989680 ;  /* 0x009896800000895d */ /* 0x010fea0003900000 */
[----:B------:R-:W4:Y:S02]  /*170f0*/  @!P0 SYNCS.PHASECHK.TRANS64 P0, [R4+URZ], R5 ;  /* 0x00000005040085a7 */ /* 0x000f24000800007f */
[----:B----4-:R-:W-:Y:S05]  /*17100*/  @!P0 BRA `(.L_x_565) ;  /* 0xfffffffc00f08947 */ /* 0x010fea000383ffff */
[----:B------:R-:W-:Y:S05]  /*17110*/  BRA `(.L_x_633) ;  /* 0xffffffe000347947 */ /* 0x000fea000383ffff */
.L_x_634:
        /* <DEDUP_REMOVED lines=14> */
.L_x_3426:


//--------------------- .text._ZN7cutlass13device_kernelIN5flash11enable_sm90INS1_16FlashAttnFwdSm90INS1_25CollectiveMainloopFwdSm90ILi2EN4cute5tupleIJNS5_1CILi1EEES8_S8_EEENS6_IJNS7_ILi128EEENS7_ILi80EEENS7_ILi256EEEEEELi256ENS_10bfloat16_tEfNS_4arch4Sm90ELb0ELb0ELb1ELb1ELb0ELb1ELb0ELb1ELb1ELb1ELb0ELb0EEENS1_21CollectiveEpilogueFwdINS6_IJSA_SC_SB_EEES9_SE_SG_Li256ELb1ELb1ELb0ELb0EEENS1_36VarlenDynamicPersistentTileSchedulerILi128ELi80ELi256ELi128ELb0ELb1ELb1ELb0ELb1ELb1EEEEEEEEEvNT_6ParamsE --------------------------
	.section	.text._ZN7cutlass13device_kernelIN5flash11enable_sm90INS1_16FlashAttnFwdSm90INS1_25CollectiveMainloopFwdSm90ILi2EN4cute5tupleIJNS5_1CILi1EEES8_S8_EEENS6_IJNS7_ILi128EEENS7_ILi80EEENS7_ILi256EEEEEELi256ENS_10bfloat16_tEfNS_4arch4Sm90ELb0ELb0ELb1ELb1ELb0ELb1ELb0ELb1ELb1ELb1ELb0ELb0EEENS1_21CollectiveEpilogueFwdINS6_IJSA_SC_SB_EEES9_SE_SG_Li256ELb1ELb1ELb0ELb0EEENS1_36VarlenDynamicPersistentTileSchedulerILi128ELi80ELi256ELi128ELb0ELb1ELb1ELb0ELb1ELb1EEEEEEEEEvNT_6ParamsE,"ax",@progbits
	.align	128
.text._ZN7cutlass13device_kernelIN5flash11enable_sm90INS1_16FlashAttnFwdSm90INS1_25CollectiveMainloopFwdSm90ILi2EN4cute5tupleIJNS5_1CILi1EEES8_S8_EEENS6_IJNS7_ILi128EEENS7_ILi80EEENS7_ILi256EEEEEELi256ENS_10bfloat16_tEfNS_4arch4Sm90ELb0ELb0ELb1ELb1ELb0ELb1ELb0ELb1ELb1ELb1ELb0ELb0EEENS1_21CollectiveEpilogueFwdINS6_IJSA_SC_SB_EEES9_SE_SG_Li256ELb1ELb1ELb0ELb0EEENS1_36VarlenDynamicPersistentTileSchedulerILi128ELi80ELi256ELi128ELb0ELb1ELb1ELb0ELb1ELb1EEEEEEEEEvNT_6ParamsE:
        .type           _ZN7cutlass13device_kernelIN5flash11enable_sm90INS1_16FlashAttnFwdSm90INS1_25CollectiveMainloopFwdSm90ILi2EN4cute5tupleIJNS5_1CILi1EEES8_S8_EEENS6_IJNS7_ILi128EEENS7_ILi80EEENS7_ILi256EEEEEELi256ENS_10bfloat16_tEfNS_4arch4Sm90ELb0ELb0ELb1ELb1ELb0ELb1ELb0ELb1ELb1ELb1ELb0ELb0EEENS1_21CollectiveEpilogueFwdINS6_IJSA_SC_SB_EEES9_SE_SG_Li256ELb1ELb1ELb0ELb0EEENS1_36VarlenDynamicPersistentTileSchedulerILi128ELi80ELi256ELi128ELb0ELb1ELb1ELb0ELb1ELb1EEEEEEEEEvNT_6ParamsE,@function
        .size           _ZN7cutlass13device_kernelIN5flash11enable_sm90INS1_16FlashAttnFwdSm90INS1_25CollectiveMainloopFwdSm90ILi2EN4cute5tupleIJNS5_1CILi1EEES8_S8_EEENS6_IJNS7_ILi128EEENS7_ILi80EEENS7_ILi256EEEEEELi256ENS_10bfloat16_tEfNS_4arch4Sm90ELb0ELb0ELb1ELb1ELb0ELb1ELb0ELb1ELb1ELb1ELb0ELb0EEENS1_21CollectiveEpilogueFwdINS6_IJSA_SC_SB_EEES9_SE_SG_Li256ELb1ELb1ELb0ELb0EEENS1_36VarlenDynamicPersistentTileSchedulerILi128ELi80ELi256ELi128ELb0ELb1ELb1ELb0ELb1ELb1EEEEEEEEEvNT_6ParamsE,(.L_x_3427 - _ZN7cutlass13device_kernelIN5flash11enable_sm90INS1_16FlashAttnFwdSm90INS1_25CollectiveMainloopFwdSm90ILi2EN4cute5tupleIJNS5_1CILi1EEES8_S8_EEENS6_IJNS7_ILi128EEENS7_ILi80EEENS7_ILi256EEEEEELi256ENS_10bfloat16_tEfNS_4arch4Sm90ELb0ELb0ELb1ELb1ELb0ELb1ELb0ELb1ELb1ELb1ELb0ELb0EEENS1_21CollectiveEpilogueFwdINS6_IJSA_SC_SB_EEES9_SE_SG_Li256ELb1ELb1ELb0ELb0EEENS1_36VarlenDynamicPersistentTileSchedulerILi128ELi80ELi256ELi128ELb0ELb1ELb1ELb0ELb1ELb1EEEEEEEEEvNT_6ParamsE)
        .other          _ZN7cutlass13device_kernelIN5flash11enable_sm90INS1_16FlashAttnFwdSm90INS1_25CollectiveMainloopFwdSm90ILi2EN4cute5tupleIJNS5_1CILi1EEES8_S8_EEENS6_IJNS7_ILi128EEENS7_ILi80EEENS7_ILi256EEEEEELi256ENS_10bfloat16_tEfNS_4arch4Sm90ELb0ELb0ELb1ELb1ELb0ELb1ELb0ELb1ELb1ELb1ELb0ELb0EEENS1_21CollectiveEpilogueFwdINS6_IJSA_SC_SB_EEES9_SE_SG_Li256ELb1ELb1ELb0ELb0EEENS1_36VarlenDynamicPersistentTileSchedulerILi128ELi80ELi256ELi128ELb0ELb1ELb1ELb0ELb1ELb1EEEEEEEEEvNT_6ParamsE,@"STO_CUDA_ENTRY STV_DEFAULT"
_ZN7cutlass13device_kernelIN5flash11enable_sm90INS1_16FlashAttnFwdSm90INS1_25CollectiveMainloopFwdSm90ILi2EN4cute5tupleIJNS5_1CILi1EEES8_S8_EEENS6_IJNS7_ILi128EEENS7_ILi80EEENS7_ILi256EEEEEELi256ENS_10bfloat16_tEfNS_4arch4Sm90ELb0ELb0ELb1ELb1ELb0ELb1ELb0ELb1ELb1ELb1ELb0ELb0EEENS1_21CollectiveEpilogueFwdINS6_IJSA_SC_SB_EEES9_SE_SG_Li256ELb1ELb1ELb0ELb0EEENS1_36VarlenDynamicPersistentTileSchedulerILi128ELi80ELi256ELi128ELb0ELb1ELb1ELb0ELb1ELb1EEEEEEEEEvNT_6ParamsE:
[----:B------:R-:W0:Y:S02]  /*0000*/  LDC R1, c[0x0][0x28] ;  /* 0x00000a00ff017b82 */ /* 0x000e240000000800 */
[----:B0-----:R-:W-:Y:S01]  /*0010*/  VIADD R1, R1, 0xffffff70 ;  /* 0xffffff7001017836 */ /* 0x001fe20000000000 */
[----:B------:R-:W0:Y:S01]  /*0020*/  S2R R0, SR_TID.X ;  /* 0x0000000000007919 */ /* 0x000e220000002100 */
[----:B------:R-:W-:Y:S01]  /*0030*/  ELECT P0, URZ, PT ;  /* 0x00000000003f782f */ /* 0x000fe20003800000 */
[----:B------:R-:W-:Y:S01]  /*0040*/  BSSY B0, `(.L_x_635) ;  /* 0x0000013000007945 */ /* 0x000fe20003800000 */
[----:B0-----:R-:W-:-:S05]  /*0050*/  SHF.R.U32.HI R2, RZ, 0x5, R0 ;  /* 0x00000005ff027819 */ /* 0x001fca0000011600 */
[----:B------:R-:W0:Y:S02]  /*0060*/  SHFL.IDX PT, R3, R2, RZ, 0x1f ;  /* 0x00001fff02037589 */ /* 0x000e2400000e0000 */
[----:B0-----:R-:W-:-:S13]  /*0070*/  ISETP.EQ.AND P0, PT, R3, RZ, P0 ;  /* 0x000000ff0300720c */ /* 0x001fda0000702270 */
[----:B------:R-:W-:Y:S05]  /*0080*/  @!P0 BRA `(.L_x_636) ;  /* 0x0000000000388947 */ /* 0x000fea0003800000 */
[----:B------:R-:W-:Y:S02]  /*0090*/  ULDC.64 UR4, c[0x0][0x198] ;  /* 0x0000660000047ab9 */ /* 0x000fe40000000a00 */
[----:B------:R-:W-:Y:S02]  /*00a0*/  UIADD3 UR6, UP0, UR4, 0x370, URZ ;  /* 0x0000037004067890 */ /* 0x000fe4000ff1e03f */
[----:B------:R-:W-:Y:S02]  /*00b0*/  UIADD3 UR8, UP1, UR4, 0x470, URZ ;  /* 0x0000047004087890 */ /* 0x000fe4000ff3e03f */
[----:B------:R-:W-:Y:S02]  /*00c0*/  UIADD3 UR10, UP2, UR4, 0x570, URZ ;  /* 0x00000570040a7890 */ /* 0x000fe4000ff5e03f */
[----:B------:R-:W-:Y:S02]  /*00d0*/  UIADD3 UR4, UP3, UR4, 0x670, URZ ;  /* 0x0000067004047890 */ /* 0x000fe4000ff7e03f */
[----:B------:R-:W-:-:S02]  /*00e0*/  UIADD3.X UR7, URZ, UR5, URZ, UP0, !UPT ;  /* 0x000000053f077290 */ /* 0x000fc400087fe43f */
[----:B------:R-:W-:Y:S02]  /*00f0*/  UIADD3.X UR9, URZ, UR5, URZ, UP1, !UPT ;  /* 0x000000053f097290 */ /* 0x000fe40008ffe43f */
[----:B------:R-:W-:Y:S02]  /*0100*/  UIADD3.X UR11, URZ, UR5, URZ, UP2, !UPT ;  /* 0x000000053f0b7290 */ /* 0x000fe400097fe43f */
[----:B------:R-:W-:-:S03]  /*0110*/  UIADD3.X UR5, URZ, UR5, URZ, UP3, !UPT ;  /* 0x000000053f057290 */ /* 0x000fc60009ffe43f */
[----:B------:R0:W-:Y:S02]  /*0120*/  UTMACCTL.PF [UR6] ;  /* 0x00000000060079b9 */ /* 0x0001e40008040000 */
[----:B------:R0:W-:Y:S02]  /*0130*/  UTMACCTL.PF [UR8] ;  /* 0x00000000080079b9 */ /* 0x0001e40008040000 */
[----:B------:R0:W-:Y:S02]  /*0140*/  UTMACCTL.PF [UR10] ;  /* 0x000000000a0079b9 */ /* 0x0001e40008040000 */
[----:B------:R0:W-:Y:S02]  /*0150*/  UTMACCTL.PF [UR4] ;  /* 0x00000000040079b9 */ /* 0x0001e40008040000 */
[----:B0-----:R-:W-:Y:S01]  /*0160*/  NOP ;  /* 0x0000000000007918 */ /* 0x001fe20000000000 */
.L_x_636:
[----:B------:R-:W-:Y:S05]  /*0170*/  BSYNC B0 ;  /* 0x0000000000007941 */ /* 0x000fea0003800000 */
.L_x_635:
[----:B------:R-:W-:Y:S01]  /*0180*/  VOTEU.ANY UP0, P0 ;  /* 0x00000000003f7886 */ /* 0x000fe20000000100 */
[----:B------:R-:W0:Y:S01]  /*0190*/  SHFL.IDX PT, R3, R2, RZ, 0x1f ;  /* 0x00001fff02037589 */ /* 0x000e2200000e0000 */
[----:B------:R-:W-:Y:S01]  /*01a0*/  UMOV UR4, 0x80 ;  /* 0x0000008000047882 */ /* 0x000fe20000000000 */
[----:B------:R-:W-:Y:S01]  /*01b0*/  UMOV UR7, 0x100 ;  /* 0x0000010000077882 */ /* 0x000fe20000000000 */
[----:B------:R-:W-:Y:S01]  /*01c0*/  VOTEU.ANY UP1, P0 ;  /* 0x00000000003f7886 */ /* 0x000fe20000020100 */
[----:B------:R-:W1:Y:S01]  /*01d0*/  @UP0 S2UR UR8, SR_CgaCtaId ;  /* 0x00000000000809c3 */ /* 0x000e620000008800 */
[----:B------:R-:W-:Y:S01]  /*01e0*/  @UP0 UMOV UR6, 0x400 ;  /* 0x0000040000060882 */ /* 0x000fe20000000000 */
[----:B------:R-:W-:-:S04]  /*01f0*/  @UP0 UIADD3 UR4, -UR4, 0x100000, URZ ;  /* 0x0010000004040890 */ /* 0x000fc8000fffe13f */
[----:B------:R-:W-:Y:S02]  /*0200*/  @UP0 USHF.L.U32 UR5, UR4, 0xb, URZ ;  /* 0x0000000b04050899 */ /* 0x000fe4000800063f */
[----:B------:R-:W-:Y:S01]  /*0210*/  @UP0 USHF.L.U32 UR4, UR4, 0x1, URZ ;  /* 0x0000000104040899 */ /* 0x000fe2000800063f */
[----:B0-----:R-:W-:Y:S02]  /*0220*/  ISETP.NE.AND P1, PT, R3, RZ, PT ;  /* 0x000000ff0300720c */ /* 0x001fe40003f25270 */
[----:B------:R-:W-:Y:S01]  /*0230*/  SHF.R.U32.HI R3, RZ, 0x7, R0 ;  /* 0x00000007ff037819 */ /* 0x000fe20000011600 */
[----:B-1----:R-:W-:Y:S02]  /*0240*/  @UP0 ULEA UR8, UR8, UR6, 0x18 ;  /* 0x0000000608080291 */ /* 0x002fe4000f8ec03f */
[----:B------:R-:W-:-:S04]  /*0250*/  @UP0 UIADD3 UR6, -UR7, 0x100000, URZ ;  /* 0x0010000007060890 */ /* 0x000fc8000fffe13f */
[----:B------:R-:W-:Y:S02]  /*0260*/  @UP0 USHF.L.U32 UR7, UR6, 0xb, URZ ;  /* 0x0000000b06070899 */ /* 0x000fe4000800063f */
[----:B------:R-:W-:Y:S01]  /*0270*/  @UP0 USHF.L.U32 UR6, UR6, 0x1, URZ ;  /* 0x0000000106060899 */ /* 0x000fe2000800063f */
[----:B------:R-:W-:Y:S01]  /*0280*/  VOTEU.ANY UP0, P0 ;  /* 0x00000000003f7886 */ /* 0x000fe20000000100 */
[----:B------:R-:W0:Y:S04]  /*0290*/  SHFL.IDX PT, R3, R3, RZ, 0x1f ;  /* 0x00001fff03037589 */ /* 0x000e2800000e0000 */
[----:B------:R-:W1:Y:S02]  /*02a0*/  FENCE.VIEW.ASYNC.S ;  /* 0x00000000000073c6 */ /* 0x000e640000000000 */
[----:B-1----:R1:W2:Y:S04]  /*02b0*/  @UP0 SYNCS.EXCH.64 URZ, [UR8+0x38800], UR4 ;  /* 0x03880004083f05b2 */ /* 0x0022a80008000100 */
[----:B------:R1:W3:Y:S01]  /*02c0*/  @UP1 SYNCS.EXCH.64 URZ, [UR8+0x38820], UR6 ;  /* 0x03882006083f15b2 */ /* 0x0002e20008000100 */
[----:B------:R-:W-:Y:S05]  /*02d0*/  @P1 BRA `(.L_x_637) ;  /* 0x0000000000481947 */ /* 0x000fea0003800000 */
[----:B-1----:R-:W1:Y:S01]  /*02e0*/  S2UR UR5, SR_CgaCtaId ;  /* 0x00000000000579c3 */ /* 0x002e620000008800 */
[----:B------:R-:W-:Y:S01]  /*02f0*/  UMOV UR4, 0x400 ;  /* 0x0000040000047882 */ /* 0x000fe20000000000 */
[----:B------:R-:W-:Y:S01]  /*0300*/  UMOV UR6, 0x1 ;  /* 0x0000000100067882 */ /* 0x000fe20000000000 */
[----:B------:R-:W-:Y:S01]  /*0310*/  UMOV UR7, 0x2 ;  /* 0x0000000200077882 */ /* 0x000fe20000000000 */
[----:B------:R-:W-:Y:S01]  /*0320*/  ELECT P0, URZ, PT ;  /* 0x00000000003f782f */ /* 0x000fe20003800000 */
[----:B-1----:R-:W-:Y:S02]  /*0330*/  ULEA UR8, UR5, UR4, 0x18 ;  /* 0x0000000405087291 */ /* 0x002fe4000f8ec03f */
[----:B------:R-:W-:-:S04]  /*0340*/  UIADD3 UR4, -UR6, 0x100000, URZ ;  /* 0x0010000006047890 */ /* 0x000fc8000fffe13f */
[----:B------:R-:W-:Y:S02]  /*0350*/  USHF.L.U32 UR5, UR4, 0xb, URZ ;  /* 0x0000000b04057899 */ /* 0x000fe4000800063f */
[----:B------:R-:W-:Y:S02]  /*0360*/  USHF.L.U32 UR4, UR4, 0x1, URZ ;  /* 0x0000000104047899 */ /* 0x000fe4000800063f */
[----:B------:R-:W-:-:S04]  /*0370*/  UIADD3 UR6, -UR7, 0x100000, URZ ;  /* 0x0010000007067890 */ /* 0x000fc8000fffe13f */
[----:B------:R-:W-:Y:S02]  /*0380*/  USHF.L.U32 UR7, UR6, 0xb, URZ ;  /* 0x0000000b06077899 */ /* 0x000fe4000800063f */
[----:B------:R-:W-:Y:S01]  /*0390*/  USHF.L.U32 UR6, UR6, 0x1, URZ ;  /* 0x0000000106067899 */ /* 0x000fe2000800063f */
[----:B------:R-:W1:Y:S03]  /*03a0*/  FENCE.VIEW.ASYNC.S ;  /* 0x00000000000073c6 */ /* 0x000e660000000000 */
[----:B-1----:R4:W1:Y:S08]  /*03b0*/  SYNCS.EXCH.64 URZ, [UR8+0x38830], UR4 ;  /* 0x03883004083f75b2 */ /* 0x0028700008000100 */
[----:B------:R4:W0:Y:S01]  /*03c0*/  SYNCS.EXCH.64 URZ, [UR8+0x38840], UR6 ;  /* 0x03884006083f75b2 */ /* 0x0008220008000100 */
[----:B------:R4:W0:Y:S01]  /*03d0*/  SYNCS.EXCH.64 URZ, [UR8+0x38838], UR4 ;  /* 0x03883804083f75b2 */ /* 0x0008220008000100 */
[----:B------:R4:W0:Y:S02]  /*03e0*/  SYNCS.EXCH.64 URZ, [UR8+0x38848], UR6 ;  /* 0x03884806083f75b2 */ /* 0x0008240008000100 */
[----:B----4-:R-:W-:Y:S01]  /*03f0*/  NOP ;  /* 0x0000000000007918 */ /* 0x010fe20000000000 */
.L_x_637:
[----:B------:R-:W4:Y:S01]  /*0400*/  SHFL.IDX PT, R4, R2, RZ, 0x1f ;  /* 0x00001fff02047589 */ /* 0x000f2200000e0000 */
[----:B------:R-:W-:Y:S01]  /*0410*/  NOP ;  /* 0x0000000000007918 */ /* 0x000fe20000000000 */
[----:B----4-:R-:W-:-:S13]  /*0420*/  ISETP.NE.AND P0, PT, R4, RZ, PT ;  /* 0x000000ff0400720c */ /* 0x010fda0003f05270 */
        /* <DEDUP_REMOVED lines=19> */
.L_x_638:
[----:B------:R-:W4:Y:S01]  /*0560*/  SHFL.IDX PT, R4, R2, RZ, 0x1f ;  /* 0x00001fff02047589 */ /* 0x000f2200000e0000 */
[----:B------:R-:W-:Y:S01]  /*0570*/  NOP ;  /* 0x0000000000007918 */ /* 0x000fe20000000000 */
[----:B----4-:R-:W-:-:S13]  /*0580*/  ISETP.NE.AND P0, PT, R4, RZ, PT ;  /* 0x000000ff0400720c */ /* 0x010fda0003f05270 */
[----:B------:R-:W-:Y:S05]  /*0590*/  @P0 BRA `(.L_x_639) ;  /* 0x0000000000380947 */ /* 0x000fea0003800000 */
[----:B-1----:R-:W1:Y:S01]  /*05a0*/  S2UR UR5, SR_CgaCtaId ;  /* 0x00000000000579c3 */ /* 0x002e620000008800 */
[----:B------:R-:W-:Y:S01]  /*05b0*/  UMOV UR4, 0x400 ;  /* 0x0000040000047882 */ /* 0x000fe20000000000 */
[----:B------:R-:W-:Y:S01]  /*05c0*/  UMOV UR7, 0x1 ;  /* 0x0000000100077882 */ /* 0x000fe20000000000 */
[----:B------:R-:W-:Y:S01]  /*05d0*/  ELECT P0, URZ, PT ;  /* 0x00000000003f782f */ /* 0x000fe20003800000 */
[----:B-1----:R-:W-:Y:S02]  /*05e0*/  ULEA UR6, UR5, UR4, 0x18 ;  /* 0x0000000405067291 */ /* 0x002fe4000f8ec03f */
[----:B------:R-:W-:-:S04]  /*05f0*/  UIADD3 UR4, -UR7, 0x100000, URZ ;  /* 0x0010000007047890 */ /* 0x000fc8000fffe13f */
[----:B------:R-:W-:Y:S02]  /*0600*/  USHF.L.U32 UR5, UR4, 0xb, URZ ;  /* 0x0000000b04057899 */ /* 0x000fe4000800063f */
[----:B------:R-:W-:Y:S01]  /*0610*/  USHF.L.U32 UR4, UR4, 0x1, URZ ;  /* 0x0000000104047899 */ /* 0x000fe2000800063f */
[----:B------:R-:W1:Y:S11]  /*0620*/  FENCE.VIEW.ASYNC.S ;  /* 0x00000000000073c6 */ /* 0x000e760000000000 */
[----:B-1----:R4:W1:Y:S01]  /*0630*/  SYNCS.EXCH.64 URZ, [UR6+0x38870], UR4 ;  /* 0x03887004063f75b2 */ /* 0x0028620008000100 */
[----:B------:R4:W0:Y:S01]  /*0640*/  SYNCS.EXCH.64 URZ, [UR6+0x38880], UR4 ;  /* 0x03888004063f75b2 */ /* 0x0008220008000100 */
[----:B------:R4:W0:Y:S01]  /*0650*/  SYNCS.EXCH.64 URZ, [UR6+0x38878], UR4 ;  /* 0x03887804063f75b2 */ /* 0x0008220008000100 */
[----:B------:R4:W0:Y:S02]  /*0660*/  SYNCS.EXCH.64 URZ, [UR6+0x38888], UR4 ;  /* 0x03888804063f75b2 */ /* 0x0008240008000100 */
[----:B----4-:R-:W-:Y:S01]  /*0670*/  NOP ;  /* 0x0000000000007918 */ /* 0x010fe20000000000 */
.L_x_639:
        /* <DEDUP_REMOVED lines=22> */
.L_x_640:
        /* <DEDUP_REMOVED lines=22> */
.L_x_641:
[----:B0-----:R-:W-:Y:S01]  /*0940*/  ISETP.NE.AND P0, PT, R3, RZ, PT ;  /* 0x000000ff0300720c */ /* 0x001fe20003f05270 */
[----:B------:R-:W-:Y:S01]  /*0950*/  IMAD.MOV.U32 R3, RZ, RZ, 0x1 ;  /* 0x00000001ff037424 */ /* 0x000fe200078e00ff */
[----:B------:R-:W-:Y:S01]  /*0960*/  NOP ;  /* 0x0000000000007918 */ /* 0x000fe20000000000 */
[----:B------:R-:W-:Y:S03]  /*0970*/  BSSY B9, `(.L_x_642) ;  /* 0x000286b000097945 */ /* 0x000fe60003800000 */
[----:B------:R-:W-:-:S05]  /*0980*/  SEL R3, R3, 0x2, !P0 ;  /* 0x0000000203037807 */ /* 0x000fca0004000000 */
[----:B------:R0:W-:Y:S01]  /*0990*/  STL [R1+0x6c], R3 ;  /* 0x00006c0301007387 */ /* 0x0001e20000100800 */
[----:B-123--:R-:W-:Y:S06]  /*09a0*/  BAR.SYNC.DEFER_BLOCKING 0x0 ;  /* 0x0000000000007b1d */ /* 0x00efec0000010000 */
[----:B------:R-:W-:Y:S05]  /*09b0*/  @!P0 BRA `(.L_x_643) ;  /* 0x000001fc00448947 */ /* 0x000fea0003800000 */
.L_x_644:
        /* <DEDUP_REMOVED lines=8> */
[----:B-1----:R-:W-:-:S06]  /*0a40*/  ULEA UR4, UR5, UR4, 0x18 ;  /* 0x0000000405047291 */ /* 0x002fcc000f8ec03f */
[----:B------:R-:W-:Y:S01]  /*0a50*/  IMAD.U32 R18, RZ, RZ, UR4 ;  /* 0x00000004ff127e24 */ /* 0x000fe2000f8e00ff */
[----:B------:R-:W-:-:S04]  /*0a60*/  ULDC UR4, c[0x0][0xc3c] ;  /* 0x00030f0000047ab9 */ /* 0x000fc80000000800 */
[----:B------:R-:W1:Y:S01]  /*0a70*/  LDS.128 R120, [R18+0x388d0] ;  /* 0x0388d00012787984 */ /* 0x000e620000000c00 */
[----:B------:R-:W-:Y:S06]  /*0a80*/  BAR.ARV 0x4, 0x180 ;  /* 0x0106000000007b1d */ /* 0x000fec0000002000 */
[----:B-1----:R-:W-:-:S13]  /*0a90*/  ISETP.GE.AND P0, PT, R123, UR4, PT ;  /* 0x000000047b007c0c */ /* 0x002fda000bf06270 */
[----:B------:R-:W-:Y:S05]  /*0aa0*/  @P0 BRA `(.L_x_645) ;  /* 0x00000284005c0947 */ /* 0x000fea0003800000 */
[----:B------:R-:W-:Y:S02]  /*0ab0*/  VIADD R12, R0, 0xffffff80 ;  /* 0xffffff80000c7836 */ /* 0x000fe40000000000 */
[----:B------:R-:W-:-:S03]  /*0ac0*/  IMAD.MOV.U32 R10, RZ, RZ, -0x2 ;  /* 0xfffffffeff0a7424 */ /* 0x000fc600078e00ff */
[----:B------:R-:W-:-:S04]  /*0ad0*/  SHF.R.S32.HI R0, RZ, 0x1f, R12 ;  /* 0x0000001fff007819 */ /* 0x000fc8000001140c */
[CC--:B0-----:R-:W-:Y:S02]  /*0ae0*/  LEA.HI R3, R0.reuse, R12.reuse, RZ, 0x4 ;  /* 0x0000000c00037211 */ /* 0x0c1fe400078f20ff */
[CC--:B------:R-:W-:Y:S02]  /*0af0*/  LEA.HI R2, R0.reuse, R12.reuse, RZ, 0x7 ;  /* 0x0000000c00027211 */ /* 0x0c0fe400078f38ff */
[----:B------:R-:W-:Y:S02]  /*0b00*/  LEA.HI R4, R0, R12, RZ, 0x5 ;  /* 0x0000000c00047211 */ /* 0x000fe400078f28ff */
[----:B------:R-:W-:Y:S02]  /*0b10*/  SHF.R.S32.HI R6, RZ, 0x4, R3 ;  /* 0x00000004ff067819 */ /* 0x000fe40000011403 */
[----:B------:R-:W-:Y:S01]  /*0b20*/  LOP3.LUT R7, R2, 0xffffff80, RZ, 0xc0, !PT ;  /* 0xffffff8002077812 */ /* 0x000fe200078ec0ff */
[----:B------:R-:W-:Y:S01]  /*0b30*/  IMAD.SHL.U32 R5, R4, 0x20, RZ ;  /* 0x0000002004057824 */ /* 0x000fe200078e00ff */
[----:B------:R-:W-:-:S02]  /*0b40*/  LOP3.LUT R4, R3, 0x3fffff0, RZ, 0xc0, !PT ;  /* 0x03fffff003047812 */ /* 0x000fc400078ec0ff */
[----:B------:R-:W-:Y:S01]  /*0b50*/  LEA.HI R3, R3, R6, RZ, 0x1 ;  /* 0x0000000603037211 */ /* 0x000fe200078f08ff */
[C---:B------:R-:W-:Y:S01]  /*0b60*/  IMAD.IADD R13, R12.reuse, 0x1, -R7 ;  /* 0x000000010c0d7824 */ /* 0x040fe200078e0a07 */
[----:B------:R-:W-:Y:S01]  /*0b70*/  LOP3.LUT R5, R5, 0xfffffc00, RZ, 0xc0, !PT ;  /* 0xfffffc0005057812 */ /* 0x000fe200078ec0ff */
[----:B------:R-:W-:Y:S01]  /*0b80*/  IMAD.IADD R4, R12, 0x1, -R4 ;  /* 0x000000010c047824 */ /* 0x000fe200078e0a04 */
[----:B------:R-:W-:Y:S02]  /*0b90*/  LOP3.LUT R3, R3, 0x1ffffffe, RZ, 0xc0, !PT ;  /* 0x1ffffffe03037812 */ /* 0x000fe400078ec0ff */
[----:B------:R-:W-:Y:S01]  /*0ba0*/  SHF.R.S32.HI R7, RZ, 0x1f, R13 ;  /* 0x0000001fff077819 */ /* 0x000fe2000001140d */
[----:B------:R-:W-:Y:S01]  /*0bb0*/  IMAD R4, R4, 0x40, R5 ;  /* 0x0000004004047824 */ /* 0x000fe200078e0205 */
[----:B------:R-:W-:Y:S01]  /*0bc0*/  LEA.HI R8, R0, R12, RZ, 0x2 ;  /* 0x0000000c00087211 */ /* 0x000fe200078f10ff */
[----:B------:R-:W-:Y:S01]  /*0bd0*/  IMAD.IADD R3, R6, 0x1, -R3 ;  /* 0x0000000106037824 */ /* 0x000fe200078e0a03 */
[----:B------:R-:W-:-:S02]  /*0be0*/  LEA.HI R5, R7, R13, RZ, 0x2 ;  /* 0x0000000d07057211 */ /* 0x000fc400078f10ff */
[----:B------:R-:W-:Y:S01]  /*0bf0*/  SHF.R.S32.HI R11, RZ, 0x7, R2 ;  /* 0x00000007ff0b7819 */ /* 0x000fe20000011402 */
[----:B------:R-:W-:Y:S01]  /*0c00*/  IMAD R9, R3, 0x8, R4 ;  /* 0x0000000803097824 */ /* 0x000fe200078e0204 */
[--C-:B------:R-:W-:Y:S02]  /*0c10*/  SHF.R.S32.HI R3, RZ, 0x2, R5.reuse ;  /* 0x00000002ff037819 */ /* 0x100fe40000011405 */
[----:B------:R-:W-:Y:S02]  /*0c20*/  SHF.R.S32.HI R4, RZ, 0x1f, R5 ;  /* 0x0000001fff047819 */ /* 0x000fe40000011405 */
[----:B------:R-:W-:Y:S01]  /*0c30*/  LOP3.LUT R8, R8, 0xfffffffc, RZ, 0xc0, !PT ;  /* 0xfffffffc08087812 */ /* 0x000fe200078ec0ff */
[----:B------:R0:W-:Y:S01]  /*0c40*/  STL [R1+0x8c], R9 ;  /* 0x00008c0901007387 */ /* 0x0001e20000100800 */
[----:B------:R-:W-:Y:S02]  /*0c50*/  LEA.HI R4, R4, R3, RZ, 0x3 ;  /* 0x0000000304047211 */ /* 0x000fe400078f18ff */
[----:B------:R-:W-:Y:S01]  /*0c60*/  LEA.HI R7, R7, R13, RZ, 0x5 ;  /* 0x0000000d07077211 */ /* 0x000fe200078f28ff */
[----:B------:R-:W-:Y:S01]  /*0c70*/  IMAD.IADD R8, R12, 0x1, -R8 ;  /* 0x000000010c087824 */ /* 0x000fe200078e0a08 */
[----:B------:R-:W-:-:S02]  /*0c80*/  LOP3.LUT R4, R4, 0xfffffff8, RZ, 0xc0, !PT ;  /* 0xfffffff804047812 */ /* 0x000fc400078ec0ff */
[----:B------:R-:W-:Y:S02]  /*0c90*/  LEA.HI R2, R2, R11, RZ, 0x1 ;  /* 0x0000000b02027211 */ /* 0x000fe400078f08ff */
[----:B------:R-:W-:Y:S01]  /*0ca0*/  SHF.R.S32.HI R7, RZ, 0x5, R7 ;  /* 0x00000005ff077819 */ /* 0x000fe20000011407 */
[----:B------:R-:W-:Y:S01]  /*0cb0*/  IMAD.IADD R4, R3, 0x1, -R4 ;  /* 0x0000000103047824 */ /* 0x000fe200078e0a04 */
[----:B0-----:R-:W-:Y:S02]  /*0cc0*/  LOP3.LUT R9, R5, 0x7ffffffc, RZ, 0xc0, !PT ;  /* 0x7ffffffc05097812 */ /* 0x001fe400078ec0ff */
[----:B------:R-:W-:Y:S01]  /*0cd0*/  LOP3.LUT R2, R2, 0x3fffffe, RZ, 0xc0, !PT ;  /* 0x03fffffe02027812 */ /* 0x000fe200078ec0ff */
[----:B------:R-:W-:Y:S01]  /*0ce0*/  IMAD R7, R7, 0x10, R4 ;  /* 0x0000001007077824 */ /* 0x000fe200078e0204 */
[----:B------:R-:W-:Y:S01]  /*0cf0*/  LEA.HI R6, R8, R8, RZ, 0x1 ;  /* 0x0000000808067211 */ /* 0x000fe200078f08ff */
[----:B------:R-:W-:Y:S01]  /*0d00*/  IMAD.IADD R9, R13, 0x1, -R9 ;  /* 0x000000010d097824 */ /* 0x000fe200078e0a09 */
[----:B------:R-:W-:Y:S01]  /*0d10*/  LEA.HI R3, R0, R12, RZ, 0x6 ;  /* 0x0000000c00037211 */ /* 0x000fe200078f30ff */
[----:B------:R-:W-:Y:S01]  /*0d20*/  IMAD.IADD R2, R11, 0x1, -R2 ;  /* 0x000000010b027824 */ /* 0x000fe200078e0a02 */
[----:B------:R-:W-:Y:S01]  /*0d30*/  LOP3.LUT R5, R6, 0x1ffffffe, RZ, 0xc0, !PT ;  /* 0x1ffffffe06057812 */ /* 0x000fe200078ec0ff */
[----:B------:R-:W-:Y:S01]  /*0d40*/  IMAD R6, R9, R10, 0x50 ;  /* 0x0000005009067424 */ /* 0x000fe200078e020a */
[----:B------:R-:W-:Y:S01]  /*0d50*/  LEA.HI R0, R0, R12, RZ, 0x3 ;  /* 0x0000000c00007211 */ /* 0x000fe200078f18ff */
[----:B------:R-:W-:-:S02]  /*0d60*/  IMAD R11, R2, 0x40, R7 ;  /* 0x00000040020b7824 */ /* 0x000fc400078e0207 */
[----:B------:R-:W-:Y:S01]  /*0d70*/  IMAD.IADD R5, R8, 0x1, -R5 ;  /* 0x0000000108057824 */ /* 0x000fe200078e0a05 */
[----:B------:R0:W-:Y:S01]  /*0d80*/  STL [R1+0x84], R6 ;  /* 0x0000840601007387 */ /* 0x0001e20000100800 */
[----:B------:R-:W-:Y:S01]  /*0d90*/  LOP3.LUT R233, R0, 0xfffffff8, RZ, 0xc0, !PT ;  /* 0xfffffff800e97812 */ /* 0x000fe200078ec0ff */
[----:B------:R-:W-:Y:S01]  /*0da0*/  IMAD.SHL.U32 R3, R3, 0x8, RZ ;  /* 0x0000000803037824 */ /* 0x000fe200078e00ff */
[----:B------:R-:W-:Y:S01]  /*0db0*/  SHF.R.S32.HI R212, RZ, 0x3, R0 ;  /* 0x00000003ffd47819 */ /* 0x000fe20000011400 */
[----:B------:R-:W-:Y:S02]  /*0dc0*/  STL [R1+0x80], R11 ;  /* 0x0000800b01007387 */ /* 0x000fe40000100800 */
[----:B------:R-:W-:Y:S01]  /*0dd0*/  IMAD.IADD R233, R12, 0x1, -R233 ;  /* 0x000000010ce97824 */ /* 0x000fe200078e0ae9 */
[----:B------:R-:W-:Y:S01]  /*0de0*/  LOP3.LUT R228, R3, 0xfffffe00, RZ, 0xc0, !PT ;  /* 0xfffffe0003e47812 */ /* 0x000fe200078ec0ff */
[----:B------:R-:W2:Y:S01]  /*0df0*/  LDL.LU R10, [R1+0x6c] ;  /* 0x00006c00010a7983 */ /* 0x000ea20000300800 */
[----:B------:R-:W-:-:S02]  /*0e00*/  VIADD R8, R212, 0x20 ;  /* 0x00000020d4087836 */ /* 0x000fc40000000000 */
[----:B------:R-:W-:Y:S02]  /*0e10*/  IMAD.SHL.U32 R22, R233, 0x4, RZ ;  /* 0x00000004e9167824 */ /* 0x000fe400078e00ff */
[C---:B------:R-:W-:Y:S01]  /*0e20*/  VIADD R237, R212.reuse, 0x40 ;  /* 0x00000040d4ed7836 */ /* 0x040fe20000000000 */
[----:B------:R-:W-:Y:S01]  /*0e30*/  SHF.R.S32.HI R0, RZ, 0x1f, R8 ;  /* 0x0000001fff007819 */ /* 0x000fe20000011408 */
[----:B------:R-:W-:Y:S02]  /*0e40*/  VIADD R7, R212, 0x60 ;  /* 0x00000060d4077836 */ /* 0x000fe40000000000 */
[----:B------:R-:W-:Y:S01]  /*0e50*/  VIADD R214, R22, 0x40 ;  /* 0x0000004016d67836 */ /* 0x000fe20000000000 */
[----:B------:R-:W-:Y:S01]  /*0e60*/  LEA.HI R0, R0, R8, RZ, 0x3 ;  /* 0x0000000800007211 */ /* 0x000fe200078f18ff */
[----:B------:R-:W-:Y:S01]  /*0e70*/  IMAD.SHL.U32 R4, R7, 0x40, RZ ;  /* 0x0000004007047824 */ /* 0x000fe200078e00ff */
[----:B------:R-:W-:Y:S01]  /*0e80*/  SHF.R.S32.HI R2, RZ, 0x1f, R237 ;  /* 0x0000001fff027819 */ /* 0x000fe200000114ed */
[----:B------:R-:W-:Y:S01]  /*0e90*/  IMAD.IADD R213, R22, 0x1, R214 ;  /* 0x0000000116d57824 */ /* 0x000fe200078e02d6 */
[----:B0-----:R-:W-:Y:S01]  /*0ea0*/  SHF.R.S32.HI R6, RZ, 0x1f, R7 ;  /* 0x0000001fff067819 */ /* 0x001fe20000011407 */
[----:B------:R-:W-:Y:S01]  /*0eb0*/  IMAD.SHL.U32 R0, R0, 0x40, RZ ;  /* 0x0000004000007824 */ /* 0x000fe200078e00ff */
[----:B------:R-:W-:Y:S01]  /*0ec0*/  LEA.HI R2, R2, R237, RZ, 0x3 ;  /* 0x000000ed02027211 */ /* 0x000fe200078f18ff */
[----:B------:R-:W-:Y:S01]  /*0ed0*/  IMAD.SHL.U32 R223, R8, 0x40, RZ ;  /* 0x0000004008df7824 */ /* 0x000fe200078e00ff */
[----:B------:R-:W-:Y:S01]  /*0ee0*/  LOP3.LUT R15, R4, 0x1c0, RZ, 0xc0, !PT ;  /* 0x000001c0040f7812 */ /* 0x000fe200078ec0ff */
[----:B------:R-:W-:Y:S01]  /*0ef0*/  IMAD.SHL.U32 R224, R237, 0x40, RZ ;  /* 0x00000040ede07824 */ /* 0x000fe200078e00ff */
[----:B------:R-:W-:Y:S01]  /*0f00*/  SHF.R.S32.HI R4, RZ, 0x1f, R213 ;  /* 0x0000001fff047819 */ /* 0x000fe200000114d5 */
[----:B------:R-:W-:Y:S01]  /*0f10*/  IMAD.SHL.U32 R16, R212, 0x40, RZ ;  /* 0x00000040d4107824 */ /* 0x000fe200078e00ff */
[----:B------:R-:W-:Y:S01]  /*0f20*/  LEA.HI R6, R6, R7, RZ, 0x3 ;  /* 0x0000000706067211 */ /* 0x000fe200078f18ff */
[----:B------:R-:W-:Y:S01]  /*0f30*/  IMAD.SHL.U32 R2, R2, 0x40, RZ ;  /* 0x0000004002027824 */ /* 0x000fe200078e00ff */
[----:B------:R-:W-:-:S02]  /*0f40*/  LOP3.LUT R225, R0, 0xfffffe00, RZ, 0xc0, !PT ;  /* 0xfffffe0000e17812 */ /* 0x000fc400078ec0ff */
[-C--:B------:R-:W-:Y:S01]  /*0f50*/  LEA.HI R0, R4, R213.reuse, RZ, 0x6 ;  /* 0x000000d504007211 */ /* 0x080fe200078f30ff */
[----:B------:R-:W-:Y:S01]  /*0f60*/  IMAD.SHL.U32 R6, R6, 0x40, RZ ;  /* 0x0000004006067824 */ /* 0x000fe200078e00ff */
[----:B------:R-:W-:Y:S02]  /*0f70*/  LEA.HI R4, R4, R213, RZ, 0x3 ;  /* 0x000000d504047211 */ /* 0x000fe400078f18ff */
[----:B------:R-:W-:Y:S02]  /*0f80*/  LOP3.LUT R223, R223, 0x1c0, RZ, 0xc0, !PT ;  /* 0x000001c0dfdf7812 */ /* 0x000fe400078ec0ff */
[----:B------:R-:W-:Y:S01]  /*0f90*/  LOP3.LUT R227, R2, 0xfffffe00, RZ, 0xc0, !PT ;  /* 0xfffffe0002e37812 */ /* 0x000fe200078ec0ff */
[----:B------:R-:W-:Y:S01]  /*0fa0*/  IMAD.SHL.U32 R2, R0, 0x80, RZ ;  /* 0x0000008000027824 */ /* 0x000fe200078e00ff */
[----:B------:R-:W-:Y:S02]  /*0fb0*/  LOP3.LUT R224, R224, 0x1c0, RZ, 0xc0, !PT ;  /* 0x000001c0e0e07812 */ /* 0x000fe400078ec0ff */
[----:B------:R-:W-:-:S02]  /*0fc0*/  LOP3.LUT R3, R16, 0x1c0, RZ, 0xc0, !PT ;  /* 0x000001c010037812 */ /* 0x000fc400078ec0ff */
[----:B------:R-:W-:Y:S02]  /*0fd0*/  LOP3.LUT R0, R4, 0x38, RZ, 0xc0, !PT ;  /* 0x0000003804007812 */ /* 0x000fe400078ec0ff */
[----:B------:R-:W-:Y:S02]  /*0fe0*/  LOP3.LUT R12, R6, 0xfffffe00, RZ, 0xc0, !PT ;  /* 0xfffffe00060c7812 */ /* 0x000fe400078ec0ff */
[----:B------:R-:W-:Y:S02]  /*0ff0*/  SHF.R.U32.HI R8, RZ, 0x3, R223 ;  /* 0x00000003ff087819 */ /* 0x000fe400000116df */
[----:B------:R-:W-:Y:S02]  /*1000*/  LOP3.LUT R6, R223, 0x38, R4, 0xf8, !PT ;  /* 0x00000038df067812 */ /* 0x000fe400078ef804 */
[----:B------:R-:W-:Y:S02]  /*1010*/  SHF.R.U32.HI R14, RZ, 0x3, R224 ;  /* 0x00000003ff0e7819 */ /* 0x000fe400000116e0 */
[----:B------:R-:W-:-:S02]  /*1020*/  LOP3.LUT R7, R224, 0x38, R4, 0xf8, !PT ;  /* 0x00000038e0077812 */ /* 0x000fc400078ef804 */
[----:B------:R-:W-:Y:S02]  /*1030*/  SHF.R.U32.HI R229, RZ, 0x3, R3 ;  /* 0x00000003ffe57819 */ /* 0x000fe40000011603 */
[----:B------:R-:W-:Y:S01]  /*1040*/  LOP3.LUT R0, R0, 0x1c0, R16, 0xf8, !PT ;  /* 0x000001c000007812 */ /* 0x000fe200078ef810 */
[----:B------:R-:W-:Y:S01]  /*1050*/  IMAD.SHL.U32 R16, R233, 0x8, RZ ;  /* 0x00000008e9107824 */ /* 0x000fe200078e00ff */
[----:B------:R-:W-:Y:S02]  /*1060*/  SHF.R.U32.HI R13, RZ, 0x3, R15 ;  /* 0x00000003ff0d7819 */ /* 0x000fe4000001160f */
[----:B------:R-:W-:Y:S02]  /*1070*/  LOP3.LUT R9, R15, 0x38, R4, 0xf8, !PT ;  /* 0x000000380f097812 */ /* 0x000fe400078ef804 */
[----:B------:R-:W-:Y:S02]  /*1080*/  LOP3.LUT R6, R6, R8, RZ, 0x3c, !PT ;  /* 0x0000000806067212 */ /* 0x000fe400078e3cff */
[----:B------:R-:W-:-:S02]  /*1090*/  LOP3.LUT R8, R7, R14, RZ, 0x3c, !PT ;  /* 0x0000000e07087212 */ /* 0x000fc400078e3cff */
[----:B------:R-:W-:Y:S02]  /*10a0*/  LOP3.LUT R7, R0, R229, RZ, 0x3c, !PT ;  /* 0x000000e500077212 */ /* 0x000fe400078e3cff */
[----:B------:R-:W-:Y:S02]  /*10b0*/  LOP3.LUT R2, R2, 0xffffe000, RZ, 0xc0, !PT ;  /* 0xffffe00002027812 */ /* 0x000fe400078ec0ff */
[----:B------:R-:W-:Y:S02]  /*10c0*/  LOP3.LUT R9, R9, R13, RZ, 0x3c, !PT ;  /* 0x0000000d09097212 */ /* 0x000fe400078e3cff */
[----:B------:R-:W-:Y:S02]  /*10d0*/  SHF.R.S32.HI R0, RZ, 0x1f, R212 ;  /* 0x0000001fff007819 */ /* 0x000fe400000114d4 */
[----:B------:R-:W-:Y:S02]  /*10e0*/  LOP3.LUT R0, R224, 0x38, R16, 0xf8, !PT ;  /* 0x00000038e0007812 */ /* 0x000fe400078ef810 */
[----:B------:R-:W-:-:S02]  /*10f0*/  IADD3 R6, R6, R2, R225 ;  /* 0x0000000206067210 */ /* 0x000fc40007ffe0e1 */
[-C--:B------:R-:W-:Y:S02]  /*1100*/  IADD3 R8, R8, R2.reuse, R227 ;  /* 0x0000000208087210 */ /* 0x080fe40007ffe0e3 */
[-C--:B------:R-:W-:Y:S02]  /*1110*/  IADD3 R9, R9, R2.reuse, R12 ;  /* 0x0000000209097210 */ /* 0x080fe40007ffe00c */
[----:B------:R-:W-:Y:S02]  /*1120*/  IADD3 R7, R7, R2, R228 ;  /* 0x0000000207077210 */ /* 0x000fe40007ffe0e4 */
[----:B------:R-:W-:Y:S02]  /*1130*/  LOP3.LUT R2, R15, 0x38, R16, 0xf8, !PT ;  /* 0x000000380f027812 */ /* 0x000fe400078ef810 */
[----:B------:R-:W-:Y:S02]  /*1140*/  LOP3.LUT R0, R227, R0, R14, 0xf6, !PT ;  /* 0x00000000e3007212 */ /* 0x000fe400078ef60e */
[----:B------:R-:W-:Y:S01]  /*1150*/  LOP3.LUT R2, R12, R2, R13, 0xf6, !PT ;  /* 0x000000020c027212 */ /* 0x000fe200078ef60d */
[----:B------:R-:W-:Y:S01]  /*1160*/  STL [R1+0x64], R12 ;  /* 0x0000640c01007387 */ /* 0x000fe20000100800 */
[--C-:B------:R-:W-:Y:S01]  /*1170*/  LOP3.LUT R230, R3, 0x38, R16.reuse, 0xf8, !PT ;  /* 0x0000003803e67812 */ /* 0x100fe200078ef810 */
[----:B------:R-:W-:Y:S01]  /*1180*/  IMAD.MOV.U32 R235, RZ, RZ, RZ ;  /* 0x000000ffffeb7224 */ /* 0x000fe200078e00ff */
[----:B------:R-:W-:Y:S01]  /*1190*/  SHF.R.S32.HI R17, RZ, 0x1f, R16 ;  /* 0x0000001fff117819 */ /* 0x000fe20000011410 */
[----:B------:R-:W-:Y:S01]  /*11a0*/  IMAD.MOV.U32 R19, RZ, RZ, RZ ;  /* 0x000000ffff137224 */ /* 0x000fe200078e00ff */
[----:B------:R-:W-:Y:S01]  /*11b0*/  LOP3.LUT R230, R228, R230, R229, 0xf6, !PT ;  /* 0x000000e6e4e67212 */ /* 0x000fe200078ef6e5 */
[----:B------:R-:W-:Y:S01]  /*11c0*/  IMAD.MOV.U32 R217, RZ, RZ, RZ ;  /* 0x000000ffffd97224 */ /* 0x000fe200078e00ff */
[----:B------:R-:W-:Y:S01]  /*11d0*/  SHF.R.S32.HI R234, RZ, 0x3, R4 ;  /* 0x00000003ffea7819 */ /* 0x000fe20000011404 */
[----:B------:R-:W-:-:S02]  /*11e0*/  IMAD.MOV.U32 R222, RZ, RZ, RZ ;  /* 0x000000ffffde7224 */ /* 0x000fc400078e00ff */
[----:B------:R-:W-:Y:S02]  /*11f0*/  IMAD.MOV.U32 R221, RZ, RZ, RZ ;  /* 0x000000ffffdd7224 */ /* 0x000fe400078e00ff */
[C---:B------:R-:W-:Y:S02]  /*1200*/  VIADD R215, R22.reuse, 0x20 ;  /* 0x0000002016d77836 */ /* 0x040fe40000000000 */
[----:B------:R-:W-:Y:S02]  /*1210*/  VIADD R216, R22, 0x60 ;  /* 0x0000006016d87836 */ /* 0x000fe40000000000 */
[C---:B------:R-:W-:Y:S02]  /*1220*/  VIADD R218, R16.reuse, 0x80 ;  /* 0x0000008010da7836 */ /* 0x040fe40000000000 */
[----:B------:R-:W-:Y:S01]  /*1230*/  VIADD R219, R16, 0xc0 ;  /* 0x000000c010db7836 */ /* 0x000fe20000000000 */
[----:B--2---:R-:W-:Y:S01]  /*1240*/  LOP3.LUT R220, R10, 0x1, RZ, 0xfc, !PT ;  /* 0x000000010adc7812 */ /* 0x004fe200078efcff */
[----:B------:R-:W-:-:S04]  /*1250*/  VIADD R10, R18, 0x14400 ;  /* 0x00014400120a7836 */ /* 0x000fc80000000000 */
[--C-:B------:R-:W-:Y:S01]  /*1260*/  IMAD R0, R0, 0x2, R10.reuse ;  /* 0x0000000200007824 */ /* 0x100fe200078e020a */
[----:B------:R-:W-:Y:S01]  /*1270*/  STL [R1+0x60], R10 ;  /* 0x0000600a01007387 */ /* 0x000fe20000100800 */
[--C-:B------:R-:W-:Y:S02]  /*1280*/  IMAD R3, R2, 0x2, R10.reuse ;  /* 0x0000000202037824 */ /* 0x100fe400078e020a */
[----:B------:R-:W-:Y:S01]  /*1290*/  IMAD R2, R5, 0x8, R11 ;  /* 0x0000000805027824 */ /* 0x000fe200078e020b */
[----:B------:R0:W-:Y:S04]  /*12a0*/  STL [R1+0x74], R0 ;  /* 0x0000740001007387 */ /* 0x0001e80000100800 */
[----:B------:R1:W-:Y:S01]  /*12b0*/  STL [R1+0x6c], R3 ;  /* 0x00006c0301007387 */ /* 0x0003e20000100800 */
[----:B0-----:R-:W-:-:S03]  /*12c0*/  IMAD R0, R6, 0x2, R10 ;  /* 0x0000000206007824 */ /* 0x001fc600078e020a */
[----:B------:R0:W-:Y:S01]  /*12d0*/  STL [R1+0x88], R2 ;  /* 0x0000880201007387 */ /* 0x0001e20000100800 */
[----:B-1----:R-:W-:-:S03]  /*12e0*/  IMAD R3, R8, 0x2, R10 ;  /* 0x0000000208037824 */ /* 0x002fc600078e020a */
[----:B------:R1:W-:Y:S01]  /*12f0*/  STL [R1+0x78], R0 ;  /* 0x0000780001007387 */ /* 0x0003e20000100800 */
[--C-:B0-----:R-:W-:Y:S02]  /*1300*/  IMAD R2, R9, 0x2, R10.reuse ;  /* 0x0000000209027824 */ /* 0x101fe400078e020a */
[----:B-1----:R-:W-:Y:S01]  /*1310*/  IMAD R0, R7, 0x2, R10 ;  /* 0x0000000207007824 */ /* 0x002fe200078e020a */
[----:B------:R0:W-:Y:S04]  /*1320*/  STL [R1+0x70], R3 ;  /* 0x0000700301007387 */ /* 0x0001e80000100800 */
[----:B------:R0:W-:Y:S04]  /*1330*/  STL [R1+0x7c], R0 ;  /* 0x00007c0001007387 */ /* 0x0001e80000100800 */
[----:B------:R0:W-:Y:S02]  /*1340*/  STL [R1+0x68], R2 ;  /* 0x0000680201007387 */ /* 0x0001e40000100800 */
.L_x_870:
[----:B0---4-:R-:W0:Y:S01]  /*1350*/  LDC.64 R2, c[0x0][0xc88] ;  /* 0x00032200ff027b82 */ /* 0x011e220000000a00 */
[----:B------:R-:W-:Y:S01]  /*1360*/  ULDC.64 UR10, c[0x0][0x208] ;  /* 0x00008200000a7ab9 */ /* 0x000fe20000000a00 */
[----:B------:R-:W-:Y:S01]  /*1370*/  ULDC.64 UR4, c[0x0][0xa28] ;  /* 0x00028a0000047ab9 */ /* 0x000fe20000000a00 */
[----:B------:R-:W-:Y:S01]  /*1380*/  ULDC.64 UR8, c[0x0][0xa18] ;  /* 0x0002860000087ab9 */ /* 0x000fe20000000a00 */
[----:B------:R-:W-:Y:S01]  /*1390*/  ULDC.64 UR6, c[0x0][0xa08] ;  /* 0x0002820000067ab9 */ /* 0x000fe20000000a00 */
[----:B0-----:R-:W-:-:S05]  /*13a0*/  IMAD.WIDE R2, R123, 0x4, R2 ;  /* 0x000000047b027825 */ /* 0x001fca00078e0202 */
[----:B--2---:R-:W2:Y:S01]  /*13b0*/  LDG.E R231, desc[UR10][R2.64] ;  /* 0x0000000a02e77981 */ /* 0x004ea2000c1e1900 */
[----:B------:R-:W-:Y:S01]  /*13c0*/  ISETP.NE.U32.AND P2, PT, RZ, UR4, PT ;  /* 0x00000004ff007c0c */ /* 0x000fe2000bf45070 */
[----:B---3--:R-:W-:Y:S01]  /*13d0*/  IMAD.MOV.U32 R9, RZ, RZ, RZ ;  /* 0x000000ffff097224 */ /* 0x008fe200078e00ff */
[----:B------:R-:W-:Y:S01]  /*13e0*/  ISETP.NE.U32.AND P1, PT, RZ, UR8, PT ;  /* 0x00000008ff007c0c */ /* 0x000fe2000bf25070 */
[----:B------:R-:W-:Y:S01]  /*13f0*/  IMAD.MOV.U32 R27, RZ, RZ, RZ ;  /* 0x000000ffff1b7224 */ /* 0x000fe200078e00ff */
[----:B------:R-:W-:Y:S02]  /*1400*/  ISETP.NE.AND.EX P2, PT, RZ, UR5, PT, P2 ;  /* 0x00000005ff007c0c */ /* 0x000fe4000bf45320 */
[----:B------:R-:W-:Y:S02]  /*1410*/  ISETP.NE.AND.EX P1, PT, RZ, UR9, PT, P1 ;  /* 0x00000009ff007c0c */ /* 0x000fe4000bf25310 */
[----:B------:R-:W-:-:S04]  /*1420*/  ISETP.NE.U32.AND P0, PT, RZ, UR6, PT ;  /* 0x00000006ff007c0c */ /* 0x000fc8000bf05070 */
[----:B------:R-:W-:Y:S01]  /*1430*/  ISETP.NE.AND.EX P0, PT, RZ, UR7, PT, P0 ;  /* 0x00000007ff007c0c */ /* 0x000fe2000bf05300 */
[----:B------:R-:W-:Y:S02]  /*1440*/  IMAD.MOV.U32 R236, RZ, RZ, R121 ;  /* 0x000000ffffec7224 */ /* 0x000fe400078e0079 */
[----:B------:R-:W-:Y:S01]  /*1450*/  IMAD.MOV.U32 R232, RZ, RZ, R122 ;  /* 0x000000ffffe87224 */ /* 0x000fe200078e007a */
[----:B--2---:R-:W-:Y:S01]  /*1460*/  SHF.R.S32.HI R0, RZ, 0x1f, R231 ;  /* 0x0000001fff007819 */ /* 0x004fe200000114e7 */
[C---:B------:R-:W-:Y:S01]  /*1470*/  IMAD.SHL.U32 R28, R231.reuse, 0x4, RZ ;  /* 0x00000004e71c7824 */ /* 0x040fe200078e00ff */
[C---:B------:R-:W-:Y:S01]  /*1480*/  @P2 LEA R2, P3, R231.reuse, UR4, 0x2 ;  /* 0x00000004e7022c11 */ /* 0x040fe2000f8610ff */
[----:B------:R-:W-:Y:S01]  /*1490*/  ULDC UR4, c[0x0][0x288] ;  /* 0x0000a20000047ab9 */ /* 0x000fe20000000800 */
[C-C-:B------:R-:W-:Y:S01]  /*14a0*/  SHF.L.U64.HI R29, R231.reuse, 0x2, R0.reuse ;  /* 0x00000002e71d7819 */ /* 0x140fe20000010200 */
[----:B------:R-:W-:Y:S01]  /*14b0*/  IMAD.U32 R178, RZ, RZ, UR4 ;  /* 0x00000004ffb27e24 */ /* 0x000fe2000f8e00ff */
[----:B------:R-:W-:Y:S01]  /*14c0*/  @P2 LEA.HI.X R3, R231, UR5, R0, 0x2, P3 ;  /* 0x00000005e7032c11 */ /* 0x000fe200098f1400 */
[----:B------:R-:W-:Y:S01]  /*14d0*/  ULDC.64 UR4, c[0x0][0x418] ;  /* 0x0001060000047ab9 */ /* 0x000fe20000000a00 */
[----:B------:R-:W-:Y:S01]  /*14e0*/  IADD3 R6, P4, R28, UR6, RZ ;  /* 0x000000061c067c10 */ /* 0x000fe2000ff9e0ff */
[----:B------:R-:W-:-:S02]  /*14f0*/  UISETP.NE.U32.AND UP0, UPT, UR4, URZ, UPT ;  /* 0x0000003f0400728c */ /* 0x000fc4000bf05070 */
[----:B------:R0:W5:Y:S01]  /*1500*/  @P2 LDG.E R9, desc[UR10][R2.64] ;  /* 0x0000000a02092981 */ /* 0x000162000c1e1900 */
[----:B------:R-:W-:Y:S01]  /*1510*/  @P1 IADD3 R4, P2, R28, UR8, RZ ;  /* 0x000000081c041c10 */ /* 0x000fe2000ff5e0ff */
[----:B------:R-:W-:Y:S01]  /*1520*/  UISETP.NE.AND.EX UP0, UPT, UR5, URZ, UPT, UP0 ;  /* 0x0000003f0500728c */ /* 0x000fe2000bf05300 */
[C---:B------:R-:W-:Y:S01]  /*1530*/  IADD3.X R7, R29.reuse, UR7, RZ, P4, !PT ;  /* 0x000000071d077c10 */ /* 0x040fe2000a7fe4ff */
[----:B------:R-:W-:Y:S01]  /*1540*/  ULDC UR4, c[0x0][0x424] ;  /* 0x0001090000047ab9 */ /* 0x000fe20000000800 */
[----:B------:R-:W-:Y:S01]  /*1550*/  @P1 IADD3.X R5, R29, UR9, RZ, P2, !PT ;  /* 0x000000091d051c10 */ /* 0x000fe200097fe4ff */
[----:B------:R-:W-:Y:S01]  /*1560*/  ULDC.64 UR8, c[0x0][0xa20] ;  /* 0x0002880000087ab9 */ /* 0x000fe20000000a00 */
[----:B------:R-:W-:Y:S01]  /*1570*/  USEL UR4, UR4, 0x1, UP0 ;  /* 0x0000000104047887 */ /* 0x000fe20008000000 */
[----:B------:R-:W-:Y:S01]  /*1580*/  ISETP.NE.U32.AND P2, PT, RZ, UR8, PT ;  /* 0x00000008ff007c0c */ /* 0x000fe2000bf45070 */
[----:B------:R-:W-:Y:S01]  /*1590*/  ULDC UR5, c[0x0][0x2f0] ;  /* 0x0000bc0000057ab9 */ /* 0x000fe20000000800 */
[----:B------:R0:W5:Y:S01]  /*15a0*/  @P0 LDG.E R27, desc[UR10][R6.64] ;  /* 0x0000000a061b0981 */ /* 0x000162000c1e1900 */
[----:B------:R-:W-:Y:S01]  /*15b0*/  UIMAD UR4, UR4, UR5, URZ ;  /* 0x00000005040472a4 */ /* 0x000fe2000f8e023f */
[----:B------:R-:W-:-:S02]  /*15c0*/  ISETP.NE.AND.EX P2, PT, RZ, UR9, PT, P2 ;  /* 0x00000009ff007c0c */ /* 0x000fc4000bf45320 */
[----:B------:R0:W5:Y:S01]  /*15d0*/  @P1 LDG.E R178, desc[UR10][R4.64] ;  /* 0x0000000a04b21981 */ /* 0x000162000c1e1900 */
[----:B------:R-:W-:Y:S01]  /*15e0*/  ULDC UR5, c[0x0][0x348] ;  /* 0x0000d20000057ab9 */ /* 0x000fe20000000800 */
[----:B------:R-:W-:Y:S01]  /*15f0*/  IMAD.MOV.U32 R25, RZ, RZ, R231 ;  /* 0x000000ffff197224 */ /* 0x000fe200078e00e7 */
[----:B------:R-:W-:Y:S08]  /*1600*/  @P1 BRA `(.L_x_646) ;  /* 0x0000000000281947 */ /* 0x000ff00003800000 */
[----:B------:R-:W-:Y:S02]  /*1610*/  ULDC.64 UR6, c[0x0][0xa00] ;  /* 0x0002800000067ab9 */ /* 0x000fe40000000a00 */
[----:B------:R-:W-:-:S04]  /*1620*/  ISETP.NE.U32.AND P1, PT, RZ, UR6, PT ;  /* 0x00000006ff007c0c */ /* 0x000fc8000bf25070 */
[----:B------:R-:W-:-:S13]  /*1630*/  ISETP.NE.AND.EX P1, PT, RZ, UR7, PT, P1 ;  /* 0x00000007ff007c0c */ /* 0x000fda000bf25310 */
[----:B------:R-:W-:Y:S05]  /*1640*/  @!P1 BRA `(.L_x_646) ;  /* 0x0000000000189947 */ /* 0x000fea0003800000 */
[----:B0-----:R-:W0:Y:S01]  /*1650*/  LDC.64 R2, c[0x0][0xa00] ;  /* 0x00028000ff027b82 */ /* 0x001e220000000a00 */
[----:B------:R-:W-:Y:S01]  /*1660*/  ULDC.64 UR6, c[0x0][0x208] ;  /* 0x0000820000067ab9 */ /* 0x000fe20000000a00 */
[----:B0-----:R-:W-:-:S05]  /*1670*/  IMAD.WIDE R2, R25, 0x4, R2 ;  /* 0x0000000419027825 */ /* 0x001fca00078e0202 */
[----:B-----5:R-:W2:Y:S04]  /*1680*/  LDG.E R178, desc[UR6][R2.64] ;  /* 0x0000000602b27981 */ /* 0x020ea8000c1e1900 */
[----:B------:R-:W2:Y:S02]  /*1690*/  LDG.E R5, desc[UR6][R2.64+0x4] ;  /* 0x0000040602057981 */ /* 0x000ea4000c1e1900 */
[----:B--2---:R-:W-:-:S07]  /*16a0*/  IMAD.IADD R178, R5, 0x1, -R178 ;  /* 0x0000000105b27824 */ /* 0x004fce00078e0ab2 */
.L_x_646:
[----:B0-----:R-:W-:Y:S02]  /*16b0*/  IMAD.U32 R2, RZ, RZ, UR5 ;  /* 0x00000005ff027e24 */ /* 0x001fe4000f8e00ff */
[----:B------:R-:W-:Y:S01]  /*16c0*/  IMAD.U32 R26, RZ, RZ, UR4 ;  /* 0x00000004ff1a7e24 */ /* 0x000fe2000f8e00ff */
[----:B------:R-:W-:Y:S06]  /*16d0*/  @!P2 BRA `(.L_x_647) ;  /* 0x000000000014a947 */ /* 0x000fec0003800000 */
[----:B------:R-:W-:Y:S01]  /*16e0*/  IADD3 R4, P0, R28, UR8, RZ ;  /* 0x000000081c047c10 */ /* 0x000fe2000ff1e0ff */
[----:B------:R-:W-:-:S03]  /*16f0*/  ULDC.64 UR4, c[0x0][0x208] ;  /* 0x0000820000047ab9 */ /* 0x000fc60000000a00 */
[----:B------:R-:W-:-:S05]  /*1700*/  IADD3.X R5, R29, UR9, RZ, P0, !PT ;  /* 0x000000091d057c10 */ /* 0x000fca00087fe4ff */
[----:B------:R0:W5:Y:S01]  /*1710*/  LDG.E R26, desc[UR4][R4.64] ;  /* 0x00000004041a7981 */ /* 0x000162000c1e1900 */
[----:B------:R-:W-:Y:S05]  /*1720*/  BRA `(.L_x_648) ;  /* 0x0000000000147947 */ /* 0x000fea0003800000 */
.L_x_647:
[----:B------:R-:W-:Y:S05]  /*1730*/  @!P0 BRA `(.L_x_648) ;  /* 0x0000000000108947 */ /* 0x000fea0003800000 */
[----:B------:R-:W-:Y:S02]  /*1740*/  ULDC.64 UR4, c[0x0][0x208] ;  /* 0x0000820000047ab9 */ /* 0x000fe40000000a00 */
[----:B------:R-:W2:Y:S04]  /*1750*/  LDG.E R3, desc[UR4][R6.64] ;  /* 0x0000000406037981 */ /* 0x000ea8000c1e1900 */
[----:B------:R-:W2:Y:S02]  /*1760*/  LDG.E R26, desc[UR4][R6.64+0x4] ;  /* 0x00000404061a7981 */ /* 0x000ea4000c1e1900 */
[----:B--2---:R-:W-:-:S07]  /*1770*/  IMAD.IADD R26, R26, 0x1, -R3 ;  /* 0x000000011a1a7824 */ /* 0x004fce00078e0a03 */
.L_x_648:
[----:B------:R-:W-:Y:S01]  /*1780*/  ULDC.64 UR4, c[0x0][0xa10] ;  /* 0x0002840000047ab9 */ /* 0x000fe20000000a00 */
[----:B------:R-:W-:Y:S01]  /*1790*/  ULDC.64 UR6, c[0x0][0x208] ;  /* 0x0000820000067ab9 */ /* 0x000fe20000000a00 */
[----:B------:R-:W-:-:S04]  /*17a0*/  ISETP.NE.U32.AND P0, PT, RZ, UR4, PT ;  /* 0x00000004ff007c0c */ /* 0x000fc8000bf05070 */
[----:B------:R-:W-:Y:S01]  /*17b0*/  ISETP.NE.AND.EX P0, PT, RZ, UR5, PT, P0 ;  /* 0x00000005ff007c0c */ /* 0x000fe2000bf05300 */
[----:B-----5:R-:W-:Y:S01]  /*17c0*/  IMAD.IADD R9, R26, 0x1, -R9 ;  /* 0x000000011a097824 */ /* 0x020fe200078e0a09 */
[----:B------:R-:W-:-:S11]  /*17d0*/  ULDC.64 UR4, c[0x0][0xa30] ;  /* 0x00028c0000047ab9 */ /* 0x000fd60000000a00 */
[----:B0-----:R-:W0:Y:S02]  /*17e0*/  @P0 LDC.64 R4, c[0x0][0xa10] ;  /* 0x00028400ff040b82 */ /* 0x001e240000000a00 */
[----:B0-----:R-:W-:-:S05]  /*17f0*/  @P0 IMAD.WIDE R4, R25, 0x4, R4 ;  /* 0x0000000419040825 */ /* 0x001fca00078e0204 */
[----:B------:R-:W2:Y:S04]  /*1800*/  @P0 LDG.E R0, desc[UR6][R4.64] ;  /* 0x0000000604000981 */ /* 0x000ea8000c1e1900 */
[----:B------:R0:W2:Y:S01]  /*1810*/  @P0 LDG.E R3, desc[UR6][R4.64+0x4] ;  /* 0x0000040604030981 */ /* 0x0000a2000c1e1900 */
[----:B------:R-:W-:Y:S01]  /*1820*/  ISETP.NE.U32.AND P1, PT, RZ, UR4, PT ;  /* 0x00000004ff007c0c */ /* 0x000fe2000bf25070 */
[----:B------:R-:W-:-:S03]  /*1830*/  IMAD.MOV.U32 R144, RZ, RZ, R26 ;  /* 0x000000ffff907224 */ /* 0x000fc600078e001a */
[----:B------:R-:W-:Y:S01]  /*1840*/  ISETP.NE.AND.EX P1, PT, RZ, UR5, PT, P1 ;  /* 0x00000005ff007c0c */ /* 0x000fe2000bf25310 */
[----:B0-----:R-:W-:-:S05]  /*1850*/  IMAD.MOV R4, RZ, RZ, -R9 ;  /* 0x000000ffff047224 */ /* 0x001fca00078e0a09 */
[----:B------:R-:W-:-:S07]  /*1860*/  VIMNMX R4, RZ, R4, !PT ;  /* 0x00000004ff047248 */ /* 0x000fce0007fe0100 */
[----:B------:R-:W-:-:S04]  /*1870*/  @P1 IADD3 R6, P2, R28, UR4, RZ ;  /* 0x000000041c061c10 */ /* 0x000fc8000ff5e0ff */
[----:B------:R-:W-:Y:S02]  /*1880*/  @P1 IADD3.X R7, R29, UR5, RZ, P2, !PT ;  /* 0x000000051d071c10 */ /* 0x000fe400097fe4ff */
[----:B------:R-:W-:-:S03]  /*1890*/  PLOP3.LUT P2, PT, PT, PT, PT, 0x80, 0x0 ;  /* 0x000000000000781c */ /* 0x000fc60003f4f070 */
[----:B------:R0:W5:Y:S01]  /*18a0*/  @P1 LDG.E R144, desc[UR6][R6.64] ;  /* 0x0000000606901981 */ /* 0x000162000c1e1900 */
[----:B--2---:R-:W-:-:S05]  /*18b0*/  @P0 IADD3 R2, -R0, R3, RZ ;  /* 0x0000000300020210 */ /* 0x004fca0007ffe1ff */
[----:B------:R-:W-:-:S04]  /*18c0*/  IMAD.IADD R179, R9, 0x1, R2 ;  /* 0x0000000109b37824 */ /* 0x000fc800078e0202 */
[----:B------:R-:W-:-:S04]  /*18d0*/  VIADD R0, R179, 0x4f ;  /* 0x0000004fb3007836 */ /* 0x000fc80000000000 */
[----:B------:R-:W-:-:S05]  /*18e0*/  IMAD.HI R0, R0, 0x66666667, RZ ;  /* 0x6666666700007827 */ /* 0x000fca00078e02ff */
[----:B------:R-:W-:-:S04]  /*18f0*/  SHF.R.U32.HI R3, RZ, 0x1f, R0 ;  /* 0x0000001fff037819 */ /* 0x000fc80000011600 */
[----:B------:R-:W-:-:S05]  /*1900*/  LEA.HI.SX32 R180, R0, R3, 0x1b ;  /* 0x0000000300b47211 */ /* 0x000fca00078fdaff */
[----:B------:R-:W-:-:S05]  /*1910*/  IMAD R3, R180, 0x50, -R9 ;  /* 0x00000050b4037824 */ /* 0x000fca00078e0a09 */
[----:B------:R-:W-:-:S04]  /*1920*/  VIMNMX R3, R3, R2, PT ;  /* 0x0000000203037248 */ /* 0x000fc80003fe0100 */
[----:B------:R-:W-:Y:S01]  /*1930*/  ISETP.GT.AND P0, PT, R3, R4, PT ;  /* 0x000000040300720c */ /* 0x000fe20003f04270 */
[----:B------:R-:W-:-:S05]  /*1940*/  IMAD.WIDE.U32 R4, R4, -0x33333333, RZ ;  /* 0xcccccccd04047825 */ /* 0x000fca00078e00ff */
[----:B------:R-:W-:-:S05]  /*1950*/  SHF.R.U32.HI R119, RZ, 0x6, R5 ;  /* 0x00000006ff777819 */ /* 0x000fca0000011605 */
[----:B------:R-:W-:Y:S02]  /*1960*/  IMAD.MOV.U32 R24, RZ, RZ, R119 ;  /* 0x000000ffff187224 */ /* 0x000fe400078e0077 */
[----:B------:R-:W-:-:S04]  /*1970*/  @P0 VIADD R0, R3, 0x4f ;  /* 0x0000004f03000836 */ /* 0x000fc80000000000 */
[----:B------:R-:W-:-:S05]  /*1980*/  @P0 IMAD.HI R0, R0, 0x66666667, RZ ;  /* 0x6666666700000827 */ /* 0x000fca00078e02ff */
[----:B------:R-:W-:-:S04]  /*1990*/  @P0 SHF.R.U32.HI R3, RZ, 0x1f, R0 ;  /* 0x0000001fff030819 */ /* 0x000fc80000011600 */
[----:B------:R-:W-:-:S04]  /*19a0*/  @P0 LEA.HI.SX32 R24, R0, R3, 0x1b ;  /* 0x0000000300180211 */ /* 0x000fc800078fdaff */
[----:B------:R-:W-:-:S13]  /*19b0*/  ISETP.GT.AND P0, PT, R24, R119, PT ;  /* 0x000000771800720c */ /* 0x000fda0003f04270 */
[----:B0-----:R-:W-:Y:S05]  /*19c0*/  @!P0 BRA `(.L_x_649) ;  /* 0x00000094002c8947 */ /* 0x001fea0003800000 */
[----:B------:R-:W-:Y:S01]  /*19d0*/  VIADD R0, R18, 0x24400 ;  /* 0x0002440012007836 */ /* 0x000fe20000000000 */
[----:B------:R-:W-:Y:S04]  /*19e0*/  BSSY B6, `(.L_x_650) ;  /* 0x0000013000067945 */ /* 0x000fe80003800000 */
[----:B------:R-:W-:-:S13]  /*19f0*/  LOP3.LUT P0, RZ, R0, 0x3ff, RZ, 0xc0, !PT ;  /* 0x000003ff00ff7812 */ /* 0x000fda000780c0ff */
[----:B------:R-:W-:Y:S05]  /*1a00*/  @!P0 BRA `(.L_x_651) ;  /* 0x0000000000408947 */ /* 0x000fea0003800000 */
        /* <DEDUP_REMOVED lines=15> */
[----:B-1---5:R-:W-:Y:S05]  /*1b00*/  CALL.ABS.NOINC R14 ;  /* 0x000000000e007343 */ /* 0x022fea0003c00000 */
.L_x_651:
[----:B------:R-:W-:Y:S05]  /*1b10*/  BSYNC B6 ;  /* 0x0000000000067941 */ /* 0x000fea0003800000 */
.L_x_650:
        /* <DEDUP_REMOVED lines=20> */
.L_x_653:
[----:B------:R-:W-:Y:S05]  /*1c60*/  BSYNC B6 ;  /* 0x0000000000067941 */ /* 0x000fea0003800000 */
.L_x_652:
[----:B------:R-:W-:Y:S01]  /*1c70*/  ULDC.64 UR4, c[0x0][0x9f8] ;  /* 0x00027e0000047ab9 */ /* 0x000fe20000000a00 */
[----:B------:R-:W-:Y:S01]  /*1c80*/  ULDC.64 UR6, c[0x0][0x208] ;  /* 0x0000820000067ab9 */ /* 0x000fe20000000a00 */
[----:B------:R-:W-:Y:S01]  /*1c90*/  ISETP.NE.U32.AND P0, PT, RZ, UR4, PT ;  /* 0x00000004ff007c0c */ /* 0x000fe2000bf05070 */
[----:B------:R-:W0:Y:S01]  /*1ca0*/  LDC.64 R98, c[0x0][0x300] ;  /* 0x0000c000ff627b82 */ /* 0x000e220000000a00 */
[----:B------:R-:W-:Y:S01]  /*1cb0*/  IMAD.IADD R113, R27, 0x1, R26 ;  /* 0x000000011b717824 */ /* 0x000fe200078e021a */
[----:B------:R-:W-:Y:S01]  /*1cc0*/  SHF.R.S32.HI R9, RZ, 0x1f, R122 ;  /* 0x0000001fff097819 */ /* 0x000fe2000001147a */
[----:B------:R-:W-:Y:S01]  /*1cd0*/  ULDC.64 UR8, c[0x0][0xa08] ;  /* 0x0002820000087ab9 */ /* 0x000fe20000000a00 */
[----:B------:R-:W-:-:S04]  /*1ce0*/  ISETP.NE.AND.EX P0, PT, RZ, UR5, PT, P0 ;  /* 0x00000005ff007c0c */ /* 0x000fc8000bf05300 */
[----:B------:R-:W1:Y:S08]  /*1cf0*/  LDC R118, c[0x0][0x3f4] ;  /* 0x0000fd00ff767b82 */ /* 0x000e700000000800 */
[----:B------:R-:W2:Y:S01]  /*1d00*/  LDC.64 R104, c[0x0][0x408] ;  /* 0x00010200ff687b82 */ /* 0x000ea20000000a00 */
[----:B------:R-:W-:-:S04]  /*1d10*/  @P0 IADD3 R4, P1, R28, UR4, RZ ;  /* 0x000000041c040c10 */ /* 0x000fc8000ff3e0ff */
[----:B------:R-:W-:Y:S01]  /*1d20*/  @P0 IADD3.X R5, R29, UR5, RZ, P1, !PT ;  /* 0x000000051d050c10 */ /* 0x000fe20008ffe4ff */
[----:B------:R-:W-:Y:S02]  /*1d30*/  ULDC.64 UR4, c[0x0][0x330] ;  /* 0x0000cc0000047ab9 */ /* 0x000fe40000000a00 */
[----:B------:R-:W3:Y:S02]  /*1d40*/  LDC.64 R110, c[0x0][0x3f8] ;  /* 0x0000fe00ff6e7b82 */ /* 0x000ee40000000a00 */
[----:B------:R4:W3:Y:S01]  /*1d50*/  @P0 LDG.E R25, desc[UR6][R4.64] ;  /* 0x0000000604190981 */ /* 0x0008e2000c1e1900 */
[----:B------:R-:W-:Y:S01]  /*1d60*/  SHF.R.S32.HI R3, RZ, 0x1f, R113 ;  /* 0x0000001fff037819 */ /* 0x000fe20000011471 */
[----:B------:R-:W-:Y:S01]  /*1d70*/  ULDC UR6, c[0x0][0x2f4] ;  /* 0x0000bd0000067ab9 */ /* 0x000fe20000000800 */
[----:B------:R-:W-:Y:S01]  /*1d80*/  IMAD R11, R9, UR4, RZ ;  /* 0x00000004090b7c24 */ /* 0x000fe2000f8e02ff */
[----:B------:R-:W-:Y:S01]  /*1d90*/  ISETP.GE.AND P1, PT, R213, UR6, PT ;  /* 0x00000006d5007c0c */ /* 0x000fe2000bf26270 */
[----:B------:R-:W-:Y:S01]  /*1da0*/  IMAD.WIDE.U32 R6, R122, UR4, R16 ;  /* 0x000000047a067c25 */ /* 0x000fe2000f8e0010 */
[----:B------:R-:W-:Y:S01]  /*1db0*/  ISETP.GE.AND P0, PT, R16, UR6, PT ;  /* 0x0000000610007c0c */ /* 0x000fe2000bf06270 */
[----:B------:R-:W1:Y:S01]  /*1dc0*/  S2R R149, SR_TID.X ;  /* 0x0000000000957919 */ /* 0x000e620000002100 */
[----:B------:R-:W-:Y:S01]  /*1dd0*/  SEL R8, RZ, 0xffffffff, P1 ;  /* 0xffffffffff087807 */ /* 0x000fe20000800000 */
[-C--:B0-----:R-:W-:Y:S01]  /*1de0*/  IMAD R0, R3, R98.reuse, RZ ;  /* 0x0000006203007224 */ /* 0x081fe200078e02ff */
[----:B------:R-:W-:Y:S01]  /*1df0*/  ISETP.GE.AND P1, PT, R218, UR6, PT ;  /* 0x00000006da007c0c */ /* 0x000fe2000bf26270 */
[----:B------:R-:W-:Y:S01]  /*1e00*/  IMAD R13, R122, UR5, R11 ;  /* 0x000000057a0d7c24 */ /* 0x000fe2000f8e020b */
[----:B------:R-:W-:Y:S01]  /*1e10*/  ULDC.64 UR4, c[0x0][0x308] ;  /* 0x0000c20000047ab9 */ /* 0x000fe20000000a00 */
[C---:B------:R-:W-:Y:S01]  /*1e20*/  IMAD R11, R113.reuse, R99, R0 ;  /* 0x00000063710b7224 */ /* 0x040fe200078e0200 */
[----:B------:R-:W-:Y:S01]  /*1e30*/  SEL R0, RZ, 0x1, P0 ;  /* 0x00000001ff007807 */ /* 0x000fe20000000000 */
[----:B----4-:R-:W-:Y:S01]  /*1e40*/  IMAD.WIDE.U32 R4, R113, R98, RZ ;  /* 0x0000006271047225 */ /* 0x010fe200078e00ff */
[----:B------:R-:W-:-:S02]  /*1e50*/  ISETP.NE.U32.AND P0, PT, RZ, UR8, PT ;  /* 0x00000008ff007c0c */ /* 0x000fc4000bf05070 */
[----:B------:R-:W-:Y:S01]  /*1e60*/  SHF.R.S32.HI R20, RZ, 0x1f, R212 ;  /* 0x0000001fff147819 */ /* 0x000fe200000114d4 */
[----:B------:R-:W-:Y:S01]  /*1e70*/  IMAD.IADD R7, R7, 0x1, R13 ;  /* 0x0000000107077824 */ /* 0x000fe200078e020d */
[----:B------:R-:W-:Y:S01]  /*1e80*/  ISETP.NE.AND.EX P0, PT, RZ, UR9, PT, P0 ;  /* 0x00000009ff007c0c */ /* 0x000fe2000bf05300 */
[----:B------:R-:W-:Y:S01]  /*1e90*/  IMAD.SHL.U32 R13, R8, 0x2, RZ ;  /* 0x00000002080d7824 */ /* 0x000fe200078e00ff */
[----:B------:R-:W-:Y:S01]  /*1ea0*/  ULDC.64 UR8, c[0x0][0x338] ;  /* 0x0000ce0000087ab9 */ /* 0x000fe20000000a00 */
[----:B------:R-:W-:Y:S01]  /*1eb0*/  IMAD R9, R9, UR4, RZ ;  /* 0x0000000409097c24 */ /* 0x000fe2000f8e02ff */
[----:B------:R-:W-:Y:S01]  /*1ec0*/  SHF.R.S32.HI R23, RZ, 0x1f, R22 ;  /* 0x0000001fff177819 */ /* 0x000fe20000011416 */
[----:B------:R-:W-:Y:S01]  /*1ed0*/  IMAD.IADD R5, R5, 0x1, R11 ;  /* 0x0000000105057824 */ /* 0x000fe200078e020b */
[----:B------:R-:W-:Y:S01]  /*1ee0*/  LOP3.LUT R0, R13, 0x2, R0, 0xe2, !PT ;  /* 0x000000020d007812 */ /* 0x000fe200078ee200 */
[C---:B------:R-:W-:Y:S01]  /*1ef0*/  IMAD R11, R122.reuse, UR5, R9 ;  /* 0x000000057a0b7c24 */ /* 0x040fe2000f8e0209 */
[----:B------:R-:W-:Y:S01]  /*1f00*/  SEL R9, RZ, 0x4, P1 ;  /* 0x00000004ff097807 */ /* 0x000fe20000800000 */
[----:B------:R-:W-:Y:S01]  /*1f10*/  IMAD.WIDE.U32 R4, R122, UR4, R4 ;  /* 0x000000047a047c25 */ /* 0x000fe2000f8e0004 */
[----:B------:R-:W-:Y:S01]  /*1f20*/  ULDC.64 UR4, c[0x0][0x310] ;  /* 0x0000c40000047ab9 */ /* 0x000fe20000000a00 */
[----:B------:R-:W-:-:S02]  /*1f30*/  SHF.R.U32.HI R30, RZ, 0x3, R223 ;  /* 0x00000003ff1e7819 */ /* 0x000fc400000116df */
[----:B------:R-:W-:Y:S01]  /*1f40*/  LOP3.LUT R9, R0, R9, RZ, 0xfc, !PT ;  /* 0x0000000900097212 */ /* 0x000fe200078efcff */
[----:B------:R-:W-:Y:S01]  /*1f50*/  IMAD.IADD R5, R5, 0x1, R11 ;  /* 0x0000000105057824 */ /* 0x000fe200078e020b */
[----:B------:R-:W-:Y:S01]  /*1f60*/  SHF.R.U32.HI R21, RZ, 0x3, R224 ;  /* 0x00000003ff157819 */ /* 0x000fe200000116e0 */
[-C--:B--2---:R-:W-:Y:S01]  /*1f70*/  IMAD.WIDE.U32 R100, R212, R104.reuse, R22 ;  /* 0x00000068d4647225 */ /* 0x084fe200078e0016 */
[----:B------:R-:W-:Y:S02]  /*1f80*/  ISETP.GE.AND P2, PT, R219, UR6, PT ;  /* 0x00000006db007c0c */ /* 0x000fe4000bf46270 */
[----:B------:R-:W-:Y:S01]  /*1f90*/  SHF.L.U64.HI R128, R98, 0x5, R99 ;  /* 0x0000000562807819 */ /* 0x000fe20000010263 */
[----:B------:R-:W-:Y:S01]  /*1fa0*/  IMAD.WIDE.U32 R102, R212, R104, R16 ;  /* 0x00000068d4667225 */ /* 0x000fe200078e0010 */
[----:B------:R-:W-:Y:S02]  /*1fb0*/  SHF.L.U64.HI R130, R98, 0x6, R99 ;  /* 0x0000000662827819 */ /* 0x000fe40000010263 */
[C---:B------:R-:W-:Y:S01]  /*1fc0*/  IADD3 R112, P3, R212.reuse, R113, RZ ;  /* 0x00000071d4707210 */ /* 0x040fe20007f7e0ff */
[----:B---3--:R-:W-:Y:S01]  /*1fd0*/  IMAD.WIDE.U32 R106, R212, R110, R22 ;  /* 0x0000006ed46a7225 */ /* 0x008fe200078e0016 */
[----:B------:R-:W-:-:S02]  /*1fe0*/  SHF.L.U64.HI R29, R110, 0x6, R111 ;  /* 0x000000066e1d7819 */ /* 0x000fc4000001026f */
[----:B------:R-:W-:Y:S01]  /*1ff0*/  SHF.L.U64.HI R34, R104, 0x5, R105 ;  /* 0x0000000568227819 */ /* 0x000fe20000010269 */
[----:B------:R-:W-:Y:S01]  /*2000*/  IMAD.WIDE.U32 R108, R212, R110, R16 ;  /* 0x0000006ed46c7225 */ /* 0x000fe200078e0010 */
[----:B------:R-:W-:Y:S02]  /*2010*/  SHF.L.U64.HI R33, R104, 0x6, R105 ;  /* 0x0000000668217819 */ /* 0x000fe40000010269 */
[----:B------:R-:W-:Y:S01]  /*2020*/  LOP3.LUT R26, R9, 0x1, RZ, 0xc0, !PT ;  /* 0x00000001091a7812 */ /* 0x000fe200078ec0ff */
[----:B------:R-:W-:Y:S01]  /*2030*/  IMAD.SHL.U32 R31, R212, 0x40, RZ ;  /* 0x00000040d41f7824 */ /* 0x000fe200078e00ff */
[----:B------:R-:W-:Y:S01]  /*2040*/  SHF.R.S32.HI R146, RZ, 0x1f, R237 ;  /* 0x0000001fff927819 */ /* 0x000fe200000114ed */
[C---:B------:R-:W-:Y:S01]  /*2050*/  IMAD.SHL.U32 R129, R98.reuse, 0x20, RZ ;  /* 0x0000002062817824 */ /* 0x040fe200078e00ff */
[----:B-1----:R-:W-:Y:S01]  /*2060*/  LEA.HI R149, R149, 0x8, RZ, 0x19 ;  /* 0x0000000895957811 */ /* 0x002fe200078fc8ff */
[----:B------:R-:W-:Y:S02]  /*2070*/  IMAD.SHL.U32 R131, R98, 0x40, RZ ;  /* 0x0000004062837824 */ /* 0x000fe400078e00ff */
[----:B------:R-:W-:-:S02]  /*2080*/  IMAD.SHL.U32 R28, R110, 0x20, RZ ;  /* 0x000000206e1c7824 */ /* 0x000fc400078e00ff */
[----:B------:R-:W-:Y:S02]  /*2090*/  IMAD.SHL.U32 R27, R110, 0x40, RZ ;  /* 0x000000406e1b7824 */ /* 0x000fe400078e00ff */
[----:B------:R-:W-:Y:S02]  /*20a0*/  IMAD R127, R105, 0x50, RZ ;  /* 0x00000050697f7824 */ /* 0x000fe400078e02ff */
[----:B------:R-:W-:Y:S02]  /*20b0*/  IMAD.SHL.U32 R32, R104, 0x20, RZ ;  /* 0x0000002068207824 */ /* 0x000fe400078e00ff */
[----:B------:R-:W-:Y:S01]  /*20c0*/  IMAD.X R113, R20, 0x1, R3, P3 ;  /* 0x0000000114717824 */ /* 0x000fe200018e0603 */
[----:B------:R-:W-:Y:S02]  /*20d0*/  SHF.R.S32.HI R8, RZ, 0x1f, R25 ;  /* 0x0000001fff087819 */ /* 0x000fe40000011419 */
[----:B------:R-:W-:Y:S02]  /*20e0*/  SEL R97, R25, RZ, !P0 ;  /* 0x000000ff19617207 */ /* 0x000fe40004000000 */
[----:B------:R-:W-:-:S02]  /*20f0*/  SEL R8, R8, RZ, !P0 ;  /* 0x000000ff08087207 */ /* 0x000fc40004000000 */
[----:B------:R-:W-:Y:S01]  /*2100*/  ISETP.GE.AND P0, PT, R16, R118, PT ;  /* 0x000000761000720c */ /* 0x000fe20003f06270 */
[----:B------:R-:W-:-:S04]  /*2110*/  IMAD.WIDE.U32 R94, R97, UR8, R6 ;  /* 0x00000008615e7c25 */ /* 0x000fc8000f8e0006 */
[C---:B------:R-:W-:Y:S02]  /*2120*/  IMAD R0, R8.reuse, UR8, RZ ;  /* 0x0000000808007c24 */ /* 0x040fe4000f8e02ff */
[----:B------:R-:W-:Y:S02]  /*2130*/  IMAD R8, R8, UR4, RZ ;  /* 0x0000000408087c24 */ /* 0x000fe4000f8e02ff */
[C---:B------:R-:W-:Y:S02]  /*2140*/  IMAD R37, R97.reuse, UR9, R0 ;  /* 0x0000000961257c24 */ /* 0x040fe4000f8e0200 */
[C---:B------:R-:W-:Y:S02]  /*2150*/  IMAD R11, R97.reuse, UR5, R8 ;  /* 0x00000005610b7c24 */ /* 0x040fe4000f8e0208 */
[----:B------:R-:W-:-:S04]  /*2160*/  IMAD.WIDE.U32 R96, R97, UR4, R4 ;  /* 0x0000000461607c25 */ /* 0x000fc8000f8e0004 */
[-C--:B------:R-:W-:Y:S02]  /*2170*/  IMAD R6, R20, R98.reuse, RZ ;  /* 0x0000006214067224 */ /* 0x080fe400078e02ff */
[----:B------:R-:W-:-:S04]  /*2180*/  IMAD.WIDE.U32 R4, R212, R98, R16 ;  /* 0x00000062d4047225 */ /* 0x000fc800078e0010 */
[----:B------:R-:W-:Y:S01]  /*2190*/  IMAD R35, R212, R99, R6 ;  /* 0x00000063d4237224 */ /* 0x000fe200078e0206 */
[----:B------:R-:W-:Y:S01]  /*21a0*/  IADD3 R93, P1, R96, R4, RZ ;  /* 0x00000004605d7210 */ /* 0x000fe20007f3e0ff */
[----:B------:R-:W-:Y:S02]  /*21b0*/  IMAD.IADD R92, R97, 0x1, R11 ;  /* 0x00000001615c7824 */ /* 0x000fe400078e020b */
[----:B------:R-:W-:-:S03]  /*21c0*/  IMAD R0, R20, R104, RZ ;  /* 0x0000006814007224 */ /* 0x000fc600078e02ff */
[----:B------:R-:W-:Y:S01]  /*21d0*/  IADD3.X R35, R92, R5, R35, P1, !PT ;  /* 0x000000055c237210 */ /* 0x000fe20000ffe423 */
[----:B------:R-:W-:Y:S01]  /*21e0*/  IMAD R7, R212, R105, R0 ;  /* 0x00000069d4077224 */ /* 0x000fe200078e0200 */
[----:B------:R-:W-:Y:S01]  /*21f0*/  SEL R5, R118, RZ, P0 ;  /* 0x000000ff76057207 */ /* 0x000fe20000000000 */
[----:B------:R-:W-:Y:S01]  /*2200*/  IMAD R0, R20, R110, RZ ;  /* 0x0000006e14007224 */ /* 0x000fe200078e02ff */
[----:B------:R-:W-:Y:S01]  /*2210*/  ISETP.GE.AND P1, PT, R213, R118, PT ;  /* 0x00000076d500720c */ /* 0x000fe20003f26270 */
[----:B------:R-:W-:Y:S02]  /*2220*/  IMAD.IADD R101, R101, 0x1, R7 ;  /* 0x0000000165657824 */ /* 0x000fe400078e0207 */
[----:B------:R-:W-:Y:S01]  /*2230*/  IMAD.IADD R5, R16, 0x1, R5 ;  /* 0x0000000110057824 */ /* 0x000fe200078e0205 */
[----:B------:R-:W-:Y:S01]  /*2240*/  SEL R4, R118, RZ, P1 ;  /* 0x000000ff76047207 */ /* 0x000fe20000800000 */
[----:B------:R-:W-:Y:S02]  /*2250*/  IMAD.IADD R103, R7, 0x1, R103 ;  /* 0x0000000107677824 */ /* 0x000fe400078e0267 */
[----:B------:R-:W-:Y:S01]  /*2260*/  IMAD R7, R212, R111, R0 ;  /* 0x0000006fd4077224 */ /* 0x000fe200078e0200 */
[----:B------:R-:W-:Y:S01]  /*2270*/  SHF.R.S32.HI R0, RZ, 0x1f, R5 ;  /* 0x0000001fff007819 */ /* 0x000fe20000011405 */
[----:B-----5:R-:W-:-:S03]  /*2280*/  IMAD.WIDE.U32 R100, R144, R104, R100 ;  /* 0x0000006890647225 */ /* 0x020fc600078e0064 */
[CC--:B------:R-:W-:Y:S01]  /*2290*/  LEA.HI R13, R0.reuse, R5.reuse, RZ, 0x3 ;  /* 0x00000005000d7211 */ /* 0x0c0fe200078f18ff */
[----:B------:R-:W-:Y:S01]  /*22a0*/  IMAD.IADD R107, R107, 0x1, R7 ;  /* 0x000000016b6b7824 */ /* 0x000fe200078e0207 */
[----:B------:R-:W-:Y:S01]  /*22b0*/  LEA.HI R0, R0, R5, RZ, 0x6 ;  /* 0x0000000500007211 */ /* 0x000fe200078f30ff */
[----:B------:R-:W-:Y:S01]  /*22c0*/  IMAD.IADD R5, R213, 0x1, R4 ;  /* 0x00000001d5057824 */ /* 0x000fe200078e0204 */
[----:B------:R-:W-:Y:S01]  /*22d0*/  LOP3.LUT R6, R223, 0x38, R13, 0xf8, !PT ;  /* 0x00000038df067812 */ /* 0x000fe200078ef80d */
[----:B------:R-:W-:Y:S01]  /*22e0*/  IMAD.IADD R109, R7, 0x1, R109 ;  /* 0x00000001076d7824 */ /* 0x000fe200078e026d */
[----:B------:R-:W-:Y:S01]  /*22f0*/  SHF.R.S32.HI R4, RZ, 0x6, R0 ;  /* 0x00000006ff047819 */ /* 0x000fe20000011400 */
[----:B------:R-:W-:Y:S01]  /*2300*/  IMAD.WIDE.U32 R106, R144, R110, R106 ;  /* 0x0000006e906a7225 */ /* 0x000fe200078e006a */
[----:B------:R-:W-:Y:S02]  /*2310*/  SHF.R.S32.HI R0, RZ, 0x1f, R5 ;  /* 0x0000001fff007819 */ /* 0x000fe40000011405 */
[----:B------:R-:W-:Y:S01]  /*2320*/  LOP3.LUT R8, R6, R30, RZ, 0x3c, !PT ;  /* 0x0000001e06087212 */ /* 0x000fe200078e3cff */
[----:B------:R-:W-:Y:S01]  /*2330*/  IMAD R141, R4, 0x1400, R225 ;  /* 0x00001400048d7824 */ /* 0x000fe200078e02e1 */
[-C--:B------:R-:W-:Y:S01]  /*2340*/  LEA.HI R6, R0, R5.reuse, RZ, 0x6 ;  /* 0x0000000500067211 */ /* 0x080fe200078f30ff */
[----:B------:R-:W-:Y:S01]  /*2350*/  IMAD R133, R4, 0x1400, R227 ;  /* 0x0000140004857824 */ /* 0x000fe200078e02e3 */
[----:B------:R-:W-:Y:S01]  /*2360*/  LEA.HI R5, R0, R5, RZ, 0x3 ;  /* 0x0000000500057211 */ /* 0x000fe200078f18ff */
[----:B------:R-:W-:Y:S01]  /*2370*/  IMAD.IADD R141, R141, 0x1, R8 ;  /* 0x000000018d8d7824 */ /* 0x000fe200078e0208 */
[----:B------:R-:W-:Y:S01]  /*2380*/  LOP3.LUT R7, R224, 0x38, R13, 0xf8, !PT ;  /* 0x00000038e0077812 */ /* 0x000fe200078ef80d */
[----:B------:R-:W-:Y:S01]  /*2390*/  IMAD R143, R4, 0x1400, R228 ;  /* 0x00001400048f7824 */ /* 0x000fe200078e02e4 */
[----:B------:R-:W-:Y:S01]  /*23a0*/  SHF.R.S32.HI R8, RZ, 0x6, R6 ;  /* 0x00000006ff087819 */ /* 0x000fe20000011406 */
[----:B------:R-:W-:Y:S01]  /*23b0*/  IMAD.WIDE.U32 R108, R144, R110, R108 ;  /* 0x0000006e906c7225 */ /* 0x000fe200078e006c */
[----:B------:R-:W-:-:S02]  /*23c0*/  LOP3.LUT R6, R5, 0x38, RZ, 0xc0, !PT ;  /* 0x0000003805067812 */ /* 0x000fc400078ec0ff */
[----:B------:R-:W-:Y:S01]  /*23d0*/  LOP3.LUT R10, R7, R21, RZ, 0x3c, !PT ;  /* 0x00000015070a7212 */ /* 0x000fe200078e3cff */
[C---:B------:R-:W-:Y:S01]  /*23e0*/  IMAD R142, R8.reuse, 0x1400, R228 ;  /* 0x00001400088e7824 */ /* 0x040fe200078e02e4 */
[----:B------:R-:W-:Y:S01]  /*23f0*/  LOP3.LUT R7, R223, 0x38, R5, 0xf8, !PT ;  /* 0x00000038df077812 */ /* 0x000fe200078ef805 */
[----:B------:R-:W-:Y:S01]  /*2400*/  IMAD R140, R8, 0x1400, R225 ;  /* 0x00001400088c7824 */ /* 0x000fe200078e02e1 */
[----:B------:R-:W-:Y:S01]  /*2410*/  LOP3.LUT R6, R6, 0x1c0, R31, 0xf8, !PT ;  /* 0x000001c006067812 */ /* 0x000fe200078ef81f */
[----:B------:R-:W-:Y:S01]  /*2420*/  IMAD.IADD R133, R133, 0x1, R10 ;  /* 0x0000000185857824 */ /* 0x000fe200078e020a */
[----:B------:R-:W-:Y:S01]  /*2430*/  LOP3.LUT R0, R13, 0x38, RZ, 0xc0, !PT ;  /* 0x000000380d007812 */ /* 0x000fe200078ec0ff */
[----:B------:R-:W-:Y:S01]  /*2440*/  IMAD R132, R8, 0x1400, R227 ;  /* 0x0000140008847824 */ /* 0x000fe200078e02e3 */
[----:B------:R-:W-:Y:S01]  /*2450*/  LOP3.LUT R11, R7, R30, RZ, 0x3c, !PT ;  /* 0x0000001e070b7212 */ /* 0x000fe200078e3cff */
[----:B------:R-:W-:Y:S01]  /*2460*/  IMAD.WIDE.U32 R102, R144, R104, R102 ;  /* 0x0000006890667225 */ /* 0x000fe200078e0066 */
[----:B------:R-:W-:-:S02]  /*2470*/  LOP3.LUT R7, R6, R229, RZ, 0x3c, !PT ;  /* 0x000000e506077212 */ /* 0x000fc400078e3cff */
[----:B------:R-:W-:Y:S01]  /*2480*/  LOP3.LUT R0, R0, 0x1c0, R31, 0xf8, !PT ;  /* 0x000001c000007812 */ /* 0x000fe200078ef81f */
[----:B------:R-:W-:Y:S01]  /*2490*/  IMAD.IADD R140, R140, 0x1, R11 ;  /* 0x000000018c8c7824 */ /* 0x000fe200078e020b */
[----:B------:R-:W-:Y:S01]  /*24a0*/  LOP3.LUT R10, R224, 0x38, R5, 0xf8, !PT ;  /* 0x00000038e00a7812 */ /* 0x000fe200078ef805 */
[----:B------:R-:W-:Y:S01]  /*24b0*/  IMAD.IADD R142, R142, 0x1, R7 ;  /* 0x000000018e8e7824 */ /* 0x000fe200078e0207 */
[----:B------:R-:W-:Y:S01]  /*24c0*/  LOP3.LUT R0, R0, R229, RZ, 0x3c, !PT ;  /* 0x000000e500007212 */ /* 0x000fe200078e3cff */
[----:B------:R-:W-:Y:S01]  /*24d0*/  IMAD R11, R99, 0x50, RZ ;  /* 0x00000050630b7824 */ /* 0x000fe200078e02ff */
[----:B------:R-:W-:Y:S01]  /*24e0*/  SHF.R.S32.HI R7, RZ, 0x1f, R144 ;  /* 0x0000001fff077819 */ /* 0x000fe20000011490 */
[----:B------:R-:W-:Y:S01]  /*24f0*/  IMAD.WIDE.U32 R98, R98, 0x50, RZ ;  /* 0x0000005062627825 */ /* 0x000fe200078e00ff */
[----:B------:R-:W-:Y:S02]  /*2500*/  LOP3.LUT R15, R10, R21, RZ, 0x3c, !PT ;  /* 0x000000150a0f7212 */ /* 0x000fe400078e3cff */
[----:B------:R-:W-:Y:S01]  /*2510*/  SHF.L.U64.HI R30, R110, 0x5, R111 ;  /* 0x000000056e1e7819 */ /* 0x000fe2000001026f */
[----:B------:R-:W-:Y:S01]  /*2520*/  IMAD.IADD R143, R143, 0x1, R0 ;  /* 0x000000018f8f7824 */ /* 0x000fe200078e0200 */
[----:B------:R-:W-:Y:S01]  /*2530*/  SHF.R.S32.HI R14, RZ, 0x3, R13 ;  /* 0x00000003ff0e7819 */ /* 0x000fe2000001140d */
[----:B------:R-:W-:Y:S01]  /*2540*/  IMAD R0, R7, R104, RZ ;  /* 0x0000006807007224 */ /* 0x000fe200078e02ff */
[----:B------:R-:W-:Y:S01]  /*2550*/  LOP3.LUT R13, R13, 0xfffffff8, RZ, 0xc0, !PT ;  /* 0xfffffff80d0d7812 */ /* 0x000fe200078ec0ff */
[----:B------:R-:W-:Y:S01]  /*2560*/  IMAD.IADD R132, R132, 0x1, R15 ;  /* 0x0000000184847824 */ /* 0x000fe200078e020f */
[----:B------:R-:W-:Y:S01]  /*2570*/  SHF.R.S32.HI R12, RZ, 0x3, R5 ;  /* 0x00000003ff0c7819 */ /* 0x000fe20000011405 */
[----:B------:R-:W-:-:S02]  /*2580*/  IMAD R21, R144, R105, R0 ;  /* 0x0000006990157224 */ /* 0x000fc400078e0200 */
[----:B------:R-:W-:Y:S02]  /*2590*/  IMAD R0, R7, R110, RZ ;  /* 0x0000006e07007224 */ /* 0x000fe400078e02ff */
[----:B------:R-:W-:Y:S02]  /*25a0*/  IMAD R7, R111, 0x50, RZ ;  /* 0x000000506f077824 */ /* 0x000fe400078e02ff */
[----:B------:R-:W-:Y:S01]  /*25b0*/  IMAD R15, R144, R111, R0 ;  /* 0x0000006f900f7224 */ /* 0x000fe200078e0200 */
[----:B------:R-:W-:Y:S01]  /*25c0*/  SEL R0, RZ, 0x8, P2 ;  /* 0x00000008ff007807 */ /* 0x000fe20001000000 */
[----:B------:R-:W-:Y:S02]  /*25d0*/  IMAD.SHL.U32 R31, R104, 0x40, RZ ;  /* 0x00000040681f7824 */ /* 0x000fe400078e00ff */
[----:B------:R-:W-:Y:S01]  /*25e0*/  VIADD R4, R212, 0x20 ;  /* 0x00000020d4047836 */ /* 0x000fe20000000000 */
[----:B------:R-:W-:Y:S01]  /*25f0*/  LOP3.LUT R0, R9, R0, RZ, 0xfc, !PT ;  /* 0x0000000009007212 */ /* 0x000fe200078efcff */
[----:B------:R-:W-:-:S03]  /*2600*/  IMAD.WIDE.U32 R110, R110, 0x50, RZ ;  /* 0x000000506e6e7825 */ /* 0x000fc600078e00ff */
[----:B------:R-:W-:Y:S01]  /*2610*/  SHF.R.S32.HI R147, RZ, 0x1f, R4 ;  /* 0x0000001fff937819 */ /* 0x000fe20000011404 */
[----:B------:R-:W-:Y:S01]  /*2620*/  IMAD.IADD R120, R99, 0x1, R11 ;  /* 0x0000000163787824 */ /* 0x000fe200078e020b */
[----:B------:R-:W-:Y:S01]  /*2630*/  LOP3.LUT R11, R5, 0xfffffff8, RZ, 0xc0, !PT ;  /* 0xfffffff8050b7812 */ /* 0x000fe200078ec0ff */
[----:B------:R-:W-:Y:S01]  /*2640*/  IMAD.WIDE.U32 R104, R104, 0x50, RZ ;  /* 0x0000005068687825 */ /* 0x000fe200078e00ff */
[C---:B------:R-:W-:Y:S02]  /*2650*/  LOP3.LUT R10, R0.reuse, 0x2, RZ, 0xc0, !PT ;  /* 0x00000002000a7812 */ /* 0x040fe400078ec0ff */
[C---:B------:R-:W-:Y:S01]  /*2660*/  LOP3.LUT R9, R0.reuse, 0x4, RZ, 0xc0, !PT ;  /* 0x0000000400097812 */ /* 0x040fe200078ec0ff */
[----:B------:R-:W-:Y:S01]  /*2670*/  IMAD.IADD R126, R111, 0x1, R7 ;  /* 0x000000016f7e7824 */ /* 0x000fe200078e0207 */
[----:B------:R-:W-:Y:S01]  /*2680*/  LOP3.LUT R8, R0, 0x8, RZ, 0xc0, !PT ;  /* 0x0000000800087812 */ /* 0x000fe200078ec0ff */
[----:B------:R-:W-:Y:S01]  /*2690*/  IMAD.IADD R25, R101, 0x1, R21 ;  /* 0x0000000165197824 */ /* 0x000fe200078e0215 */
[----:B------:R-:W-:Y:S01]  /*26a0*/  SHF.R.S32.HI R7, RZ, 0x1f, R13 ;  /* 0x0000001fff077819 */ /* 0x000fe2000001140d */
[----:B------:R-:W-:Y:S01]  /*26b0*/  IMAD.IADD R20, R107, 0x1, R15 ;  /* 0x000000016b147824 */ /* 0x000fe200078e020f */
[----:B------:R-:W-:Y:S01]  /*26c0*/  SHF.R.S32.HI R6, RZ, 0x1f, R11 ;  /* 0x0000001fff067819 */ /* 0x000fe2000001140b */
[----:B------:R-:W-:-:S02]  /*26d0*/  IMAD.SHL.U32 R118, R118, 0x2, RZ ;  /* 0x0000000276767824 */ /* 0x000fc400078e00ff */
[----:B------:R-:W-:Y:S02]  /*26e0*/  IMAD.IADD R127, R105, 0x1, R127 ;  /* 0x00000001697f7824 */ /* 0x000fe400078e027f */
[----:B------:R-:W-:Y:S02]  /*26f0*/  IMAD.IADD R21, R21, 0x1, R103 ;  /* 0x0000000115157824 */ /* 0x000fe400078e0267 */
[----:B------:R-:W-:Y:S02]  /*2700*/  IMAD.IADD R15, R15, 0x1, R109 ;  /* 0x000000010f0f7824 */ /* 0x000fe400078e026d */
[----:B------:R-:W-:-:S07]  /*2710*/  IMAD.IADD R5, R95, 0x1, R37 ;  /* 0x000000015f057824 */ /* 0x000fce00078e0225 */
.L_x_761:
[----:B-1--4-:R-:W2:Y:S01]  /*2720*/  LDL.LU R39, [R1+0x20] ;  /* 0x0000200001277983 */ /* 0x012ea20000300800 */
[----:B------:R-:W-:Y:S01]  /*2730*/  VIADD R41, R24, 0xffffffff ;  /* 0xffffffff18297836 */ /* 0x000fe20000000000 */
[----:B------:R-:W0:Y:S01]  /*2740*/  LDC.64 R116, c[0x0][0x2e8] ;  /* 0x0000ba00ff747b82 */ /* 0x000e220000000a00 */
[----:B------:R-:W-:Y:S05]  /*2750*/  YIELD ;  /* 0x0000000000007946 */ /* 0x000fea0003800000 */
[----:B------:R-:W-:Y:S01]  /*2760*/  SHF.R.S32.HI R38, RZ, 0x1f, R41 ;  /* 0x0000001fff267819 */ /* 0x000fe20000011429 */
[-C--:B------:R-:W-:Y:S01]  /*2770*/  IMAD R3, R120, R41.reuse, RZ ;  /* 0x0000002978037224 */ /* 0x080fe200078e02ff */
[----:B------:R-:W1:Y:S01]  /*2780*/  LDC R115, c[0x0][0x3f4] ;  /* 0x0000fd00ff737b82 */ /* 0x000e620000000800 */
[----:B------:R-:W-:Y:S01]  /*2790*/  IMAD.WIDE.U32 R124, R98, R41, RZ ;  /* 0x00000029627c7225 */ /* 0x000fe200078e00ff */
[----:B------:R-:W-:Y:S03]  /*27a0*/  BSSY B0, `(.L_x_654) ;  /* 0x00007f0000007945 */ /* 0x000fe60003800000 */
[----:B------:R-:W-:Y:S01]  /*27b0*/  IMAD R3, R38, R98, R3 ;  /* 0x0000006226037224 */ /* 0x000fe200078e0203 */
[----:B------:R-:W-:-:S02]  /*27c0*/  IADD3 R0, P3, P4, R93, R124, R131 ;  /* 0x0000007c5d007210 */ /* 0x000fc40007c7e083 */
[-C--:B------:R-:W-:Y:S01]  /*27d0*/  IADD3 R36, P2, R93, R124.reuse, RZ ;  /* 0x0000007c5d247210 */ /* 0x080fe20007f5e0ff */
[----:B------:R-:W-:Y:S01]  /*27e0*/  IMAD.IADD R88, R125, 0x1, R3 ;  /* 0x000000017d587824 */ /* 0x000fe200078e0203 */
[----:B------:R-:W-:-:S04]  /*27f0*/  IADD3 R4, P5, P6, R93, R124, R129 ;  /* 0x0000007c5d047210 */ /* 0x000fc80007ebe081 */
[----:B------:R-:W-:Y:S02]  /*2800*/  IADD3.X R3, R35, R88, R130, P3, P4 ;  /* 0x0000005823037210 */ /* 0x000fe40001fe8482 */
[----:B------:R-:W-:Y:S02]  /*2810*/  ISETP.GT.AND P3, PT, R41, R119, PT ;  /* 0x000000772900720c */ /* 0x000fe40003f64270 */
[----:B------:R-:W-:Y:S02]  /*2820*/  IADD3.X R37, R88, R35, RZ, P2, !PT ;  /* 0x0000002358257210 */ /* 0x000fe400017fe4ff */
[C---:B0-----:R-:W-:Y:S02]  /*2830*/  LEA R48, P2, R0.reuse, R116, 0x1 ;  /* 0x0000007400307211 */ /* 0x041fe400078408ff */
[----:B------:R-:W-:Y:S02]  /*2840*/  IADD3.X R24, R35, R88, R128, P5, P6 ;  /* 0x0000005823187210 */ /* 0x000fe40002fec480 */
[----:B------:R-:W-:Y:S01]  /*2850*/  LEA.HI.X R49, R0, R117, R3, 0x1, P2 ;  /* 0x0000007500317211 */ /* 0x000fe200010f0c03 */
[----:B------:R-:W-:Y:S01]  /*2860*/  IMAD R3, R19, 0x5000, R230 ;  /* 0x0000500013037824 */ /* 0x000fe200078e02e6 */
[----:B-1----:R-:W-:-:S02]  /*2870*/  ISETP.GE.AND P2, PT, R115, 0x1, PT ;  /* 0x000000017300780c */ /* 0x002fc40003f46270 */
[-C--:B------:R-:W-:Y:S02]  /*2880*/  LEA R50, P5, R4, R116.reuse, 0x1 ;  /* 0x0000007404327211 */ /* 0x080fe400078a08ff */
[----:B------:R-:W-:Y:S02]  /*2890*/  LEA R56, P6, R36, R116, 0x1 ;  /* 0x0000007424387211 */ /* 0x000fe400078c08ff */
[-C--:B------:R-:W-:Y:S01]  /*28a0*/  LEA.HI.X R51, R4, R117.reuse, R24, 0x1, P5 ;  /* 0x0000007504337211 */ /* 0x080fe200028f0c18 */
[----:B------:R-:W-:Y:S01]  /*28b0*/  IMAD R4, R3, 0x2, R18 ;  /* 0x0000000203047824 */ /* 0x000fe200078e0212 */
[----:B------:R-:W-:Y:S01]  /*28c0*/  LEA.HI.X R57, R36, R117, R37, 0x1, P6 ;  /* 0x0000007524397211 */ /* 0x000fe200030f0c25 */
[----:B------:R-:W-:Y:S01]  /*28d0*/  IMAD.MOV.U32 R24, RZ, RZ, R41 ;  /* 0x000000ffff187224 */ /* 0x000fe200078e0029 */
[----:B--2---:R-:W-:-:S04]  /*28e0*/  LOP3.LUT R39, R39, 0xfffffffd, RZ, 0xc0, !PT ;  /* 0xfffffffd27277812 */ /* 0x004fc800078ec0ff */
[----:B------:R-:W-:-:S05]  /*28f0*/  @P3 LOP3.LUT R39, R39, 0x2, RZ, 0xfc, !PT ;  /* 0x0000000227273812 */ /* 0x000fca00078efcff */
[----:B------:R0:W-:Y:S01]  /*2900*/  STL [R1+0x20], R39 ;  /* 0x0000202701007387 */ /* 0x0001e20000100800 */
[----:B------:R-:W-:Y:S05]  /*2910*/  @!P2 BRA `(.L_x_655) ;  /* 0x00000078006ca947 */ /* 0x000fea0003800000 */
[----:B------:R-:W-:Y:S01]  /*2920*/  ULDC.U8 UR4, c[0x0][0x410] ;  /* 0x0001040000047ab9 */ /* 0x000fe20000000000 */
[-C--:B------:R-:W-:Y:S01]  /*2930*/  IMAD R3, R126, R41.reuse, RZ ;  /* 0x000000297e037224 */ /* 0x080fe200078e02ff */
[----:B------:R-:W-:Y:S01]  /*2940*/  ISETP.NE.AND P2, PT, RZ, UR4, PT ;  /* 0x00000004ff007c0c */ /* 0x000fe2000bf45270 */
[-C--:B0-----:R-:W-:Y:S02]  /*2950*/  IMAD R39, R127, R41.reuse, RZ ;  /* 0x000000297f277224 */ /* 0x081fe400078e02ff */
[----:B------:R-:W-:Y:S02]  /*2960*/  IMAD R37, R38, R110, R3 ;  /* 0x0000006e26257224 */ /* 0x000fe400078e0203 */
[----:B------:R-:W-:Y:S02]  /*2970*/  IMAD R3, R24, -0x50, R2 ;  /* 0xffffffb018037824 */ /* 0x000fe400078e0202 */
[----:B------:R-:W-:Y:S02]  /*2980*/  IMAD R39, R38, R104, R39 ;  /* 0x0000006826277224 */ /* 0x000fe400078e0227 */
[----:B------:R-:W-:Y:S01]  /*2990*/  IMAD.WIDE.U32 R86, R110, R41, RZ ;  /* 0x000000296e567225 */ /* 0x000fe200078e00ff */
[----:B------:R-:W-:-:S03]  /*29a0*/  VIMNMX R3, R3, 0x50, PT ;  /* 0x0000005003037848 */ /* 0x000fc60003fe0100 */
[----:B------:R-:W-:-:S04]  /*29b0*/  IMAD.WIDE.U32 R84, R104, R41, RZ ;  /* 0x0000002968547225 */ /* 0x000fc800078e00ff */
[----:B------:R-:W-:Y:S02]  /*29c0*/  IMAD.IADD R0, R87, 0x1, R37 ;  /* 0x0000000157007824 */ /* 0x000fe400078e0225 */
[----:B------:R-:W-:Y:S01]  /*29d0*/  IMAD.IADD R114, R85, 0x1, R39 ;  /* 0x0000000155727824 */ /* 0x000fe200078e0227 */
[----:B------:R-:W-:Y:S06]  /*29e0*/  @!P2 BRA `(.L_x_656) ;  /* 0x000000380048a947 */ /* 0x000fec0003800000 */
[----:B------:R-:W-:Y:S01]  /*29f0*/  ISETP.GE.AND P3, PT, R212, R3, PT ;  /* 0x00000003d400720c */ /* 0x000fe20003f66270 */
[----:B------:R-:W-:Y:S01]  /*2a00*/  BSSY B1, `(.L_x_657) ;  /* 0x000002a000017945 */ /* 0x000fe20003800000 */
        /* <DEDUP_REMOVED lines=9> */
[----:B------:R-:W-:Y:S06]  /*2aa0*/  @P3 BRA `(.L_x_658) ;  /* 0x00000000007c3947 */ /* 0x000fec0003800000 */
[----:B------:R-:W-:Y:S01]  /*2ab0*/  IADD3 R37, P2, R106, R86, RZ ;  /* 0x000000566a257210 */ /* 0x000fe20007f5e0ff */
[----:B------:R-:W-:Y:S01]  /*2ac0*/  ULDC.64 UR4, c[0x0][0x3e8] ;  /* 0x0000fa0000047ab9 */ /* 0x000fe20000000a00 */
[----:B------:R-:W-:Y:S02]  /*2ad0*/  IADD3 R39, P4, R100, R84, RZ ;  /* 0x0000005464277210 */ /* 0x000fe40007f9e0ff */
[----:B------:R-:W-:Y:S02]  /*2ae0*/  CS2R R122, SRZ ;  /* 0x00000000007a7805 */ /* 0x000fe4000001ff00 */
[-C--:B------:R-:W-:Y:S01]  /*2af0*/  ISETP.GE.AND P5, PT, R22, R115.reuse, PT ;  /* 0x000000731600720c */ /* 0x080fe20003fa6270 */
[----:B------:R-:W-:Y:S01]  /*2b00*/  IMAD.X R38, R0, 0x1, R20, P2 ;  /* 0x0000000100267824 */ /* 0x000fe200010e0614 */
[C---:B------:R-:W-:Y:S01]  /*2b10*/  LEA R36, P2, R37.reuse, UR4, 0x1 ;  /* 0x0000000425247c11 */ /* 0x040fe2000f8408ff */
[----:B------:R-:W-:Y:S01]  /*2b20*/  IMAD.X R40, R114, 0x1, R25, P4 ;  /* 0x0000000172287824 */ /* 0x000fe200020e0619 */
[----:B------:R-:W-:Y:S01]  /*2b30*/  CS2R R124, SRZ ;  /* 0x00000000007c7805 */ /* 0x000fe2000001ff00 */
[----:B------:R-:W-:Y:S01]  /*2b40*/  ULDC.64 UR6, c[0x0][0x208] ;  /* 0x0000820000067ab9 */ /* 0x000fe20000000a00 */
[----:B------:R-:W-:Y:S01]  /*2b50*/  LEA.HI.X R37, R37, UR5, R38, 0x1, P2 ;  /* 0x0000000525257c11 */ /* 0x000fe200090f0c26 */
[----:B------:R-:W-:Y:S01]  /*2b60*/  ULDC.64 UR4, c[0x0][0x400] ;  /* 0x0001000000047ab9 */ /* 0x000fe20000000a00 */
[----:B------:R-:W-:-:S02]  /*2b70*/  ISETP.GE.AND P4, PT, R215, R115, PT ;  /* 0x00000073d700720c */ /* 0x000fc40003f86270 */
[----:B------:R-:W-:-:S03]  /*2b80*/  LEA R38, P2, R39, UR4, 0x1 ;  /* 0x0000000427267c11 */ /* 0x000fc6000f8408ff */
[----:B------:R0:W5:Y:S01]  /*2b90*/  @!P5 LDG.E.64 R122, desc[UR6][R36.64] ;  /* 0x00000006247ad981 */ /* 0x000162000c1e1b00 */
[----:B------:R-:W-:Y:S02]  /*2ba0*/  LEA.HI.X R39, R39, UR5, R40, 0x1, P2 ;  /* 0x0000000527277c11 */ /* 0x000fe400090f0c28 */
[----:B------:R-:W-:-:S03]  /*2bb0*/  ISETP.GE.AND P2, PT, R214, R115, PT ;  /* 0x00000073d600720c */ /* 0x000fc60003f46270 */
[----:B------:R0:W5:Y:S01]  /*2bc0*/  @!P5 LDG.E.64 R124, desc[UR6][R38.64] ;  /* 0x00000006267cd981 */ /* 0x000162000c1e1b00 */
[----:B------:R-:W-:Y:S02]  /*2bd0*/  ISETP.GE.AND P5, PT, R216, R115, PT ;  /* 0x00000073d800720c */ /* 0x000fe40003fa6270 */
[----:B------:R-:W-:Y:S02]  /*2be0*/  CS2R R90, SRZ ;  /* 0x00000000005a7805 */ /* 0x000fe4000001ff00 */
[----:B------:R-:W-:Y:S02]  /*2bf0*/  CS2R R82, SRZ ;  /* 0x0000000000527805 */ /* 0x000fe4000001ff00 */
[----:B------:R-:W-:Y:S02]  /*2c00*/  CS2R R78, SRZ ;  /* 0x00000000004e7805 */ /* 0x000fe4000001ff00 */
[----:B------:R-:W-:Y:S02]  /*2c10*/  CS2R R116, SRZ ;  /* 0x0000000000747805 */ /* 0x000fe4000001ff00 */
[----:B------:R-:W-:-:S02]  /*2c20*/  CS2R R88, SRZ ;  /* 0x0000000000587805 */ /* 0x000fc4000001ff00 */
[----:B------:R-:W-:Y:S01]  /*2c30*/  CS2R R80, SRZ ;  /* 0x0000000000507805 */ /* 0x000fe2000001ff00 */
[----:B------:R0:W5:Y:S04]  /*2c40*/  @!P4 LDG.E.64 R90, desc[UR6][R36.64+0x40] ;  /* 0x00004006245ac981 */ /* 0x000168000c1e1b00 */
[----:B------:R0:W5:Y:S04]  /*2c50*/  @!P2 LDG.E.64 R82, desc[UR6][R36.64+0x80] ;  /* 0x000080062452a981 */ /* 0x000168000c1e1b00 */
[----:B------:R0:W5:Y:S04]  /*2c60*/  @!P5 LDG.E.64 R78, desc[UR6][R36.64+0xc0] ;  /* 0x0000c006244ed981 */ /* 0x000168000c1e1b00 */
[----:B------:R0:W5:Y:S04]  /*2c70*/  @!P4 LDG.E.64 R116, desc[UR6][R38.64+0x40] ;  /* 0x000040062674c981 */ /* 0x000168000c1e1b00 */
[----:B------:R0:W5:Y:S04]  /*2c80*/  @!P2 LDG.E.64 R88, desc[UR6][R38.64+0x80] ;  /* 0x000080062658a981 */ /* 0x000168000c1e1b00 */
[----:B------:R0:W5:Y:S02]  /*2c90*/  @!P5 LDG.E.64 R80, desc[UR6][R38.64+0xc0] ;  /* 0x0000c0062650d981 */ /* 0x000164000c1e1b00 */
.L_x_658:
[----:B------:R-:W-:Y:S05]  /*2ca0*/  BSYNC B1 ;  /* 0x0000000000017941 */ /* 0x000fea0003800000 */
.L_x_657:
[----:B0----5:R-:W-:Y:S01]  /*2cb0*/  IMAD.MOV.U32 R36, RZ, RZ, R78 ;  /* 0x000000ffff247224 */ /* 0x021fe200078e004e */
[----:B------:R-:W-:Y:S01]  /*2cc0*/  BSSY B1, `(.L_x_659) ;  /* 0x0000049000017945 */ /* 0x000fe20003800000 */
[----:B------:R-:W-:Y:S01]  /*2cd0*/  IMAD.MOV.U32 R37, RZ, RZ, R79 ;  /* 0x000000ffff257224 */ /* 0x000fe200078e004f */
[----:B------:R-:W-:Y:S01]  /*2ce0*/  CS2R R66, SRZ ;  /* 0x0000000000427805 */ /* 0x000fe2000001ff00 */
[----:B------:R-:W-:Y:S01]  /*2cf0*/  IMAD.MOV.U32 R38, RZ, RZ, R82 ;  /* 0x000000ffff267224 */ /* 0x000fe200078e0052 */
[----:B------:R-:W-:Y:S01]  /*2d00*/  PRMT R183, R36, 0x7610, R183 ;  /* 0x0000761024b77816 */ /* 0x000fe200000000b7 */
[----:B------:R-:W-:Y:S01]  /*2d10*/  IMAD.MOV.U32 R36, RZ, RZ, R83 ;  /* 0x000000ffff247224 */ /* 0x000fe200078e0053 */
[----:B------:R-:W-:Y:S01]  /*2d20*/  PRMT R184, R37, 0x7610, R184 ;  /* 0x0000761025b87816 */ /* 0x000fe200000000b8 */
[----:B------:R-:W-:Y:S01]  /*2d30*/  IMAD.MOV.U32 R37, RZ, RZ, R90 ;  /* 0x000000ffff257224 */ /* 0x000fe200078e005a */
[----:B------:R-:W-:Y:S01]  /*2d40*/  PRMT R185, R38, 0x7610, R185 ;  /* 0x0000761026b97816 */ /* 0x000fe200000000b9 */
[----:B------:R-:W-:Y:S01]  /*2d50*/  VIADD R39, R212, 0x20 ;  /* 0x00000020d4277836 */ /* 0x000fe20000000000 */
[----:B------:R-:W-:Y:S01]  /*2d60*/  PRMT R186, R36, 0x7610, R186 ;  /* 0x0000761024ba7816 */ /* 0x000fe200000000ba */
[----:B------:R-:W-:Y:S01]  /*2d70*/  IMAD.MOV.U32 R36, RZ, RZ, R91 ;  /* 0x000000ffff247224 */ /* 0x000fe200078e005b */
[----:B------:R-:W-:Y:S01]  /*2d80*/  PRMT R187, R37, 0x7610, R187 ;  /* 0x0000761025bb7816 */ /* 0x000fe200000000bb */
[----:B------:R-:W-:Y:S01]  /*2d90*/  IMAD.MOV.U32 R37, RZ, RZ, R123 ;  /* 0x000000ffff257224 */ /* 0x000fe200078e007b */
[----:B------:R-:W-:Y:S01]  /*2da0*/  ISETP.GE.AND P4, PT, R39, R3, PT ;  /* 0x000000032700720c */ /* 0x000fe20003f86270 */
[----:B------:R-:W-:Y:S01]  /*2db0*/  IMAD.MOV.U32 R38, RZ, RZ, R122 ;  /* 0x000000ffff267224 */ /* 0x000fe200078e007a */
[----:B------:R-:W-:Y:S01]  /*2dc0*/  PRMT R188, R36, 0x7610, R188 ;  /* 0x0000761024bc7816 */ /* 0x000fe200000000bc */
        /* <DEDUP_REMOVED lines=15> */
[----:B------:R-:W-:-:S02]  /*2ec0*/  PRMT R153, R38, 0x7610, R153 ;  /* 0x0000761026997816 */ /* 0x000fc40000000099 */
[----:B------:R-:W-:Y:S02]  /*2ed0*/  CS2R R70, SRZ ;  /* 0x0000000000467805 */ /* 0x000fe4000001ff00 */
[----:B------:R-:W-:Y:S02]  /*2ee0*/  PRMT R191, R36, 0x7610, R191 ;  /* 0x0000761024bf7816 */ /* 0x000fe400000000bf */
[----:B------:R-:W-:Y:S02]  /*2ef0*/  CS2R R74, SRZ ;  /* 0x00000000004a7805 */ /* 0x000fe4000001ff00 */
[----:B------:R-:W-:Y:S02]  /*2f00*/  PRMT R145, R145, 0x5410, R37 ;  /* 0x0000541091917816 */ /* 0x000fe40000000025 */
[----:B------:R-:W-:Y:S02]  /*2f10*/  CS2R R64, SRZ ;  /* 0x0000000000407805 */ /* 0x000fe4000001ff00 */
[----:B------:R-:W-:-:S02]  /*2f20*/  CS2R R68, SRZ ;  /* 0x0000000000447805 */ /* 0x000fc4000001ff00 */
[----:B------:R-:W-:Y:S02]  /*2f30*/  CS2R R72, SRZ ;  /* 0x0000000000487805 */ /* 0x000fe4000001ff00 */
[----:B------:R-:W-:Y:S01]  /*2f40*/  CS2R R76, SRZ ;  /* 0x00000000004c7805 */ /* 0x000fe2000001ff00 */
[----:B------:R-:W-:Y:S06]  /*2f50*/  @P4 BRA `(.L_x_660) ;  /* 0x00000000007c4947 */ /* 0x000fec0003800000 */
[----:B------:R-:W-:Y:S01]  /*2f60*/  IADD3 R37, P2, P5, R106, R86, R28 ;  /* 0x000000566a257210 */ /* 0x000fe20007d5e01c */
[----:B------:R-:W-:Y:S01]  /*2f70*/  ULDC.64 UR4, c[0x0][0x3e8] ;  /* 0x0000fa0000047ab9 */ /* 0x000fe20000000a00 */
[----:B------:R-:W-:Y:S01]  /*2f80*/  ULDC.64 UR6, c[0x0][0x400] ;  /* 0x0001000000067ab9 */ /* 0x000fe20000000a00 */
[----:B------:R-:W-:Y:S02]  /*2f90*/  CS2R R74, SRZ ;  /* 0x00000000004a7805 */ /* 0x000fe4000001ff00 */
[----:B------:R-:W-:Y:S02]  /*2fa0*/  IADD3.X R42, R20, R0, R30, P2, P5 ;  /* 0x00000000142a7210 */ /* 0x000fe400017ea41e */
[----:B------:R-:W-:Y:S02]  /*2fb0*/  CS2R R70, SRZ ;  /* 0x0000000000467805 */ /* 0x000fe4000001ff00 */
[----:B------:R-:W-:Y:S02]  /*2fc0*/  IADD3 R39, P2, P5, R100, R84, R32 ;  /* 0x0000005464277210 */ /* 0x000fe40007d5e020 */
[----:B------:R-:W-:-:S02]  /*2fd0*/  CS2R R76, SRZ ;  /* 0x00000000004c7805 */ /* 0x000fc4000001ff00 */
[----:B------:R-:W-:Y:S01]  /*2fe0*/  CS2R R72, SRZ ;  /* 0x0000000000487805 */ /* 0x000fe2000001ff00 */
[----:B------:R-:W-:Y:S01]  /*2ff0*/  ULDC.64 UR8, c[0x0][0x208] ;  /* 0x0000820000087ab9 */ /* 0x000fe20000000a00 */
[----:B------:R-:W-:Y:S02]  /*3000*/  IADD3.X R40, R25, R114, R34, P2, P5 ;  /* 0x0000007219287210 */ /* 0x000fe400017ea422 */
[----:B------:R-:W-:Y:S02]  /*3010*/  LEA R36, P2, R37, UR4, 0x1 ;  /* 0x0000000425247c11 */ /* 0x000fe4000f8408ff */
[----:B------:R-:W-:Y:S02]  /*3020*/  LEA R38, P5, R39, UR6, 0x1 ;  /* 0x0000000627267c11 */ /* 0x000fe4000f8a08ff */
[----:B------:R-:W-:Y:S02]  /*3030*/  LEA.HI.X R37, R37, UR5, R42, 0x1, P2 ;  /* 0x0000000525257c11 */ /* 0x000fe400090f0c2a */
[----:B------:R-:W-:-:S02]  /*3040*/  LEA.HI.X R39, R39, UR7, R40, 0x1, P5 ;  /* 0x0000000727277c11 */ /* 0x000fc4000a8f0c28 */
[-C--:B------:R-:W-:Y:S02]  /*3050*/  ISETP.GE.AND P2, PT, R22, R115.reuse, PT ;  /* 0x000000731600720c */ /* 0x080fe40003f46270 */
[----:B------:R-:W-:Y:S02]  /*3060*/  ISETP.GE.AND P5, PT, R215, R115, PT ;  /* 0x00000073d700720c */ /* 0x000fe40003fa6270 */
[----:B------:R-:W-:Y:S02]  /*3070*/  CS2R R66, SRZ ;  /* 0x0000000000427805 */ /* 0x000fe4000001ff00 */
[----:B------:R-:W-:Y:S02]  /*3080*/  CS2R R62, SRZ ;  /* 0x00000000003e7805 */ /* 0x000fe4000001ff00 */
[----:B------:R-:W-:-:S05]  /*3090*/  CS2R R68, SRZ ;  /* 0x0000000000447805 */ /* 0x000fca000001ff00 */
[----:B------:R0:W5:Y:S04]  /*30a0*/  @!P2 LDG.E.64 R74, desc[UR8][R36.64] ;  /* 0x00000008244aa981 */ /* 0x000168000c1e1b00 */
[----:B------:R0:W5:Y:S01]  /*30b0*/  @!P2 LDG.E.64 R76, desc[UR8][R38.64] ;  /* 0x00000008264ca981 */ /* 0x000162000c1e1b00 */
[----:B------:R-:W-:-:S03]  /*30c0*/  ISETP.GE.AND P2, PT, R214, R115, PT ;  /* 0x00000073d600720c */ /* 0x000fc60003f46270 */
[----:B------:R0:W5:Y:S04]  /*30d0*/  @!P5 LDG.E.64 R70, desc[UR8][R36.64+0x40] ;  /* 0x000040082446d981 */ /* 0x000168000c1e1b00 */
[----:B------:R0:W5:Y:S01]  /*30e0*/  @!P5 LDG.E.64 R72, desc[UR8][R38.64+0x40] ;  /* 0x000040082648d981 */ /* 0x000162000c1e1b00 */
[----:B------:R-:W-:Y:S02]  /*30f0*/  ISETP.GE.AND P5, PT, R216, R115, PT ;  /* 0x00000073d800720c */ /* 0x000fe40003fa6270 */
[----:B------:R-:W-:-:S03]  /*3100*/  CS2R R64, SRZ ;  /* 0x0000000000407805 */ /* 0x000fc6000001ff00 */
[----:B------:R0:W5:Y:S04]  /*3110*/  @!P2 LDG.E.64 R66, desc[UR8][R36.64+0x80] ;  /* 0x000080082442a981 */ /* 0x000168000c1e1b00 */
[----:B------:R0:W5:Y:S04]  /*3120*/  @!P2 LDG.E.64 R68, desc[UR8][R38.64+0x80] ;  /* 0x000080082644a981 */ /* 0x000168000c1e1b00 */
[----:B------:R0:W5:Y:S04]  /*3130*/  @!P5 LDG.E.64 R62, desc[UR8][R36.64+0xc0] ;  /* 0x0000c008243ed981 */ /* 0x000168000c1e1b00 */
[----:B------:R0:W5:Y:S02]  /*3140*/  @!P5 LDG.E.64 R64, desc[UR8][R38.64+0xc0] ;  /* 0x0000c0082640d981 */ /* 0x000164000c1e1b00 */
.L_x_660:
[----:B------:R-:W-:Y:S05]  /*3150*/  BSYNC B1 ;  /* 0x0000000000017941 */ /* 0x000fea0003800000 */
.L_x_659:
        /* <DEDUP_REMOVED lines=10> */
[----:B------:R-:W-:Y:S06]  /*3200*/  @P5 BRA `(.L_x_662) ;  /* 0x00000000007c5947 */ /* 0x000fec0003800000 */
[----:B------:R-:W-:Y:S01]  /*3210*/  IADD3 R86, P2, P6, R106, R27, R86 ;  /* 0x0000001b6a567210 */ /* 0x000fe20007e5e056 */
[----:B------:R-:W-:Y:S01]  /*3220*/  ULDC.64 UR4, c[0x0][0x3e8] ;  /* 0x0000fa0000047ab9 */ /* 0x000fe20000000a00 */
[----:B------:R-:W-:Y:S01]  /*3230*/  ULDC.64 UR6, c[0x0][0x400] ;  /* 0x0001000000067ab9 */ /* 0x000fe20000000a00 */
[----:B------:R-:W-:Y:S02]  /*3240*/  CS2R R58, SRZ ;  /* 0x00000000003a7805 */ /* 0x000fe4000001ff00 */
[----:B0-----:R-:W-:Y:S02]  /*3250*/  IADD3.X R37, R20, R29, R0, P2, P6 ;  /* 0x0000001d14257210 */ /* 0x001fe400017ec400 */
[----:B------:R-:W-:Y:S02]  /*3260*/  CS2R R60, SRZ ;  /* 0x00000000003c7805 */ /* 0x000fe4000001ff00 */
[----:B------:R-:W-:Y:S01]  /*3270*/  IADD3 R84, P2, P6, R100, R31, R84 ;  /* 0x0000001f64547210 */ /* 0x000fe20007e5e054 */
[----:B------:R-:W-:-:S03]  /*3280*/  ULDC.64 UR8, c[0x0][0x208] ;  /* 0x0000820000087ab9 */ /* 0x000fc60000000a00 */
[----:B------:R-:W-:Y:S02]  /*3290*/  IADD3.X R39, R25, R33, R114, P2, P6 ;  /* 0x0000002119277210 */ /* 0x000fe400017ec472 */
[----:B------:R-:W-:-:S04]  /*32a0*/  LEA R36, P2, R86, UR4, 0x1 ;  /* 0x0000000456247c11 */ /* 0x000fc8000f8408ff */
[----:B------:R-:W-:Y:S02]  /*32b0*/  LEA.HI.X R37, R86, UR5, R37, 0x1, P2 ;  /* 0x0000000556257c11 */ /* 0x000fe400090f0c25 */
[----:B------:R-:W-:-:S04]  /*32c0*/  LEA R38, P2, R84, UR6, 0x1 ;  /* 0x0000000654267c11 */ /* 0x000fc8000f8408ff */
[----:B------:R-:W-:Y:S02]  /*32d0*/  LEA.HI.X R39, R84, UR7, R39, 0x1, P2 ;  /* 0x0000000754277c11 */ /* 0x000fe400090f0c27 */
[----:B------:R-:W-:Y:S02]  /*32e0*/  ISETP.GE.AND P2, PT, R22, R115, PT ;  /* 0x000000731600720c */ /* 0x000fe40003f46270 */
[----:B------:R-:W-:Y:S02]  /*32f0*/  CS2R R52, SRZ ;  /* 0x0000000000347805 */ /* 0x000fe4000001ff00 */
[----:B------:R-:W-:-:S09]  /*3300*/  CS2R R54, SRZ ;  /* 0x0000000000367805 */ /* 0x000fd2000001ff00 */
[----:B------:R1:W5:Y:S04]  /*3310*/  @!P2 LDG.E.64 R58, desc[UR8][R36.64] ;  /* 0x00000008243aa981 */ /* 0x000368000c1e1b00 */
[----:B------:R1:W5:Y:S01]  /*3320*/  @!P2 LDG.E.64 R60, desc[UR8][R38.64] ;  /* 0x00000008263ca981 */ /* 0x000362000c1e1b00 */
        /* <DEDUP_REMOVED lines=10> */
[----:B------:R-:W-:-:S13]  /*33d0*/  ISETP.GE.AND P2, PT, R216, R115, PT ;  /* 0x00000073d800720c */ /* 0x000fda0003f46270 */
[----:B------:R1:W5:Y:S04]  /*33e0*/  @!P2 LDG.E.64 R40, desc[UR8][R36.64+0xc0] ;  /* 0x0000c0082428a981 */ /* 0x000368000c1e1b00 */
[----:B------:R1:W5:Y:S02]  /*33f0*/  @!P2 LDG.E.64 R42, desc[UR8][R38.64+0xc0] ;  /* 0x0000c008262aa981 */ /* 0x000364000c1e1b00 */
.L_x_662:
[----:B------:R-:W-:Y:S05]  /*3400*/  BSYNC B1 ;  /* 0x0000000000017941 */ /* 0x000fea0003800000 */
.L_x_661:
[----:B-----5:R-:W-:Y:S01]  /*3410*/  IMAD.MOV.U32 R0, RZ, RZ, R62 ;  /* 0x000000ffff007224 */ /* 0x020fe200078e003e */
[----:B------:R-:W-:Y:S01]  /*3420*/  ISETP.NE.AND P2, PT, R220, 0x3, PT ;  /* 0x00000003dc00780c */ /* 0x000fe20003f45270 */
[----:B01----:R-:W-:Y:S02]  /*3430*/  IMAD.MOV.U32 R36, RZ, RZ, R63 ;  /* 0x000000ffff247224 */ /* 0x003fe400078e003f */
        /* <DEDUP_REMOVED lines=60> */
[----:B------:R-:W-:Y:S02]  /*3800*/  PRMT R174, R36, 0x7610, R174 ;  /* 0x0000761024ae7816 */ /* 0x000fe400000000ae */
[----:B------:R-:W-:Y:S01]  /*3810*/  PRMT R175, R0, 0x7610, R175 ;  /* 0x0000761000af7816 */ /* 0x000fe200000000af */
[----:B------:R-:W-:Y:S06]  /*3820*/  @!P2 BRA `(.L_x_663) ;  /* 0x000000000004a947 */ /* 0x000fec0003800000 */
[----:B------:R-:W-:Y:S01]  /*3830*/  BPT.TRAP 0x1 ;  /* 0x000000040000795c */ /* 0x000fe20000300000 */
.L_x_663:
[----:B------:R-:W-:Y:S01]  /*3840*/  IMAD R0, R19, 0x8, R18 ;  /* 0x0000000813007824 */ /* 0x000fe200078e0212 */
[----:B------:R-:W-:Y:S01]  /*3850*/  SHF.L.U32 R114, R217, 0x1f, RZ ;  /* 0x0000001fd9727819 */ /* 0x000fe200000006ff */
[----:B------:R-:W-:Y:S03]  /*3860*/  BSSY B1, `(.L_x_664) ;  /* 0x0000003000017945 */ /* 0x000fe60003800000 */
[----:B------:R-:W0:Y:S02]  /*3870*/  SYNCS.PHASECHK.TRANS64.TRYWAIT P6, [R0+URZ+0x38890], R114 ;  /* 0x03889072000075a7 */ /* 0x000e2400080c017f */
[----:B0-----:R-:W-:Y:S05]  /*3880*/  @!P6 BRA `(.L_x_665) ;  /* 0x0000025400ece947 */ /* 0x001fea0003800000 */
.L_x_1048:
[----:B------:R-:W-:Y:S05]  /*3890*/  BSYNC B1 ;  /* 0x0000000000017941 */ /* 0x000fea0003800000 */
.L_x_664:
[----:B------:R-:W-:Y:S04]  /*38a0*/  BSSY B1, `(.L_x_666) ;  /* 0x00000e0000017945 */ /* 0x000fe80003800000 */
[----:B------:R-:W-:Y:S05]  /*38b0*/  @P3 BRA `(.L_x_667) ;  /* 0x0000000c00783947 */ /* 0x000fea0003800000 */
[----:B------:R-:W-:Y:S01]  /*38c0*/  ISETP.NE.AND P3, PT, R26, RZ, PT ;  /* 0x000000ff1a00720c */ /* 0x000fe20003f65270 */
[----:B------:R-:W-:-:S12]  /*38d0*/  BSSY B2, `(.L_x_668) ;  /* 0x0000036000027945 */ /* 0x000fd80003800000 */
[----:B------:R-:W-:Y:S05]  /*38e0*/  @!P3 BRA `(.L_x_669) ;  /* 0x0000000000d0b947 */ /* 0x000fea0003800000 */
[----:B------:R1:W2:Y:S01]  /*38f0*/  LDS.128 R36, [R4+0x24400] ;  /* 0x0244000004247984 */ /* 0x0002a20000000c00 */
[----:B------:R-:W-:Y:S01]  /*3900*/  ISETP.GE.AND P3, PT, R22, R115, PT ;  /* 0x000000731600720c */ /* 0x000fe20003f66270 */
[----:B------:R-:W-:-:S12]  /*3910*/  BSSY B3, `(.L_x_670) ;  /* 0x000002f000037945 */ /* 0x000fd80003800000 */
[----:B-1----:R-:W-:Y:S05]  /*3920*/  @P3 BRA `(.L_x_671) ;  /* 0x0000000000b43947 */ /* 0x002fea0003800000 */
[--C-:B------:R-:W-:Y:S01]  /*3930*/  SHF.R.U64 R151, R124, 0x10, R125.reuse ;  /* 0x000000107c977819 */ /* 0x100fe2000000127d */
[----:B--2---:R-:W-:Y:S01]  /*3940*/  IMAD.U32 R124, R37, 0x10000, RZ ;  /* 0x00010000257c7824 */ /* 0x004fe200078e00ff */
[----:B------:R-:W-:Y:S02]  /*3950*/  SHF.R.U32.HI R152, RZ, 0x10, R125 ;  /* 0x00000010ff987819 */ /* 0x000fe4000001167d */
[--C-:B------:R-:W-:Y:S02]  /*3960*/  SHF.R.U64 R150, R122, 0x10, R123.reuse ;  /* 0x000000107a967819 */ /* 0x100fe4000000127b */
[----:B------:R-:W-:Y:S01]  /*3970*/  SHF.R.U32.HI R138, RZ, 0x10, R123 ;  /* 0x00000010ff8a7819 */ /* 0x000fe2000001167b */
[----:B------:R-:W-:Y:S01]  /*3980*/  IMAD.U32 R123, R38, 0x10000, RZ ;  /* 0x00010000267b7824 */ /* 0x000fe200078e00ff */
[----:B------:R-:W-:Y:S02]  /*3990*/  PRMT R125, R153, 0x5410, R151 ;  /* 0x00005410997d7816 */ /* 0x000fe40000000097 */
[----:B------:R-:W-:-:S02]  /*39a0*/  PRMT R152, R145, 0x5432, R152 ;  /* 0x0000543291987816 */ /* 0x000fc40000000098 */
[----:B------:R-:W-:Y:S02]  /*39b0*/  PRMT R150, R134, 0x5432, R150 ;  /* 0x0000543286967816 */ /* 0x000fe40000000096 */
[----:B------:R-:W-:Y:S01]  /*39c0*/  PRMT R138, R135, 0x5432, R138 ;  /* 0x00005432878a7816 */ /* 0x000fe2000000008a */
[----:B------:R-:W-:Y:S01]  /*39d0*/  IMAD.U32 R153, R152, 0x10000, RZ ;  /* 0x0001000098997824 */ /* 0x000fe200078e00ff */
[----:B------:R-:W-:Y:S02]  /*39e0*/  LOP3.LUT R38, R38, 0xffff0000, RZ, 0xc0, !PT ;  /* 0xffff000026267812 */ /* 0x000fe400078ec0ff */
[----:B------:R-:W-:Y:S01]  /*39f0*/  LOP3.LUT R148, R37, 0xffff0000, RZ, 0xc0, !PT ;  /* 0xffff000025947812 */ /* 0x000fe200078ec0ff */
[----:B------:R-:W-:Y:S01]  /*3a00*/  IMAD.U32 R154, R138, 0x10000, RZ ;  /* 0x000100008a9a7824 */ /* 0x000fe200078e00ff */
[----:B------:R-:W-:Y:S01]  /*3a10*/  LOP3.LUT R151, R125, 0xffff0000, RZ, 0xc0, !PT ;  /* 0xffff00007d977812 */ /* 0x000fe200078ec0ff */
[----:B------:R-:W-:Y:S01]  /*3a20*/  FMUL.FTZ R156, R38, R153 ;  /* 0x00000099269c7220 */ /* 0x000fe20000410000 */
[----:B------:R-:W-:Y:S01]  /*3a30*/  LOP3.LUT R157, R150, 0xffff0000, RZ, 0xc0, !PT ;  /* 0xffff0000969d7812 */ /* 0x000fe200078ec0ff */
[----:B------:R-:W-:Y:S01]  /*3a40*/  IMAD.U32 R37, R36, 0x10000, RZ ;  /* 0x0001000024257824 */ /* 0x000fe200078e00ff */
[----:B------:R-:W-:Y:S01]  /*3a50*/  LOP3.LUT R122, R39, 0xffff0000, RZ, 0xc0, !PT ;  /* 0xffff0000277a7812 */ /* 0x000fe200078ec0ff */
[----:B------:R-:W-:Y:S01]  /*3a60*/  FMUL.FTZ R159, R148, R151 ;  /* 0x00000097949f7220 */ /* 0x000fe20000410000 */
[-C--:B------:R-:W-:Y:S01]  /*3a70*/  FMUL.FTZ R38, R38, R154.reuse ;  /* 0x0000009a26267220 */ /* 0x080fe20000410000 */
[----:B------:R-:W-:Y:S01]  /*3a80*/  FMUL.FTZ R148, R148, R157 ;  /* 0x0000009d94947220 */ /* 0x000fe20000410000 */
[----:B------:R-:W-:Y:S01]  /*3a90*/  LOP3.LUT R152, R152, 0xffff0000, RZ, 0xc0, !PT ;  /* 0xffff000098987812 */ /* 0x000fe200078ec0ff */
[----:B------:R-:W-:Y:S01]  /*3aa0*/  IMAD.U32 R125, R125, 0x10000, RZ ;  /* 0x000100007d7d7824 */ /* 0x000fe200078e00ff */
[----:B------:R-:W-:Y:S01]  /*3ab0*/  LOP3.LUT R138, R138, 0xffff0000, RZ, 0xc0, !PT ;  /* 0xffff00008a8a7812 */ /* 0x000fe200078ec0ff */
[C---:B------:R-:W-:Y:S01]  /*3ac0*/  FFMA.FTZ R156, R123.reuse, R154, -R156 ;  /* 0x0000009a7b9c7223 */ /* 0x040fe2000001089c */
[----:B------:R-:W-:Y:S01]  /*3ad0*/  LOP3.LUT R36, R36, 0xffff0000, RZ, 0xc0, !PT ;  /* 0xffff000024247812 */ /* 0x000fe200078ec0ff */
[----:B------:R-:W-:Y:S01]  /*3ae0*/  FFMA.FTZ R148, R124, R151, R148 ;  /* 0x000000977c947223 */ /* 0x000fe20000010094 */
[----:B------:R-:W-:Y:S01]  /*3af0*/  SHF.L.U32 R150, R150, 0x10, RZ ;  /* 0x0000001096967819 */ /* 0x000fe200000006ff */
[----:B------:R-:W-:Y:S01]  /*3b00*/  FFMA.FTZ R123, R123, R153, R38 ;  /* 0x000000997b7b7223 */ /* 0x000fe20000010026 */
[C---:B------:R-:W-:Y:S01]  /*3b10*/  FMUL.FTZ R38, R122.reuse, R152 ;  /* 0x000000987a267220 */ /* 0x040fe20000410000 */
[----:B------:R-:W-:Y:S01]  /*3b20*/  FMUL.FTZ R151, R122, R138 ;  /* 0x0000008a7a977220 */ /* 0x000fe20000410000 */
[----:B------:R-:W-:Y:S01]  /*3b30*/  FMUL.FTZ R122, R36, R125 ;  /* 0x0000007d247a7220 */ /* 0x000fe20000410000 */
[----:B------:R-:W-:-:S02]  /*3b40*/  IMAD.U32 R39, R39, 0x10000, RZ ;  /* 0x0001000027277824 */ /* 0x000fc400078e00ff */
[----:B------:R-:W-:Y:S01]  /*3b50*/  FFMA.FTZ R159, R124, R157, -R159 ;  /* 0x0000009d7c9f7223 */ /* 0x000fe2000001089f */
[-C--:B------:R-:W-:Y:S01]  /*3b60*/  FMUL.FTZ R36, R36, R150.reuse ;  /* 0x0000009624247220 */ /* 0x080fe20000410000 */
[----:B------:R-:W-:Y:S01]  /*3b70*/  FFMA.FTZ R122, R37, R150, -R122 ;  /* 0x00000096257a7223 */ /* 0x000fe2000001087a */
[C---:B------:R-:W-:Y:S01]  /*3b80*/  FFMA.FTZ R38, R39.reuse, R138, -R38 ;  /* 0x0000008a27267223 */ /* 0x040fe20000010826 */
[----:B------:R-:W-:Y:S01]  /*3b90*/  FFMA.FTZ R151, R39, R152, R151 ;  /* 0x0000009827977223 */ /* 0x000fe20000010097 */
[----:B------:R-:W-:Y:S01]  /*3ba0*/  FFMA.FTZ R37, R37, R125, R36 ;  /* 0x0000007d25257223 */ /* 0x000fe20000010024 */
[----:B------:R-:W-:-:S03]  /*3bb0*/  F2FP.BF16.F32.PACK_AB R148, R148, R159 ;  /* 0x0000009f9494723e */ /* 0x000fc600000010ff */
[----:B------:R-:W-:Y:S02]  /*3bc0*/  F2FP.BF16.F32.PACK_AB R39, R151, R38 ;  /* 0x000000269727723e */ /* 0x000fe400000010ff */
[----:B------:R-:W-:Y:S01]  /*3bd0*/  F2FP.BF16.F32.PACK_AB R36, R37, R122 ;  /* 0x0000007a2524723e */ /* 0x000fe200000010ff */
[----:B------:R-:W-:Y:S01]  /*3be0*/  IMAD.MOV.U32 R37, RZ, RZ, R148 ;  /* 0x000000ffff257224 */ /* 0x000fe200078e0094 */
[----:B------:R-:W-:-:S07]  /*3bf0*/  F2FP.BF16.F32.PACK_AB R38, R123, R156 ;  /* 0x0000009c7b26723e */ /* 0x000fce00000010ff */
.L_x_671:
[----:B------:R-:W-:Y:S05]  /*3c00*/  BSYNC B3 ;  /* 0x0000000000037941 */ /* 0x000fea0003800000 */
.L_x_670:
[----:B------:R-:W-:Y:S02]  /*3c10*/  ULDC.64 UR4, c[0x0][0x208] ;  /* 0x0000820000047ab9 */ /* 0x000fe40000000a00 */
[----:B--2---:R1:W-:Y:S03]  /*3c20*/  STG.E.128 desc[UR4][R56.64], R36 ;  /* 0x0000002438007986 */ /* 0x0043e6000c101d04 */
.L_x_669:
[----:B------:R-:W-:Y:S05]  /*3c30*/  BSYNC B2 ;  /* 0x0000000000027941 */ /* 0x000fea0003800000 */
.L_x_668:
[----:B------:R-:W-:Y:S01]  /*3c40*/  ISETP.NE.AND P3, PT, R10, RZ, PT ;  /* 0x000000ff0a00720c */ /* 0x000fe20003f65270 */
[----:B------:R-:W-:-:S12]  /*3c50*/  BSSY B2, `(.L_x_672) ;  /* 0x0000036000027945 */ /* 0x000fd80003800000 */
[----:B------:R-:W-:Y:S05]  /*3c60*/  @!P3 BRA `(.L_x_673) ;  /* 0x0000000000d0b947 */ /* 0x000fea0003800000 */
[----:B-1----:R1:W2:Y:S01]  /*3c70*/  LDS.128 R36, [R4+0x26c00] ;  /* 0x026c000004247984 */ /* 0x0022a20000000c00 */
[----:B------:R-:W-:Y:S01]  /*3c80*/  ISETP.GE.AND P3, PT, R215, R115, PT ;  /* 0x00000073d700720c */ /* 0x000fe20003f66270 */
[----:B------:R-:W-:-:S12]  /*3c90*/  BSSY B3, `(.L_x_674) ;  /* 0x000002f000037945 */ /* 0x000fd80003800000 */
[----:B-1----:R-:W-:Y:S05]  /*3ca0*/  @P3 BRA `(.L_x_675) ;  /* 0x0000000000b43947 */ /* 0x002fea0003800000 */
[----:B------:R-:W-:Y:S01]  /*3cb0*/  SHF.R.U64 R122, R116, 0x10, R117 ;  /* 0x00000010747a7819 */ /* 0x000fe20000001275 */
[----:B--2---:R-:W-:Y:S01]  /*3cc0*/  IMAD.U32 R124, R39, 0x10000, RZ ;  /* 0x00010000277c7824 */ /* 0x004fe200078e00ff */
[----:B------:R-:W-:Y:S02]  /*3cd0*/  SHF.R.U64 R123, R90, 0x10, R91 ;  /* 0x000000105a7b7819 */ /* 0x000fe4000000125b */
[----:B------:R-:W-:Y:S02]  /*3ce0*/  SHF.R.U32.HI R117, RZ, 0x10, R117 ;  /* 0x00000010ff757819 */ /* 0x000fe40000011675 */
[----:B------:R-:W-:Y:S02]  /*3cf0*/  PRMT R122, R139, 0x5432, R122 ;  /* 0x000054328b7a7816 */ /* 0x000fe4000000007a */
[----:B------:R-:W-:Y:S01]  /*3d00*/  SHF.R.U32.HI R125, RZ, 0x10, R91 ;  /* 0x00000010ff7d7819 */ /* 0x000fe2000001165b */
[----:B------:R-:W-:Y:S01]  /*3d10*/  IMAD.U32 R91, R38, 0x10000, RZ ;  /* 0x00010000265b7824 */ /* 0x000fe200078e00ff */
[----:B------:R-:W-:-:S02]  /*3d20*/  PRMT R123, R187, 0x5410, R123 ;  /* 0x00005410bb7b7816 */ /* 0x000fc4000000007b */
[----:B------:R-:W-:Y:S02]  /*3d30*/  PRMT R117, R191, 0x5410, R117 ;  /* 0x00005410bf757816 */ /* 0x000fe40000000075 */
[----:B------:R-:W-:Y:S02]  /*3d40*/  LOP3.LUT R151, R37, 0xffff0000, RZ, 0xc0, !PT ;  /* 0xffff000025977812 */ /* 0x000fe400078ec0ff */
[C---:B------:R-:W-:Y:S01]  /*3d50*/  LOP3.LUT R138, R122.reuse, 0xffff0000, RZ, 0xc0, !PT ;  /* 0xffff00007a8a7812 */ /* 0x040fe200078ec0ff */
[----:B------:R-:W-:Y:S01]  /*3d60*/  IMAD.U32 R122, R122, 0x10000, RZ ;  /* 0x000100007a7a7824 */ /* 0x000fe200078e00ff */
[----:B------:R-:W-:Y:S01]  /*3d70*/  PRMT R116, R188, 0x5410, R125 ;  /* 0x00005410bc747816 */ /* 0x000fe2000000007d */
[----:B------:R-:W-:Y:S01]  /*3d80*/  IMAD.U32 R125, R117, 0x10000, RZ ;  /* 0x00010000757d7824 */ /* 0x000fe200078e00ff */
[----:B------:R-:W-:Y:S01]  /*3d90*/  LOP3.LUT R148, R123, 0xffff0000, RZ, 0xc0, !PT ;  /* 0xffff00007b947812 */ /* 0x000fe200078ec0ff */
[----:B------:R-:W-:Y:S01]  /*3da0*/  FMUL.FTZ R152, R151, R138 ;  /* 0x0000008a97987220 */ /* 0x000fe20000410000 */
[----:B------:R-:W-:Y:S01]  /*3db0*/  LOP3.LUT R38, R38, 0xffff0000, RZ, 0xc0, !PT ;  /* 0xffff000026267812 */ /* 0x000fe200078ec0ff */
[----:B------:R-:W-:Y:S01]  /*3dc0*/  IMAD.U32 R150, R116, 0x10000, RZ ;  /* 0x0001000074967824 */ /* 0x000fe200078e00ff */
[----:B------:R-:W-:Y:S01]  /*3dd0*/  LOP3.LUT R90, R39, 0xffff0000, RZ, 0xc0, !PT ;  /* 0xffff0000275a7812 */ /* 0x000fe200078ec0ff */
[----:B------:R-:W-:-:S02]  /*3de0*/  IMAD.U32 R39, R37, 0x10000, RZ ;  /* 0x0001000025277824 */ /* 0x000fc400078e00ff */
[-C--:B------:R-:W-:Y:S01]  /*3df0*/  FMUL.FTZ R151, R151, R148.reuse ;  /* 0x0000009497977220 */ /* 0x080fe20000410000 */
[----:B------:R-:W-:Y:S02]  /*3e00*/  IMAD.U32 R37, R36, 0x10000, RZ ;  /* 0x0001000024257824 */ /* 0x000fe400078e00ff */
[-C--:B------:R-:W-:Y:S01]  /*3e10*/  FMUL.FTZ R154, R38, R125.reuse ;  /* 0x0000007d269a7220 */ /* 0x080fe20000410000 */
[----:B------:R-:W-:Y:S01]  /*3e20*/  LOP3.LUT R36, R36, 0xffff0000, RZ, 0xc0, !PT ;  /* 0xffff000024247812 */ /* 0x000fe200078ec0ff */
[C---:B------:R-:W-:Y:S01]  /*3e30*/  FFMA.FTZ R152, R39.reuse, R148, -R152 ;  /* 0x0000009427987223 */ /* 0x040fe20000010898 */
[----:B------:R-:W-:Y:S01]  /*3e40*/  FFMA.FTZ R151, R39, R138, R151 ;  /* 0x0000008a27977223 */ /* 0x000fe20000010097 */
[-C--:B------:R-:W-:Y:S01]  /*3e50*/  FMUL.FTZ R38, R38, R150.reuse ;  /* 0x0000009626267220 */ /* 0x080fe20000410000 */
[----:B------:R-:W-:Y:S01]  /*3e60*/  LOP3.LUT R117, R117, 0xffff0000, RZ, 0xc0, !PT ;  /* 0xffff000075757812 */ /* 0x000fe200078ec0ff */
[----:B------:R-:W-:Y:S01]  /*3e70*/  IMAD.U32 R123, R123, 0x10000, RZ ;  /* 0x000100007b7b7824 */ /* 0x000fe200078e00ff */
[----:B------:R-:W-:Y:S01]  /*3e80*/  LOP3.LUT R39, R116, 0xffff0000, RZ, 0xc0, !PT ;  /* 0xffff000074277812 */ /* 0x000fe200078ec0ff */
[C---:B------:R-:W-:Y:S01]  /*3e90*/  FFMA.FTZ R154, R91.reuse, R150, -R154 ;  /* 0x000000965b9a7223 */ /* 0x040fe2000001089a */
[----:B------:R-:W-:Y:S01]  /*3ea0*/  FFMA.FTZ R91, R91, R125, R38 ;  /* 0x0000007d5b5b7223 */ /* 0x000fe20000010026 */
[----:B------:R-:W-:Y:S01]  /*3eb0*/  FMUL.FTZ R125, R90, R117 ;  /* 0x000000755a7d7220 */ /* 0x000fe20000410000 */
[CC--:B------:R-:W-:Y:S01]  /*3ec0*/  FMUL.FTZ R38, R36.reuse, R122.reuse ;  /* 0x0000007a24267220 */ /* 0x0c0fe20000410000 */
[----:B------:R-:W-:Y:S01]  /*3ed0*/  FMUL.FTZ R153, R36, R123 ;  /* 0x0000007b24997220 */ /* 0x000fe20000410000 */
[-C--:B------:R-:W-:Y:S01]  /*3ee0*/  FMUL.FTZ R90, R90, R39.reuse ;  /* 0x000000275a5a7220 */ /* 0x080fe20000410000 */
[C---:B------:R-:W-:Y:S01]  /*3ef0*/  FFMA.FTZ R125, R124.reuse, R39, -R125 ;  /* 0x000000277c7d7223 */ /* 0x040fe2000001087d */
[C---:B------:R-:W-:Y:S01]  /*3f00*/  FFMA.FTZ R38, R37.reuse, R123, -R38 ;  /* 0x0000007b25267223 */ /* 0x040fe20000010826 */
[----:B------:R-:W-:Y:S01]  /*3f10*/  FFMA.FTZ R153, R37, R122, R153 ;  /* 0x0000007a25997223 */ /* 0x000fe20000010099 */
[----:B------:R-:W-:Y:S01]  /*3f20*/  FFMA.FTZ R90, R124, R117, R90 ;  /* 0x000000757c5a7223 */ /* 0x000fe2000001005a */
[----:B------:R-:W-:-:S02]  /*3f30*/  F2FP.BF16.F32.PACK_AB R154, R91, R154 ;  /* 0x0000009a5b9a723e */ /* 0x000fc400000010ff */
[----:B------:R-:W-:Y:S02]  /*3f40*/  F2FP.BF16.F32.PACK_AB R37, R151, R152 ;  /* 0x000000989725723e */ /* 0x000fe400000010ff */
[----:B------:R-:W-:Y:S01]  /*3f50*/  F2FP.BF16.F32.PACK_AB R36, R153, R38 ;  /* 0x000000269924723e */ /* 0x000fe200000010ff */
[----:B------:R-:W-:Y:S01]  /*3f60*/  IMAD.MOV.U32 R38, RZ, RZ, R154 ;  /* 0x000000ffff267224 */ /* 0x000fe200078e009a */
[----:B------:R-:W-:-:S07]  /*3f70*/  F2FP.BF16.F32.PACK_AB R39, R90, R125 ;  /* 0x0000007d5a27723e */ /* 0x000fce00000010ff */
.L_x_675:
[----:B------:R-:W-:Y:S05]  /*3f80*/  BSYNC B3 ;  /* 0x0000000000037941 */ /* 0x000fea0003800000 */
.L_x_674:
[----:B------:R-:W-:Y:S02]  /*3f90*/  ULDC.64 UR4, c[0x0][0x208] ;  /* 0x0000820000047ab9 */ /* 0x000fe40000000a00 */
[----:B--2---:R2:W-:Y:S03]  /*3fa0*/  STG.E.128 desc[UR4][R56.64+0x80], R36 ;  /* 0x0000802438007986 */ /* 0x0045e6000c101d04 */
.L_x_673:
[----:B------:R-:W-:Y:S05]  /*3fb0*/  BSYNC B2 ;  /* 0x0000000000027941 */ /* 0x000fea0003800000 */
.L_x_672:
[----:B------:R-:W-:Y:S01]  /*3fc0*/  ISETP.NE.AND P3, PT, R9, RZ, PT ;  /* 0x000000ff0900720c */ /* 0x000fe20003f65270 */
[----:B------:R-:W-:-:S12]  /*3fd0*/  BSSY B2, `(.L_x_676) ;  /* 0x0000036000027945 */ /* 0x000fd80003800000 */
[----:B------:R-:W-:Y:S05]  /*3fe0*/  @!P3 BRA `(.L_x_677) ;  /* 0x0000000000d0b947 */ /* 0x000fea0003800000 */
[----:B-12---:R1:W2:Y:S01]  /*3ff0*/  LDS.128 R36, [R4+0x29400] ;  /* 0x0294000004247984 */ /* 0x0062a20000000c00 */
        /* <DEDUP_REMOVED lines=25> */
[----:B------:R-:W-:Y:S01]  /*4190*/  FMUL.FTZ R148, R38, R117 ;  /* 0x0000007526947220 */ /* 0x000fe20000410000 */
        /* <DEDUP_REMOVED lines=22> */
.L_x_679:
[----:B------:R-:W-:Y:S05]  /*4300*/  BSYNC B3 ;  /* 0x0000000000037941 */ /* 0x000fea0003800000 */
.L_x_678:
[----:B------:R-:W-:Y:S02]  /*4310*/  ULDC.64 UR4, c[0x0][0x208] ;  /* 0x0000820000047ab9 */ /* 0x000fe40000000a00 */
[----:B--2---:R3:W-:Y:S03]  /*4320*/  STG.E.128 desc[UR4][R56.64+0x100], R36 ;  /* 0x0001002438007986 */ /* 0x0047e6000c101d04 */
.L_x_677:
[----:B------:R-:W-:Y:S05]  /*4330*/  BSYNC B2 ;  /* 0x0000000000027941 */ /* 0x000fea0003800000 */
.L_x_676:
[----:B------:R-:W-:-:S13]  /*4340*/  ISETP.NE.AND P3, PT, R8, RZ, PT ;  /* 0x000000ff0800720c */ /* 0x000fda0003f65270 */
[----:B------:R-:W-:Y:S05]  /*4350*/  @!P3 BRA `(.L_x_667) ;  /* 0x0000000000d0b947 */ /* 0x000fea0003800000 */
[----:B-123--:R1:W2:Y:S01]  /*4360*/  LDS.128 R36, [R4+0x2bc00] ;  /* 0x02bc000004247984 */ /* 0x00e2a20000000c00 */
        /* <DEDUP_REMOVED lines=48> */
.L_x_681:
[----:B------:R-:W-:Y:S05]  /*4670*/  BSYNC B2 ;  /* 0x0000000000027941 */ /* 0x000fea0003800000 */
.L_x_680:
[----:B------:R-:W-:Y:S02]  /*4680*/  ULDC.64 UR4, c[0x0][0x208] ;  /* 0x0000820000047ab9 */ /* 0x000fe40000000a00 */
[----:B--2---:R4:W-:Y:S03]  /*4690*/  STG.E.128 desc[UR4][R56.64+0x180], R36 ;  /* 0x0001802438007986 */ /* 0x0049e6000c101d04 */
.L_x_667:
[----:B------:R-:W-:Y:S05]  /*46a0*/  BSYNC B1 ;  /* 0x0000000000017941 */ /* 0x000fea0003800000 */
.L_x_666:
[----:B------:R-:W-:Y:S04]  /*46b0*/  BSSY B1, `(.L_x_682) ;  /* 0x00000e1000017945 */ /* 0x000fe80003800000 */
[----:B------:R-:W-:Y:S05]  /*46c0*/  @P4 BRA `(.L_x_683) ;  /* 0x0000000c007c4947 */ /* 0x000fea0003800000 */
[----:B------:R-:W-:Y:S01]  /*46d0*/  ISETP.NE.AND P3, PT, R26, RZ, PT ;  /* 0x000000ff1a00720c */ /* 0x000fe20003f65270 */
[----:B------:R-:W-:-:S12]  /*46e0*/  BSSY B2, `(.L_x_684) ;  /* 0x0000036000027945 */ /* 0x000fd80003800000 */
[----:B------:R-:W-:Y:S05]  /*46f0*/  @!P3 BRA `(.L_x_685) ;  /* 0x0000000000d0b947 */ /* 0x000fea0003800000 */
[----:B-1234-:R1:W2:Y:S01]  /*4700*/  LDS.128 R36, [R4+0x25400] ;  /* 0x0254000004247984 */ /* 0x01e2a20000000c00 */
        /* <DEDUP_REMOVED lines=14> */
[----:B------:R-:W-:Y:S01]  /*47f0*/  LOP3.LUT R75, R37, 0xffff0000, RZ, 0xc0, !PT ;  /* 0xffff0000254b7812 */ /* 0x000fe200078ec0ff */
[----:B------:R-:W-:Y:S01]  /*4800*/  IMAD.U32 R37, R36, 0x10000, RZ ;  /* 0x0001000024257824 */ /* 0x000fe200078e00ff */
[----:B------:R-:W-:Y:S01]  /*4810*/  LOP3.LUT R80, R182, 0xffff0000, RZ, 0xc0, !PT ;  /* 0xffff0000b6507812 */ /* 0x000fe200078ec0ff */
[----:B------:R-:W-:Y:S01]  /*4820*/  IMAD.U32 R76, R176, 0x10000, RZ ;  /* 0x00010000b04c7824 */ /* 0x000fe200078e00ff */
[----:B------:R-:W-:Y:S01]  /*4830*/  LOP3.LUT R57, R38, 0xffff0000, RZ, 0xc0, !PT ;  /* 0xffff000026397812 */ /* 0x000fe200078ec0ff */
[----:B------:R-:W-:Y:S01]  /*4840*/  IMAD.U32 R182, R182, 0x10000, RZ ;  /* 0x00010000b6b67824 */ /* 0x000fe200078e00ff */
[----:B------:R-:W-:Y:S01]  /*4850*/  LOP3.LUT R78, R177, 0xffff0000, RZ, 0xc0, !PT ;  /* 0xffff0000b14e7812 */ /* 0x000fe200078ec0ff */
[----:B------:R-:W-:Y:S01]  /*4860*/  FMUL.FTZ R82, R75, R80 ;  /* 0x000000504b527220 */ /* 0x000fe20000410000 */
[----:B------:R-:W-:Y:S01]  /*4870*/  LOP3.LUT R38, R39, 0xffff0000, RZ, 0xc0, !PT ;  /* 0xffff000027267812 */ /* 0x000fe200078ec0ff */
[C---:B------:R-:W-:Y:S01]  /*4880*/  FMUL.FTZ R81, R57.reuse, R74 ;  /* 0x0000004a39517220 */ /* 0x040fe20000410000 */
[----:B------:R-:W-:Y:S01]  /*4890*/  FMUL.FTZ R57, R57, R76 ;  /* 0x0000004c39397220 */ /* 0x000fe20000410000 */
[----:B------:R-:W-:Y:S01]  /*48a0*/  FMUL.FTZ R79, R75, R78 ;  /* 0x0000004e4b4f7220 */ /* 0x000fe20000410000 */
[----:B------:R-:W-:Y:S01]  /*48b0*/  LOP3.LUT R181, R181, 0xffff0000, RZ, 0xc0, !PT ;  /* 0xffff0000b5b57812 */ /* 0x000fe200078ec0ff */
[----:B------:R-:W-:Y:S01]  /*48c0*/  FFMA.FTZ R76, R56, R76, -R81 ;  /* 0x0000004c384c7223 */ /* 0x000fe20000010851 */
[----:B------:R-:W-:Y:S01]  /*48d0*/  LOP3.LUT R176, R176, 0xffff0000, RZ, 0xc0, !PT ;  /* 0xffff0000b0b07812 */ /* 0x000fe200078ec0ff */
[----:B------:R-:W-:Y:S01]  /*48e0*/  FFMA.FTZ R57, R56, R74, R57 ;  /* 0x0000004a38397223 */ /* 0x000fe20000010039 */
[----:B------:R-:W-:Y:S01]  /*48f0*/  LOP3.LUT R75, R36, 0xffff0000, RZ, 0xc0, !PT ;  /* 0xffff0000244b7812 */ /* 0x000fe200078ec0ff */
[----:B------:R-:W-:Y:S01]  /*4900*/  FFMA.FTZ R36, R77, R78, -R82 ;  /* 0x0000004e4d247223 */ /* 0x000fe20000010852 */
[----:B------:R-:W-:-:S02]  /*4910*/  IMAD.U32 R78, R177, 0x10000, RZ ;  /* 0x00010000b14e7824 */ /* 0x000fc400078e00ff */
[CC--:B------:R-:W-:Y:S01]  /*4920*/  FMUL.FTZ R56, R38.reuse, R181.reuse ;  /* 0x000000b526387220 */ /* 0x0c0fe20000410000 */
[----:B------:R-:W-:Y:S01]  /*4930*/  FMUL.FTZ R74, R38, R176 ;  /* 0x000000b0264a7220 */ /* 0x000fe20000410000 */
[----:B------:R-:W-:Y:S01]  /*4940*/  FMUL.FTZ R38, R75, R182 ;  /* 0x000000b64b267220 */ /* 0x000fe20000410000 */
[----:B------:R-:W-:Y:S02]  /*4950*/  IMAD.U32 R39, R39, 0x10000, RZ ;  /* 0x0001000027277824 */ /* 0x000fe400078e00ff */
[----:B------:R-:W-:Y:S01]  /*4960*/  FMUL.FTZ R75, R75, R78 ;  /* 0x0000004e4b4b7220 */ /* 0x000fe20000410000 */
[----:B------:R-:W-:Y:S01]  /*4970*/  FFMA.FTZ R77, R77, R80, R79 ;  /* 0x000000504d4d7223 */ /* 0x000fe2000001004f */
[----:B------:R-:W-:Y:S01]  /*4980*/  FFMA.FTZ R38, R37, R78, -R38 ;  /* 0x0000004e25267223 */ /* 0x000fe20000010826 */
[----:B------:R-:W-:Y:S01]  /*4990*/  FFMA.FTZ R56, R39, R176, -R56 ;  /* 0x000000b027387223 */ /* 0x000fe20000010838 */
[----:B------:R-:W-:Y:S01]  /*49a0*/  FFMA.FTZ R75, R37, R182, R75 ;  /* 0x000000b6254b7223 */ /* 0x000fe2000001004b */
[----:B------:R-:W-:Y:S01]  /*49b0*/  FFMA.FTZ R39, R39, R181, R74 ;  /* 0x000000b527277223 */ /* 0x000fe2000001004a */
[----:B------:R-:W-:-:S02]  /*49c0*/  F2FP.BF16.F32.PACK_AB R76, R57, R76 ;  /* 0x0000004c394c723e */ /* 0x000fc400000010ff */
[----:B------:R-:W-:Y:S02]  /*49d0*/  F2FP.BF16.F32.PACK_AB R37, R77, R36 ;  /* 0x000000244d25723e */ /* 0x000fe400000010ff */
[----:B------:R-:W-:Y:S01]  /*49e0*/  F2FP.BF16.F32.PACK_AB R36, R75, R38 ;  /* 0x000000264b24723e */ /* 0x000fe200000010ff */
[----:B------:R-:W-:Y:S01]  /*49f0*/  IMAD.MOV.U32 R38, RZ, RZ, R76 ;  /* 0x000000ffff267224 */ /* 0x000fe200078e004c */
[----:B------:R-:W-:-:S07]  /*4a00*/  F2FP.BF16.F32.PACK_AB R39, R39, R56 ;  /* 0x000000382727723e */ /* 0x000fce00000010ff */
.L_x_687:
[----:B------:R-:W-:Y:S05]  /*4a10*/  BSYNC B3 ;  /* 0x0000000000037941 */ /* 0x000fea0003800000 */
.L_x_686:
[----:B------:R-:W-:Y:S02]  /*4a20*/  ULDC.64 UR4, c[0x0][0x208] ;  /* 0x0000820000047ab9 */ /* 0x000fe40000000a00 */
[----:B--2---:R1:W-:Y:S03]  /*4a30*/  STG.E.128 desc[UR4][R50.64], R36 ;  /* 0x0000002432007986 */ /* 0x0043e6000c101d04 */
.L_x_685:
[----:B------:R-:W-:Y:S05]  /*4a40*/  BSYNC B2 ;  /* 0x0000000000027941 */ /* 0x000fea0003800000 */
.L_x_684:
        /* <DEDUP_REMOVED lines=11> */
[----:B------:R-:W-:Y:S02]  /*4b00*/  SHF.R.U32.HI R73, RZ, 0x10, R73 ;  /* 0x00000010ff497819 */ /* 0x000fe40000011649 */
[----:B------:R-:W-:Y:S02]  /*4b10*/  PRMT R167, R167, 0x5410, R70 ;  /* 0x00005410a7a77816 */ /* 0x000fe40000000046 */
[----:B------:R-:W-:Y:S01]  /*4b20*/  PRMT R170, R170, 0x5410, R71 ;  /* 0x00005410aaaa7816 */ /* 0x000fe20000000047 */
[----:B------:R-:W-:Y:S01]  /*4b30*/  IMAD.U32 R71, R37, 0x10000, RZ ;  /* 0x0001000025477824 */ /* 0x000fe200078e00ff */
[----:B------:R-:W-:-:S02]  /*4b40*/  PRMT R172, R172, 0x5410, R73 ;  /* 0x00005410acac7816 */ /* 0x000fc40000000049 */
[----:B------:R-:W-:Y:S02]  /*4b50*/  PRMT R168, R168, 0x5410, R75 ;  /* 0x00005410a8a87816 */ /* 0x000fe4000000004b */
[----:B------:R-:W-:Y:S01]  /*4b60*/  LOP3.LUT R57, R38, 0xffff0000, RZ, 0xc0, !PT ;  /* 0xffff000026397812 */ /* 0x000fe200078ec0ff */
[----:B------:R-:W-:Y:S01]  /*4b70*/  IMAD.U32 R75, R172, 0x10000, RZ ;  /* 0x00010000ac4b7824 */ /* 0x000fe200078e00ff */
[----:B------:R-:W-:Y:S01]  /*4b80*/  LOP3.LUT R70, R37, 0xffff0000, RZ, 0xc0, !PT ;  /* 0xffff000025467812 */ /* 0x000fe200078ec0ff */
[----:B------:R-:W-:Y:S01]  /*4b90*/  IMAD.U32 R73, R168, 0x10000, RZ ;  /* 0x00010000a8497824 */ /* 0x000fe200078e00ff */
[----:B------:R-:W-:Y:S01]  /*4ba0*/  LOP3.LUT R74, R170, 0xffff0000, RZ, 0xc0, !PT ;  /* 0xffff0000aa4a7812 */ /* 0x000fe200078ec0ff */
[----:B------:R-:W-:Y:S01]  /*4bb0*/  FMUL.FTZ R79, R57, R75 ;  /* 0x0000004b394f7220 */ /* 0x000fe20000410000 */
[----:B------:R-:W-:Y:S01]  /*4bc0*/  LOP3.LUT R72, R167, 0xffff0000, RZ, 0xc0, !PT ;  /* 0xffff0000a7487812 */ /* 0x000fe200078ec0ff */
[----:B------:R-:W-:Y:S01]  /*4bd0*/  FMUL.FTZ R57, R57, R73 ;  /* 0x0000004939397220 */ /* 0x000fe20000410000 */
[----:B------:R-:W-:Y:S01]  /*4be0*/  LOP3.LUT R38, R39, 0xffff0000, RZ, 0xc0, !PT ;  /* 0xffff000027267812 */ /* 0x000fe200078ec0ff */
[----:B------:R-:W-:Y:S01]  /*4bf0*/  FMUL.FTZ R76, R70, R74 ;  /* 0x0000004a464c7220 */ /* 0x000fe20000410000 */
[----:B------:R-:W-:Y:S01]  /*4c00*/  LOP3.LUT R172, R172, 0xffff0000, RZ, 0xc0, !PT ;  /* 0xffff0000acac7812 */ /* 0x000fe200078ec0ff */
[----:B------:R-:W-:Y:S01]  /*4c10*/  FMUL.FTZ R77, R70, R72 ;  /* 0x00000048464d7220 */ /* 0x000fe20000410000 */
[----:B------:R-:W-:Y:S01]  /*4c20*/  LOP3.LUT R168, R168, 0xffff0000, RZ, 0xc0, !PT ;  /* 0xffff0000a8a87812 */ /* 0x000fe200078ec0ff */
[----:B------:R-:W-:Y:S01]  /*4c30*/  IMAD.U32 R170, R170, 0x10000, RZ ;  /* 0x00010000aaaa7824 */ /* 0x000fe200078e00ff */
[----:B------:R-:W-:Y:S01]  /*4c40*/  LOP3.LUT R70, R36, 0xffff0000, RZ, 0xc0, !PT ;  /* 0xffff000024467812 */ /* 0x000fe200078ec0ff */
[----:B------:R-:W-:-:S02]  /*4c50*/  IMAD.U32 R167, R167, 0x10000, RZ ;  /* 0x00010000a7a77824 */ /* 0x000fc400078e00ff */
[C---:B------:R-:W-:Y:S01]  /*4c60*/  FFMA.FTZ R77, R71.reuse, R74, R77 ;  /* 0x0000004a474d7223 */ /* 0x040fe2000001004d */
[----:B------:R-:W-:Y:S02]  /*4c70*/  IMAD.U32 R37, R36, 0x10000, RZ ;  /* 0x0001000024257824 */ /* 0x000fe400078e00ff */
[----:B------:R-:W-:Y:S01]  /*4c80*/  FFMA.FTZ R36, R71, R72, -R76 ;  /* 0x0000004847247223 */ /* 0x000fe2000001084c */
[C---:B------:R-:W-:Y:S01]  /*4c90*/  FFMA.FTZ R79, R56.reuse, R73, -R79 ;  /* 0x00000049384f7223 */ /* 0x040fe2000001084f */
[----:B------:R-:W-:Y:S01]  /*4ca0*/  FFMA.FTZ R56, R56, R75, R57 ;  /* 0x0000004b38387223 */ /* 0x000fe20000010039 */
[C---:B------:R-:W-:Y:S01]  /*4cb0*/  FMUL.FTZ R72, R38.reuse, R172 ;  /* 0x000000ac26487220 */ /* 0x040fe20000410000 */
[----:B------:R-:W-:Y:S01]  /*4cc0*/  FMUL.FTZ R71, R38, R168 ;  /* 0x000000a826477220 */ /* 0x000fe20000410000 */
[CC--:B------:R-:W-:Y:S01]  /*4cd0*/  FMUL.FTZ R38, R70.reuse, R170.reuse ;  /* 0x000000aa46267220 */ /* 0x0c0fe20000410000 */
[----:B------:R-:W-:Y:S01]  /*4ce0*/  FMUL.FTZ R57, R70, R167 ;  /* 0x000000a746397220 */ /* 0x000fe20000410000 */
[----:B------:R-:W-:Y:S01]  /*4cf0*/  IMAD.U32 R39, R39, 0x10000, RZ ;  /* 0x0001000027277824 */ /* 0x000fe200078e00ff */
[----:B------:R-:W-:Y:S01]  /*4d00*/  F2FP.BF16.F32.PACK_AB R56, R56, R79 ;  /* 0x0000004f3838723e */ /* 0x000fe200000010ff */
[C---:B------:R-:W-:Y:S01]  /*4d10*/  FFMA.FTZ R38, R37.reuse, R167, -R38 ;  /* 0x000000a725267223 */ /* 0x040fe20000010826 */
[----:B------:R-:W-:Y:S01]  /*4d20*/  FFMA.FTZ R57, R37, R170, R57 ;  /* 0x000000aa25397223 */ /* 0x000fe20000010039 */
[C---:B------:R-:W-:Y:S01]  /*4d30*/  FFMA.FTZ R72, R39.reuse, R168, -R72 ;  /* 0x000000a827487223 */ /* 0x040fe20000010848 */
[----:B------:R-:W-:Y:S01]  /*4d40*/  FFMA.FTZ R71, R39, R172, R71 ;  /* 0x000000ac27477223 */ /* 0x000fe20000010047 */
[----:B------:R-:W-:-:S02]  /*4d50*/  F2FP.BF16.F32.PACK_AB R37, R77, R36 ;  /* 0x000000244d25723e */ /* 0x000fc400000010ff */
[----:B------:R-:W-:Y:S01]  /*4d60*/  F2FP.BF16.F32.PACK_AB R36, R57, R38 ;  /* 0x000000263924723e */ /* 0x000fe200000010ff */
[----:B------:R-:W-:Y:S01]  /*4d70*/  IMAD.MOV.U32 R38, RZ, RZ, R56 ;  /* 0x000000ffff267224 */ /* 0x000fe200078e0038 */
[----:B------:R-:W-:-:S07]  /*4d80*/  F2FP.BF16.F32.PACK_AB R39, R71, R72 ;  /* 0x000000484727723e */ /* 0x000fce00000010ff */
.L_x_691:
[----:B------:R-:W-:Y:S05]  /*4d90*/  BSYNC B3 ;  /* 0x0000000000037941 */ /* 0x000fea0003800000 */
.L_x_690:
[----:B------:R-:W-:Y:S02]  /*4da0*/  ULDC.64 UR4, c[0x0][0x208] ;  /* 0x0000820000047ab9 */ /* 0x000fe40000000a00 */
[----:B--2---:R1:W-:Y:S03]  /*4db0*/  STG.E.128 desc[UR4][R50.64+0x80], R36 ;  /* 0x0000802432007986 */ /* 0x0043e6000c101d04 */
.L_x_689:
[----:B------:R-:W-:Y:S05]  /*4dc0*/  BSYNC B2 ;  /* 0x0000000000027941 */ /* 0x000fea0003800000 */
.L_x_688:
[----:B------:R-:W-:Y:S01]  /*4dd0*/  ISETP.NE.AND P3, PT, R9, RZ, PT ;  /* 0x000000ff0900720c */ /* 0x000fe20003f65270 */
[----:B------:R-:W-:-:S12]  /*4de0*/  BSSY B2, `(.L_x_692) ;  /* 0x0000036000027945 */ /* 0x000fd80003800000 */
[----:B------:R-:W-:Y:S05]  /*4df0*/  @!P3 BRA `(.L_x_693) ;  /* 0x0000000000d0b947 */ /* 0x000fea0003800000 */
[----:B-1234-:R1:W2:Y:S01]  /*4e00*/  LDS.128 R36, [R4+0x2a400] ;  /* 0x02a4000004247984 */ /* 0x01e2a20000000c00 */
[----:B------:R-:W-:Y:S01]  /*4e10*/  ISETP.GE.AND P3, PT, R214, R115, PT ;  /* 0x00000073d600720c */ /* 0x000fe20003f66270 */
[----:B------:R-:W-:-:S12]  /*4e20*/  BSSY B3, `(.L_x_694) ;  /* 0x000002f000037945 */ /* 0x000fd80003800000 */
[----:B-1----:R-:W-:Y:S05]  /*4e30*/  @P3 BRA `(.L_x_695) ;  /* 0x0000000000b43947 */ /* 0x002fea0003800000 */
[----:B------:R-:W-:Y:S02]  /*4e40*/  SHF.R.U64 R68, R68, 0x10, R69 ;  /* 0x0000001044447819 */ /* 0x000fe40000001245 */
[--C-:B------:R-:W-:Y:S01]  /*4e50*/  SHF.R.U64 R70, R66, 0x10, R67.reuse ;  /* 0x0000001042467819 */ /* 0x100fe20000001243 */
[----:B--2---:R-:W-:Y:S01]  /*4e60*/  IMAD.U32 R66, R38, 0x10000, RZ ;  /* 0x0001000026427824 */ /* 0x004fe200078e00ff */
[----:B------:R-:W-:Y:S02]  /*4e70*/  SHF.R.U32.HI R57, RZ, 0x10, R67 ;  /* 0x00000010ff397819 */ /* 0x000fe40000011643 */
[----:B------:R-:W-:Y:S02]  /*4e80*/  PRMT R165, R165, 0x5410, R68 ;  /* 0x00005410a5a57816 */ /* 0x000fe40000000044 */
[----:B------:R-:W-:Y:S02]  /*4e90*/  SHF.R.U32.HI R69, RZ, 0x10, R69 ;  /* 0x00000010ff457819 */ /* 0x000fe40000011645 */
        /* <DEDUP_REMOVED lines=10> */
[C---:B------:R-:W-:Y:S01]  /*4f40*/  IMAD.U32 R38, R39.reuse, 0x10000, RZ ;  /* 0x0001000027267824 */ /* 0x040fe200078e00ff */
[----:B------:R-:W-:Y:S01]  /*4f50*/  LOP3.LUT R56, R39, 0xffff0000, RZ, 0xc0, !PT ;  /* 0xffff000027387812 */ /* 0x000fe200078ec0ff */
[----:B------:R-:W-:-:S02]  /*4f60*/  IMAD.U32 R39, R37, 0x10000, RZ ;  /* 0x0001000025277824 */ /* 0x000fc400078e00ff */
[-C--:B------:R-:W-:Y:S01]  /*4f70*/  FMUL.FTZ R57, R57, R68.reuse ;  /* 0x0000004439397220 */ /* 0x080fe20000410000 */
[----:B------:R-:W-:Y:S02]  /*4f80*/  IMAD.U32 R71, R166, 0x10000, RZ ;  /* 0x00010000a6477824 */ /* 0x000fe400078e00ff */
[C---:B------:R-:W-:Y:S01]  /*4f90*/  FFMA.FTZ R72, R39.reuse, R68, -R72 ;  /* 0x0000004427487223 */ /* 0x040fe20000010848 */
[----:B------:R-:W-:Y:S01]  /*4fa0*/  FFMA.FTZ R73, R39, R70, R57 ;  /* 0x0000004627497223 */ /* 0x000fe20000010039 */
[C---:B------:R-:W-:Y:S01]  /*4fb0*/  FMUL.FTZ R75, R67.reuse, R71 ;  /* 0x00000047434b7220 */ /* 0x040fe20000410000 */
[----:B------:R-:W-:Y:S02]  /*4fc0*/  IMAD.U32 R37, R36, 0x10000, RZ ;  /* 0x0001000024257824 */ /* 0x000fe400078e00ff */
[-C--:B------:R-:W-:Y:S01]  /*4fd0*/  FMUL.FTZ R67, R67, R69.reuse ;  /* 0x0000004543437220 */ /* 0x080fe20000410000 */
[----:B------:R-:W-:Y:S01]  /*4fe0*/  LOP3.LUT R57, R166, 0xffff0000, RZ, 0xc0, !PT ;  /* 0xffff0000a6397812 */ /* 0x000fe200078ec0ff */
[----:B------:R-:W-:Y:S01]  /*4ff0*/  FFMA.FTZ R75, R66, R69, -R75 ;  /* 0x00000045424b7223 */ /* 0x000fe2000001084b */
[----:B------:R-:W-:Y:S01]  /*5000*/  LOP3.LUT R39, R164, 0xffff0000, RZ, 0xc0, !PT ;  /* 0xffff0000a4277812 */ /* 0x000fe200078ec0ff */
[----:B------:R-:W-:Y:S01]  /*5010*/  IMAD.U32 R163, R163, 0x10000, RZ ;  /* 0x00010000a3a37824 */ /* 0x000fe200078e00ff */
[----:B------:R-:W-:Y:S01]  /*5020*/  LOP3.LUT R36, R36, 0xffff0000, RZ, 0xc0, !PT ;  /* 0xffff000024247812 */ /* 0x000fe200078ec0ff */
[----:B------:R-:W-:Y:S01]  /*5030*/  FFMA.FTZ R66, R66, R71, R67 ;  /* 0x0000004742427223 */ /* 0x000fe20000010043 */
[C---:B------:R-:W-:Y:S01]  /*5040*/  FMUL.FTZ R67, R56.reuse, R57 ;  /* 0x0000003938437220 */ /* 0x040fe20000410000 */
[----:B------:R-:W-:Y:S01]  /*5050*/  FMUL.FTZ R68, R56, R39 ;  /* 0x0000002738447220 */ /* 0x000fe20000410000 */
[----:B------:R-:W-:Y:S01]  /*5060*/  F2FP.BF16.F32.PACK_AB R72, R73, R72 ;  /* 0x000000484948723e */ /* 0x000fe200000010ff */
[C---:B------:R-:W-:Y:S01]  /*5070*/  FMUL.FTZ R56, R36.reuse, R165 ;  /* 0x000000a524387220 */ /* 0x040fe20000410000 */
[----:B------:R-:W-:Y:S01]  /*5080*/  FMUL.FTZ R36, R36, R163 ;  /* 0x000000a324247220 */ /* 0x000fe20000410000 */
[C---:B------:R-:W-:Y:S01]  /*5090*/  FFMA.FTZ R67, R38.reuse, R39, -R67 ;  /* 0x0000002726437223 */ /* 0x040fe20000010843 */
[----:B------:R-:W-:Y:S01]  /*50a0*/  FFMA.FTZ R68, R38, R57, R68 ;  /* 0x0000003926447223 */ /* 0x000fe20000010044 */
[C---:B------:R-:W-:Y:S01]  /*50b0*/  FFMA.FTZ R56, R37.reuse, R163, -R56 ;  /* 0x000000a325387223 */ /* 0x040fe20000010838 */
[----:B------:R-:W-:Y:S01]  /*50c0*/  FFMA.FTZ R37, R37, R165, R36 ;  /* 0x000000a525257223 */ /* 0x000fe20000010024 */
[----:B------:R-:W-:-:S02]  /*50d0*/  F2FP.BF16.F32.PACK_AB R38, R66, R75 ;  /* 0x0000004b4226723e */ /* 0x000fc400000010ff */
[----:B------:R-:W-:Y:S02]  /*50e0*/  F2FP.BF16.F32.PACK_AB R39, R68, R67 ;  /* 0x000000434427723e */ /* 0x000fe400000010ff */
[----:B------:R-:W-:Y:S01]  /*50f0*/  F2FP.BF16.F32.PACK_AB R36, R37, R56 ;  /* 0x000000382524723e */ /* 0x000fe200000010ff */
[----:B------:R-:W-:-:S07]  /*5100*/  IMAD.MOV.U32 R37, RZ, RZ, R72 ;  /* 0x000000ffff257224 */ /* 0x000fce00078e0048 */
.L_x_695:
[----:B------:R-:W-:Y:S05]  /*5110*/  BSYNC B3 ;  /* 0x0000000000037941 */ /* 0x000fea0003800000 */
.L_x_694:
[----:B------:R-:W-:Y:S02]  /*5120*/  ULDC.64 UR4, c[0x0][0x208] ;  /* 0x0000820000047ab9 */ /* 0x000fe40000000a00 */
[----:B--2---:R1:W-:Y:S03]  /*5130*/  STG.E.128 desc[UR4][R50.64+0x100], R36 ;  /* 0x0001002432007986 */ /* 0x0043e6000c101d04 */
.L_x_693:
[----:B------:R-:W-:Y:S05]  /*5140*/  BSYNC B2 ;  /* 0x0000000000027941 */ /* 0x000fea0003800000 */
.L_x_692:
[----:B------:R-:W-:-:S13]  /*5150*/  ISETP.NE.AND P3, PT, R8, RZ, PT ;  /* 0x000000ff0800720c */ /* 0x000fda0003f65270 */
[----:B------:R-:W-:Y:S05]  /*5160*/  @!P3 BRA `(.L_x_683) ;  /* 0x0000000000d4b947 */ /* 0x000fea0003800000 */
[----:B-1234-:R1:W2:Y:S01]  /*5170*/  LDS.128 R36, [R4+0x2cc00] ;  /* 0x02cc000004247984 */ /* 0x01e2a20000000c00 */
[----:B------:R-:W-:Y:S01]  /*5180*/  ISETP.GE.AND P3, PT, R216, R115, PT ;  /* 0x00000073d800720c */ /* 0x000fe20003f66270 */
[----:B------:R-:W-:-:S12]  /*5190*/  BSSY B2, `(.L_x_696) ;  /* 0x0000030000027945 */ /* 0x000fd80003800000 */
[----:B-1----:R-:W-:Y:S05]  /*51a0*/  @P3 BRA `(.L_x_697) ;  /* 0x0000000000b83947 */ /* 0x002fea0003800000 */
[----:B------:R-:W-:Y:S01]  /*51b0*/  SHF.R.U64 R64, R64, 0x10, R65 ;  /* 0x0000001040407819 */ /* 0x000fe20000001241 */
[----:B--2---:R-:W-:Y:S01]  /*51c0*/  IMAD.U32 R56, R38, 0x10000, RZ ;  /* 0x0001000026387824 */ /* 0x004fe200078e00ff */
[----:B------:R-:W-:Y:S01]  /*51d0*/  SHF.R.U64 R69, R62, 0x10, R63 ;  /* 0x000000103e457819 */ /* 0x000fe2000000123f */
[----:B------:R-:W-:Y:S01]  /*51e0*/  IMAD.U32 R62, R39, 0x10000, RZ ;  /* 0x00010000273e7824 */ /* 0x000fe200078e00ff */
[----:B------:R-:W-:Y:S02]  /*51f0*/  SHF.R.U32.HI R65, RZ, 0x10, R65 ;  /* 0x00000010ff417819 */ /* 0x000fe40000011641 */
[----:B------:R-:W-:Y:S02]  /*5200*/  SHF.R.U32.HI R67, RZ, 0x10, R63 ;  /* 0x00000010ff437819 */ /* 0x000fe4000001163f */
[----:B------:R-:W-:Y:S02]  /*5210*/  PRMT R161, R161, 0x5410, R64 ;  /* 0x00005410a1a17816 */ /* 0x000fe40000000040 */
[----:B------:R-:W-:-:S02]  /*5220*/  PRMT R160, R160, 0x5410, R69 ;  /* 0x00005410a0a07816 */ /* 0x000fc40000000045 */
[----:B------:R-:W-:Y:S02]  /*5230*/  LOP3.LUT R63, R39, 0xffff0000, RZ, 0xc0, !PT ;  /* 0xffff0000273f7812 */ /* 0x000fe400078ec0ff */
[----:B------:R-:W-:Y:S02]  /*5240*/  PRMT R162, R162, 0x5410, R65 ;  /* 0x00005410a2a27816 */ /* 0x000fe40000000041 */
[----:B------:R-:W-:Y:S02]  /*5250*/  PRMT R158, R158, 0x5410, R67 ;  /* 0x000054109e9e7816 */ /* 0x000fe40000000043 */
[----:B------:R-:W-:Y:S01]  /*5260*/  LOP3.LUT R39, R37, 0xffff0000, RZ, 0xc0, !PT ;  /* 0xffff000025277812 */ /* 0x000fe200078ec0ff */
[----:B------:R-:W-:Y:S01]  /*5270*/  IMAD.U32 R67, R162, 0x10000, RZ ;  /* 0x00010000a2437824 */ /* 0x000fe200078e00ff */
[C---:B------:R-:W-:Y:S01]  /*5280*/  LOP3.LUT R66, R161.reuse, 0xffff0000, RZ, 0xc0, !PT ;  /* 0xffff0000a1427812 */ /* 0x040fe200078ec0ff */
[----:B------:R-:W-:Y:S01]  /*5290*/  IMAD.U32 R65, R158, 0x10000, RZ ;  /* 0x000100009e417824 */ /* 0x000fe200078e00ff */
[----:B------:R-:W-:Y:S01]  /*52a0*/  LOP3.LUT R64, R160, 0xffff0000, RZ, 0xc0, !PT ;  /* 0xffff0000a0407812 */ /* 0x000fe200078ec0ff */
[----:B------:R-:W-:Y:S01]  /*52b0*/  IMAD.U32 R161, R161, 0x10000, RZ ;  /* 0x00010000a1a17824 */ /* 0x000fe200078e00ff */
[----:B------:R-:W-:Y:S01]  /*52c0*/  LOP3.LUT R57, R38, 0xffff0000, RZ, 0xc0, !PT ;  /* 0xffff000026397812 */ /* 0x000fe200078ec0ff */
[----:B------:R-:W-:-:S02]  /*52d0*/  IMAD.U32 R38, R37, 0x10000, RZ ;  /* 0x0001000025267824 */ /* 0x000fc400078e00ff */
[C---:B------:R-:W-:Y:S01]  /*52e0*/  FMUL.FTZ R69, R39.reuse, R66 ;  /* 0x0000004227457220 */ /* 0x040fe20000410000 */
[C---:B------:R-:W-:Y:S02]  /*52f0*/  IMAD.U32 R37, R36.reuse, 0x10000, RZ ;  /* 0x0001000024257824 */ /* 0x040fe400078e00ff */
[-C--:B------:R-:W-:Y:S01]  /*5300*/  FMUL.FTZ R39, R39, R64.reuse ;  /* 0x0000004027277220 */ /* 0x080fe20000410000 */
[----:B------:R-:W-:Y:S01]  /*5310*/  LOP3.LUT R36, R36, 0xffff0000, RZ, 0xc0, !PT ;  /* 0xffff000024247812 */ /* 0x000fe200078ec0ff */
[C---:B------:R-:W-:Y:S01]  /*5320*/  FMUL.FTZ R71, R57.reuse, R67 ;  /* 0x0000004339477220 */ /* 0x040fe20000410000 */
[----:B------:R-:W-:Y:S01]  /*5330*/  LOP3.LUT R162, R162, 0xffff0000, RZ, 0xc0, !PT ;  /* 0xffff0000a2a27812 */ /* 0x000fe200078ec0ff */
[----:B------:R-:W-:Y:S01]  /*5340*/  IMAD.U32 R160, R160, 0x10000, RZ ;  /* 0x00010000a0a07824 */ /* 0x000fe200078e00ff */
[----:B------:R-:W-:Y:S01]  /*5350*/  LOP3.LUT R158, R158, 0xffff0000, RZ, 0xc0, !PT ;  /* 0xffff00009e9e7812 */ /* 0x000fe200078ec0ff */
[----:B------:R-:W-:Y:S01]  /*5360*/  FMUL.FTZ R57, R57, R65 ;  /* 0x0000004139397220 */ /* 0x000fe20000410000 */
[C---:B------:R-:W-:Y:S01]  /*5370*/  FFMA.FTZ R69, R38.reuse, R64, -R69 ;  /* 0x0000004026457223 */ /* 0x040fe20000010845 */
[----:B------:R-:W-:Y:S01]  /*5380*/  FFMA.FTZ R66, R38, R66, R39 ;  /* 0x0000004226427223 */ /* 0x000fe20000010027 */
[----:B------:R-:W-:Y:S01]  /*5390*/  FMUL.FTZ R38, R36, R161 ;  /* 0x000000a124267220 */ /* 0x000fe20000410000 */
[----:B------:R-:W-:Y:S01]  /*53a0*/  FFMA.FTZ R71, R56, R65, -R71 ;  /* 0x0000004138477223 */ /* 0x000fe20000010847 */
[C---:B------:R-:W-:Y:S01]  /*53b0*/  FMUL.FTZ R39, R63.reuse, R162 ;  /* 0x000000a23f277220 */ /* 0x040fe20000410000 */
[----:B------:R-:W-:Y:S01]  /*53c0*/  FMUL.FTZ R36, R36, R160 ;  /* 0x000000a024247220 */ /* 0x000fe20000410000 */
[----:B------:R-:W-:Y:S01]  /*53d0*/  FFMA.FTZ R56, R56, R67, R57 ;  /* 0x0000004338387223 */ /* 0x000fe20000010039 */
[----:B------:R-:W-:Y:S01]  /*53e0*/  FMUL.FTZ R63, R63, R158 ;  /* 0x0000009e3f3f7220 */ /* 0x000fe20000410000 */
        /* <DEDUP_REMOVED lines=8> */
[----:B------:R-:W-:Y:S02]  /*5470*/  F2FP.BF16.F32.PACK_AB R39, R62, R39 ;  /* 0x000000273e27723e */ /* 0x000fe400000010ff */
[----:B------:R-:W-:-:S07]  /*5480*/  MOV R38, R56 ;  /* 0x0000003800267202 */ /* 0x000fce0000000f00 */
.L_x_697:
[----:B------:R-:W-:Y:S05]  /*5490*/  BSYNC B2 ;  /* 0x0000000000027941 */ /* 0x000fea0003800000 */
.L_x_696:
[----:B------:R-:W-:Y:S02]  /*54a0*/  ULDC.64 UR4, c[0x0][0x208] ;  /* 0x0000820000047ab9 */ /* 0x000fe40000000a00 */
[----:B--2---:R1:W-:Y:S03]  /*54b0*/  STG.E.128 desc[UR4][R50.64+0x180], R36 ;  /* 0x0001802432007986 */ /* 0x0043e6000c101d04 */
.L_x_683:
[----:B------:R-:W-:Y:S05]  /*54c0*/  BSYNC B1 ;  /* 0x0000000000017941 */ /* 0x000fea0003800000 */
.L_x_682:
        /* <DEDUP_REMOVED lines=10> */
[----:B------:R-:W-:Y:S01]  /*5570*/  SHF.R.U32.HI R58, RZ, 0x10, R59 ;  /* 0x00000010ff3a7819 */ /* 0x000fe2000001163b */
[----:B------:R-:W-:Y:S01]  /*5580*/  IMAD.U32 R50, R38, 0x10000, RZ ;  /* 0x0001000026327824 */ /* 0x000fe200078e00ff */
[--C-:B------:R-:W-:Y:S02]  /*5590*/  SHF.R.U64 R59, R60, 0x10, R61.reuse ;  /* 0x000000103c3b7819 */ /* 0x100fe4000000123d */
[----:B------:R-:W-:Y:S02]  /*55a0*/  SHF.R.U32.HI R60, RZ, 0x10, R61 ;  /* 0x00000010ff3c7819 */ /* 0x000fe4000001163d */
[----:B------:R-:W-:Y:S02]  /*55b0*/  PRMT R169, R169, 0x5410, R58 ;  /* 0x00005410a9a97816 */ /* 0x000fe4000000003a */
[----:B------:R-:W-:-:S02]  /*55c0*/  PRMT R175, R175, 0x5410, R60 ;  /* 0x00005410afaf7816 */ /* 0x000fc4000000003c */
[----:B------:R-:W-:Y:S01]  /*55d0*/  PRMT R174, R174, 0x5410, R59 ;  /* 0x00005410aeae7816 */ /* 0x000fe2000000003b */
[----:B------:R-:W-:Y:S01]  /*55e0*/  IMAD.U32 R59, R169, 0x10000, RZ ;  /* 0x00010000a93b7824 */ /* 0x000fe200078e00ff */
[----:B------:R-:W-:Y:S01]  /*55f0*/  LOP3.LUT R51, R38, 0xffff0000, RZ, 0xc0, !PT ;  /* 0xffff000026337812 */ /* 0x000fe200078ec0ff */
[----:B------:R-:W-:Y:S01]  /*5600*/  IMAD.U32 R61, R175, 0x10000, RZ ;  /* 0x00010000af3d7824 */ /* 0x000fe200078e00ff */
[----:B------:R-:W-:Y:S01]  /*5610*/  LOP3.LUT R57, R39, 0xffff0000, RZ, 0xc0, !PT ;  /* 0xffff000027397812 */ /* 0x000fe200078ec0ff */
[----:B------:R-:W-:Y:S01]  /*5620*/  IMAD.U32 R38, R37, 0x10000, RZ ;  /* 0x0001000025267824 */ /* 0x000fe200078e00ff */
[----:B------:R-:W-:Y:S01]  /*5630*/  PRMT R155, R155, 0x5410, R62 ;  /* 0x000054109b9b7816 */ /* 0x000fe2000000003e */
[----:B------:R-:W-:Y:S01]  /*5640*/  FMUL.FTZ R65, R51, R61 ;  /* 0x0000003d33417220 */ /* 0x000fe20000410000 */
[----:B------:R-:W-:Y:S01]  /*5650*/  LOP3.LUT R39, R37, 0xffff0000, RZ, 0xc0, !PT ;  /* 0xffff000025277812 */ /* 0x000fe200078ec0ff */
[-C--:B------:R-:W-:Y:S01]  /*5660*/  FMUL.FTZ R51, R51, R59.reuse ;  /* 0x0000003b33337220 */ /* 0x080fe20000410000 */
[----:B------:R-:W-:Y:S01]  /*5670*/  LOP3.LUT R60, R174, 0xffff0000, RZ, 0xc0, !PT ;  /* 0xffff0000ae3c7812 */ /* 0x000fe200078ec0ff */
[----:B------:R-:W-:Y:S01]  /*5680*/  IMAD.U32 R37, R36, 0x10000, RZ ;  /* 0x0001000024257824 */ /* 0x000fe200078e00ff */
[----:B------:R-:W-:Y:S01]  /*5690*/  LOP3.LUT R58, R155, 0xffff0000, RZ, 0xc0, !PT ;  /* 0xffff00009b3a7812 */ /* 0x000fe200078ec0ff */
[----:B------:R-:W-:Y:S01]  /*56a0*/  FFMA.FTZ R65, R50, R59, -R65 ;  /* 0x0000003b32417223 */ /* 0x000fe20000010841 */
[----:B------:R-:W-:Y:S01]  /*56b0*/  LOP3.LUT R175, R175, 0xffff0000, RZ, 0xc0, !PT ;  /* 0xffff0000afaf7812 */ /* 0x000fe200078ec0ff */
[----:B------:R-:W-:Y:S01]  /*56c0*/  FMUL.FTZ R63, R39, R60 ;  /* 0x0000003c273f7220 */ /* 0x000fe20000410000 */
[----:B------:R-:W-:Y:S01]  /*56d0*/  LOP3.LUT R169, R169, 0xffff0000, RZ, 0xc0, !PT ;  /* 0xffff0000a9a97812 */ /* 0x000fe200078ec0ff */
[-C--:B------:R-:W-:Y:S01]  /*56e0*/  FMUL.FTZ R39, R39, R58.reuse ;  /* 0x0000003a27277220 */ /* 0x080fe20000410000 */
[----:B------:R-:W-:Y:S01]  /*56f0*/  LOP3.LUT R36, R36, 0xffff0000, RZ, 0xc0, !PT ;  /* 0xffff000024247812 */ /* 0x000fe200078ec0ff */
[----:B------:R-:W-:Y:S01]  /*5700*/  FFMA.FTZ R63, R38, R58, -R63 ;  /* 0x0000003a263f7223 */ /* 0x000fe2000001083f */
[----:B------:R-:W-:Y:S01]  /*5710*/  FFMA.FTZ R50, R50, R61, R51 ;  /* 0x0000003d32327223 */ /* 0x000fe20000010033 */
[----:B------:R-:W-:-:S02]  /*5720*/  IMAD.U32 R174, R174, 0x10000, RZ ;  /* 0x00010000aeae7824 */ /* 0x000fc400078e00ff */
[----:B------:R-:W-:Y:S01]  /*5730*/  FMUL.FTZ R51, R57, R175 ;  /* 0x000000af39337220 */ /* 0x000fe20000410000 */
[----:B------:R-:W-:Y:S02]  /*5740*/  IMAD.U32 R155, R155, 0x10000, RZ ;  /* 0x000100009b9b7824 */ /* 0x000fe400078e00ff */
[----:B------:R-:W-:Y:S01]  /*5750*/  FMUL.FTZ R58, R57, R169 ;  /* 0x000000a9393a7220 */ /* 0x000fe20000410000 */
[----:B------:R-:W-:Y:S01]  /*5760*/  FFMA.FTZ R60, R38, R60, R39 ;  /* 0x0000003c263c7223 */ /* 0x000fe20000010027 */
[CC--:B------:R-:W-:Y:S01]  /*5770*/  FMUL.FTZ R38, R36.reuse, R174.reuse ;  /* 0x000000ae24267220 */ /* 0x0c0fe20000410000 */
        /* <DEDUP_REMOVED lines=8> */
[----:B------:R-:W-:Y:S01]  /*5800*/  IMAD.MOV.U32 R38, RZ, RZ, R50 ;  /* 0x000000ffff267224 */ /* 0x000fe200078e0032 */
[----:B------:R-:W-:Y:S01]  /*5810*/  F2FP.BF16.F32.PACK_AB R37, R60, R63 ;  /* 0x0000003f3c25723e */ /* 0x000fe200000010ff */
[----:B------:R-:W-:-:S07]  /*5820*/  IMAD.MOV.U32 R39, RZ, RZ, R51 ;  /* 0x000000ffff277224 */ /* 0x000fce00078e0033 */
.L_x_702:
[----:B------:R-:W-:Y:S05]  /*5830*/  BSYNC B2 ;  /* 0x0000000000027941 */ /* 0x000fea0003800000 */
.L_x_701:
[----:B------:R-:W-:Y:S02]  /*5840*/  ULDC.64 UR4, c[0x0][0x208] ;  /* 0x0000820000047ab9 */ /* 0x000fe40000000a00 */
[----:B--2---:R1:W-:Y:S03]  /*5850*/  STG.E.128 desc[UR4][R48.64], R36 ;  /* 0x0000002430007986 */ /* 0x0043e6000c101d04 */
.L_x_700:
[----:B------:R-:W-:Y:S05]  /*5860*/  BSYNC B1 ;  /* 0x0000000000017941 */ /* 0x000fea0003800000 */
.L_x_699:
[----:B------:R-:W-:Y:S01]  /*5870*/  ISETP.NE.AND P3, PT, R10, RZ, PT ;  /* 0x000000ff0a00720c */ /* 0x000fe20003f65270 */
[----:B------:R-:W-:-:S12]  /*5880*/  BSSY B1, `(.L_x_703) ;  /* 0x0000037000017945 */ /* 0x000fd80003800000 */
        /* <DEDUP_REMOVED lines=13> */
[----:B------:R-:W-:Y:S02]  /*5960*/  PRMT R173, R173, 0x5410, R54 ;  /* 0x00005410adad7816 */ /* 0x000fe40000000036 */
[----:B------:R-:W-:Y:S02]  /*5970*/  LOP3.LUT R53, R39, 0xffff0000, RZ, 0xc0, !PT ;  /* 0xffff000027357812 */ /* 0x000fe400078ec0ff */
[----:B------:R-:W-:Y:S01]  /*5980*/  PRMT R145, R145, 0x5410, R58 ;  /* 0x0000541091917816 */ /* 0x000fe2000000003a */
[----:B------:R-:W-:Y:S01]  /*5990*/  IMAD.U32 R57, R173, 0x10000, RZ ;  /* 0x00010000ad397824 */ /* 0x000fe200078e00ff */
[----:B------:R-:W-:Y:S02]  /*59a0*/  LOP3.LUT R39, R37, 0xffff0000, RZ, 0xc0, !PT ;  /* 0xffff000025277812 */ /* 0x000fe400078ec0ff */
[----:B------:R-:W-:Y:S01]  /*59b0*/  LOP3.LUT R56, R171, 0xffff0000, RZ, 0xc0, !PT ;  /* 0xffff0000ab387812 */ /* 0x000fe200078ec0ff */
        /* <DEDUP_REMOVED lines=10> */
[-C--:B------:R-:W-:Y:S01]  /*5a60*/  FMUL.FTZ R51, R51, R55.reuse ;  /* 0x0000003733337220 */ /* 0x080fe20000410000 */
[----:B------:R-:W-:Y:S01]  /*5a70*/  LOP3.LUT R173, R173, 0xffff0000, RZ, 0xc0, !PT ;  /* 0xffff0000adad7812 */ /* 0x000fe200078ec0ff */
[----:B------:R-:W-:Y:S01]  /*5a80*/  IMAD.U32 R139, R139, 0x10000, RZ ;  /* 0x000100008b8b7824 */ /* 0x000fe200078e00ff */
[----:B------:R-:W-:Y:S01]  /*5a90*/  LOP3.LUT R145, R145, 0xffff0000, RZ, 0xc0, !PT ;  /* 0xffff000091917812 */ /* 0x000fe200078ec0ff */
[C---:B------:R-:W-:Y:S01]  /*5aa0*/  FFMA.FTZ R59, R38.reuse, R54, -R59 ;  /* 0x00000036263b7223 */ /* 0x040fe2000001083b */
[----:B------:R-:W-:Y:S01]  /*5ab0*/  FFMA.FTZ R56, R38, R56, R39 ;  /* 0x0000003826387223 */ /* 0x000fe20000010027 */
[----:B------:R-:W-:Y:S01]  /*5ac0*/  FFMA.FTZ R61, R50, R55, -R61 ;  /* 0x00000037323d7223 */ /* 0x000fe2000001083d */
[----:B------:R-:W-:Y:S01]  /*5ad0*/  FMUL.FTZ R38, R36, R171 ;  /* 0x000000ab24267220 */ /* 0x000fe20000410000 */
[----:B------:R-:W-:Y:S01]  /*5ae0*/  FFMA.FTZ R50, R50, R57, R51 ;  /* 0x0000003932327223 */ /* 0x000fe20000010033 */
[----:B------:R-:W-:Y:S01]  /*5af0*/  FMUL.FTZ R36, R36, R139 ;  /* 0x0000008b24247220 */ /* 0x000fe20000410000 */
        /* <DEDUP_REMOVED lines=12> */
.L_x_706:
[----:B------:R-:W-:Y:S05]  /*5bc0*/  BSYNC B2 ;  /* 0x0000000000027941 */ /* 0x000fea0003800000 */
.L_x_705:
[----:B------:R-:W-:Y:S02]  /*5bd0*/  ULDC.64 UR4, c[0x0][0x208] ;  /* 0x0000820000047ab9 */ /* 0x000fe40000000a00 */
[----:B--2---:R1:W-:Y:S03]  /*5be0*/  STG.E.128 desc[UR4][R48.64+0x80], R36 ;  /* 0x0000802430007986 */ /* 0x0043e6000c101d04 */
.L_x_704:
[----:B------:R-:W-:Y:S05]  /*5bf0*/  BSYNC B1 ;  /* 0x0000000000017941 */ /* 0x000fea0003800000 */
.L_x_703:
[----:B------:R-:W-:Y:S01]  /*5c00*/  ISETP.NE.AND P3, PT, R9, RZ, PT ;  /* 0x000000ff0900720c */ /* 0x000fe20003f65270 */
[----:B------:R-:W-:-:S12]  /*5c10*/  BSSY B1, `(.L_x_707) ;  /* 0x0000037000017945 */ /* 0x000fd80003800000 */
[----:B------:R-:W-:Y:S05]  /*5c20*/  @!P3 BRA `(.L_x_708) ;  /* 0x0000000000d4b947 */ /* 0x000fea0003800000 */
[----:B-1234-:R1:W2:Y:S01]  /*5c30*/  LDS.128 R36, [R4+0x2b400] ;  /* 0x02b4000004247984 */ /* 0x01e2a20000000c00 */
[----:B------:R-:W-:Y:S01]  /*5c40*/  ISETP.GE.AND P3, PT, R214, R115, PT ;  /* 0x00000073d600720c */ /* 0x000fe20003f66270 */
[----:B------:R-:W-:-:S12]  /*5c50*/  BSSY B2, `(.L_x_709) ;  /* 0x0000030000027945 */ /* 0x000fd80003800000 */
[----:B-1----:R-:W-:Y:S05]  /*5c60*/  @P3 BRA `(.L_x_710) ;  /* 0x0000000000b83947 */ /* 0x002fea0003800000 */
[----:B------:R-:W-:Y:S02]  /*5c70*/  SHF.R.U32.HI R50, RZ, 0x10, R45 ;  /* 0x00000010ff327819 */ /* 0x000fe4000001162d */
[----:B------:R-:W-:Y:S02]  /*5c80*/  SHF.R.U32.HI R52, RZ, 0x10, R47 ;  /* 0x00000010ff347819 */ /* 0x000fe4000001162f */
[----:B------:R-:W-:Y:S01]  /*5c90*/  SHF.R.U64 R51, R44, 0x10, R45 ;  /* 0x000000102c337819 */ /* 0x000fe2000000122d */
[----:B--2---:R-:W-:Y:S01]  /*5ca0*/  IMAD.U32 R44, R38, 0x10000, RZ ;  /* 0x00010000262c7824 */ /* 0x004fe200078e00ff */
[----:B------:R-:W-:Y:S01]  /*5cb0*/  SHF.R.U64 R53, R46, 0x10, R47 ;  /* 0x000000102e357819 */ /* 0x000fe2000000122f */
[----:B------:R-:W-:Y:S01]  /*5cc0*/  IMAD.U32 R46, R39, 0x10000, RZ ;  /* 0x00010000272e7824 */ /* 0x000fe200078e00ff */
[----:B------:R-:W-:Y:S02]  /*5cd0*/  PRMT R137, R137, 0x5410, R50 ;  /* 0x0000541089897816 */ /* 0x000fe40000000032 */
[----:B------:R-:W-:-:S02]  /*5ce0*/  PRMT R135, R135, 0x5410, R52 ;  /* 0x0000541087877816 */ /* 0x000fc40000000034 */
[----:B------:R-:W-:Y:S02]  /*5cf0*/  PRMT R136, R136, 0x5410, R51 ;  /* 0x0000541088887816 */ /* 0x000fe40000000033 */
[----:B------:R-:W-:Y:S01]  /*5d00*/  LOP3.LUT R45, R38, 0xffff0000, RZ, 0xc0, !PT ;  /* 0xffff0000262d7812 */ /* 0x000fe200078ec0ff */
[----:B------:R-:W-:Y:S01]  /*5d10*/  IMAD.U32 R51, R135, 0x10000, RZ ;  /* 0x0001000087337824 */ /* 0x000fe200078e00ff */
[----:B------:R-:W-:Y:S01]  /*5d20*/  LOP3.LUT R47, R39, 0xffff0000, RZ, 0xc0, !PT ;  /* 0xffff0000272f7812 */ /* 0x000fe200078ec0ff */
[----:B------:R-:W-:Y:S01]  /*5d30*/  IMAD.U32 R38, R37, 0x10000, RZ ;  /* 0x0001000025267824 */ /* 0x000fe200078e00ff */
[----:B------:R-:W-:Y:S01]  /*5d40*/  PRMT R134, R134, 0x5410, R53 ;  /* 0x0000541086867816 */ /* 0x000fe20000000035 */
[----:B------:R-:W-:Y:S01]  /*5d50*/  IMAD.U32 R53, R137, 0x10000, RZ ;  /* 0x0001000089357824 */ /* 0x000fe200078e00ff */
[----:B------:R-:W-:Y:S01]  /*5d60*/  LOP3.LUT R39, R37, 0xffff0000, RZ, 0xc0, !PT ;  /* 0xffff000025277812 */ /* 0x000fe200078ec0ff */
[----:B------:R-:W-:Y:S01]  /*5d70*/  IMAD.U32 R37, R36, 0x10000, RZ ;  /* 0x0001000024257824 */ /* 0x000fe200078e00ff */
[----:B------:R-:W-:Y:S01]  /*5d80*/  LOP3.LUT R52, R136, 0xffff0000, RZ, 0xc0, !PT ;  /* 0xffff000088347812 */ /* 0x000fe200078ec0ff */
[C---:B------:R-:W-:Y:S01]  /*5d90*/  FMUL.FTZ R57, R45.reuse, R53 ;  /* 0x000000352d397220 */ /* 0x040fe20000410000 */
[----:B------:R-:W-:Y:S01]  /*5da0*/  LOP3.LUT R50, R134, 0xffff0000, RZ, 0xc0, !PT ;  /* 0xffff000086327812 */ /* 0x000fe200078ec0ff */
[-C--:B------:R-:W-:Y:S01]  /*5db0*/  FMUL.FTZ R45, R45, R51.reuse ;  /* 0x000000332d2d7220 */ /* 0x080fe20000410000 */
[----:B------:R-:W-:Y:S01]  /*5dc0*/  LOP3.LUT R137, R137, 0xffff0000, RZ, 0xc0, !PT ;  /* 0xffff000089897812 */ /* 0x000fe200078ec0ff */
[----:B------:R-:W-:Y:S01]  /*5dd0*/  FMUL.FTZ R55, R39, R52 ;  /* 0x0000003427377220 */ /* 0x000fe20000410000 */
[----:B------:R-:W-:Y:S01]  /*5de0*/  LOP3.LUT R135, R135, 0xffff0000, RZ, 0xc0, !PT ;  /* 0xffff000087877812 */ /* 0x000fe200078ec0ff */
[----:B------:R-:W-:Y:S01]  /*5df0*/  FFMA.FTZ R57, R44, R51, -R57 ;  /* 0x000000332c397223 */ /* 0x000fe20000010839 */
[-C--:B------:R-:W-:Y:S01]  /*5e00*/  FMUL.FTZ R39, R39, R50.reuse ;  /* 0x0000003227277220 */ /* 0x080fe20000410000 */
[----:B------:R-:W-:Y:S01]  /*5e10*/  LOP3.LUT R36, R36, 0xffff0000, RZ, 0xc0, !PT ;  /* 0xffff000024247812 */ /* 0x000fe200078ec0ff */
[----:B------:R-:W-:Y:S01]  /*5e20*/  FFMA.FTZ R55, R38, R50, -R55 ;  /* 0x0000003226377223 */ /* 0x000fe20000010837 */
[----:B------:R-:W-:Y:S01]  /*5e30*/  FFMA.FTZ R44, R44, R53, R45 ;  /* 0x000000352c2c7223 */ /* 0x000fe2000001002d */
[----:B------:R-:W-:-:S02]  /*5e40*/  IMAD.U32 R136, R136, 0x10000, RZ ;  /* 0x0001000088887824 */ /* 0x000fc400078e00ff */
[C---:B------:R-:W-:Y:S01]  /*5e50*/  FMUL.FTZ R45, R47.reuse, R137 ;  /* 0x000000892f2d7220 */ /* 0x040fe20000410000 */
[----:B------:R-:W-:Y:S02]  /*5e60*/  IMAD.U32 R134, R134, 0x10000, RZ ;  /* 0x0001000086867824 */ /* 0x000fe400078e00ff */
[-C--:B------:R-:W-:Y:S01]  /*5e70*/  FMUL.FTZ R50, R47, R135.reuse ;  /* 0x000000872f327220 */ /* 0x080fe20000410000 */
[----:B------:R-:W-:Y:S01]  /*5e80*/  FFMA.FTZ R52, R38, R52, R39 ;  /* 0x0000003426347223 */ /* 0x000fe20000010027 */
[C---:B------:R-:W-:Y:S01]  /*5e90*/  FMUL.FTZ R38, R36.reuse, R136 ;  /* 0x0000008824267220 */ /* 0x040fe20000410000 */
[-C--:B------:R-:W-:Y:S01]  /*5ea0*/  FMUL.FTZ R39, R36, R134.reuse ;  /* 0x0000008624277220 */ /* 0x080fe20000410000 */
        /* <DEDUP_REMOVED lines=10> */
.L_x_710:
[----:B------:R-:W-:Y:S05]  /*5f50*/  BSYNC B2 ;  /* 0x0000000000027941 */ /* 0x000fea0003800000 */
.L_x_709:
[----:B------:R-:W-:Y:S02]  /*5f60*/  ULDC.64 UR4, c[0x0][0x208] ;  /* 0x0000820000047ab9 */ /* 0x000fe40000000a00 */
[----:B--2---:R1:W-:Y:S03]  /*5f70*/  STG.E.128 desc[UR4][R48.64+0x100], R36 ;  /* 0x0001002430007986 */ /* 0x0043e6000c101d04 */
.L_x_708:
[----:B------:R-:W-:Y:S05]  /*5f80*/  BSYNC B1 ;  /* 0x0000000000017941 */ /* 0x000fea0003800000 */
.L_x_707:
[----:B------:R-:W-:-:S13]  /*5f90*/  ISETP.NE.AND P3, PT, R8, RZ, PT ;  /* 0x000000ff0800720c */ /* 0x000fda0003f65270 */
        /* <DEDUP_REMOVED lines=51> */
.L_x_712:
[----:B------:R-:W-:Y:S05]  /*62d0*/  BSYNC B1 ;  /* 0x0000000000017941 */ /* 0x000fea0003800000 */
.L_x_711:
[----:B------:R-:W-:Y:S02]  /*62e0*/  ULDC.64 UR4, c[0x0][0x208] ;  /* 0x0000820000047ab9 */ /* 0x000fe40000000a00 */
[----:B--2---:R1:W-:Y:S01]  /*62f0*/  STG.E.128 desc[UR4][R48.64+0x180], R36 ;  /* 0x0001802430007986 */ /* 0x0043e2000c101d04 */
[----:B------:R-:W-:Y:S05]  /*6300*/  BRA `(.L_x_698) ;  /* 0x0000004000e47947 */ /* 0x000fea0003800000 */
.L_x_656:
        /* <DEDUP_REMOVED lines=14> */
[----:B------:R-:W-:Y:S01]  /*63f0*/  IADD3 R36, P4, R102, R84, RZ ;  /* 0x0000005466247210 */ /* 0x000fe20007f9e0ff */
[----:B------:R-:W-:Y:S01]  /*6400*/  ULDC.64 UR6, c[0x0][0x400] ;  /* 0x0001000000067ab9 */ /* 0x000fe20000000a00 */
[----:B------:R-:W-:Y:S01]  /*6410*/  LEA R52, P3, R38, UR4, 0x1 ;  /* 0x0000000426347c11 */ /* 0x000fe2000f8608ff */
[----:B------:R-:W-:Y:S01]  /*6420*/  IMAD.X R39, R0, 0x1, R15, P2 ;  /* 0x0000000100277824 */ /* 0x000fe200010e060f */
[----:B------:R-:W-:Y:S01]  /*6430*/  LEA R56, P2, R36, UR6, 0x1 ;  /* 0x0000000624387c11 */ /* 0x000fe2000f8408ff */
[----:B------:R-:W-:Y:S01]  /*6440*/  IMAD.X R37, R114, 0x1, R21, P4 ;  /* 0x0000000172257824 */ /* 0x000fe200020e0615 */
[----:B------:R-:W-:Y:S02]  /*6450*/  ISETP.GE.AND P4, PT, R213, R115, PT ;  /* 0x00000073d500720c */ /* 0x000fe40003f86270 */
[----:B------:R-:W-:-:S02]  /*6460*/  CS2R R42, SRZ ;  /* 0x00000000002a7805 */ /* 0x000fc4000001ff00 */
[----:B------:R-:W-:Y:S02]  /*6470*/  LEA.HI.X R53, R38, UR5, R39, 0x1, P3 ;  /* 0x0000000526357c11 */ /* 0x000fe400098f0c27 */
[----:B------:R-:W-:Y:S02]  /*6480*/  CS2R R40, SRZ ;  /* 0x0000000000287805 */ /* 0x000fe4000001ff00 */
[----:B------:R-:W-:Y:S02]  /*6490*/  ISETP.GE.AND P3, PT, R16, R115, PT ;  /* 0x000000731000720c */ /* 0x000fe40003f66270 */
[----:B------:R-:W-:Y:S02]  /*64a0*/  CS2R R38, SRZ ;  /* 0x0000000000267805 */ /* 0x000fe4000001ff00 */
[----:B------:R-:W-:Y:S02]  /*64b0*/  LEA.HI.X R57, R36, UR7, R37, 0x1, P2 ;  /* 0x0000000724397c11 */ /* 0x000fe400090f0c25 */
[----:B------:R-:W-:-:S02]  /*64c0*/  CS2R R36, SRZ ;  /* 0x0000000000247805 */ /* 0x000fc4000001ff00 */
[----:B------:R-:W-:Y:S02]  /*64d0*/  CS2R R50, SRZ ;  /* 0x0000000000327805 */ /* 0x000fe4000001ff00 */
[----:B------:R-:W-:Y:S02]  /*64e0*/  CS2R R48, SRZ ;  /* 0x0000000000307805 */ /* 0x000fe4000001ff00 */
[----:B------:R-:W-:Y:S02]  /*64f0*/  CS2R R46, SRZ ;  /* 0x00000000002e7805 */ /* 0x000fe4000001ff00 */
[----:B------:R-:W-:Y:S01]  /*6500*/  CS2R R44, SRZ ;  /* 0x00000000002c7805 */ /* 0x000fe2000001ff00 */
[----:B------:R-:W-:Y:S02]  /*6510*/  ULDC.64 UR8, c[0x0][0x208] ;  /* 0x0000820000087ab9 */ /* 0x000fe40000000a00 */
[----:B------:R0:W5:Y:S04]  /*6520*/  @!P4 LDG.E.128 R36, desc[UR8][R52.64+0x80] ;  /* 0x000080083424c981 */ /* 0x000168000c1e1d00 */
[----:B------:R0:W5:Y:S04]  /*6530*/  @!P3 LDG.E.128 R40, desc[UR8][R52.64] ;  /* 0x000000083428b981 */ /* 0x000168000c1e1d00 */
[----:B------:R0:W5:Y:S04]  /*6540*/  @!P3 LDG.E.128 R48, desc[UR8][R56.64] ;  /* 0x000000083830b981 */ /* 0x000168000c1e1d00 */
[----:B------:R0:W5:Y:S02]  /*6550*/  @!P4 LDG.E.128 R44, desc[UR8][R56.64+0x80] ;  /* 0x00008008382cc981 */ /* 0x000164000c1e1d00 */
.L_x_714:
[----:B------:R-:W-:Y:S05]  /*6560*/  BSYNC B1 ;  /* 0x0000000000017941 */ /* 0x000fea0003800000 */
.L_x_713:
        /* <DEDUP_REMOVED lines=23> */
[----:B------:R-:W-:-:S02]  /*66e0*/  CS2R R62, SRZ ;  /* 0x00000000003e7805 */ /* 0x000fc4000001ff00 */
[----:B------:R-:W-:Y:S02]  /*66f0*/  CS2R R60, SRZ ;  /* 0x00000000003c7805 */ /* 0x000fe4000001ff00 */
[----:B------:R-:W-:Y:S01]  /*6700*/  PRMT R176, R52, 0x5410, R53 ;  /* 0x0000541034b07816 */ /* 0x000fe20000000035 */
[----:B------:R-:W-:Y:S01]  /*6710*/  IMAD.MOV.U32 R52, RZ, RZ, R45 ;  /* 0x000000ffff347224 */ /* 0x000fe200078e002d */
[----:B------:R-:W-:Y:S01]  /*6720*/  PRMT R177, R56, 0x7610, R177 ;  /* 0x0000761038b17816 */ /* 0x000fe200000000b1 */
[----:B------:R-:W-:Y:S01]  /*6730*/  IMAD.MOV.U32 R53, RZ, RZ, R50 ;  /* 0x000000ffff357224 */ /* 0x000fe200078e0032 */
[----:B------:R-:W-:Y:S01]  /*6740*/  CS2R R66, SRZ ;  /* 0x0000000000427805 */ /* 0x000fe2000001ff00 */
        /* <DEDUP_REMOVED lines=20> */
[----:B------:R-:W-:Y:S02]  /*6890*/  CS2R R64, SRZ ;  /* 0x0000000000407805 */ /* 0x000fe4000001ff00 */
[----:B------:R-:W-:Y:S02]  /*68a0*/  CS2R R62, SRZ ;  /* 0x00000000003e7805 */ /* 0x000fe4000001ff00 */
[----:B------:R-:W-:Y:S02]  /*68b0*/  IADD3.X R53, R21, R114, R34, P2, P4 ;  /* 0x0000007215357210 */ /* 0x000fe400017e8422 */
[----:B------:R-:W-:Y:S02]  /*68c0*/  CS2R R60, SRZ ;  /* 0x00000000003c7805 */ /* 0x000fe4000001ff00 */
[----:B------:R-:W-:Y:S01]  /*68d0*/  LEA R68, P4, R54, UR4, 0x1 ;  /* 0x0000000436447c11 */ /* 0x000fe2000f8808ff */
[----:B------:R-:W-:Y:S01]  /*68e0*/  ULDC.64 UR8, c[0x0][0x208] ;  /* 0x0000820000087ab9 */ /* 0x000fe20000000a00 */
[----:B------:R-:W-:-:S02]  /*68f0*/  LEA R70, P2, R52, UR6, 0x1 ;  /* 0x0000000634467c11 */ /* 0x000fc4000f8408ff */
[----:B------:R-:W-:Y:S02]  /*6900*/  LEA.HI.X R69, R54, UR5, R55, 0x1, P4 ;  /* 0x0000000536457c11 */ /* 0x000fe4000a0f0c37 */
[----:B------:R-:W-:Y:S02]  /*6910*/  CS2R R54, SRZ ;  /* 0x0000000000367805 */ /* 0x000fe4000001ff00 */
[----:B------:R-:W-:Y:S02]  /*6920*/  LEA.HI.X R71, R52, UR7, R53, 0x1, P2 ;  /* 0x0000000734477c11 */ /* 0x000fe400090f0c35 */
[----:B------:R-:W-:Y:S02]  /*6930*/  CS2R R52, SRZ ;  /* 0x0000000000347805 */ /* 0x000fe4000001ff00 */
[-C--:B------:R-:W-:Y:S02]  /*6940*/  ISETP.GE.AND P4, PT, R16, R115.reuse, PT ;  /* 0x000000731000720c */ /* 0x080fe40003f86270 */
[----:B------:R-:W-:-:S11]  /*6950*/  ISETP.GE.AND P2, PT, R213, R115, PT ;  /* 0x00000073d500720c */ /* 0x000fd60003f46270 */
[----:B------:R0:W5:Y:S04]  /*6960*/  @!P4 LDG.E.128 R56, desc[UR8][R68.64] ;  /* 0x000000084438c981 */ /* 0x000168000c1e1d00 */
[----:B------:R0:W5:Y:S04]  /*6970*/  @!P2 LDG.E.128 R52, desc[UR8][R68.64+0x80] ;  /* 0x000080084434a981 */ /* 0x000168000c1e1d00 */
[----:B------:R0:W5:Y:S04]  /*6980*/  @!P4 LDG.E.128 R64, desc[UR8][R70.64] ;  /* 0x000000084640c981 */ /* 0x000168000c1e1d00 */
[----:B------:R0:W5:Y:S02]  /*6990*/  @!P2 LDG.E.128 R60, desc[UR8][R70.64+0x80] ;  /* 0x00008008463ca981 */ /* 0x000164000c1e1d00 */
.L_x_716:
[----:B------:R-:W-:Y:S05]  /*69a0*/  BSYNC B1 ;  /* 0x0000000000017941 */ /* 0x000fea0003800000 */
.L_x_715:
[----:B------:R-:W-:Y:S01]  /*69b0*/  ISETP.GE.AND P4, PT, R237, R3, PT ;  /* 0x00000003ed00720c */ /* 0x000fe20003f86270 */
[----:B------:R-:W-:Y:S01]  /*69c0*/  BSSY B1, `(.L_x_717) ;  /* 0x000001f000017945 */ /* 0x000fe20003800000 */
[----:B0-----:R-:W-:Y:S02]  /*69d0*/  CS2R R70, SRZ ;  /* 0x0000000000467805 */ /* 0x001fe4000001ff00 */
        /* <DEDUP_REMOVED lines=11> */
[----:B------:R-:W-:Y:S01]  /*6a90*/  ULDC.64 UR8, c[0x0][0x208] ;  /* 0x0000820000087ab9 */ /* 0x000fe20000000a00 */
[----:B------:R-:W-:Y:S02]  /*6aa0*/  IADD3.X R71, R15, R29, R0, P2, P6 ;  /* 0x0000001d0f477210 */ /* 0x000fe400017ec400 */
[----:B------:R-:W-:-:S04]  /*6ab0*/  IADD3 R0, P2, P6, R102, R31, R84 ;  /* 0x0000001f66007210 */ /* 0x000fc80007e5e054 */
[----:B------:R-:W-:Y:S02]  /*6ac0*/  IADD3.X R69, R21, R33, R114, P2, P6 ;  /* 0x0000002115457210 */ /* 0x000fe400017ec472 */
[----:B------:R-:W-:-:S04]  /*6ad0*/  LEA R84, P2, R86, UR4, 0x1 ;  /* 0x0000000456547c11 */ /* 0x000fc8000f8408ff */
[----:B------:R-:W-:Y:S02]  /*6ae0*/  LEA.HI.X R85, R86, UR5, R71, 0x1, P2 ;  /* 0x0000000556557c11 */ /* 0x000fe400090f0c47 */
[----:B------:R-:W-:-:S04]  /*6af0*/  LEA R86, P2, R0, UR6, 0x1 ;  /* 0x0000000600567c11 */ /* 0x000fc8000f8408ff */
[----:B------:R-:W-:Y:S02]  /*6b00*/  LEA.HI.X R87, R0, UR7, R69, 0x1, P2 ;  /* 0x0000000700577c11 */ /* 0x000fe400090f0c45 */
[----:B------:R-:W-:Y:S02]  /*6b10*/  ISETP.GE.AND P2, PT, R16, R115, PT ;  /* 0x000000731000720c */ /* 0x000fe40003f46270 */
[----:B------:R-:W-:Y:S02]  /*6b20*/  CS2R R70, SRZ ;  /* 0x0000000000467805 */ /* 0x000fe4000001ff00 */
[----:B------:R-:W-:Y:S02]  /*6b30*/  CS2R R68, SRZ ;  /* 0x0000000000447805 */ /* 0x000fe4000001ff00 */
[----:B------:R-:W-:Y:S02]  /*6b40*/  CS2R R78, SRZ ;  /* 0x00000000004e7805 */ /* 0x000fe4000001ff00 */
[----:B------:R-:W-:-:S05]  /*6b50*/  CS2R R76, SRZ ;  /* 0x00000000004c7805 */ /* 0x000fca000001ff00 */
[----:B------:R0:W5:Y:S04]  /*6b60*/  @!P2 LDG.E.128 R72, desc[UR8][R84.64] ;  /* 0x000000085448a981 */ /* 0x000168000c1e1d00 */
[----:B------:R0:W5:Y:S01]  /*6b70*/  @!P2 LDG.E.128 R80, desc[UR8][R86.64] ;  /* 0x000000085650a981 */ /* 0x000162000c1e1d00 */
[----:B------:R-:W-:-:S13]  /*6b80*/  ISETP.GE.AND P2, PT, R213, R115, PT ;  /* 0x00000073d500720c */ /* 0x000fda0003f46270 */
[----:B------:R0:W5:Y:S04]  /*6b90*/  @!P2 LDG.E.128 R68, desc[UR8][R84.64+0x80] ;  /* 0x000080085444a981 */ /* 0x000168000c1e1d00 */
[----:B------:R0:W5:Y:S02]  /*6ba0*/  @!P2 LDG.E.128 R76, desc[UR8][R86.64+0x80] ;  /* 0x00008008564ca981 */ /* 0x000164000c1e1d00 */
.L_x_718:
[----:B------:R-:W-:Y:S05]  /*6bb0*/  BSYNC B1 ;  /* 0x0000000000017941 */ /* 0x000fea0003800000 */
.L_x_717:
[----:B-----5:R-:W-:Y:S01]  /*6bc0*/  IMAD.MOV.U32 R0, RZ, RZ, R54 ;  /* 0x000000ffff007224 */ /* 0x020fe200078e0036 */
[----:B0-----:R-:W-:Y:S01]  /*6bd0*/  MOV R86, R53 ;  /* 0x0000003500567202 */ /* 0x001fe20000000f00 */
[----:B------:R-:W-:Y:S01]  /*6be0*/  IMAD.MOV.U32 R84, RZ, RZ, R55 ;  /* 0x000000ffff547224 */ /* 0x000fe200078e0037 */
[----:B------:R-:W-:Y:S01]  /*6bf0*/  ISETP.NE.AND P2, PT, R220, 0x3, PT ;  /* 0x00000003dc00780c */ /* 0x000fe20003f45270 */
[----:B------:R-:W-:-:S03]  /*6c00*/  IMAD.MOV.U32 R85, RZ, RZ, R52 ;  /* 0x000000ffff557224 */ /* 0x000fc600078e0034 */
[----:B------:R-:W-:Y:S01]  /*6c10*/  PRMT R168, R0, 0x5410, R84 ;  /* 0x0000541000a87816 */ /* 0x000fe20000000054 */
[----:B------:R-:W-:Y:S01]  /*6c20*/  IMAD.MOV.U32 R0, RZ, RZ, R58 ;  /* 0x000000ffff007224 */ /* 0x000fe200078e003a */
[----:B------:R-:W-:Y:S01]  /*6c30*/  PRMT R169, R85, 0x5410, R86 ;  /* 0x0000541055a97816 */ /* 0x000fe20000000056 */
[----:B------:R-:W-:Y:S02]  /*6c40*/  IMAD.MOV.U32 R84, RZ, RZ, R59 ;  /* 0x000000ffff547224 */ /* 0x000fe400078e003b */
[----:B------:R-:W-:Y:S02]  /*6c50*/  IMAD.MOV.U32 R85, RZ, RZ, R56 ;  /* 0x000000ffff557224 */ /* 0x000fe400078e0038 */
[----:B------:R-:W-:Y:S01]  /*6c60*/  IMAD.MOV.U32 R86, RZ, RZ, R57 ;  /* 0x000000ffff567224 */ /* 0x000fe200078e0039 */
[----:B------:R-:W-:Y:S01]  /*6c70*/  PRMT R172, R84, 0x7610, R172 ;  /* 0x0000761054ac7816 */ /* 0x000fe200000000ac */
[----:B------:R-:W-:Y:S01]  /*6c80*/  IMAD.MOV.U32 R84, RZ, RZ, R63 ;  /* 0x000000ffff547224 */ /* 0x000fe200078e003f */
[----:B------:R-:W-:Y:S01]  /*6c90*/  PRMT R174, R85, 0x5410, R0 ;  /* 0x0000541055ae7816 */ /* 0x000fe20000000000 */
[----:B------:R-:W-:Y:S01]  /*6ca0*/  IMAD.MOV.U32 R0, RZ, RZ, R62 ;  /* 0x000000ffff007224 */ /* 0x000fe200078e003e */
[----:B------:R-:W-:Y:S01]  /*6cb0*/  PRMT R175, R86, 0x7610, R175 ;  /* 0x0000761056af7816 */ /* 0x000fe200000000af */
[----:B------:R-:W-:-:S02]  /*6cc0*/  IMAD.MOV.U32 R85, RZ, RZ, R60 ;  /* 0x000000ffff557224 */ /* 0x000fc400078e003c */
[----:B------:R-:W-:Y:S01]  /*6cd0*/  IMAD.MOV.U32 R86, RZ, RZ, R61 ;  /* 0x000000ffff567224 */ /* 0x000fe200078e003d */
[----:B------:R-:W-:Y:S01]  /*6ce0*/  PRMT R170, R0, 0x5410, R84 ;  /* 0x0000541000aa7816 */ /* 0x000fe20000000054 */
[----:B------:R-:W-:Y:S02]  /*6cf0*/  IMAD.MOV.U32 R84, RZ, RZ, R64 ;  /* 0x000000ffff547224 */ /* 0x000fe400078e0040 */
[----:B------:R-:W-:Y:S01]  /*6d00*/  IMAD.MOV.U32 R0, RZ, RZ, R65 ;  /* 0x000000ffff007224 */ /* 0x000fe200078e0041 */
[----:B------:R-:W-:Y:S01]  /*6d10*/  PRMT R171, R85, 0x5410, R86 ;  /* 0x0000541055ab7816 */ /* 0x000fe20000000056 */
[----:B------:R-:W-:Y:S01]  /*6d20*/  IMAD.MOV.U32 R86, RZ, RZ, R66 ;  /* 0x000000ffff567224 */ /* 0x000fe200078e0042 */
[----:B------:R-:W-:Y:S01]  /*6d30*/  PRMT R175, R175, 0x5410, R84 ;  /* 0x00005410afaf7816 */ /* 0x000fe20000000054 */
[----:B------:R-:W-:Y:S02]  /*6d40*/  IMAD.MOV.U32 R85, RZ, RZ, R67 ;  /* 0x000000ffff557224 */ /* 0x000fe400078e0043 */
[----:B------:R-:W-:Y:S01]  /*6d50*/  IMAD.MOV.U32 R84, RZ, RZ, R68 ;  /* 0x000000ffff547224 */ /* 0x000fe200078e0044 */
[----:B------:R-:W-:Y:S01]  /*6d60*/  PRMT R172, R172, 0x5410, R86 ;  /* 0x00005410acac7816 */ /* 0x000fe20000000056 */
[----:B------:R-:W-:Y:S01]  /*6d70*/  IMAD.MOV.U32 R86, RZ, RZ, R70 ;  /* 0x000000ffff567224 */ /* 0x000fe200078e0046 */
[----:B------:R-:W-:Y:S01]  /*6d80*/  PRMT R173, R85, 0x5410, R0 ;  /* 0x0000541055ad7816 */ /* 0x000fe20000000000 */
[----:B------:R-:W-:-:S02]  /*6d90*/  IMAD.MOV.U32 R85, RZ, RZ, R71 ;  /* 0x000000ffff557224 */ /* 0x000fc400078e0047 */
        /* <DEDUP_REMOVED lines=8> */
[----:B------:R-:W-:Y:S02]  /*6e20*/  IMAD.MOV.U32 R86, RZ, RZ, R78 ;  /* 0x000000ffff567224 */ /* 0x000fe400078e004e */
        /* <DEDUP_REMOVED lines=8> */
[----:B------:R-:W-:Y:S02]  /*6eb0*/  IMAD.MOV.U32 R84, RZ, RZ, R80 ;  /* 0x000000ffff547224 */ /* 0x000fe400078e0050 */
[----:B------:R-:W-:Y:S01]  /*6ec0*/  IMAD.MOV.U32 R0, RZ, RZ, R81 ;  /* 0x000000ffff007224 */ /* 0x000fe200078e0051 */
[----:B------:R-:W-:-:S04]  /*6ed0*/  PRMT R156, R86, 0x5410, R85 ;  /* 0x00005410569c7816 */ /* 0x000fc80000000055 */
[----:B------:R-:W-:Y:S01]  /*6ee0*/  PRMT R167, R84, 0x5410, R0 ;  /* 0x0000541054a77816 */ /* 0x000fe20000000000 */
[----:B------:R-:W-:Y:S06]  /*6ef0*/  @!P2 BRA `(.L_x_719) ;  /* 0x000000000004a947 */ /* 0x000fec0003800000 */
[----:B------:R-:W-:Y:S01]  /*6f00*/  BPT.TRAP 0x1 ;  /* 0x000000040000795c */ /* 0x000fe20000300000 */
.L_x_719:
[----:B------:R-:W-:Y:S01]  /*6f10*/  IMAD R0, R19, 0x8, R18 ;  /* 0x0000000813007824 */ /* 0x000fe200078e0212 */
[----:B------:R-:W-:Y:S01]  /*6f20*/  SHF.L.U32 R114, R217, 0x1f, RZ ;  /* 0x0000001fd9727819 */ /* 0x000fe200000006ff */
[----:B------:R-:W0:Y:S01]  /*6f30*/  LDC R145, c[0x0][0x2f4] ;  /* 0x0000bd00ff917b82 */ /* 0x000e220000000800 */
[----:B------:R-:W-:Y:S02]  /*6f40*/  BSSY B1, `(.L_x_720) ;  /* 0x0000004000017945 */ /* 0x000fe40003800000 */
[----:B------:R-:W1:Y:S05]  /*6f50*/  SYNCS.PHASECHK.TRANS64.TRYWAIT P6, [R0+URZ+0x38890], R114 ;  /* 0x03889072000075a7 */ /* 0x000e6a00080c017f */
[----:B------:R-:W2:Y:S01]  /*6f60*/  LDC.64 R122, c[0x0][0x300] ;  /* 0x0000c000ff7a7b82 */ /* 0x000ea20000000a00 */
[----:B-1----:R-:W-:Y:S05]  /*6f70*/  @!P6 BRA `(.L_x_721) ;  /* 0x000002200044e947 */ /* 0x002fea0003800000 */
.L_x_1049:
[----:B------:R-:W-:Y:S05]  /*6f80*/  BSYNC B1 ;  /* 0x0000000000017941 */ /* 0x000fea0003800000 */
.L_x_720:
[----:B------:R-:W-:Y:S01]  /*6f90*/  BSSY B1, `(.L_x_722) ;  /* 0x0000119000017945 */ /* 0x000fe20003800000 */
[----:B0-----:R-:W-:Y:S02]  /*6fa0*/  IMAD.IADD R148, R145, 0x1, -R118 ;  /* 0x0000000191947824 */ /* 0x001fe400078e0a76 */
[----:B------:R-:W-:Y:S01]  /*6fb0*/  IMAD.MOV.U32 R125, RZ, RZ, R88 ;  /* 0x000000ffff7d7224 */ /* 0x000fe200078e0058 */
[----:B------:R-:W-:Y:S06]  /*6fc0*/  @P5 BRA `(.L_x_723) ;  /* 0x0000001000545947 */ /* 0x000fec0003800000 */
[----:B------:R-:W-:Y:S01]  /*6fd0*/  ISETP.NE.AND P5, PT, R26, RZ, PT ;  /* 0x000000ff1a00720c */ /* 0x000fe20003fa5270 */
[-C--:B--2---:R-:W-:Y:S01]  /*6fe0*/  IMAD.WIDE.U32 R134, R212, R122.reuse, R124 ;  /* 0x0000007ad4867225 */ /* 0x084fe200078e007c */
[----:B------:R-:W-:Y:S01]  /*6ff0*/  SHF.R.S32.HI R84, RZ, 0x1f, R212 ;  /* 0x0000001fff547819 */ /* 0x000fe200000114d4 */
[----:B------:R-:W-:Y:S04]  /*7000*/  BSSY B2, `(.L_x_724) ;  /* 0x000008b000027945 */ /* 0x000fe80003800000 */
[----:B------:R-:W-:-:S04]  /*7010*/  IMAD R84, R84, R122, RZ ;  /* 0x0000007a54547224 */ /* 0x000fc800078e02ff */
[----:B------:R-:W-:-:S04]  /*7020*/  IMAD R84, R212, R123, R84 ;  /* 0x0000007bd4547224 */ /* 0x000fc800078e0254 */
[----:B------:R-:W-:Y:S01]  /*7030*/  IMAD.IADD R157, R84, 0x1, R135 ;  /* 0x00000001549d7824 */ /* 0x000fe200078e0287 */
[----:B------:R-:W-:Y:S06]  /*7040*/  @!P5 BRA `(.L_x_725) ;  /* 0x000000080018d947 */ /* 0x000fec0003800000 */
[----:B------:R-:W-:Y:S01]  /*7050*/  SEL R84, R118, R148, !P0 ;  /* 0x0000009476547207 */ /* 0x000fe20004000000 */
[----:B------:R-:W-:Y:S01]  /*7060*/  IMAD.SHL.U32 R91, R212, 0x40, RZ ;  /* 0x00000040d45b7824 */ /* 0x000fe200078e00ff */
[----:B------:R-:W-:Y:S01]  /*7070*/  IADD3 R88, P5, P6, R96, R134, R13 ;  /* 0x0000008660587210 */ /* 0x000fe20007ebe00d */
[----:B------:R-:W-:Y:S01]  /*7080*/  BSSY B3, `(.L_x_726) ;  /* 0x000007f000037945 */ /* 0x000fe20003800000 */
[----:B------:R-:W-:Y:S02]  /*7090*/  SHF.R.S32.HI R85, RZ, 0x1f, R84 ;  /* 0x0000001fff557819 */ /* 0x000fe40000011454 */
[----:B------:R-:W-:Y:S02]  /*70a0*/  IADD3.X R89, R92, R157, R7, P5, P6 ;  /* 0x0000009d5c597210 */ /* 0x000fe40002fec407 */
[----:B------:R-:W-:Y:S02]  /*70b0*/  LEA.HI R84, R85, R84, RZ, 0x4 ;  /* 0x0000005455547211 */ /* 0x000fe400078f20ff */
[----:B------:R-:W-:-:S02]  /*70c0*/  P2R R90, PR, RZ, 0x2 ;  /* 0x00000002ff5a7803 */ /* 0x000fc40000000000 */
[----:B------:R-:W-:-:S05]  /*70d0*/  LEA.HI.SX32 R84, R84, R14, 0x1c ;  /* 0x0000000e54547211 */ /* 0x000fca00078fe2ff */
[----:B------:R-:W-:-:S05]  /*70e0*/  IMAD.SHL.U32 R85, R84, 0x8, RZ ;  /* 0x0000000854557824 */ /* 0x000fca00078e00ff */
[----:B------:R-:W-:-:S13]  /*70f0*/  ISETP.GE.AND P5, PT, R85, R145, PT ;  /* 0x000000915500720c */ /* 0x000fda0003fa6270 */
[--C-:B------:R-:W-:Y:S02]  /*7100*/  @!P5 SHF.R.S32.HI R87, RZ, 0x1f, R85.reuse ;  /* 0x0000001fff57d819 */ /* 0x100fe40000011455 */
[----:B------:R-:W-:Y:S02]  /*7110*/  @!P5 IADD3 R86, P1, P6, R96, R134, R85 ;  /* 0x000000866056d210 */ /* 0x000fe40007e3e055 */
[----:B------:R-:W-:Y:S02]  /*7120*/  LOP3.LUT R85, R85, 0x38, RZ, 0xc0, !PT ;  /* 0x0000003855557812 */ /* 0x000fe400078ec0ff */
[----:B------:R-:W-:Y:S02]  /*7130*/  @!P5 IADD3.X R87, R92, R157, R87, P1, P6 ;  /* 0x0000009d5c57d210 */ /* 0x000fe40000fec457 */
[----:B------:R-:W-:Y:S02]  /*7140*/  LEA R136, P6, R88, R116, 0x1 ;  /* 0x0000007458887211 */ /* 0x000fe400078c08ff */
[----:B------:R-:W-:-:S02]  /*7150*/  LOP3.LUT R85, R85, 0x1c0, R91, 0xf8, !PT ;  /* 0x000001c055557812 */ /* 0x000fc400078ef85b */
[----:B------:R-:W-:Y:S02]  /*7160*/  LEA.HI.X R137, R88, R117, R89, 0x1, P6 ;  /* 0x0000007558897211 */ /* 0x000fe400030f0c59 */
[C---:B------:R-:W-:Y:S02]  /*7170*/  @!P5 LEA R138, P6, R86.reuse, R116, 0x1 ;  /* 0x00000074568ad211 */ /* 0x040fe400078c08ff */
[----:B------:R-:W-:Y:S02]  /*7180*/  LOP3.LUT R85, R85, R229, RZ, 0x3c, !PT ;  /* 0x000000e555557212 */ /* 0x000fe400078e3cff */
[----:B------:R-:W-:Y:S02]  /*7190*/  @!P5 LEA.HI.X R139, R86, R117, R87, 0x1, P6 ;  /* 0x00000075568bd211 */ /* 0x000fe400030f0c57 */
[----:B------:R-:W-:Y:S02]  /*71a0*/  SHF.R.S32.HI R86, RZ, 0x1f, R84 ;  /* 0x0000001fff567819 */ /* 0x000fe40000011454 */
[----:B------:R-:W-:-:S02]  /*71b0*/  ISETP.NE.AND P1, PT, R90, RZ, PT ;  /* 0x000000ff5a00720c */ /* 0x000fc40003f25270 */
[----:B------:R-:W-:Y:S01]  /*71c0*/  LEA.HI R86, R86, R84, RZ, 0x3 ;  /* 0x0000005456567211 */ /* 0x000fe200078f18ff */
[----:B------:R-:W-:Y:S01]  /*71d0*/  IMAD R84, R19, 0x5000, R143 ;  /* 0x0000500013547824 */ /* 0x000fe200078e028f */
[----:B------:R-:W-:Y:S02]  /*71e0*/  ISETP.GE.AND P6, PT, R16, R115, PT ;  /* 0x000000731000720c */ /* 0x000fe40003fc6270 */
[----:B------:R-:W-:Y:S01]  /*71f0*/  SHF.R.S32.HI R86, RZ, 0x3, R86 ;  /* 0x00000003ff567819 */ /* 0x000fe20000011456 */
[----:B------:R-:W-:-:S04]  /*7200*/  IMAD R84, R84, 0x2, R18 ;  /* 0x0000000254547824 */ /* 0x000fc800078e0212 */
[----:B------:R-:W-:-:S04]  /*7210*/  IMAD R86, R86, 0x1400, R228 ;  /* 0x0000140056567824 */ /* 0x000fc800078e02e4 */
[----:B------:R-:W-:-:S04]  /*7220*/  IMAD.IADD R85, R86, 0x1, R85 ;  /* 0x0000000156557824 */ /* 0x000fc800078e0255 */
[----:B------:R-:W-:Y:S02]  /*7230*/  IMAD R88, R19, 0x5000, R85 ;  /* 0x0000500013587824 */ /* 0x000fe400078e0255 */
[----:B------:R-:W0:Y:S02]  /*7240*/  LDS.128 R84, [R84+0x24400] ;  /* 0x0244000054547984 */ /* 0x000e240000000c00 */
[----:B------:R-:W-:-:S06]  /*7250*/  IMAD R88, R88, 0x2, R18 ;  /* 0x0000000258587824 */ /* 0x000fcc00078e0212 */
[----:B------:R-:W2:Y:S01]  /*7260*/  LDS.128 R88, [R88+0x24400] ;  /* 0x0244000058587984 */ /* 0x000ea20000000c00 */
[----:B------:R-:W-:Y:S05]  /*7270*/  @P6 BRA `(.L_x_727) ;  /* 0x00000004007c6947 */ /* 0x000fea0003800000 */
[----:B------:R-:W-:Y:S01]  /*7280*/  SHF.R.U32.HI R158, RZ, 0x10, R49 ;  /* 0x00000010ff9e7819 */ /* 0x000fe20000011631 */
[----:B--2---:R-:W-:Y:S01]  /*7290*/  IMAD.U32 R163, R89, 0x10000, RZ ;  /* 0x0001000059a37824 */ /* 0x004fe200078e00ff */
[----:B------:R-:W-:Y:S02]  /*72a0*/  SHF.R.U32.HI R159, RZ, 0x10, R41 ;  /* 0x00000010ff9f7819 */ /* 0x000fe40000011629 */
[C---:B------:R-:W-:Y:S02]  /*72b0*/  PRMT R158, R160.reuse, 0x5432, R158 ;  /* 0x00005432a09e7816 */ /* 0x040fe4000000009e */
[----:B------:R-:W-:Y:S01]  /*72c0*/  PRMT R159, R160, 0x5410, R159 ;  /* 0x00005410a09f7816 */ /* 0x000fe2000000009f */
[----:B0-----:R-:W-:Y:S01]  /*72d0*/  IMAD.U32 R160, R85, 0x10000, RZ ;  /* 0x0001000055a07824 */ /* 0x001fe200078e00ff */
[----:B------:R-:W-:Y:S01]  /*72e0*/  LOP3.LUT R89, R89, 0xffff0000, RZ, 0xc0, !PT ;  /* 0xffff000059597812 */ /* 0x000fe200078ec0ff */
[----:B------:R-:W-:Y:S01]  /*72f0*/  IMAD.U32 R162, R158, 0x10000, RZ ;  /* 0x000100009ea27824 */ /* 0x000fe200078e00ff */
[----:B------:R-:W-:Y:S01]  /*7300*/  LOP3.LUT R85, R85, 0xffff0000, RZ, 0xc0, !PT ;  /* 0xffff000055557812 */ /* 0x000fe200078ec0ff */
[----:B------:R-:W-:Y:S01]  /*7310*/  IMAD.U32 R161, R159, 0x10000, RZ ;  /* 0x000100009fa17824 */ /* 0x000fe200078e00ff */
[----:B------:R-:W-:Y:S01]  /*7320*/  SHF.R.U64 R41, R40, 0x10, R41 ;  /* 0x0000001028297819 */ /* 0x000fe20000001229 */
[----:B------:R-:W-:Y:S01]  /*7330*/  FMUL.FTZ R164, R163, R162 ;  /* 0x000000a2a3a47220 */ /* 0x000fe20000410000 */
[----:B------:R-:W-:Y:S01]  /*7340*/  LOP3.LUT R40, R87, 0xffff0000, RZ, 0xc0, !PT ;  /* 0xffff000057287812 */ /* 0x000fe200078ec0ff */
[-C--:B------:R-:W-:Y:S01]  /*7350*/  FMUL.FTZ R163, R163, R161.reuse ;  /* 0x000000a1a3a37220 */ /* 0x080fe20000410000 */
[----:B------:R-:W-:Y:S01]  /*7360*/  SHF.R.U64 R42, R42, 0x10, R43 ;  /* 0x000000102a2a7819 */ /* 0x000fe2000000122b */
[----:B------:R-:W-:Y:S01]  /*7370*/  FFMA.FTZ R161, R160, R161, -R164 ;  /* 0x000000a1a0a17223 */ /* 0x000fe200000108a4 */
[----:B------:R-:W-:-:S02]  /*7380*/  IMAD.U32 R164, R91, 0x10000, RZ ;  /* 0x000100005ba47824 */ /* 0x000fc400078e00ff */
[----:B------:R-:W-:Y:S01]  /*7390*/  FFMA.FTZ R160, R160, R162, R163 ;  /* 0x000000a2a0a07223 */ /* 0x000fe200000100a3 */
[----:B------:R-:W-:Y:S02]  /*73a0*/  LOP3.LUT R162, R159, 0xffff0000, RZ, 0xc0, !PT ;  /* 0xffff00009fa27812 */ /* 0x000fe400078ec0ff */
[----:B------:R-:W-:Y:S02]  /*73b0*/  LOP3.LUT R159, R158, 0xffff0000, RZ, 0xc0, !PT ;  /* 0xffff00009e9f7812 */ /* 0x000fe400078ec0ff */
[----:B------:R-:W-:Y:S02]  /*73c0*/  SHF.R.U64 R50, R50, 0x10, R51 ;  /* 0x0000001032327819 */ /* 0x000fe40000001233 */
[----:B------:R-:W-:Y:S01]  /*73d0*/  PRMT R42, R184, 0x5432, R42 ;  /* 0x00005432b82a7816 */ /* 0x000fe2000000002a */
[C---:B------:R-:W-:Y:S01]  /*73e0*/  FMUL.FTZ R158, R89.reuse, R159 ;  /* 0x0000009f599e7220 */ /* 0x040fe20000410000 */
[----:B------:R-:W-:Y:S01]  /*73f0*/  FMUL.FTZ R89, R89, R162 ;  /* 0x000000a259597220 */ /* 0x000fe20000410000 */
[----:B------:R-:W-:-:S02]  /*7400*/  PRMT R50, R185, 0x5432, R50 ;  /* 0x00005432b9327816 */ /* 0x000fc40000000032 */
[C---:B------:R-:W-:Y:S01]  /*7410*/  FFMA.FTZ R158, R85.reuse, R162, -R158 ;  /* 0x000000a2559e7223 */ /* 0x040fe2000001089e */
[----:B------:R-:W-:Y:S01]  /*7420*/  FFMA.FTZ R85, R85, R159, R89 ;  /* 0x0000009f55557223 */ /* 0x000fe20000010059 */
[----:B------:R-:W-:Y:S01]  /*7430*/  SHF.R.U32.HI R89, RZ, 0x10, R51 ;  /* 0x00000010ff597819 */ /* 0x000fe20000011633 */
[----:B------:R-:W-:Y:S01]  /*7440*/  IMAD.U32 R162, R87, 0x10000, RZ ;  /* 0x0001000057a27824 */ /* 0x000fe200078e00ff */
[----:B------:R-:W-:Y:S01]  /*7450*/  SHF.R.U32.HI R159, RZ, 0x10, R43 ;  /* 0x00000010ff9f7819 */ /* 0x000fe2000001162b */
[----:B------:R-:W-:Y:S01]  /*7460*/  IMAD.U32 R51, R50, 0x10000, RZ ;  /* 0x0001000032337824 */ /* 0x000fe200078e00ff */
[----:B------:R-:W-:Y:S02]  /*7470*/  PRMT R89, R166, 0x5410, R89 ;  /* 0x00005410a6597816 */ /* 0x000fe40000000059 */
[----:B------:R-:W-:Y:S02]  /*7480*/  PRMT R159, R165, 0x5410, R159 ;  /* 0x00005410a59f7816 */ /* 0x000fe4000000009f */
[----:B------:R-:W-:Y:S01]  /*7490*/  LOP3.LUT R50, R50, 0xffff0000, RZ, 0xc0, !PT ;  /* 0xffff000032327812 */ /* 0x000fe200078ec0ff */
[C---:B------:R-:W-:Y:S01]  /*74a0*/  IMAD.U32 R163, R89.reuse, 0x10000, RZ ;  /* 0x0001000059a37824 */ /* 0x040fe200078e00ff */
[----:B------:R-:W-:Y:S01]  /*74b0*/  LOP3.LUT R89, R89, 0xffff0000, RZ, 0xc0, !PT ;  /* 0xffff000059597812 */ /* 0x000fe200078ec0ff */
[----:B------:R-:W-:Y:S01]  /*74c0*/  IMAD.U32 R165, R159, 0x10000, RZ ;  /* 0x000100009fa57824 */ /* 0x000fe200078e00ff */
[----:B------:R-:W-:Y:S01]  /*74d0*/  F2FP.BF16.F32.PACK_AB R158, R158, R161 ;  /* 0x000000a19e9e723e */ /* 0x000fe200000010ff */
[C---:B------:R-:W-:Y:S01]  /*74e0*/  FMUL.FTZ R166, R164.reuse, R163 ;  /* 0x000000a3a4a67220 */ /* 0x040fe20000410000 */
[----:B------:R-:W-:Y:S01]  /*74f0*/  F2FP.BF16.F32.PACK_AB R160, R85, R160 ;  /* 0x000000a055a0723e */ /* 0x000fe200000010ff */
[----:B------:R-:W-:-:S02]  /*7500*/  FMUL.FTZ R164, R164, R165 ;  /* 0x000000a5a4a47220 */ /* 0x000fc40000410000 */
[C---:B------:R-:W-:Y:S01]  /*7510*/  FFMA.FTZ R165, R162.reuse, R165, -R166 ;  /* 0x000000a5a2a57223 */ /* 0x040fe200000108a6 */
[----:B------:R-:W-:Y:S02]  /*7520*/  IMAD.MOV.U32 R85, RZ, RZ, R158 ;  /* 0x000000ffff557224 */ /* 0x000fe400078e009e */
[----:B------:R-:W-:Y:S01]  /*7530*/  FFMA.FTZ R164, R162, R163, R164 ;  /* 0x000000a3a2a47223 */ /* 0x000fe200000100a4 */
[----:B------:R-:W-:Y:S02]  /*7540*/  SHF.R.U64 R162, R48, 0x10, R49 ;  /* 0x0000001030a27819 */ /* 0x000fe40000001231 */
[----:B------:R-:W-:Y:S02]  /*7550*/  LOP3.LUT R49, R91, 0xffff0000, RZ, 0xc0, !PT ;  /* 0xffff00005b317812 */ /* 0x000fe400078ec0ff */
[----:B------:R-:W-:-:S03]  /*7560*/  LOP3.LUT R48, R159, 0xffff0000, RZ, 0xc0, !PT ;  /* 0xffff00009f307812 */ /* 0x000fc600078ec0ff */
[CC--:B------:R-:W-:Y:S02]  /*7570*/  FMUL.FTZ R87, R49.reuse, R89.reuse ;  /* 0x0000005931577220 */ /* 0x0c0fe40000410000 */
[-C--:B------:R-:W-:Y:S02]  /*7580*/  FMUL.FTZ R49, R49, R48.reuse ;  /* 0x0000003031317220 */ /* 0x080fe40000410000 */
[----:B------:R-:W-:Y:S01]  /*7590*/  FFMA.FTZ R48, R40, R48, -R87 ;  /* 0x0000003028307223 */ /* 0x000fe20000010857 */
[----:B------:R-:W-:Y:S02]  /*75a0*/  IMAD.U32 R87, R84, 0x10000, RZ ;  /* 0x0001000054577824 */ /* 0x000fe400078e00ff */
[----:B------:R-:W-:Y:S01]  /*75b0*/  FFMA.FTZ R40, R40, R89, R49 ;  /* 0x0000005928287223 */ /* 0x000fe20000010031 */
[----:B------:R-:W-:Y:S02]  /*75c0*/  PRMT R49, R182, 0x5410, R41 ;  /* 0x00005410b6317816 */ /* 0x000fe40000000029 */
[----:B------:R-:W-:Y:S01]  /*75d0*/  PRMT R41, R186, 0x5432, R162 ;  /* 0x00005432ba297816 */ /* 0x000fe200000000a2 */
[C---:B------:R-:W-:Y:S01]  /*75e0*/  IMAD.U32 R162, R88.reuse, 0x10000, RZ ;  /* 0x0001000058a27824 */ /* 0x040fe200078e00ff */
[----:B------:R-:W-:Y:S01]  /*75f0*/  LOP3.LUT R88, R88, 0xffff0000, RZ, 0xc0, !PT ;  /* 0xffff000058587812 */ /* 0x000fe200078ec0ff */
[----:B------:R-:W-:Y:S01]  /*7600*/  IMAD.U32 R91, R49, 0x10000, RZ ;  /* 0x00010000315b7824 */ /* 0x000fe200078e00ff */
[C---:B------:R-:W-:Y:S01]  /*7610*/  LOP3.LUT R43, R41.reuse, 0xffff0000, RZ, 0xc0, !PT ;  /* 0xffff0000292b7812 */ /* 0x040fe200078ec0ff */
[----:B------:R-:W-:Y:S01]  /*7620*/  IMAD.U32 R89, R41, 0x10000, RZ ;  /* 0x0001000029597824 */ /* 0x000fe200078e00ff */
[----:B------:R-:W-:-:S02]  /*7630*/  LOP3.LUT R41, R49, 0xffff0000, RZ, 0xc0, !PT ;  /* 0xffff000031297812 */ /* 0x000fc400078ec0ff */
[----:B------:R-:W-:Y:S01]  /*7640*/  LOP3.LUT R84, R84, 0xffff0000, RZ, 0xc0, !PT ;  /* 0xffff000054547812 */ /* 0x000fe200078ec0ff */
[----:B------:R-:W-:Y:S01]  /*7650*/  FMUL.FTZ R49, R88, R43 ;  /* 0x0000002b58317220 */ /* 0x000fe20000410000 */
[----:B------:R-:W-:Y:S01]  /*7660*/  FMUL.FTZ R159, R162, R89 ;  /* 0x00000059a29f7220 */ /* 0x000fe20000410000 */
[----:B------:R-:W-:Y:S01]  /*7670*/  FMUL.FTZ R88, R88, R41 ;  /* 0x0000002958587220 */ /* 0x000fe20000410000 */
[----:B------:R-:W-:Y:S01]  /*7680*/  FMUL.FTZ R162, R162, R91 ;  /* 0x0000005ba2a27220 */ /* 0x000fe20000410000 */
[C---:B------:R-:W-:Y:S01]  /*7690*/  FFMA.FTZ R41, R84.reuse, R41, -R49 ;  /* 0x0000002954297223 */ /* 0x040fe20000010831 */
[C---:B------:R-:W-:Y:S01]  /*76a0*/  FFMA.FTZ R159, R87.reuse, R91, -R159 ;  /* 0x0000005b579f7223 */ /* 0x040fe2000001089f */
[----:B------:R-:W-:Y:S01]  /*76b0*/  FFMA.FTZ R43, R84, R43, R88 ;  /* 0x0000002b542b7223 */ /* 0x000fe20000010058 */
[----:B------:R-:W-:Y:S02]  /*76c0*/  IMAD.U32 R88, R90, 0x10000, RZ ;  /* 0x000100005a587824 */ /* 0x000fe400078e00ff */
[----:B------:R-:W-:Y:S01]  /*76d0*/  FFMA.FTZ R162, R87, R89, R162 ;  /* 0x0000005957a27223 */ /* 0x000fe200000100a2 */
[----:B------:R-:W-:Y:S01]  /*76e0*/  IMAD.U32 R84, R42, 0x10000, RZ ;  /* 0x000100002a547824 */ /* 0x000fe200078e00ff */
[----:B------:R-:W-:Y:S01]  /*76f0*/  LOP3.LUT R90, R90, 0xffff0000, RZ, 0xc0, !PT ;  /* 0xffff00005a5a7812 */ /* 0x000fe200078ec0ff */
[----:B------:R-:W-:Y:S01]  /*7700*/  FMUL.FTZ R87, R88, R51 ;  /* 0x0000003358577220 */ /* 0x000fe20000410000 */
[----:B------:R-:W-:-:S02]  /*7710*/  IMAD.U32 R49, R86, 0x10000, RZ ;  /* 0x0001000056317824 */ /* 0x000fc400078e00ff */
[-C--:B------:R-:W-:Y:S01]  /*7720*/  FMUL.FTZ R88, R88, R84.reuse ;  /* 0x0000005458587220 */ /* 0x080fe20000410000 */
[----:B------:R-:W-:Y:S01]  /*7730*/  LOP3.LUT R42, R42, 0xffff0000, RZ, 0xc0, !PT ;  /* 0xffff00002a2a7812 */ /* 0x000fe200078ec0ff */
[----:B------:R-:W-:Y:S02]  /*7740*/  IMAD.MOV.U32 R89, RZ, RZ, R160 ;  /* 0x000000ffff597224 */ /* 0x000fe400078e00a0 */
[C---:B------:R-:W-:Y:S01]  /*7750*/  FFMA.FTZ R87, R49.reuse, R84, -R87 ;  /* 0x0000005431577223 */ /* 0x040fe20000010857 */
[----:B------:R-:W-:Y:S01]  /*7760*/  FFMA.FTZ R88, R49, R51, R88 ;  /* 0x0000003331587223 */ /* 0x000fe20000010058 */
[----:B------:R-:W-:Y:S01]  /*7770*/  LOP3.LUT R86, R86, 0xffff0000, RZ, 0xc0, !PT ;  /* 0xffff000056567812 */ /* 0x000fe200078ec0ff */
[C---:B------:R-:W-:Y:S01]  /*7780*/  FMUL.FTZ R49, R90.reuse, R50 ;  /* 0x000000325a317220 */ /* 0x040fe20000410000 */
[-C--:B------:R-:W-:Y:S01]  /*7790*/  FMUL.FTZ R90, R90, R42.reuse ;  /* 0x0000002a5a5a7220 */ /* 0x080fe20000410000 */
[----:B------:R-:W-:Y:S02]  /*77a0*/  F2FP.BF16.F32.PACK_AB R48, R48, R165 ;  /* 0x000000a53030723e */ /* 0x000fe400000010ff */
[C---:B------:R-:W-:Y:S01]  /*77b0*/  FFMA.FTZ R49, R86.reuse, R42, -R49 ;  /* 0x0000002a56317223 */ /* 0x040fe20000010831 */
[----:B------:R-:W-:Y:S01]  /*77c0*/  FFMA.FTZ R90, R86, R50, R90 ;  /* 0x00000032565a7223 */ /* 0x000fe2000001005a */
[----:B------:R-:W-:-:S02]  /*77d0*/  F2FP.BF16.F32.PACK_AB R40, R40, R164 ;  /* 0x000000a42828723e */ /* 0x000fc400000010ff */
[----:B------:R-:W-:Y:S02]  /*77e0*/  F2FP.BF16.F32.PACK_AB R41, R41, R159 ;  /* 0x0000009f2929723e */ /* 0x000fe400000010ff */
[----:B------:R-:W-:Y:S01]  /*77f0*/  F2FP.BF16.F32.PACK_AB R87, R49, R87 ;  /* 0x000000573157723e */ /* 0x000fe200000010ff */
[----:B------:R-:W-:Y:S01]  /*7800*/  IMAD.MOV.U32 R91, RZ, RZ, R40 ;  /* 0x000000ffff5b7224 */ /* 0x000fe200078e0028 */
[----:B------:R-:W-:Y:S01]  /*7810*/  F2FP.BF16.F32.PACK_AB R43, R43, R162 ;  /* 0x000000a22b2b723e */ /* 0x000fe200000010ff */
[----:B------:R-:W-:Y:S01]  /*7820*/  IMAD.MOV.U32 R84, RZ, RZ, R41 ;  /* 0x000000ffff547224 */ /* 0x000fe200078e0029 */
[----:B------:R-:W-:Y:S01]  /*7830*/  F2FP.BF16.F32.PACK_AB R90, R90, R88 ;  /* 0x000000585a5a723e */ /* 0x000fe200000010ff */
[----:B------:R-:W-:Y:S02]  /*7840*/  IMAD.MOV.U32 R86, RZ, RZ, R87 ;  /* 0x000000ffff567224 */ /* 0x000fe400078e0057 */
[----:B------:R-:W-:Y:S02]  /*7850*/  IMAD.MOV.U32 R88, RZ, RZ, R43 ;  /* 0x000000ffff587224 */ /* 0x000fe400078e002b */
[----:B------:R-:W-:-:S07]  /*7860*/  IMAD.MOV.U32 R87, RZ, RZ, R48 ;  /* 0x000000ffff577224 */ /* 0x000fce00078e0030 */
.L_x_727:
[----:B------:R-:W-:Y:S05]  /*7870*/  BSYNC B3 ;  /* 0x0000000000037941 */ /* 0x000fea0003800000 */
.L_x_726:
[----:B------:R-:W-:Y:S02]  /*7880*/  ULDC.64 UR4, c[0x0][0x208] ;  /* 0x0000820000047ab9 */ /* 0x000fe40000000a00 */
[----:B0-----:R0:W-:Y:S04]  /*7890*/  STG.E.128 desc[UR4][R136.64], R84 ;  /* 0x0000005488007986 */ /* 0x0011e8000c101d04 */
[----:B--2---:R0:W-:Y:S02]  /*78a0*/  @!P5 STG.E.128 desc[UR4][R138.64], R88 ;  /* 0x000000588a00d986 */ /* 0x0041e4000c101d04 */
.L_x_725:
[----:B------:R-:W-:Y:S05]  /*78b0*/  BSYNC B2 ;  /* 0x0000000000027941 */ /* 0x000fea0003800000 */
.L_x_724:
[----:B------:R-:W-:-:S13]  /*78c0*/  ISETP.NE.AND P5, PT, R10, RZ, PT ;  /* 0x000000ff0a00720c */ /* 0x000fda0003fa5270 */
[----:B------:R-:W-:Y:S05]  /*78d0*/  @!P5 BRA `(.L_x_723) ;  /* 0x000000080010d947 */ /* 0x000fea0003800000 */
        /* <DEDUP_REMOVED lines=15> */
[----:B0-----:R-:W-:Y:S02]  /*79d0*/  LEA R84, P6, R43, R116, 0x1 ;  /* 0x000000742b547211 */ /* 0x001fe400078c08ff */
[----:B------:R-:W-:-:S02]  /*79e0*/  LOP3.LUT R40, R40, 0x1c0, R50, 0xf8, !PT ;  /* 0x000001c028287812 */ /* 0x000fc400078ef832 */
[----:B------:R-:W-:Y:S02]  /*79f0*/  LEA.HI.X R85, R43, R117, R42, 0x1, P6 ;  /* 0x000000752b557211 */ /* 0x000fe400030f0c2a */
[----:B------:R-:W-:Y:S02]  /*7a00*/  SHF.R.S32.HI R42, RZ, 0x1f, R41 ;  /* 0x0000001fff2a7819 */ /* 0x000fe40000011429 */
[----:B------:R-:W-:Y:S02]  /*7a10*/  LOP3.LUT R40, R40, R229, RZ, 0x3c, !PT ;  /* 0x000000e528287212 */ /* 0x000fe400078e3cff */
[----:B------:R-:W-:Y:S02]  /*7a20*/  LEA.HI R42, R42, R41, RZ, 0x3 ;  /* 0x000000292a2a7211 */ /* 0x000fe400078f18ff */
[----:B------:R-:W-:Y:S02]  /*7a30*/  ISETP.NE.AND P0, PT, R48, RZ, PT ;  /* 0x000000ff3000720c */ /* 0x000fe40003f05270 */
[----:B------:R-:W-:-:S02]  /*7a40*/  SHF.R.S32.HI R42, RZ, 0x3, R42 ;  /* 0x00000003ff2a7819 */ /* 0x000fc4000001142a */
[----:B------:R-:W-:-:S03]  /*7a50*/  @!P5 LEA R86, P6, R134, R116, 0x1 ;  /* 0x000000748656d211 */ /* 0x000fc600078c08ff */
[----:B------:R-:W-:Y:S01]  /*7a60*/  IMAD R42, R42, 0x1400, R228 ;  /* 0x000014002a2a7824 */ /* 0x000fe200078e02e4 */
[----:B------:R-:W-:Y:S02]  /*7a70*/  @!P5 LEA.HI.X R87, R134, R117, R157, 0x1, P6 ;  /* 0x000000758657d211 */ /* 0x000fe400030f0c9d */
[----:B------:R-:W-:Y:S01]  /*7a80*/  ISETP.GE.AND P6, PT, R213, R115, PT ;  /* 0x00000073d500720c */ /* 0x000fe20003fc6270 */
[----:B------:R-:W-:Y:S02]  /*7a90*/  IMAD.IADD R42, R42, 0x1, R40 ;  /* 0x000000012a2a7824 */ /* 0x000fe400078e0228 */
[C---:B------:R-:W-:Y:S02]  /*7aa0*/  IMAD R40, R19.reuse, 0x5000, R142 ;  /* 0x0000500013287824 */ /* 0x040fe400078e028e */
[----:B------:R-:W-:-:S03]  /*7ab0*/  IMAD R48, R19, 0x5000, R42 ;  /* 0x0000500013307824 */ /* 0x000fc600078e022a */
[----:B------:R-:W-:Y:S01]  /*7ac0*/  LEA R40, R40, R18, 0x1 ;  /* 0x0000001228287211 */ /* 0x000fe200078e08ff */
[----:B------:R-:W-:-:S05]  /*7ad0*/  IMAD R48, R48, 0x2, R18 ;  /* 0x0000000230307824 */ /* 0x000fca00078e0212 */
[----:B------:R-:W0:Y:S04]  /*7ae0*/  LDS.128 R40, [R40+0x24400] ;  /* 0x0244000028287984 */ /* 0x000e280000000c00 */
[----:B------:R-:W2:Y:S01]  /*7af0*/  LDS.128 R48, [R48+0x24400] ;  /* 0x0244000030307984 */ /* 0x000ea20000000c00 */
[----:B------:R-:W-:Y:S05]  /*7b00*/  @P6 BRA `(.L_x_729) ;  /* 0x0000000400746947 */ /* 0x000fea0003800000 */
[--C-:B------:R-:W-:Y:S01]  /*7b10*/  SHF.R.U64 R38, R38, 0x10, R39.reuse ;  /* 0x0000001026267819 */ /* 0x100fe20000001227 */
[----:B--2---:R-:W-:Y:S01]  /*7b20*/  IMAD.U32 R90, R49, 0x10000, RZ ;  /* 0x00010000315a7824 */ /* 0x004fe200078e00ff */
[----:B------:R-:W-:Y:S01]  /*7b30*/  SHF.R.U32.HI R88, RZ, 0x10, R39 ;  /* 0x00000010ff587819 */ /* 0x000fe20000011627 */
[----:B------:R-:W-:Y:S01]  /*7b40*/  IMAD.U32 R137, R51, 0x10000, RZ ;  /* 0x0001000033897824 */ /* 0x000fe200078e00ff */
[--C-:B------:R-:W-:Y:S01]  /*7b50*/  SHF.R.U64 R39, R44, 0x10, R45.reuse ;  /* 0x000000102c277819 */ /* 0x100fe2000000122d */
[----:B0-----:R-:W-:Y:S01]  /*7b60*/  IMAD.U32 R135, R43, 0x10000, RZ ;  /* 0x000100002b877824 */ /* 0x001fe200078e00ff */
[----:B------:R-:W-:Y:S01]  /*7b70*/  SHF.R.U32.HI R44, RZ, 0x10, R45 ;  /* 0x00000010ff2c7819 */ /* 0x000fe2000001162d */
[----:B------:R-:W-:Y:S01]  /*7b80*/  IMAD.U32 R134, R42, 0x10000, RZ ;  /* 0x000100002a867824 */ /* 0x000fe200078e00ff */
[--C-:B------:R-:W-:Y:S02]  /*7b90*/  SHF.R.U64 R36, R36, 0x10, R37.reuse ;  /* 0x0000001024247819 */ /* 0x100fe40000001225 */
[----:B------:R-:W-:-:S02]  /*7ba0*/  SHF.R.U32.HI R37, RZ, 0x10, R37 ;  /* 0x00000010ff257819 */ /* 0x000fc40000011625 */
[C---:B------:R-:W-:Y:S02]  /*7bb0*/  PRMT R44, R181.reuse, 0x5432, R44 ;  /* 0x00005432b52c7816 */ /* 0x040fe4000000002c */
[----:B------:R-:W-:Y:S02]  /*7bc0*/  SHF.R.U64 R45, R46, 0x10, R47 ;  /* 0x000000102e2d7819 */ /* 0x000fe4000000122f */
[----:B------:R-:W-:Y:S01]  /*7bd0*/  PRMT R37, R181, 0x5410, R37 ;  /* 0x00005410b5257816 */ /* 0x000fe20000000025 */
[----:B------:R-:W-:Y:S01]  /*7be0*/  IMAD.U32 R138, R44, 0x10000, RZ ;  /* 0x000100002c8a7824 */ /* 0x000fe200078e00ff */
[----:B------:R-:W-:Y:S01]  /*7bf0*/  SHF.R.U32.HI R46, RZ, 0x10, R47 ;  /* 0x00000010ff2e7819 */ /* 0x000fe2000001162f */
[----:B------:R-:W-:Y:S01]  /*7c00*/  IMAD.U32 R47, R41, 0x10000, RZ ;  /* 0x00010000292f7824 */ /* 0x000fe200078e00ff */
[----:B------:R-:W-:Y:S01]  /*7c10*/  LOP3.LUT R91, R49, 0xffff0000, RZ, 0xc0, !PT ;  /* 0xffff0000315b7812 */ /* 0x000fe200078ec0ff */
[----:B------:R-:W-:Y:S01]  /*7c20*/  IMAD.U32 R139, R37, 0x10000, RZ ;  /* 0x00010000258b7824 */ /* 0x000fe200078e00ff */
[----:B------:R-:W-:Y:S01]  /*7c30*/  PRMT R157, R176, 0x5410, R45 ;  /* 0x00005410b09d7816 */ /* 0x000fe2000000002d */
[----:B------:R-:W-:Y:S01]  /*7c40*/  FMUL.FTZ R45, R90, R138 ;  /* 0x0000008a5a2d7220 */ /* 0x000fe20000410000 */
[----:B------:R-:W-:Y:S01]  /*7c50*/  LOP3.LUT R44, R44, 0xffff0000, RZ, 0xc0, !PT ;  /* 0xffff00002c2c7812 */ /* 0x000fe200078ec0ff */
[-C--:B------:R-:W-:Y:S01]  /*7c60*/  FMUL.FTZ R90, R90, R139.reuse ;  /* 0x0000008b5a5a7220 */ /* 0x080fe20000410000 */
[----:B------:R-:W-:Y:S01]  /*7c70*/  PRMT R46, R176, 0x5432, R46 ;  /* 0x00005432b02e7816 */ /* 0x000fe2000000002e */
[----:B------:R-:W-:Y:S01]  /*7c80*/  FFMA.FTZ R45, R47, R139, -R45 ;  /* 0x0000008b2f2d7223 */ /* 0x000fe2000001082d */
[----:B------:R-:W-:Y:S01]  /*7c90*/  LOP3.LUT R37, R37, 0xffff0000, RZ, 0xc0, !PT ;  /* 0xffff000025257812 */ /* 0x000fe200078ec0ff */
[----:B------:R-:W-:Y:S01]  /*7ca0*/  FMUL.FTZ R158, R91, R44 ;  /* 0x0000002c5b9e7220 */ /* 0x000fe20000410000 */
[----:B------:R-:W-:Y:S01]  /*7cb0*/  LOP3.LUT R89, R41, 0xffff0000, RZ, 0xc0, !PT ;  /* 0xffff000029597812 */ /* 0x000fe200078ec0ff */
[C---:B------:R-:W-:Y:S01]  /*7cc0*/  IMAD.U32 R139, R46.reuse, 0x10000, RZ ;  /* 0x000100002e8b7824 */ /* 0x040fe200078e00ff */
[----:B------:R-:W-:Y:S01]  /*7cd0*/  PRMT R88, R177, 0x5432, R88 ;  /* 0x00005432b1587816 */ /* 0x000fe20000000058 */
[-C--:B------:R-:W-:Y:S01]  /*7ce0*/  FMUL.FTZ R91, R91, R37.reuse ;  /* 0x000000255b5b7220 */ /* 0x080fe20000410000 */
[----:B------:R-:W-:Y:S01]  /*7cf0*/  LOP3.LUT R51, R51, 0xffff0000, RZ, 0xc0, !PT ;  /* 0xffff000033337812 */ /* 0x000fe200078ec0ff */
[----:B------:R-:W-:Y:S01]  /*7d00*/  FFMA.FTZ R90, R47, R138, R90 ;  /* 0x0000008a2f5a7223 */ /* 0x000fe2000001005a */
[----:B------:R-:W-:Y:S01]  /*7d10*/  LOP3.LUT R46, R46, 0xffff0000, RZ, 0xc0, !PT ;  /* 0xffff00002e2e7812 */ /* 0x000fe200078ec0ff */
[----:B------:R-:W-:Y:S01]  /*7d20*/  FFMA.FTZ R158, R89, R37, -R158 ;  /* 0x00000025599e7223 */ /* 0x000fe2000001089e */
[----:B------:R-:W-:Y:S01]  /*7d30*/  PRMT R39, R177, 0x5410, R39 ;  /* 0x00005410b1277816 */ /* 0x000fe20000000027 */
[----:B------:R-:W-:-:S02]  /*7d40*/  IMAD.U32 R47, R88, 0x10000, RZ ;  /* 0x00010000582f7824 */ /* 0x000fc400078e00ff */
[----:B------:R-:W-:Y:S01]  /*7d50*/  FMUL.FTZ R37, R137, R139 ;  /* 0x0000008b89257220 */ /* 0x000fe20000410000 */
[----:B------:R-:W-:Y:S01]  /*7d60*/  PRMT R36, R183, 0x5432, R36 ;  /* 0x00005432b7247816 */ /* 0x000fe20000000024 */
[----:B------:R-:W-:Y:S01]  /*7d70*/  FFMA.FTZ R91, R89, R44, R91 ;  /* 0x0000002c595b7223 */ /* 0x000fe2000001005b */
[----:B------:R-:W-:Y:S01]  /*7d80*/  LOP3.LUT R43, R43, 0xffff0000, RZ, 0xc0, !PT ;  /* 0xffff00002b2b7812 */ /* 0x000fe200078ec0ff */
[----:B------:R-:W-:Y:S01]  /*7d90*/  FMUL.FTZ R89, R51, R46 ;  /* 0x0000002e33597220 */ /* 0x000fe20000410000 */
[----:B------:R-:W-:Y:S01]  /*7da0*/  LOP3.LUT R88, R88, 0xffff0000, RZ, 0xc0, !PT ;  /* 0xffff000058587812 */ /* 0x000fe200078ec0ff */
[-C--:B------:R-:W-:Y:S01]  /*7db0*/  FMUL.FTZ R137, R137, R47.reuse ;  /* 0x0000002f89897220 */ /* 0x080fe20000410000 */
[----:B------:R-:W-:Y:S01]  /*7dc0*/  FFMA.FTZ R37, R135, R47, -R37 ;  /* 0x0000002f87257223 */ /* 0x000fe20000010825 */
[C---:B------:R-:W-:Y:S01]  /*7dd0*/  IMAD.U32 R49, R48.reuse, 0x10000, RZ ;  /* 0x0001000030317824 */ /* 0x040fe200078e00ff */
[----:B------:R-:W-:Y:S01]  /*7de0*/  LOP3.LUT R48, R48, 0xffff0000, RZ, 0xc0, !PT ;  /* 0xffff000030307812 */ /* 0x000fe200078ec0ff */
[----:B------:R-:W-:-:S02]  /*7df0*/  IMAD.U32 R47, R39, 0x10000, RZ ;  /* 0x00010000272f7824 */ /* 0x000fc400078e00ff */
[-C--:B------:R-:W-:Y:S01]  /*7e00*/  FMUL.FTZ R51, R51, R88.reuse ;  /* 0x0000005833337220 */ /* 0x080fe20000410000 */
[C---:B------:R-:W-:Y:S02]  /*7e10*/  IMAD.U32 R44, R36.reuse, 0x10000, RZ ;  /* 0x00010000242c7824 */ /* 0x040fe400078e00ff */
[----:B------:R-:W-:Y:S01]  /*7e20*/  FFMA.FTZ R89, R43, R88, -R89 ;  /* 0x000000582b597223 */ /* 0x000fe20000010859 */
[----:B------:R-:W-:Y:S01]  /*7e30*/  LOP3.LUT R88, R36, 0xffff0000, RZ, 0xc0, !PT ;  /* 0xffff000024587812 */ /* 0x000fe200078ec0ff */
[-C--:B------:R-:W-:Y:S01]  /*7e40*/  FMUL.FTZ R36, R49, R47.reuse ;  /* 0x0000002f31247220 */ /* 0x080fe20000410000 */
[----:B------:R-:W-:Y:S01]  /*7e50*/  IMAD.U32 R41, R40, 0x10000, RZ ;  /* 0x0001000028297824 */ /* 0x000fe200078e00ff */
[----:B------:R-:W-:Y:S01]  /*7e60*/  LOP3.LUT R39, R39, 0xffff0000, RZ, 0xc0, !PT ;  /* 0xffff000027277812 */ /* 0x000fe200078ec0ff */
[----:B------:R-:W-:Y:S01]  /*7e70*/  FMUL.FTZ R49, R49, R44 ;  /* 0x0000002c31317220 */ /* 0x000fe20000410000 */
[----:B------:R-:W-:Y:S01]  /*7e80*/  LOP3.LUT R136, R42, 0xffff0000, RZ, 0xc0, !PT ;  /* 0xffff00002a887812 */ /* 0x000fe200078ec0ff */
[----:B------:R-:W-:Y:S01]  /*7e90*/  FFMA.FTZ R51, R43, R46, R51 ;  /* 0x0000002e2b337223 */ /* 0x000fe20000010033 */
[----:B------:R-:W-:Y:S01]  /*7ea0*/  PRMT R38, R182, 0x5432, R38 ;  /* 0x00005432b6267816 */ /* 0x000fe20000000026 */
[C---:B------:R-:W-:Y:S01]  /*7eb0*/  FFMA.FTZ R36, R41.reuse, R44, -R36 ;  /* 0x0000002c29247223 */ /* 0x040fe20000010824 */
[----:B------:R-:W-:Y:S01]  /*7ec0*/  FFMA.FTZ R49, R41, R47, R49 ;  /* 0x0000002f29317223 */ /* 0x000fe20000010031 */
[----:B------:R-:W-:Y:S01]  /*7ed0*/  LOP3.LUT R40, R40, 0xffff0000, RZ, 0xc0, !PT ;  /* 0xffff000028287812 */ /* 0x000fe200078ec0ff */
[----:B------:R-:W-:-:S02]  /*7ee0*/  IMAD.U32 R42, R50, 0x10000, RZ ;  /* 0x00010000322a7824 */ /* 0x000fc400078e00ff */
[-C--:B------:R-:W-:Y:S01]  /*7ef0*/  FMUL.FTZ R43, R48, R39.reuse ;  /* 0x00000027302b7220 */ /* 0x080fe20000410000 */
[C---:B------:R-:W-:Y:S01]  /*7f00*/  IMAD.U32 R41, R157.reuse, 0x10000, RZ ;  /* 0x000100009d297824 */ /* 0x040fe200078e00ff */
[----:B------:R-:W-:Y:S01]  /*7f10*/  LOP3.LUT R50, R50, 0xffff0000, RZ, 0xc0, !PT ;  /* 0xffff000032327812 */ /* 0x000fe200078ec0ff */
[-C--:B------:R-:W-:Y:S01]  /*7f20*/  FMUL.FTZ R48, R48, R88.reuse ;  /* 0x0000005830307220 */ /* 0x080fe20000410000 */
[----:B------:R-:W-:Y:S01]  /*7f30*/  LOP3.LUT R157, R157, 0xffff0000, RZ, 0xc0, !PT ;  /* 0xffff00009d9d7812 */ /* 0x000fe200078ec0ff */
[----:B------:R-:W-:Y:S02]  /*7f40*/  IMAD.U32 R44, R38, 0x10000, RZ ;  /* 0x00010000262c7824 */ /* 0x000fe400078e00ff */
[----:B------:R-:W-:Y:S01]  /*7f50*/  FFMA.FTZ R43, R40, R88, -R43 ;  /* 0x00000058282b7223 */ /* 0x000fe2000001082b */
[----:B------:R-:W-:Y:S01]  /*7f60*/  LOP3.LUT R38, R38, 0xffff0000, RZ, 0xc0, !PT ;  /* 0xffff000026267812 */ /* 0x000fe200078ec0ff */
[----:B------:R-:W-:Y:S01]  /*7f70*/  FFMA.FTZ R48, R40, R39, R48 ;  /* 0x0000002728307223 */ /* 0x000fe20000010030 */
[----:B------:R-:W-:Y:S01]  /*7f80*/  FMUL.FTZ R39, R42, R41 ;  /* 0x000000292a277220 */ /* 0x000fe20000410000 */
[----:B------:R-:W-:Y:S01]  /*7f90*/  FMUL.FTZ R40, R50, R157 ;  /* 0x0000009d32287220 */ /* 0x000fe20000410000 */
[----:B------:R-:W-:Y:S01]  /*7fa0*/  FMUL.FTZ R42, R42, R44 ;  /* 0x0000002c2a2a7220 */ /* 0x000fe20000410000 */
[----:B------:R-:W-:Y:S01]  /*7fb0*/  FMUL.FTZ R50, R50, R38 ;  /* 0x0000002632327220 */ /* 0x000fe20000410000 */
[----:B------:R-:W-:Y:S01]  /*7fc0*/  FFMA.FTZ R39, R134, R44, -R39 ;  /* 0x0000002c86277223 */ /* 0x000fe20000010827 */
[----:B------:R-:W-:Y:S01]  /*7fd0*/  FFMA.FTZ R40, R136, R38, -R40 ;  /* 0x0000002688287223 */ /* 0x000fe20000010828 */
[----:B------:R-:W-:Y:S01]  /*7fe0*/  FFMA.FTZ R42, R134, R41, R42 ;  /* 0x00000029862a7223 */ /* 0x000fe2000001002a */
[----:B------:R-:W-:Y:S01]  /*7ff0*/  FFMA.FTZ R50, R136, R157, R50 ;  /* 0x0000009d88327223 */ /* 0x000fe20000010032 */
[----:B------:R-:W-:Y:S01]  /*8000*/  FFMA.FTZ R137, R135, R139, R137 ;  /* 0x0000008b87897223 */ /* 0x000fe20000010089 */
[----:B------:R-:W-:-:S02]  /*8010*/  F2FP.BF16.F32.PACK_AB R45, R158, R45 ;  /* 0x0000002d9e2d723e */ /* 0x000fc400000010ff */
[----:B------:R-:W-:Y:S02]  /*8020*/  F2FP.BF16.F32.PACK_AB R37, R89, R37 ;  /* 0x000000255925723e */ /* 0x000fe400000010ff */
[----:B------:R-:W-:Y:S01]  /*8030*/  F2FP.BF16.F32.PACK_AB R90, R91, R90 ;  /* 0x0000005a5b5a723e */ /* 0x000fe200000010ff */
[----:B------:R-:W-:Y:S01]  /*8040*/  IMAD.MOV.U32 R41, RZ, RZ, R45 ;  /* 0x000000ffff297224 */ /* 0x000fe200078e002d */
[----:B------:R-:W-:Y:S01]  /*8050*/  F2FP.BF16.F32.PACK_AB R36, R43, R36 ;  /* 0x000000242b24723e */ /* 0x000fe200000010ff */
[----:B------:R-:W-:Y:S01]  /*8060*/  IMAD.MOV.U32 R43, RZ, RZ, R37 ;  /* 0x000000ffff2b7224 */ /* 0x000fe200078e0025 */
[----:B------:R-:W-:Y:S02]  /*8070*/  F2FP.BF16.F32.PACK_AB R39, R40, R39 ;  /* 0x000000272827723e */ /* 0x000fe400000010ff */
[----:B------:R-:W-:Y:S01]  /*8080*/  F2FP.BF16.F32.PACK_AB R48, R48, R49 ;  /* 0x000000313030723e */ /* 0x000fe200000010ff */
[----:B------:R-:W-:Y:S01]  /*8090*/  IMAD.MOV.U32 R40, RZ, RZ, R36 ;  /* 0x000000ffff287224 */ /* 0x000fe200078e0024 */
[----:B------:R-:W-:Y:S01]  /*80a0*/  F2FP.BF16.F32.PACK_AB R50, R50, R42 ;  /* 0x0000002a3232723e */ /* 0x000fe200000010ff */
[----:B------:R-:W-:Y:S01]  /*80b0*/  IMAD.MOV.U32 R49, RZ, RZ, R90 ;  /* 0x000000ffff317224 */ /* 0x000fe200078e005a */
[----:B------:R-:W-:Y:S01]  /*80c0*/  F2FP.BF16.F32.PACK_AB R51, R51, R137 ;  /* 0x000000893333723e */ /* 0x000fe200000010ff */
[----:B------:R-:W-:-:S07]  /*80d0*/  IMAD.MOV.U32 R42, RZ, RZ, R39 ;  /* 0x000000ffff2a7224 */ /* 0x000fce00078e0027 */
.L_x_729:
[----:B------:R-:W-:Y:S05]  /*80e0*/  BSYNC B2 ;  /* 0x0000000000027941 */ /* 0x000fea0003800000 */
.L_x_728:
[----:B------:R-:W-:Y:S02]  /*80f0*/  ULDC.64 UR4, c[0x0][0x208] ;  /* 0x0000820000047ab9 */ /* 0x000fe40000000a00 */
[----:B0-----:R3:W-:Y:S04]  /*8100*/  STG.E.128 desc[UR4][R84.64], R40 ;  /* 0x0000002854007986 */ /* 0x0017e8000c101d04 */
[----:B--2---:R3:W-:Y:S02]  /*8110*/  @!P5 STG.E.128 desc[UR4][R86.64], R48 ;  /* 0x000000305600d986 */ /* 0x0047e4000c101d04 */
.L_x_723:
[----:B------:R-:W-:Y:S05]  /*8120*/  BSYNC B1 ;  /* 0x0000000000017941 */ /* 0x000fea0003800000 */
.L_x_722:
[----:B------:R-:W-:Y:S04]  /*8130*/  BSSY B1, `(.L_x_730) ;  /* 0x000010f000017945 */ /* 0x000fe80003800000 */
[----:B------:R-:W-:Y:S05]  /*8140*/  @P3 BRA `(.L_x_731) ;  /* 0x0000001000343947 */ /* 0x000fea0003800000 */
[----:B------:R-:W-:Y:S01]  /*8150*/  ISETP.NE.AND P3, PT, R26, RZ, PT ;  /* 0x000000ff1a00720c */ /* 0x000fe20003f65270 */
[----:B------:R-:W-:Y:S01]  /*8160*/  VIADD R37, R212, 0x20 ;  /* 0x00000020d4257836 */ /* 0x000fe20000000000 */
[----:B------:R-:W-:Y:S01]  /*8170*/  BSSY B2, `(.L_x_732) ;  /* 0x0000086000027945 */ /* 0x000fe20003800000 */
[-C--:B--2---:R-:W-:Y:S02]  /*8180*/  IMAD R36, R147, R122.reuse, RZ ;  /* 0x0000007a93247224 */ /* 0x084fe400078e02ff */
[----:B------:R-:W-:-:S04]  /*8190*/  IMAD.WIDE.U32 R44, R37, R122, R124 ;  /* 0x0000007a252c7225 */ /* 0x000fc800078e007c */
[----:B------:R-:W-:-:S04]  /*81a0*/  IMAD R37, R37, R123, R36 ;  /* 0x0000007b25257224 */ /* 0x000fc800078e0224 */
[----:B---3--:R-:W-:Y:S01]  /*81b0*/  IMAD.IADD R50, R45, 0x1, R37 ;  /* 0x000000012d327824 */ /* 0x008fe200078e0225 */
[----:B------:R-:W-:Y:S06]  /*81c0*/  @!P3 BRA `(.L_x_733) ;  /* 0x000000080000b947 */ /* 0x000fec0003800000 */
[----:B------:R-:W-:Y:S01]  /*81d0*/  SEL R36, R118, R148, !P0 ;  /* 0x0000009476247207 */ /* 0x000fe20004000000 */
[----:B------:R-:W-:Y:S01]  /*81e0*/  BSSY B3, `(.L_x_734) ;  /* 0x000007b000037945 */ /* 0x000fe20003800000 */
[----:B------:R-:W-:Y:S02]  /*81f0*/  IADD3 R38, P3, P5, R96, R44, R13 ;  /* 0x0000002c60267210 */ /* 0x000fe40007d7e00d */
[----:B------:R-:W-:Y:S02]  /*8200*/  SHF.R.S32.HI R37, RZ, 0x1f, R36 ;  /* 0x0000001fff257819 */ /* 0x000fe40000011424 */
[----:B------:R-:W-:Y:S02]  /*8210*/  IADD3.X R40, R92, R50, R7, P3, P5 ;  /* 0x000000325c287210 */ /* 0x000fe40001fea407 */
[----:B------:R-:W-:Y:S02]  /*8220*/  LEA.HI R37, R37, R36, RZ, 0x4 ;  /* 0x0000002425257211 */ /* 0x000fe400078f20ff */
[----:B------:R-:W-:-:S02]  /*8230*/  SHF.R.U32.HI R46, RZ, 0x3, R223 ;  /* 0x00000003ff2e7819 */ /* 0x000fc400000116df */
[----:B------:R-:W-:-:S04]  /*8240*/  LEA.HI.SX32 R41, R37, R14, 0x1c ;  /* 0x0000000e25297211 */ /* 0x000fc800078fe2ff */
[----:B------:R-:W-:Y:S01]  /*8250*/  SHF.R.S32.HI R42, RZ, 0x1f, R41 ;  /* 0x0000001fff2a7819 */ /* 0x000fe20000011429 */
[----:B------:R-:W-:-:S03]  /*8260*/  IMAD.SHL.U32 R39, R41, 0x8, RZ ;  /* 0x0000000829277824 */ /* 0x000fc600078e00ff */
[----:B------:R-:W-:Y:S02]  /*8270*/  LEA.HI R42, R42, R41, RZ, 0x3 ;  /* 0x000000292a2a7211 */ /* 0x000fe400078f18ff */
[----:B------:R-:W-:Y:S02]  /*8280*/  ISETP.GE.AND P3, PT, R39, R145, PT ;  /* 0x000000912700720c */ /* 0x000fe40003f66270 */
[----:B------:R-:W-:-:S05]  /*8290*/  SHF.R.S32.HI R42, RZ, 0x3, R42 ;  /* 0x00000003ff2a7819 */ /* 0x000fca000001142a */
[----:B------:R-:W-:-:S06]  /*82a0*/  IMAD R41, R42, 0x1400, R225 ;  /* 0x000014002a297824 */ /* 0x000fcc00078e02e1 */
[--C-:B------:R-:W-:Y:S02]  /*82b0*/  @!P3 SHF.R.S32.HI R43, RZ, 0x1f, R39.reuse ;  /* 0x0000001fff2bb819 */ /* 0x100fe40000011427 */
[--C-:B------:R-:W-:Y:S02]  /*82c0*/  @!P3 IADD3 R37, P5, P6, R96, R44, R39.reuse ;  /* 0x0000002c6025b210 */ /* 0x100fe40007ebe027 */
[----:B------:R-:W-:Y:S02]  /*82d0*/  LOP3.LUT R39, R223, 0x38, R39, 0xf8, !PT ;  /* 0x00000038df277812 */ /* 0x000fe400078ef827 */
[----:B------:R-:W-:Y:S02]  /*82e0*/  @!P3 IADD3.X R36, R92, R50, R43, P5, P6 ;  /* 0x000000325c24b210 */ /* 0x000fe40002fec42b */
[----:B------:R-:W-:Y:S02]  /*82f0*/  LOP3.LUT R42, R39, R46, RZ, 0x3c, !PT ;  /* 0x0000002e272a7212 */ /* 0x000fe400078e3cff */
[----:B------:R-:W-:-:S03]  /*8300*/  LEA R46, P5, R38, R116, 0x1 ;  /* 0x00000074262e7211 */ /* 0x000fc600078a08ff */
[----:B------:R-:W-:Y:S01]  /*8310*/  IMAD.IADD R42, R41, 0x1, R42 ;  /* 0x00000001292a7824 */ /* 0x000fe200078e022a */
[-C--:B------:R-:W-:Y:S01]  /*8320*/  LEA.HI.X R47, R38, R117.reuse, R40, 0x1, P5 ;  /* 0x00000075262f7211 */ /* 0x080fe200028f0c28 */
[----:B------:R-:W-:Y:S01]  /*8330*/  IMAD R41, R19, 0x5000, R141 ;  /* 0x0000500013297824 */ /* 0x000fe200078e028d */
[----:B------:R-:W-:Y:S01]  /*8340*/  @!P3 LEA R48, P5, R37, R116, 0x1 ;  /* 0x000000742530b211 */ /* 0x000fe200078a08ff */
[----:B------:R-:W-:Y:S02]  /*8350*/  IMAD R39, R19, 0x5000, R42 ;  /* 0x0000500013277824 */ /* 0x000fe400078e022a */
[----:B------:R-:W-:Y:S01]  /*8360*/  IMAD R38, R41, 0x2, R18 ;  /* 0x0000000229267824 */ /* 0x000fe200078e0212 */
[----:B------:R-:W-:Y:S01]  /*8370*/  @!P3 LEA.HI.X R49, R37, R117, R36, 0x1, P5 ;  /* 0x000000752531b211 */ /* 0x000fe200028f0c24 */
[----:B------:R-:W-:Y:S01]  /*8380*/  IMAD R40, R39, 0x2, R18 ;  /* 0x0000000227287824 */ /* 0x000fe200078e0212 */
[----:B------:R-:W-:-:S03]  /*8390*/  ISETP.GE.AND P5, PT, R16, R115, PT ;  /* 0x000000731000720c */ /* 0x000fc60003fa6270 */
[----:B------:R-:W2:Y:S04]  /*83a0*/  LDS.128 R36, [R38+0x24400] ;  /* 0x0244000026247984 */ /* 0x000ea80000000c00 */
[----:B------:R-:W3:Y:S06]  /*83b0*/  LDS.128 R40, [R40+0x24400] ;  /* 0x0244000028287984 */ /* 0x000eec0000000c00 */
[----:B------:R-:W-:Y:S05]  /*83c0*/  @P5 BRA `(.L_x_735) ;  /* 0x0000000400705947 */ /* 0x000fea0003800000 */
[--C-:B------:R-:W-:Y:S01]  /*83d0*/  SHF.R.U64 R51, R56, 0x10, R57.reuse ;  /* 0x0000001038337819 */ /* 0x100fe20000001239 */
[----:B0--3--:R-:W-:Y:S01]  /*83e0*/  IMAD.U32 R85, R41, 0x10000, RZ ;  /* 0x0001000029557824 */ /* 0x009fe200078e00ff */
[----:B------:R-:W-:Y:S01]  /*83f0*/  SHF.R.U32.HI R56, RZ, 0x10, R57 ;  /* 0x00000010ff387819 */ /* 0x000fe20000011639 */
[----:B------:R-:W-:Y:S01]  /*8400*/  IMAD.U32 R89, R43, 0x10000, RZ ;  /* 0x000100002b597824 */ /* 0x000fe200078e00ff */
[----:B------:R-:W-:Y:S01]  /*8410*/  SHF.R.U64 R57, R58, 0x10, R59 ;  /* 0x000000103a397819 */ /* 0x000fe2000000123b */
[----:B--2---:R-:W-:Y:S01]  /*8420*/  IMAD.U32 R88, R39, 0x10000, RZ ;  /* 0x0001000027587824 */ /* 0x004fe200078e00ff */
[--C-:B------:R-:W-:Y:S01]  /*8430*/  SHF.R.U64 R58, R64, 0x10, R65.reuse ;  /* 0x00000010403a7819 */ /* 0x100fe20000001241 */
[----:B------:R-:W-:Y:S01]  /*8440*/  IMAD.U32 R90, R42, 0x10000, RZ ;  /* 0x000100002a5a7824 */ /* 0x000fe200078e00ff */
[----:B------:R-:W-:Y:S01]  /*8450*/  SHF.R.U32.HI R64, RZ, 0x10, R65 ;  /* 0x00000010ff407819 */ /* 0x000fe20000011641 */
[----:B------:R-:W-:Y:S01]  /*8460*/  IMAD.U32 R87, R38, 0x10000, RZ ;  /* 0x0001000026577824 */ /* 0x000fe200078e00ff */
[----:B------:R-:W-:-:S02]  /*8470*/  SHF.R.U32.HI R59, RZ, 0x10, R59 ;  /* 0x00000010ff3b7819 */ /* 0x000fc4000001163b */
[----:B------:R-:W-:Y:S02]  /*8480*/  PRMT R64, R173, 0x5432, R64 ;  /* 0x00005432ad407816 */ /* 0x000fe40000000040 */
[--C-:B------:R-:W-:Y:S02]  /*8490*/  SHF.R.U64 R65, R66, 0x10, R67.reuse ;  /* 0x0000001042417819 */ /* 0x100fe40000001243 */
[----:B------:R-:W-:Y:S01]  /*84a0*/  PRMT R56, R175, 0x5410, R56 ;  /* 0x00005410af387816 */ /* 0x000fe20000000038 */
[----:B------:R-:W-:Y:S01]  /*84b0*/  IMAD.U32 R91, R64, 0x10000, RZ ;  /* 0x00010000405b7824 */ /* 0x000fe200078e00ff */
[----:B------:R-:W-:Y:S01]  /*84c0*/  SHF.R.U32.HI R66, RZ, 0x10, R67 ;  /* 0x00000010ff427819 */ /* 0x000fe20000011643 */
[----:B------:R-:W-:Y:S01]  /*84d0*/  IMAD.U32 R67, R37, 0x10000, RZ ;  /* 0x0001000025437824 */ /* 0x000fe200078e00ff */
[----:B------:R-:W-:Y:S01]  /*84e0*/  PRMT R59, R172, 0x5410, R59 ;  /* 0x00005410ac3b7816 */ /* 0x000fe2000000003b */
[----:B------:R-:W-:Y:S01]  /*84f0*/  IMAD.U32 R134, R56, 0x10000, RZ ;  /* 0x0001000038867824 */ /* 0x000fe200078e00ff */
[----:B------:R-:W-:Y:S01]  /*8500*/  LOP3.LUT R86, R41, 0xffff0000, RZ, 0xc0, !PT ;  /* 0xffff000029567812 */ /* 0x000fe200078ec0ff */
[----:B------:R-:W-:Y:S01]  /*8510*/  IMAD.U32 R41, R40, 0x10000, RZ ;  /* 0x0001000028297824 */ /* 0x000fe200078e00ff */
[----:B------:R-:W-:Y:S01]  /*8520*/  PRMT R172, R172, 0x5432, R65 ;  /* 0x00005432acac7816 */ /* 0x000fe20000000041 */
[CC--:B------:R-:W-:Y:S01]  /*8530*/  FMUL.FTZ R65, R85.reuse, R91.reuse ;  /* 0x0000005b55417220 */ /* 0x0c0fe20000410000 */
[----:B------:R-:W-:Y:S01]  /*8540*/  LOP3.LUT R64, R64, 0xffff0000, RZ, 0xc0, !PT ;  /* 0xffff000040407812 */ /* 0x000fe200078ec0ff */
[-C--:B------:R-:W-:Y:S01]  /*8550*/  FMUL.FTZ R85, R85, R134.reuse ;  /* 0x0000008655557220 */ /* 0x080fe20000410000 */
[----:B------:R-:W-:Y:S01]  /*8560*/  PRMT R66, R173, 0x5410, R66 ;  /* 0x00005410ad427816 */ /* 0x000fe20000000042 */
[----:B------:R-:W-:Y:S01]  /*8570*/  FFMA.FTZ R65, R67, R134, -R65 ;  /* 0x0000008643417223 */ /* 0x000fe20000010841 */
[----:B------:R-:W-:Y:S01]  /*8580*/  LOP3.LUT R56, R56, 0xffff0000, RZ, 0xc0, !PT ;  /* 0xffff000038387812 */ /* 0x000fe200078ec0ff */
[----:B------:R-:W-:Y:S01]  /*8590*/  FMUL.FTZ R135, R86, R64 ;  /* 0x0000004056877220 */ /* 0x000fe20000410000 */
[----:B------:R-:W-:Y:S01]  /*85a0*/  LOP3.LUT R84, R37, 0xffff0000, RZ, 0xc0, !PT ;  /* 0xffff000025547812 */ /* 0x000fe200078ec0ff */
[----:B------:R-:W-:Y:S01]  /*85b0*/  IMAD.U32 R134, R66, 0x10000, RZ ;  /* 0x0001000042867824 */ /* 0x000fe200078e00ff */
[----:B------:R-:W-:Y:S01]  /*85c0*/  LOP3.LUT R43, R43, 0xffff0000, RZ, 0xc0, !PT ;  /* 0xffff00002b2b7812 */ /* 0x000fe200078ec0ff */
[-C--:B------:R-:W-:Y:S01]  /*85d0*/  FMUL.FTZ R86, R86, R56.reuse ;  /* 0x0000003856567220 */ /* 0x080fe20000410000 */
[----:B------:R-:W-:Y:S01]  /*85e0*/  LOP3.LUT R66, R66, 0xffff0000, RZ, 0xc0, !PT ;  /* 0xffff000042427812 */ /* 0x000fe200078ec0ff */
[----:B------:R-:W-:Y:S01]  /*85f0*/  FFMA.FTZ R85, R67, R91, R85 ;  /* 0x0000005b43557223 */ /* 0x000fe20000010055 */
        /* <DEDUP_REMOVED lines=11> */
[----:B------:R-:W-:Y:S01]  /*86b0*/  IMAD.U32 R67, R58, 0x10000, RZ ;  /* 0x000100003a437824 */ /* 0x000fe200078e00ff */
[----:B------:R-:W-:Y:S01]  /*86c0*/  LOP3.LUT R40, R40, 0xffff0000, RZ, 0xc0, !PT ;  /* 0xffff000028287812 */ /* 0x000fe200078ec0ff */
[----:B------:R-:W-:-:S02]  /*86d0*/  IMAD.U32 R64, R51, 0x10000, RZ ;  /* 0x0001000033407824 */ /* 0x000fc400078e00ff */
[-C--:B------:R-:W-:Y:S01]  /*86e0*/  FMUL.FTZ R43, R43, R59.reuse ;  /* 0x0000003b2b2b7220 */ /* 0x080fe20000410000 */
[----:B------:R-:W-:Y:S01]  /*86f0*/  LOP3.LUT R58, R58, 0xffff0000, RZ, 0xc0, !PT ;  /* 0xffff00003a3a7812 */ /* 0x000fe200078ec0ff */
[----:B------:R-:W-:Y:S01]  /*8700*/  FFMA.FTZ R84, R39, R59, -R84 ;  /* 0x0000003b27547223 */ /* 0x000fe20000010854 */
[----:B------:R-:W-:Y:S01]  /*8710*/  LOP3.LUT R59, R51, 0xffff0000, RZ, 0xc0, !PT ;  /* 0xffff0000333b7812 */ /* 0x000fe200078ec0ff */
[C---:B------:R-:W-:Y:S02]  /*8720*/  IMAD.U32 R37, R36.reuse, 0x10000, RZ ;  /* 0x0001000024257824 */ /* 0x040fe400078e00ff */
[CC--:B------:R-:W-:Y:S01]  /*8730*/  FMUL.FTZ R51, R41.reuse, R67.reuse ;  /* 0x0000004329337220 */ /* 0x0c0fe20000410000 */
[----:B------:R-:W-:Y:S01]  /*8740*/  LOP3.LUT R36, R36, 0xffff0000, RZ, 0xc0, !PT ;  /* 0xffff000024247812 */ /* 0x000fe200078ec0ff */
[----:B------:R-:W-:Y:S01]  /*8750*/  FMUL.FTZ R41, R41, R64 ;  /* 0x0000004029297220 */ /* 0x000fe20000410000 */
[----:B------:R-:W-:Y:S01]  /*8760*/  FFMA.FTZ R43, R39, R66, R43 ;  /* 0x00000042272b7223 */ /* 0x000fe2000001002b */
[----:B------:R-:W-:Y:S01]  /*8770*/  PRMT R57, R174, 0x5432, R57 ;  /* 0x00005432ae397816 */ /* 0x000fe20000000039 */
[C---:B------:R-:W-:Y:S01]  /*8780*/  FMUL.FTZ R39, R40.reuse, R58 ;  /* 0x0000003a28277220 */ /* 0x040fe20000410000 */
[C---:B------:R-:W-:Y:S01]  /*8790*/  FFMA.FTZ R51, R37.reuse, R64, -R51 ;  /* 0x0000004025337223 */ /* 0x040fe20000010833 */
[----:B------:R-:W-:Y:S01]  /*87a0*/  FFMA.FTZ R41, R37, R67, R41 ;  /* 0x0000004325297223 */ /* 0x000fe20000010029 */
[-C--:B------:R-:W-:Y:S01]  /*87b0*/  FMUL.FTZ R40, R40, R59.reuse ;  /* 0x0000003b28287220 */ /* 0x080fe20000410000 */
[----:B------:R-:W-:Y:S01]  /*87c0*/  FFMA.FTZ R39, R36, R59, -R39 ;  /* 0x0000003b24277223 */ /* 0x000fe20000010827 */
[----:B------:R-:W-:Y:S01]  /*87d0*/  IMAD.U32 R37, R172, 0x10000, RZ ;  /* 0x00010000ac257824 */ /* 0x000fe200078e00ff */
[----:B------:R-:W-:Y:S01]  /*87e0*/  LOP3.LUT R42, R42, 0xffff0000, RZ, 0xc0, !PT ;  /* 0xffff00002a2a7812 */ /* 0x000fe200078ec0ff */
[C---:B------:R-:W-:Y:S01]  /*87f0*/  IMAD.U32 R59, R57.reuse, 0x10000, RZ ;  /* 0x00010000393b7824 */ /* 0x040fe200078e00ff */
[----:B------:R-:W-:Y:S01]  /*8800*/  LOP3.LUT R172, R172, 0xffff0000, RZ, 0xc0, !PT ;  /* 0xffff0000acac7812 */ /* 0x000fe200078ec0ff */
[----:B------:R-:W-:Y:S01]  /*8810*/  FFMA.FTZ R40, R36, R58, R40 ;  /* 0x0000003a24287223 */ /* 0x000fe20000010028 */
[----:B------:R-:W-:Y:S01]  /*8820*/  LOP3.LUT R57, R57, 0xffff0000, RZ, 0xc0, !PT ;  /* 0xffff000039397812 */ /* 0x000fe200078ec0ff */
[----:B------:R-:W-:Y:S01]  /*8830*/  FMUL.FTZ R36, R90, R37 ;  /* 0x000000255a247220 */ /* 0x000fe20000410000 */
[----:B------:R-:W-:Y:S01]  /*8840*/  LOP3.LUT R38, R38, 0xffff0000, RZ, 0xc0, !PT ;  /* 0xffff000026267812 */ /* 0x000fe200078ec0ff */
[----:B------:R-:W-:Y:S01]  /*8850*/  FMUL.FTZ R90, R90, R59 ;  /* 0x0000003b5a5a7220 */ /* 0x000fe20000410000 */
[CC--:B------:R-:W-:Y:S01]  /*8860*/  FMUL.FTZ R58, R42.reuse, R172.reuse ;  /* 0x000000ac2a3a7220 */ /* 0x0c0fe20000410000 */
[----:B------:R-:W-:Y:S01]  /*8870*/  FMUL.FTZ R42, R42, R57 ;  /* 0x000000392a2a7220 */ /* 0x000fe20000410000 */
[C---:B------:R-:W-:Y:S01]  /*8880*/  FFMA.FTZ R36, R87.reuse, R59, -R36 ;  /* 0x0000003b57247223 */ /* 0x040fe20000010824 */
[----:B------:R-:W-:Y:S01]  /*8890*/  FFMA.FTZ R90, R87, R37, R90 ;  /* 0x00000025575a7223 */ /* 0x000fe2000001005a */
[C---:B------:R-:W-:Y:S01]  /*88a0*/  FFMA.FTZ R57, R38.reuse, R57, -R58 ;  /* 0x0000003926397223 */ /* 0x040fe2000001083a */
[----:B------:R-:W-:Y:S01]  /*88b0*/  FFMA.FTZ R37, R38, R172, R42 ;  /* 0x000000ac26257223 */ /* 0x000fe2000001002a */
[----:B------:R-:W-:Y:S01]  /*88c0*/  FFMA.FTZ R89, R88, R134, R89 ;  /* 0x0000008658597223 */ /* 0x000fe20000010059 */
[----:B------:R-:W-:-:S02]  /*88d0*/  F2FP.BF16.F32.PACK_AB R65, R135, R65 ;  /* 0x000000418741723e */ /* 0x000fc400000010ff */
[----:B------:R-:W-:Y:S02]  /*88e0*/  F2FP.BF16.F32.PACK_AB R56, R84, R56 ;  /* 0x000000385438723e */ /* 0x000fe400000010ff */
[----:B------:R-:W-:Y:S02]  /*88f0*/  F2FP.BF16.F32.PACK_AB R85, R86, R85 ;  /* 0x000000555655723e */ /* 0x000fe400000010ff */
[----:B------:R-:W-:Y:S01]  /*8900*/  F2FP.BF16.F32.PACK_AB R64, R39, R51 ;  /* 0x000000332740723e */ /* 0x000fe200000010ff */
[----:B------:R-:W-:Y:S01]  /*8910*/  IMAD.MOV.U32 R39, RZ, RZ, R56 ;  /* 0x000000ffff277224 */ /* 0x000fe200078e0038 */
[----:B------:R-:W-:Y:S01]  /*8920*/  F2FP.BF16.F32.PACK_AB R40, R40, R41 ;  /* 0x000000292828723e */ /* 0x000fe200000010ff */
[----:B------:R-:W-:Y:S01]  /*8930*/  IMAD.MOV.U32 R41, RZ, RZ, R85 ;  /* 0x000000ffff297224 */ /* 0x000fe200078e0055 */
[----:B------:R-:W-:Y:S01]  /*8940*/  F2FP.BF16.F32.PACK_AB R38, R57, R36 ;  /* 0x000000243926723e */ /* 0x000fe200000010ff */
[----:B------:R-:W-:Y:S01]  /*8950*/  IMAD.MOV.U32 R36, RZ, RZ, R64 ;  /* 0x000000ffff247224 */ /* 0x000fe200078e0040 */
[----:B------:R-:W-:Y:S01]  /*8960*/  F2FP.BF16.F32.PACK_AB R42, R37, R90 ;  /* 0x0000005a252a723e */ /* 0x000fe200000010ff */
[----:B------:R-:W-:Y:S01]  /*8970*/  IMAD.MOV.U32 R37, RZ, RZ, R65 ;  /* 0x000000ffff257224 */ /* 0x000fe200078e0041 */
[----:B------:R-:W-:-:S07]  /*8980*/  F2FP.BF16.F32.PACK_AB R43, R43, R89 ;  /* 0x000000592b2b723e */ /* 0x000fce00000010ff */
.L_x_735:
[----:B------:R-:W-:Y:S05]  /*8990*/  BSYNC B3 ;  /* 0x0000000000037941 */ /* 0x000fea0003800000 */
.L_x_734:
[----:B------:R-:W-:Y:S02]  /*89a0*/  ULDC.64 UR4, c[0x0][0x208] ;  /* 0x0000820000047ab9 */ /* 0x000fe40000000a00 */
[----:B--2---:R2:W-:Y:S04]  /*89b0*/  STG.E.128 desc[UR4][R46.64], R36 ;  /* 0x000000242e007986 */ /* 0x0045e8000c101d04 */
[----:B---3--:R2:W-:Y:S02]  /*89c0*/  @!P3 STG.E.128 desc[UR4][R48.64], R40 ;  /* 0x000000283000b986 */ /* 0x0085e4000c101d04 */
.L_x_733:
[----:B------:R-:W-:Y:S05]  /*89d0*/  BSYNC B2 ;  /* 0x0000000000027941 */ /* 0x000fea0003800000 */
.L_x_732:
[----:B------:R-:W-:-:S13]  /*89e0*/  ISETP.NE.AND P3, PT, R10, RZ, PT ;  /* 0x000000ff0a00720c */ /* 0x000fda0003f65270 */
[----:B------:R-:W-:Y:S05]  /*89f0*/  @!P3 BRA `(.L_x_731) ;  /* 0x000000080008b947 */ /* 0x000fea0003800000 */
[----:B--2---:R-:W-:Y:S01]  /*8a00*/  SEL R36, R118, R148, !P1 ;  /* 0x0000009476247207 */ /* 0x004fe20004800000 */
        /* <DEDUP_REMOVED lines=21> */
[C---:B------:R-:W-:Y:S01]  /*8b60*/  IMAD R37, R19.reuse, 0x5000, R140 ;  /* 0x0000500013257824 */ /* 0x040fe200078e028c */
[C---:B------:R-:W-:Y:S01]  /*8b70*/  @!P3 LEA R46, P5, R38.reuse, R116, 0x1 ;  /* 0x00000074262eb211 */ /* 0x040fe200078a08ff */
        /* <DEDUP_REMOVED lines=8> */
[----:B------:R-:W-:Y:S01]  /*8c00*/  SHF.R.U64 R50, R60, 0x10, R61 ;  /* 0x000000103c327819 */ /* 0x000fe2000000123d */
[----:B---3--:R-:W-:Y:S01]  /*8c10*/  IMAD.U32 R56, R41, 0x10000, RZ ;  /* 0x0001000029387824 */ /* 0x008fe200078e00ff */
[----:B------:R-:W-:Y:S01]  /*8c20*/  SHF.R.U64 R48, R52, 0x10, R53 ;  /* 0x0000001034307819 */ /* 0x000fe20000001235 */
[----:B--2---:R-:W-:Y:S01]  /*8c30*/  IMAD.U32 R59, R39, 0x10000, RZ ;  /* 0x00010000273b7824 */ /* 0x004fe200078e00ff */
[----:B------:R-:W-:Y:S01]  /*8c40*/  SHF.R.U32.HI R60, RZ, 0x10, R61 ;  /* 0x00000010ff3c7819 */ /* 0x000fe2000001163d */
[----:B------:R-:W-:Y:S01]  /*8c50*/  IMAD.U32 R58, R38, 0x10000, RZ ;  /* 0x00010000263a7824 */ /* 0x000fe200078e00ff */
[----:B------:R-:W-:Y:S01]  /*8c60*/  SHF.R.U32.HI R52, RZ, 0x10, R53 ;  /* 0x00000010ff347819 */ /* 0x000fe20000011635 */
[----:B------:R-:W-:Y:S01]  /*8c70*/  IMAD.U32 R53, R37, 0x10000, RZ ;  /* 0x0001000025357824 */ /* 0x000fe200078e00ff */
[----:B------:R-:W-:Y:S02]  /*8c80*/  PRMT R64, R171, 0x5432, R60 ;  /* 0x00005432ab407816 */ /* 0x000fe4000000003c */
[----:B------:R-:W-:-:S02]  /*8c90*/  PRMT R52, R169, 0x5432, R52 ;  /* 0x00005432a9347816 */ /* 0x000fc40000000034 */
[----:B------:R-:W-:Y:S01]  /*8ca0*/  SHF.R.U64 R51, R62, 0x10, R63 ;  /* 0x000000103e337819 */ /* 0x000fe2000000123f */
[----:B------:R-:W-:Y:S01]  /*8cb0*/  IMAD.U32 R60, R64, 0x10000, RZ ;  /* 0x00010000403c7824 */ /* 0x000fe200078e00ff */
[----:B------:R-:W-:Y:S01]  /*8cc0*/  PRMT R171, R171, 0x5410, R50 ;  /* 0x00005410abab7816 */ /* 0x000fe20000000032 */
[----:B------:R-:W-:Y:S01]  /*8cd0*/  IMAD.U32 R50, R52, 0x10000, RZ ;  /* 0x0001000034327824 */ /* 0x000fe200078e00ff */
[----:B------:R-:W-:Y:S01]  /*8ce0*/  SHF.R.U64 R49, R54, 0x10, R55 ;  /* 0x0000001036317819 */ /* 0x000fe20000001237 */
[C---:B------:R-:W-:Y:S01]  /*8cf0*/  FMUL.FTZ R66, R56.reuse, R60 ;  /* 0x0000003c38427220 */ /* 0x040fe20000410000 */
[----:B------:R-:W-:Y:S01]  /*8d00*/  SHF.R.U32.HI R63, RZ, 0x10, R63 ;  /* 0x00000010ff3f7819 */ /* 0x000fe2000001163f */
[-C--:B------:R-:W-:Y:S01]  /*8d10*/  FMUL.FTZ R56, R56, R50.reuse ;  /* 0x0000003238387220 */ /* 0x080fe20000410000 */
[----:B------:R-:W-:Y:S01]  /*8d20*/  SHF.R.U32.HI R55, RZ, 0x10, R55 ;  /* 0x00000010ff377819 */ /* 0x000fe20000011637 */
[----:B------:R-:W-:Y:S01]  /*8d30*/  FFMA.FTZ R50, R53, R50, -R66 ;  /* 0x0000003235327223 */ /* 0x000fe20000010842 */
[----:B------:R-:W-:Y:S01]  /*8d40*/  LOP3.LUT R57, R41, 0xffff0000, RZ, 0xc0, !PT ;  /* 0xffff000029397812 */ /* 0x000fe200078ec0ff */
[----:B------:R-:W-:Y:S01]  /*8d50*/  FFMA.FTZ R53, R53, R60, R56 ;  /* 0x0000003c35357223 */ /* 0x000fe20000010038 */
[----:B------:R-:W-:Y:S01]  /*8d60*/  LOP3.LUT R64, R64, 0xffff0000, RZ, 0xc0, !PT ;  /* 0xffff000040407812 */ /* 0x000fe200078ec0ff */
[----:B------:R-:W-:Y:S01]  /*8d70*/  IMAD.U32 R62, R43, 0x10000, RZ ;  /* 0x000100002b3e7824 */ /* 0x000fe200078e00ff */
[----:B------:R-:W-:Y:S01]  /*8d80*/  PRMT R63, R170, 0x5432, R63 ;  /* 0x00005432aa3f7816 */ /* 0x000fe2000000003f */
[----:B------:R-:W-:Y:S01]  /*8d90*/  IMAD.U32 R41, R40, 0x10000, RZ ;  /* 0x0001000028297824 */ /* 0x000fe200078e00ff */
[----:B------:R-:W-:Y:S01]  /*8da0*/  PRMT R55, R168, 0x5432, R55 ;  /* 0x00005432a8377816 */ /* 0x000fe20000000037 */
[----:B------:R-:W-:Y:S01]  /*8db0*/  FMUL.FTZ R67, R57, R64 ;  /* 0x0000004039437220 */ /* 0x000fe20000410000 */
[----:B------:R-:W-:Y:S01]  /*8dc0*/  LOP3.LUT R52, R52, 0xffff0000, RZ, 0xc0, !PT ;  /* 0xffff000034347812 */ /* 0x000fe200078ec0ff */
[----:B------:R-:W-:Y:S01]  /*8dd0*/  IMAD.U32 R65, R63, 0x10000, RZ ;  /* 0x000100003f417824 */ /* 0x000fe200078e00ff */
[----:B------:R-:W-:Y:S01]  /*8de0*/  LOP3.LUT R54, R37, 0xffff0000, RZ, 0xc0, !PT ;  /* 0xffff000025367812 */ /* 0x000fe200078ec0ff */
[----:B------:R-:W-:Y:S01]  /*8df0*/  IMAD.U32 R37, R36, 0x10000, RZ ;  /* 0x0001000024257824 */ /* 0x000fe200078e00ff */
[----:B------:R-:W-:Y:S01]  /*8e00*/  SHF.L.U32 R60, R55, 0x10, RZ ;  /* 0x00000010373c7819 */ /* 0x000fe200000006ff */
[-C--:B0-----:R-:W-:Y:S01]  /*8e10*/  FMUL.FTZ R85, R57, R52.reuse ;  /* 0x0000003439557220 */ /* 0x081fe20000410000 */
[----:B------:R-:W-:Y:S01]  /*8e20*/  LOP3.LUT R43, R43, 0xffff0000, RZ, 0xc0, !PT ;  /* 0xffff00002b2b7812 */ /* 0x000fe200078ec0ff */
[----:B------:R-:W-:Y:S01]  /*8e30*/  FFMA.FTZ R57, R54, R52, -R67 ;  /* 0x0000003436397223 */ /* 0x000fe20000010843 */
[CC--:B------:R-:W-:Y:S01]  /*8e40*/  FMUL.FTZ R52, R62.reuse, R65.reuse ;  /* 0x000000413e347220 */ /* 0x0c0fe20000410000 */
[----:B------:R-:W-:Y:S01]  /*8e50*/  LOP3.LUT R56, R63, 0xffff0000, RZ, 0xc0, !PT ;  /* 0xffff00003f387812 */ /* 0x000fe200078ec0ff */
[----:B------:R-:W-:Y:S01]  /*8e60*/  FMUL.FTZ R66, R62, R60 ;  /* 0x0000003c3e427220 */ /* 0x000fe20000410000 */
[----:B------:R-:W-:Y:S01]  /*8e70*/  PRMT R48, R169, 0x5410, R48 ;  /* 0x00005410a9307816 */ /* 0x000fe20000000030 */
[----:B------:R-:W-:Y:S01]  /*8e80*/  FFMA.FTZ R54, R54, R64, R85 ;  /* 0x0000004036367223 */ /* 0x000fe20000010055 */
[----:B------:R-:W-:Y:S01]  /*8e90*/  FFMA.FTZ R52, R59, R60, -R52 ;  /* 0x0000003c3b347223 */ /* 0x000fe20000010834 */
[----:B------:R-:W-:Y:S01]  /*8ea0*/  LOP3.LUT R62, R55, 0xffff0000, RZ, 0xc0, !PT ;  /* 0xffff0000373e7812 */ /* 0x000fe200078ec0ff */
[----:B------:R-:W-:Y:S01]  /*8eb0*/  FFMA.FTZ R59, R59, R65, R66 ;  /* 0x000000413b3b7223 */ /* 0x000fe20000010042 */
[----:B------:R-:W-:Y:S01]  /*8ec0*/  LOP3.LUT R39, R39, 0xffff0000, RZ, 0xc0, !PT ;  /* 0xffff000027277812 */ /* 0x000fe200078ec0ff */
[----:B------:R-:W-:Y:S01]  /*8ed0*/  IMAD.U32 R64, R171, 0x10000, RZ ;  /* 0x00010000ab407824 */ /* 0x000fe200078e00ff */
[----:B------:R-:W-:Y:S01]  /*8ee0*/  LOP3.LUT R40, R40, 0xffff0000, RZ, 0xc0, !PT ;  /* 0xffff000028287812 */ /* 0x000fe200078ec0ff */
[----:B------:R-:W-:Y:S01]  /*8ef0*/  FMUL.FTZ R66, R43, R56 ;  /* 0x000000382b427220 */ /* 0x000fe20000410000 */
[----:B------:R-:W-:Y:S01]  /*8f00*/  LOP3.LUT R171, R171, 0xffff0000, RZ, 0xc0, !PT ;  /* 0xffff0000abab7812 */ /* 0x000fe200078ec0ff */
[----:B------:R-:W-:-:S02]  /*8f10*/  IMAD.U32 R60, R48, 0x10000, RZ ;  /* 0x00010000303c7824 */ /* 0x000fc400078e00ff */
[-C--:B------:R-:W-:Y:S01]  /*8f20*/  FMUL.FTZ R84, R43, R62.reuse ;  /* 0x0000003e2b547220 */ /* 0x080fe20000410000 */
[----:B------:R-:W-:Y:S01]  /*8f30*/  LOP3.LUT R55, R48, 0xffff0000, RZ, 0xc0, !PT ;  /* 0xffff000030377812 */ /* 0x000fe200078ec0ff */
[----:B------:R-:W-:Y:S01]  /*8f40*/  FFMA.FTZ R43, R39, R62, -R66 ;  /* 0x0000003e272b7223 */ /* 0x000fe20000010842 */
[----:B------:R-:W-:Y:S01]  /*8f50*/  LOP3.LUT R36, R36, 0xffff0000, RZ, 0xc0, !PT ;  /* 0xffff000024247812 */ /* 0x000fe200078ec0ff */
[C---:B------:R-:W-:Y:S01]  /*8f60*/  FMUL.FTZ R62, R41.reuse, R64 ;  /* 0x00000040293e7220 */ /* 0x040fe20000410000 */
[----:B------:R-:W-:Y:S01]  /*8f70*/  PRMT R51, R170, 0x5410, R51 ;  /* 0x00005410aa337816 */ /* 0x000fe20000000033 */
[----:B------:R-:W-:Y:S01]  /*8f80*/  FMUL.FTZ R63, R40, R171 ;  /* 0x000000ab283f7220 */ /* 0x000fe20000410000 */
[----:B------:R-:W-:Y:S01]  /*8f90*/  PRMT R49, R168, 0x5410, R49 ;  /* 0x00005410a8317816 */ /* 0x000fe20000000031 */
[----:B------:R-:W-:Y:S01]  /*8fa0*/  FMUL.FTZ R41, R41, R60 ;  /* 0x0000003c29297220 */ /* 0x000fe20000410000 */
[----:B------:R-:W-:Y:S01]  /*8fb0*/  FFMA.FTZ R48, R39, R56, R84 ;  /* 0x0000003827307223 */ /* 0x000fe20000010054 */
[-C--:B------:R-:W-:Y:S01]  /*8fc0*/  FMUL.FTZ R65, R40, R55.reuse ;  /* 0x0000003728417220 */ /* 0x080fe20000410000 */
[----:B------:R-:W-:Y:S01]  /*8fd0*/  LOP3.LUT R61, R38, 0xffff0000, RZ, 0xc0, !PT ;  /* 0xffff0000263d7812 */ /* 0x000fe200078ec0ff */
[----:B------:R-:W-:Y:S01]  /*8fe0*/  FFMA.FTZ R39, R37, R60, -R62 ;  /* 0x0000003c25277223 */ /* 0x000fe2000001083e */
[----:B------:R-:W-:Y:S01]  /*8ff0*/  FFMA.FTZ R40, R36, R55, -R63 ;  /* 0x0000003724287223 */ /* 0x000fe2000001083f */
[----:B------:R-:W-:-:S02]  /*9000*/  IMAD.U32 R38, R42, 0x10000, RZ ;  /* 0x000100002a267824 */ /* 0x000fc400078e00ff */
[----:B------:R-:W-:Y:S01]  /*9010*/  FFMA.FTZ R37, R37, R64, R41 ;  /* 0x0000004025257223 */ /* 0x000fe20000010029 */
[----:B------:R-:W-:Y:S01]  /*9020*/  IMAD.U32 R55, R51, 0x10000, RZ ;  /* 0x0001000033377824 */ /* 0x000fe200078e00ff */
[----:B------:R-:W-:Y:S01]  /*9030*/  LOP3.LUT R42, R42, 0xffff0000, RZ, 0xc0, !PT ;  /* 0xffff00002a2a7812 */ /* 0x000fe200078ec0ff */
[----:B------:R-:W-:Y:S01]  /*9040*/  IMAD.U32 R41, R49, 0x10000, RZ ;  /* 0x0001000031297824 */ /* 0x000fe200078e00ff */
[----:B------:R-:W-:Y:S01]  /*9050*/  LOP3.LUT R51, R51, 0xffff0000, RZ, 0xc0, !PT ;  /* 0xffff000033337812 */ /* 0x000fe200078ec0ff */
[C---:B------:R-:W-:Y:S01]  /*9060*/  FMUL.FTZ R63, R38.reuse, R55 ;  /* 0x00000037263f7220 */ /* 0x040fe20000410000 */
[----:B------:R-:W-:Y:S01]  /*9070*/  LOP3.LUT R49, R49, 0xffff0000, RZ, 0xc0, !PT ;  /* 0xffff000031317812 */ /* 0x000fe200078ec0ff */
[----:B------:R-:W-:Y:S01]  /*9080*/  FMUL.FTZ R38, R38, R41 ;  /* 0x0000002926267220 */ /* 0x000fe20000410000 */
[----:B------:R-:W-:Y:S01]  /*9090*/  FFMA.FTZ R36, R36, R171, R65 ;  /* 0x000000ab24247223 */ /* 0x000fe20000010041 */
[----:B------:R-:W-:Y:S01]  /*90a0*/  FMUL.FTZ R56, R42, R51 ;  /* 0x000000332a387220 */ /* 0x000fe20000410000 */
[----:B------:R-:W-:Y:S01]  /*90b0*/  FFMA.FTZ R63, R58, R41, -R63 ;  /* 0x000000293a3f7223 */ /* 0x000fe2000001083f */
[----:B------:R-:W-:Y:S01]  /*90c0*/  FMUL.FTZ R42, R42, R49 ;  /* 0x000000312a2a7220 */ /* 0x000fe20000410000 */
[----:B------:R-:W-:Y:S01]  /*90d0*/  FFMA.FTZ R38, R58, R55, R38 ;  /* 0x000000373a267223 */ /* 0x000fe20000010026 */
[C---:B------:R-:W-:Y:S01]  /*90e0*/  FFMA.FTZ R56, R61.reuse, R49, -R56 ;  /* 0x000000313d387223 */ /* 0x040fe20000010838 */
[----:B------:R-:W-:Y:S01]  /*90f0*/  F2FP.BF16.F32.PACK_AB R39, R40, R39 ;  /* 0x000000272827723e */ /* 0x000fe200000010ff */
[----:B------:R-:W-:Y:S01]  /*9100*/  FFMA.FTZ R51, R61, R51, R42 ;  /* 0x000000333d337223 */ /* 0x000fe2000001002a */
[----:B------:R-:W-:-:S02]  /*9110*/  F2FP.BF16.F32.PACK_AB R43, R43, R52 ;  /* 0x000000342b2b723e */ /* 0x000fc400000010ff */
[----:B------:R-:W-:Y:S02]  /*9120*/  F2FP.BF16.F32.PACK_AB R42, R56, R63 ;  /* 0x0000003f382a723e */ /* 0x000fe400000010ff */
[----:B------:R-:W-:Y:S02]  /*9130*/  F2FP.BF16.F32.PACK_AB R50, R57, R50 ;  /* 0x000000323932723e */ /* 0x000fe400000010ff */
[----:B------:R-:W-:Y:S02]  /*9140*/  F2FP.BF16.F32.PACK_AB R48, R48, R59 ;  /* 0x0000003b3030723e */ /* 0x000fe400000010ff */
[----:B------:R-:W-:Y:S01]  /*9150*/  F2FP.BF16.F32.PACK_AB R51, R51, R38 ;  /* 0x000000263333723e */ /* 0x000fe200000010ff */
[----:B------:R-:W-:Y:S01]  /*9160*/  IMAD.MOV.U32 R38, RZ, RZ, R42 ;  /* 0x000000ffff267224 */ /* 0x000fe200078e002a */
[----:B------:R-:W-:Y:S01]  /*9170*/  F2FP.BF16.F32.PACK_AB R40, R36, R37 ;  /* 0x000000252428723e */ /* 0x000fe200000010ff */
[----:B------:R-:W-:Y:S01]  /*9180*/  IMAD.MOV.U32 R36, RZ, RZ, R39 ;  /* 0x000000ffff247224 */ /* 0x000fe200078e0027 */
[----:B------:R-:W-:Y:S01]  /*9190*/  F2FP.BF16.F32.PACK_AB R41, R54, R53 ;  /* 0x000000353629723e */ /* 0x000fe200000010ff */
[----:B------:R-:W-:-:S02]  /*91a0*/  IMAD.MOV.U32 R39, RZ, RZ, R43 ;  /* 0x000000ffff277224 */ /* 0x000fc400078e002b */
[----:B------:R-:W-:Y:S02]  /*91b0*/  IMAD.MOV.U32 R37, RZ, RZ, R50 ;  /* 0x000000ffff257224 */ /* 0x000fe400078e0032 */
[----:B------:R-:W-:Y:S02]  /*91c0*/  IMAD.MOV.U32 R42, RZ, RZ, R51 ;  /* 0x000000ffff2a7224 */ /* 0x000fe400078e0033 */
[----:B------:R-:W-:-:S07]  /*91d0*/  IMAD.MOV.U32 R43, RZ, RZ, R48 ;  /* 0x000000ffff2b7224 */ /* 0x000fce00078e0030 */
.L_x_737:
[----:B------:R-:W-:Y:S05]  /*91e0*/  BSYNC B2 ;  /* 0x0000000000027941 */ /* 0x000fea0003800000 */
.L_x_736:
[----:B------:R-:W-:Y:S02]  /*91f0*/  ULDC.64 UR4, c[0x0][0x208] ;  /* 0x0000820000047ab9 */ /* 0x000fe40000000a00 */
[----:B--2---:R4:W-:Y:S04]  /*9200*/  STG.E.128 desc[UR4][R44.64], R36 ;  /* 0x000000242c007986 */ /* 0x0049e8000c101d04 */
[----:B---3--:R4:W-:Y:S02]  /*9210*/  @!P3 STG.E.128 desc[UR4][R46.64], R40 ;  /* 0x000000282e00b986 */ /* 0x0089e4000c101d04 */
.L_x_731:
[----:B------:R-:W-:Y:S05]  /*9220*/  BSYNC B1 ;  /* 0x0000000000017941 */ /* 0x000fea0003800000 */
.L_x_730:
[-C--:B--2-4-:R-:W-:Y:S02]  /*9230*/  IMAD R36, R146, R122.reuse, RZ ;  /* 0x0000007a92247224 */ /* 0x094fe400078e02ff */
[----:B------:R-:W-:-:S04]  /*9240*/  IMAD.WIDE.U32 R124, R237, R122, R124 ;  /* 0x0000007aed7c7225 */ /* 0x000fc800078e007c */
[----:B---3--:R-:W-:Y:S01]  /*9250*/  IMAD R49, R237, R123, R36 ;  /* 0x0000007bed317224 */ /* 0x008fe200078e0224 */
[----:B------:R-:W-:Y:S06]  /*9260*/  @P4 BRA `(.L_x_698) ;  /* 0x00000014000c4947 */ /* 0x000fec0003800000 */
[----:B------:R-:W-:Y:S01]  /*9270*/  ISETP.NE.AND P3, PT, R26, RZ, PT ;  /* 0x000000ff1a00720c */ /* 0x000fe20003f65270 */
[----:B------:R-:W-:Y:S01]  /*9280*/  BSSY B1, `(.L_x_738) ;  /* 0x0000081000017945 */ /* 0x000fe20003800000 */
[----:B------:R-:W-:-:S11]  /*9290*/  IMAD.IADD R49, R125, 0x1, R49 ;  /* 0x000000017d317824 */ /* 0x000fd600078e0231 */
[----:B------:R-:W-:Y:S05]  /*92a0*/  @!P3 BRA `(.L_x_739) ;  /* 0x0000000400f8b947 */ /* 0x000fea0003800000 */
[----:B------:R-:W-:Y:S01]  /*92b0*/  SEL R36, R118, R148, !P0 ;  /* 0x0000009476247207 */ /* 0x000fe20004000000 */
[----:B------:R-:W-:Y:S01]  /*92c0*/  BSSY B2, `(.L_x_740) ;  /* 0x0000079000027945 */ /* 0x000fe20003800000 */
[----:B------:R-:W-:Y:S02]  /*92d0*/  SHF.R.U32.HI R39, RZ, 0x3, R224 ;  /* 0x00000003ff277819 */ /* 0x000fe400000116e0 */
[----:B------:R-:W-:Y:S02]  /*92e0*/  SHF.R.S32.HI R37, RZ, 0x1f, R36 ;  /* 0x0000001fff257819 */ /* 0x000fe40000011424 */
[----:B------:R-:W-:Y:S02]  /*92f0*/  IADD3 R38, P4, P5, R96, R124, R13 ;  /* 0x0000007c60267210 */ /* 0x000fe40007d9e00d */
[----:B------:R-:W-:-:S04]  /*9300*/  LEA.HI R37, R37, R36, RZ, 0x4 ;  /* 0x0000002425257211 */ /* 0x000fc800078f20ff */
[----:B------:R-:W-:-:S04]  /*9310*/  LEA.HI.SX32 R37, R37, R14, 0x1c ;  /* 0x0000000e25257211 */ /* 0x000fc800078fe2ff */
[----:B------:R-:W-:Y:S01]  /*9320*/  SHF.R.S32.HI R36, RZ, 0x1f, R37 ;  /* 0x0000001fff247819 */ /* 0x000fe20000011425 */
[----:B------:R-:W-:-:S03]  /*9330*/  IMAD.SHL.U32 R47, R37, 0x8, RZ ;  /* 0x00000008252f7824 */ /* 0x000fc600078e00ff */
[----:B------:R-:W-:Y:S02]  /*9340*/  LEA.HI R36, R36, R37, RZ, 0x3 ;  /* 0x0000002524247211 */ /* 0x000fe400078f18ff */
[----:B------:R-:W-:Y:S02]  /*9350*/  ISETP.GE.AND P3, PT, R47, R145, PT ;  /* 0x000000912f00720c */ /* 0x000fe40003f66270 */
[----:B------:R-:W-:Y:S02]  /*9360*/  SHF.R.S32.HI R40, RZ, 0x3, R36 ;  /* 0x00000003ff287819 */ /* 0x000fe40000011424 */
[----:B------:R-:W-:-:S03]  /*9370*/  LOP3.LUT R36, R224, 0x38, R47, 0xf8, !PT ;  /* 0x00000038e0247812 */ /* 0x000fc600078ef82f */
[----:B------:R-:W-:Y:S01]  /*9380*/  IMAD R37, R40, 0x1400, R227 ;  /* 0x0000140028257824 */ /* 0x000fe200078e02e3 */
[----:B------:R-:W-:Y:S02]  /*9390*/  LOP3.LUT R36, R36, R39, RZ, 0x3c, !PT ;  /* 0x0000002724247212 */ /* 0x000fe400078e3cff */
[----:B------:R-:W-:Y:S02]  /*93a0*/  IADD3.X R39, R92, R49, R7, P4, P5 ;  /* 0x000000315c277210 */ /* 0x000fe400027ea407 */
[C---:B------:R-:W-:Y:S01]  /*93b0*/  LEA R44, P4, R38.reuse, R116, 0x1 ;  /* 0x00000074262c7211 */ /* 0x040fe200078808ff */
[----:B------:R-:W-:Y:S01]  /*93c0*/  IMAD.IADD R36, R37, 0x1, R36 ;  /* 0x0000000125247824 */ /* 0x000fe200078e0224 */
[----:B------:R-:W-:Y:S01]  /*93d0*/  @!P3 SHF.R.S32.HI R48, RZ, 0x1f, R47 ;  /* 0x0000001fff30b819 */ /* 0x000fe2000001142f */
[C---:B------:R-:W-:Y:S01]  /*93e0*/  IMAD R37, R19.reuse, 0x5000, R133 ;  /* 0x0000500013257824 */ /* 0x040fe200078e0285 */
[----:B------:R-:W-:Y:S01]  /*93f0*/  LEA.HI.X R45, R38, R117, R39, 0x1, P4 ;  /* 0x00000075262d7211 */ /* 0x000fe200020f0c27 */
[----:B------:R-:W-:Y:S01]  /*9400*/  IMAD R39, R19, 0x5000, R36 ;  /* 0x0000500013277824 */ /* 0x000fe200078e0224 */
[----:B------:R-:W-:Y:S01]  /*9410*/  @!P3 IADD3 R47, P4, P5, R96, R124, R47 ;  /* 0x0000007c602fb210 */ /* 0x000fe20007d9e02f */
[----:B------:R-:W-:-:S02]  /*9420*/  IMAD R37, R37, 0x2, R18 ;  /* 0x0000000225257824 */ /* 0x000fc400078e0212 */
[----:B------:R-:W-:Y:S01]  /*9430*/  IMAD R40, R39, 0x2, R18 ;  /* 0x0000000227287824 */ /* 0x000fe200078e0212 */
[----:B------:R-:W-:Y:S02]  /*9440*/  @!P3 IADD3.X R48, R92, R49, R48, P4, P5 ;  /* 0x000000315c30b210 */ /* 0x000fe400027ea430 */
[----:B------:R-:W-:Y:S01]  /*9450*/  ISETP.GE.AND P5, PT, R16, R115, PT ;  /* 0x000000731000720c */ /* 0x000fe20003fa6270 */
[----:B------:R-:W2:Y:S01]  /*9460*/  LDS.128 R36, [R37+0x24400] ;  /* 0x0244000025247984 */ /* 0x000ea20000000c00 */
[----:B------:R-:W-:-:S03]  /*9470*/  @!P3 LEA R46, P4, R47, R116, 0x1 ;  /* 0x000000742f2eb211 */ /* 0x000fc600078808ff */
[----:B------:R-:W3:Y:S01]  /*9480*/  LDS.128 R40, [R40+0x24400] ;  /* 0x0244000028287984 */ /* 0x000ee20000000c00 */
[----:B------:R-:W-:-:S07]  /*9490*/  @!P3 LEA.HI.X R47, R47, R117, R48, 0x1, P4 ;  /* 0x000000752f2fb211 */ /* 0x000fce00020f0c30 */
[----:B------:R-:W-:Y:S05]  /*94a0*/  @P5 BRA `(.L_x_741) ;  /* 0x0000000400685947 */ /* 0x000fea0003800000 */
[----:B------:R-:W-:Y:S01]  /*94b0*/  SHF.R.U64 R61, R74, 0x10, R75 ;  /* 0x000000104a3d7819 */ /* 0x000fe2000000124b */
[----:B---3--:R-:W-:Y:S01]  /*94c0*/  IMAD.U32 R60, R41, 0x10000, RZ ;  /* 0x00010000293c7824 */ /* 0x008fe200078e00ff */
[----:B------:R-:W-:Y:S01]  /*94d0*/  SHF.R.U64 R62, R80, 0x10, R81 ;  /* 0x00000010503e7819 */ /* 0x000fe20000001251 */
[----:B------:R-:W-:Y:S01]  /*94e0*/  IMAD.U32 R59, R43, 0x10000, RZ ;  /* 0x000100002b3b7824 */ /* 0x000fe200078e00ff */
[----:B------:R-:W-:Y:S01]  /*94f0*/  SHF.R.U64 R56, R72, 0x10, R73 ;  /* 0x0000001048387819 */ /* 0x000fe20000001249 */
[----:B--2---:R-:W-:Y:S01]  /*9500*/  IMAD.U32 R52, R37, 0x10000, RZ ;  /* 0x0001000025347824 */ /* 0x004fe200078e00ff */
[----:B------:R-:W-:Y:S01]  /*9510*/  SHF.R.U32.HI R80, RZ, 0x10, R81 ;  /* 0x00000010ff507819 */ /* 0x000fe20000011651 */
[----:B------:R-:W-:Y:S01]  /*9520*/  IMAD.U32 R58, R39, 0x10000, RZ ;  /* 0x00010000273a7824 */ /* 0x000fe200078e00ff */
[----:B------:R-:W-:Y:S01]  /*9530*/  SHF.R.U32.HI R72, RZ, 0x10, R73 ;  /* 0x00000010ff487819 */ /* 0x000fe20000011649 */
[----:B------:R-:W-:Y:S01]  /*9540*/  IMAD.U32 R50, R40, 0x10000, RZ ;  /* 0x0001000028327824 */ /* 0x000fe200078e00ff */
[----:B------:R-:W-:Y:S01]  /*9550*/  LOP3.LUT R54, R41, 0xffff0000, RZ, 0xc0, !PT ;  /* 0xffff000029367812 */ /* 0x000fe200078ec0ff */
[----:B------:R-:W-:Y:S01]  /*9560*/  IMAD.U32 R48, R36, 0x10000, RZ ;  /* 0x0001000024307824 */ /* 0x000fe200078e00ff */
[----:B------:R-:W-:-:S02]  /*9570*/  PRMT R41, R154, 0x5410, R61 ;  /* 0x000054109a297816 */ /* 0x000fc4000000003d */
[----:B------:R-:W-:Y:S02]  /*9580*/  PRMT R56, R155, 0x5410, R56 ;  /* 0x000054109b387816 */ /* 0x000fe40000000038 */
[----:B------:R-:W-:Y:S02]  /*9590*/  PRMT R61, R167, 0x5432, R80 ;  /* 0x00005432a73d7816 */ /* 0x000fe40000000050 */
[--C-:B------:R-:W-:Y:S02]  /*95a0*/  SHF.R.U64 R53, R82, 0x10, R83.reuse ;  /* 0x0000001052357819 */ /* 0x100fe40000001253 */
[----:B------:R-:W-:Y:S01]  /*95b0*/  PRMT R155, R155, 0x5432, R72 ;  /* 0x000054329b9b7816 */ /* 0x000fe20000000048 */
[----:B------:R-:W-:Y:S01]  /*95c0*/  IMAD.U32 R63, R61, 0x10000, RZ ;  /* 0x000100003d3f7824 */ /* 0x000fe200078e00ff */
[----:B------:R-:W-:Y:S02]  /*95d0*/  SHF.R.U32.HI R83, RZ, 0x10, R83 ;  /* 0x00000010ff537819 */ /* 0x000fe40000011653 */
[----:B------:R-:W-:Y:S01]  /*95e0*/  SHF.R.U32.HI R75, RZ, 0x10, R75 ;  /* 0x00000010ff4b7819 */ /* 0x000fe2000001164b */
[----:B------:R-:W-:Y:S01]  /*95f0*/  FMUL.FTZ R65, R60, R63 ;  /* 0x0000003f3c417220 */ /* 0x000fe20000410000 */
[----:B------:R-:W-:Y:S01]  /*9600*/  LOP3.LUT R55, R43, 0xffff0000, RZ, 0xc0, !PT ;  /* 0xffff00002b377812 */ /* 0x000fe200078ec0ff */
[----:B------:R-:W-:Y:S01]  /*9610*/  IMAD.U32 R43, R155, 0x10000, RZ ;  /* 0x000100009b2b7824 */ /* 0x000fe200078e00ff */
[----:B------:R-:W-:-:S02]  /*9620*/  PRMT R53, R156, 0x5410, R53 ;  /* 0x000054109c357816 */ /* 0x000fc40000000035 */
[----:B------:R-:W-:Y:S01]  /*9630*/  PRMT R156, R156, 0x5432, R83 ;  /* 0x000054329c9c7816 */ /* 0x000fe20000000053 */
[-C--:B------:R-:W-:Y:S01]  /*9640*/  FMUL.FTZ R67, R60, R43.reuse ;  /* 0x0000002b3c437220 */ /* 0x080fe20000410000 */
[----:B------:R-:W-:Y:S01]  /*9650*/  PRMT R154, R154, 0x5432, R75 ;  /* 0x000054329a9a7816 */ /* 0x000fe2000000004b */
[C---:B------:R-:W-:Y:S01]  /*9660*/  FFMA.FTZ R43, R52.reuse, R43, -R65 ;  /* 0x0000002b342b7223 */ /* 0x040fe20000010841 */
[----:B------:R-:W-:Y:S01]  /*9670*/  LOP3.LUT R61, R61, 0xffff0000, RZ, 0xc0, !PT ;  /* 0xffff00003d3d7812 */ /* 0x000fe200078ec0ff */
[----:B------:R-:W-:Y:S01]  /*9680*/  FFMA.FTZ R52, R52, R63, R67 ;  /* 0x0000003f34347223 */ /* 0x000fe20000010043 */
[----:B------:R-:W-:Y:S01]  /*9690*/  PRMT R167, R167, 0x5410, R62 ;  /* 0x00005410a7a77816 */ /* 0x000fe2000000003e */
[----:B------:R-:W-:Y:S01]  /*96a0*/  IMAD.U32 R62, R156, 0x10000, RZ ;  /* 0x000100009c3e7824 */ /* 0x000fe200078e00ff */
[----:B------:R-:W-:Y:S01]  /*96b0*/  LOP3.LUT R155, R155, 0xffff0000, RZ, 0xc0, !PT ;  /* 0xffff00009b9b7812 */ /* 0x000fe200078ec0ff */
[----:B------:R-:W-:Y:S01]  /*96c0*/  IMAD.U32 R60, R154, 0x10000, RZ ;  /* 0x000100009a3c7824 */ /* 0x000fe200078e00ff */
[----:B------:R-:W-:Y:S01]  /*96d0*/  LOP3.LUT R57, R37, 0xffff0000, RZ, 0xc0, !PT ;  /* 0xffff000025397812 */ /* 0x000fe200078ec0ff */
[C---:B------:R-:W-:Y:S01]  /*96e0*/  FMUL.FTZ R64, R54.reuse, R61 ;  /* 0x0000003d36407220 */ /* 0x040fe20000410000 */
[C---:B------:R-:W-:Y:S01]  /*96f0*/  FMUL.FTZ R63, R59.reuse, R62 ;  /* 0x0000003e3b3f7220 */ /* 0x040fe20000410000 */
[-C--:B------:R-:W-:Y:S01]  /*9700*/  FMUL.FTZ R66, R54, R155.reuse ;  /* 0x0000009b36427220 */ /* 0x080fe20000410000 */
[-C--:B------:R-:W-:Y:S01]  /*9710*/  FMUL.FTZ R59, R59, R60.reuse ;  /* 0x0000003c3b3b7220 */ /* 0x080fe20000410000 */
[C---:B------:R-:W-:Y:S01]  /*9720*/  FFMA.FTZ R54, R57.reuse, R155, -R64 ;  /* 0x0000009b39367223 */ /* 0x040fe20000010840 */
[----:B------:R-:W-:Y:S01]  /*9730*/  LOP3.LUT R156, R156, 0xffff0000, RZ, 0xc0, !PT ;  /* 0xffff00009c9c7812 */ /* 0x000fe200078ec0ff */
[----:B------:R-:W-:Y:S01]  /*9740*/  FFMA.FTZ R57, R57, R61, R66 ;  /* 0x0000003d39397223 */ /* 0x000fe20000010042 */
[----:B------:R-:W-:Y:S01]  /*9750*/  FFMA.FTZ R60, R58, R60, -R63 ;  /* 0x0000003c3a3c7223 */ /* 0x000fe2000001083f */
[----:B------:R-:W-:Y:S01]  /*9760*/  LOP3.LUT R154, R154, 0xffff0000, RZ, 0xc0, !PT ;  /* 0xffff00009a9a7812 */ /* 0x000fe200078ec0ff */
[----:B------:R-:W-:Y:S01]  /*9770*/  FFMA.FTZ R58, R58, R62, R59 ;  /* 0x0000003e3a3a7223 */ /* 0x000fe2000001003b */
[----:B------:R-:W-:Y:S01]  /*9780*/  IMAD.U32 R61, R167, 0x10000, RZ ;  /* 0x00010000a73d7824 */ /* 0x000fe200078e00ff */
[----:B------:R-:W-:Y:S01]  /*9790*/  LOP3.LUT R51, R39, 0xffff0000, RZ, 0xc0, !PT ;  /* 0xffff000027337812 */ /* 0x000fe200078ec0ff */
[----:B------:R-:W-:-:S02]  /*97a0*/  IMAD.U32 R59, R56, 0x10000, RZ ;  /* 0x00010000383b7824 */ /* 0x000fc400078e00ff */
[C---:B------:R-:W-:Y:S01]  /*97b0*/  FMUL.FTZ R62, R55.reuse, R156 ;  /* 0x0000009c373e7220 */ /* 0x040fe20000410000 */
[-C--:B------:R-:W-:Y:S01]  /*97c0*/  FMUL.FTZ R64, R55, R154.reuse ;  /* 0x0000009a37407220 */ /* 0x080fe20000410000 */
[----:B------:R-:W-:Y:S01]  /*97d0*/  FMUL.FTZ R63, R50, R61 ;  /* 0x0000003d323f7220 */ /* 0x000fe20000410000 */
[----:B------:R-:W-:Y:S01]  /*97e0*/  LOP3.LUT R40, R40, 0xffff0000, RZ, 0xc0, !PT ;  /* 0xffff000028287812 */ /* 0x000fe200078ec0ff */
[-C--:B------:R-:W-:Y:S01]  /*97f0*/  FMUL.FTZ R50, R50, R59.reuse ;  /* 0x0000003b32327220 */ /* 0x080fe20000410000 */
[----:B------:R-:W-:Y:S01]  /*9800*/  LOP3.LUT R167, R167, 0xffff0000, RZ, 0xc0, !PT ;  /* 0xffff0000a7a77812 */ /* 0x000fe200078ec0ff */
[----:B------:R-:W-:Y:S01]  /*9810*/  IMAD.U32 R37, R38, 0x10000, RZ ;  /* 0x0001000026257824 */ /* 0x000fe200078e00ff */
[----:B------:R-:W-:Y:S01]  /*9820*/  LOP3.LUT R55, R56, 0xffff0000, RZ, 0xc0, !PT ;  /* 0xffff000038377812 */ /* 0x000fe200078ec0ff */
[C---:B------:R-:W-:Y:S01]  /*9830*/  FFMA.FTZ R65, R51.reuse, R154, -R62 ;  /* 0x0000009a33417223 */ /* 0x040fe2000001083e */
[----:B------:R-:W-:Y:S01]  /*9840*/  LOP3.LUT R36, R36, 0xffff0000, RZ, 0xc0, !PT ;  /* 0xffff000024247812 */ /* 0x000fe200078ec0ff */
[----:B------:R-:W-:Y:S01]  /*9850*/  FFMA.FTZ R67, R51, R156, R64 ;  /* 0x0000009c33437223 */ /* 0x000fe20000010040 */
[----:B------:R-:W-:Y:S01]  /*9860*/  LOP3.LUT R39, R38, 0xffff0000, RZ, 0xc0, !PT ;  /* 0xffff000026277812 */ /* 0x000fe200078ec0ff */
[C---:B------:R-:W-:Y:S01]  /*9870*/  FFMA.FTZ R63, R48.reuse, R59, -R63 ;  /* 0x0000003b303f7223 */ /* 0x040fe2000001083f */
[----:B------:R-:W-:Y:S01]  /*9880*/  FFMA.FTZ R50, R48, R61, R50 ;  /* 0x0000003d30327223 */ /* 0x000fe20000010032 */
[----:B------:R-:W-:-:S02]  /*9890*/  IMAD.U32 R38, R42, 0x10000, RZ ;  /* 0x000100002a267824 */ /* 0x000fc400078e00ff */
[C---:B------:R-:W-:Y:S01]  /*98a0*/  FMUL.FTZ R51, R40.reuse, R167 ;  /* 0x000000a728337220 */ /* 0x040fe20000410000 */
[-C--:B------:R-:W-:Y:S01]  /*98b0*/  FMUL.FTZ R59, R40, R55.reuse ;  /* 0x00000037283b7220 */ /* 0x080fe20000410000 */
[----:B------:R-:W-:Y:S01]  /*98c0*/  IMAD.U32 R48, R53, 0x10000, RZ ;  /* 0x0001000035307824 */ /* 0x000fe200078e00ff */
[----:B------:R-:W-:Y:S01]  /*98d0*/  LOP3.LUT R42, R42, 0xffff0000, RZ, 0xc0, !PT ;  /* 0xffff00002a2a7812 */ /* 0x000fe200078ec0ff */
[----:B------:R-:W-:Y:S01]  /*98e0*/  IMAD.U32 R40, R41, 0x10000, RZ ;  /* 0x0001000029287824 */ /* 0x000fe200078e00ff */
[----:B------:R-:W-:Y:S01]  /*98f0*/  LOP3.LUT R53, R53, 0xffff0000, RZ, 0xc0, !PT ;  /* 0xffff000035357812 */ /* 0x000fe200078ec0ff */
[C---:B------:R-:W-:Y:S01]  /*9900*/  FFMA.FTZ R56, R36.reuse, R55, -R51 ;  /* 0x0000003724387223 */ /* 0x040fe20000010833 */
[----:B------:R-:W-:Y:S01]  /*9910*/  LOP3.LUT R41, R41, 0xffff0000, RZ, 0xc0, !PT ;  /* 0xffff000029297812 */ /* 0x000fe200078ec0ff */
[----:B------:R-:W-:Y:S01]  /*9920*/  FFMA.FTZ R59, R36, R167, R59 ;  /* 0x000000a7243b7223 */ /* 0x000fe2000001003b */
[C---:B------:R-:W-:Y:S01]  /*9930*/  FMUL.FTZ R36, R38.reuse, R48 ;  /* 0x0000003026247220 */ /* 0x040fe20000410000 */
[-C--:B------:R-:W-:Y:S01]  /*9940*/  FMUL.FTZ R51, R38, R40.reuse ;  /* 0x0000002826337220 */ /* 0x080fe20000410000 */
        /* <DEDUP_REMOVED lines=13> */
[----:B------:R-:W-:Y:S02]  /*9a20*/  F2FP.BF16.F32.PACK_AB R43, R67, R58 ;  /* 0x0000003a432b723e */ /* 0x000fe400000010ff */
[----:B------:R-:W-:-:S02]  /*9a30*/  F2FP.BF16.F32.PACK_AB R40, R59, R50 ;  /* 0x000000323b28723e */ /* 0x000fc400000010ff */
[----:B------:R-:W-:-:S07]  /*9a40*/  F2FP.BF16.F32.PACK_AB R42, R42, R51 ;  /* 0x000000332a2a723e */ /* 0x000fce00000010ff */
.L_x_741:
[----:B------:R-:W-:Y:S05]  /*9a50*/  BSYNC B2 ;  /* 0x0000000000027941 */ /* 0x000fea0003800000 */
.L_x_740:
[----:B------:R-:W-:Y:S02]  /*9a60*/  ULDC.64 UR4, c[0x0][0x208] ;  /* 0x0000820000047ab9 */ /* 0x000fe40000000a00 */
[----:B--2---:R2:W-:Y:S04]  /*9a70*/  STG.E.128 desc[UR4][R44.64], R36 ;  /* 0x000000242c007986 */ /* 0x0045e8000c101d04 */
[----:B---3--:R2:W-:Y:S02]  /*9a80*/  @!P3 STG.E.128 desc[UR4][R46.64], R40 ;  /* 0x000000282e00b986 */ /* 0x0085e4000c101d04 */
.L_x_739:
[----:B------:R-:W-:Y:S05]  /*9a90*/  BSYNC B1 ;  /* 0x0000000000017941 */ /* 0x000fea0003800000 */
.L_x_738:
[----:B------:R-:W-:-:S13]  /*9aa0*/  ISETP.NE.AND P3, PT, R10, RZ, PT ;  /* 0x000000ff0a00720c */ /* 0x000fda0003f65270 */
[----:B------:R-:W-:Y:S05]  /*9ab0*/  @!P3 BRA `(.L_x_698) ;  /* 0x0000000800f8b947 */ /* 0x000fea0003800000 */
[----:B------:R-:W-:Y:S01]  /*9ac0*/  SEL R148, R118, R148, !P1 ;  /* 0x0000009476947207 */ /* 0x000fe20004800000 */
[----:B------:R-:W-:Y:S01]  /*9ad0*/  BSSY B1, `(.L_x_742) ;  /* 0x0000073000017945 */ /* 0x000fe20003800000 */
[----:B--2---:R-:W-:Y:S02]  /*9ae0*/  SHF.R.U32.HI R39, RZ, 0x3, R224 ;  /* 0x00000003ff277819 */ /* 0x004fe400000116e0 */
[----:B------:R-:W-:Y:S02]  /*9af0*/  SHF.R.S32.HI R37, RZ, 0x1f, R148 ;  /* 0x0000001fff257819 */ /* 0x000fe40000011494 */
[----:B------:R-:W-:Y:S02]  /*9b00*/  IADD3 R45, P3, P4, R96, R124, R11 ;  /* 0x0000007c602d7210 */ /* 0x000fe40007c7e00b */
[----:B------:R-:W-:Y:S02]  /*9b10*/  LEA.HI R37, R37, R148, RZ, 0x4 ;  /* 0x0000009425257211 */ /* 0x000fe400078f20ff */
[----:B------:R-:W-:-:S02]  /*9b20*/  IADD3.X R46, R92, R49, R6, P3, P4 ;  /* 0x000000315c2e7210 */ /* 0x000fc40001fe8406 */
[----:B------:R-:W-:Y:S02]  /*9b30*/  LEA.HI.SX32 R37, R37, R12, 0x1c ;  /* 0x0000000c25257211 */ /* 0x000fe400078fe2ff */
[----:B------:R-:W-:Y:S02]  /*9b40*/  ISETP.GE.AND P4, PT, R213, R115, PT ;  /* 0x00000073d500720c */ /* 0x000fe40003f86270 */
[----:B------:R-:W-:Y:S01]  /*9b50*/  SHF.R.S32.HI R36, RZ, 0x1f, R37 ;  /* 0x0000001fff247819 */ /* 0x000fe20000011425 */
[----:B------:R-:W-:Y:S01]  /*9b60*/  IMAD.SHL.U32 R47, R37, 0x8, RZ ;  /* 0x00000008252f7824 */ /* 0x000fe200078e00ff */
[C---:B------:R-:W-:Y:S02]  /*9b70*/  LEA R44, P3, R45.reuse, R116, 0x1 ;  /* 0x000000742d2c7211 */ /* 0x040fe400078608ff */
[----:B------:R-:W-:Y:S02]  /*9b80*/  LEA.HI R36, R36, R37, RZ, 0x3 ;  /* 0x0000002524247211 */ /* 0x000fe400078f18ff */
[----:B------:R-:W-:-:S02]  /*9b90*/  LEA.HI.X R45, R45, R117, R46, 0x1, P3 ;  /* 0x000000752d2d7211 */ /* 0x000fc400018f0c2e */
[----:B------:R-:W-:Y:S02]  /*9ba0*/  SHF.R.S32.HI R38, RZ, 0x3, R36 ;  /* 0x00000003ff267819 */ /* 0x000fe40000011424 */
[----:B------:R-:W-:-:S03]  /*9bb0*/  LOP3.LUT R36, R224, 0x38, R47, 0xf8, !PT ;  /* 0x00000038e0247812 */ /* 0x000fc600078ef82f */
[----:B------:R-:W-:Y:S01]  /*9bc0*/  IMAD R37, R38, 0x1400, R227 ;  /* 0x0000140026257824 */ /* 0x000fe200078e02e3 */
[----:B------:R-:W-:-:S05]  /*9bd0*/  LOP3.LUT R36, R36, R39, RZ, 0x3c, !PT ;  /* 0x0000002724247212 */ /* 0x000fca00078e3cff */
[----:B------:R-:W-:Y:S02]  /*9be0*/  IMAD.IADD R36, R37, 0x1, R36 ;  /* 0x0000000125247824 */ /* 0x000fe400078e0224 */
[C---:B------:R-:W-:Y:S02]  /*9bf0*/  IMAD R37, R19.reuse, 0x5000, R132 ;  /* 0x0000500013257824 */ /* 0x040fe400078e0284 */
[----:B------:R-:W-:Y:S02]  /*9c00*/  IMAD R39, R19, 0x5000, R36 ;  /* 0x0000500013277824 */ /* 0x000fe400078e0224 */
[--C-:B------:R-:W-:Y:S02]  /*9c10*/  IMAD R37, R37, 0x2, R18.reuse ;  /* 0x0000000225257824 */ /* 0x100fe400078e0212 */
[----:B------:R-:W-:-:S04]  /*9c20*/  IMAD R40, R39, 0x2, R18 ;  /* 0x0000000227287824 */ /* 0x000fc800078e0212 */
[----:B------:R-:W2:Y:S04]  /*9c30*/  LDS.128 R36, [R37+0x24400] ;  /* 0x0244000025247984 */ /* 0x000ea80000000c00 */
[----:B------:R-:W3:Y:S01]  /*9c40*/  LDS.128 R40, [R40+0x24400] ;  /* 0x0244000028287984 */ /* 0x000ee20000000c00 */
        /* <DEDUP_REMOVED lines=9> */
[----:B------:R-:W-:Y:S01]  /*9ce0*/  PRMT R56, R151, 0x5432, R56 ;  /* 0x0000543297387816 */ /* 0x000fe20000000038 */
[----:B------:R-:W-:Y:S01]  /*9cf0*/  IMAD.U32 R46, R36, 0x10000, RZ ;  /* 0x00010000242e7824 */ /* 0x000fe200078e00ff */
[----:B------:R-:W-:-:S02]  /*9d00*/  PRMT R59, R153, 0x5432, R76 ;  /* 0x00005432993b7816 */ /* 0x000fc4000000004c */
[----:B------:R-:W-:Y:S02]  /*9d10*/  SHF.R.U64 R57, R70, 0x10, R71 ;  /* 0x0000001046397819 */ /* 0x000fe40000001247 */
[----:B------:R-:W-:Y:S01]  /*9d20*/  PRMT R151, R151, 0x5410, R68 ;  /* 0x0000541097977816 */ /* 0x000fe20000000044 */
[----:B------:R-:W-:Y:S01]  /*9d30*/  IMAD.U32 R60, R59, 0x10000, RZ ;  /* 0x000100003b3c7824 */ /* 0x000fe200078e00ff */
[--C-:B------:R-:W-:Y:S02]  /*9d40*/  SHF.R.U64 R61, R78, 0x10, R79.reuse ;  /* 0x000000104e3d7819 */ /* 0x100fe4000000124f */
[----:B------:R-:W-:Y:S01]  /*9d50*/  SHF.R.U32.HI R79, RZ, 0x10, R79 ;  /* 0x00000010ff4f7819 */ /* 0x000fe2000001164f */
[----:B------:R-:W-:Y:S01]  /*9d60*/  FMUL.FTZ R63, R53, R60 ;  /* 0x0000003c353f7220 */ /* 0x000fe20000410000 */
[----:B------:R-:W-:Y:S01]  /*9d70*/  PRMT R58, R152, 0x5432, R57 ;  /* 0x00005432983a7816 */ /* 0x000fe20000000039 */
[----:B------:R-:W-:Y:S01]  /*9d80*/  IMAD.U32 R57, R151, 0x10000, RZ ;  /* 0x0001000097397824 */ /* 0x000fe200078e00ff */
[----:B------:R-:W-:-:S02]  /*9d90*/  SHF.R.U32.HI R71, RZ, 0x10, R71 ;  /* 0x00000010ff477819 */ /* 0x000fc40000011647 */
[C---:B------:R-:W-:Y:S01]  /*9da0*/  PRMT R61, R150.reuse, 0x5432, R61 ;  /* 0x00005432963d7816 */ /* 0x040fe2000000003d */
[-C--:B------:R-:W-:Y:S01]  /*9db0*/  FMUL.FTZ R53, R53, R57.reuse ;  /* 0x0000003935357220 */ /* 0x080fe20000410000 */
[----:B------:R-:W-:Y:S01]  /*9dc0*/  PRMT R150, R150, 0x5410, R79 ;  /* 0x0000541096967816 */ /* 0x000fe2000000004f */
[----:B------:R-:W-:Y:S01]  /*9dd0*/  FFMA.FTZ R63, R48, R57, -R63 ;  /* 0x00000039303f7223 */ /* 0x000fe2000001083f */
[----:B------:R-:W-:Y:S01]  /*9de0*/  PRMT R152, R152, 0x5410, R71 ;  /* 0x0000541098987816 */ /* 0x000fe20000000047 */
[----:B------:R-:W-:Y:S01]  /*9df0*/  FFMA.FTZ R60, R48, R60, R53 ;  /* 0x0000003c303c7223 */ /* 0x000fe20000010035 */
[----:B------:R-:W-:Y:S01]  /*9e00*/  LOP3.LUT R54, R41, 0xffff0000, RZ, 0xc0, !PT ;  /* 0xffff000029367812 */ /* 0x000fe200078ec0ff */
[----:B------:R-:W-:Y:S01]  /*9e10*/  IMAD.U32 R41, R39, 0x10000, RZ ;  /* 0x0001000027297824 */ /* 0x000fe200078e00ff */
[----:B------:R-:W-:Y:S01]  /*9e20*/  PRMT R153, R153, 0x5410, R62 ;  /* 0x0000541099997816 */ /* 0x000fe2000000003e */
[----:B------:R-:W-:Y:S01]  /*9e30*/  IMAD.U32 R62, R150, 0x10000, RZ ;  /* 0x00010000963e7824 */ /* 0x000fe200078e00ff */
[----:B------:R-:W-:Y:S01]  /*9e40*/  LOP3.LUT R151, R151, 0xffff0000, RZ, 0xc0, !PT ;  /* 0xffff000097977812 */ /* 0x000fe200078ec0ff */
[----:B------:R-:W-:Y:S01]  /*9e50*/  IMAD.U32 R48, R152, 0x10000, RZ ;  /* 0x0001000098307824 */ /* 0x000fe200078e00ff */
[----:B------:R-:W-:Y:S01]  /*9e60*/  LOP3.LUT R59, R59, 0xffff0000, RZ, 0xc0, !PT ;  /* 0xffff00003b3b7812 */ /* 0x000fe200078ec0ff */
[----:B------:R-:W-:Y:S01]  /*9e70*/  FMUL.FTZ R64, R55, R62 ;  /* 0x0000003e37407220 */ /* 0x000fe20000410000 */
[----:B------:R-:W-:Y:S01]  /*9e80*/  LOP3.LUT R50, R37, 0xffff0000, RZ, 0xc0, !PT ;  /* 0xffff000025327812 */ /* 0x000fe200078ec0ff */
[C---:B------:R-:W-:Y:S01]  /*9e90*/  FMUL.FTZ R53, R54.reuse, R151 ;  /* 0x0000009736357220 */ /* 0x040fe20000410000 */
[-C--:B------:R-:W-:Y:S01]  /*9ea0*/  FMUL.FTZ R55, R55, R48.reuse ;  /* 0x0000003037377220 */ /* 0x080fe20000410000 */
[----:B------:R-:W-:Y:S01]  /*9eb0*/  LOP3.LUT R43, R43, 0xffff0000, RZ, 0xc0, !PT ;  /* 0xffff00002b2b7812 */ /* 0x000fe200078ec0ff */
[-C--:B------:R-:W-:Y:S01]  /*9ec0*/  FMUL.FTZ R57, R54, R59.reuse ;  /* 0x0000003b36397220 */ /* 0x080fe20000410000 */
[----:B------:R-:W-:Y:S01]  /*9ed0*/  LOP3.LUT R150, R150, 0xffff0000, RZ, 0xc0, !PT ;  /* 0xffff000096967812 */ /* 0x000fe200078ec0ff */
[----:B------:R-:W-:Y:S01]  /*9ee0*/  FFMA.FTZ R59, R50, R59, R53 ;  /* 0x0000003b323b7223 */ /* 0x000fe20000010035 */
[----:B------:R-:W-:Y:S01]  /*9ef0*/  LOP3.LUT R152, R152, 0xffff0000, RZ, 0xc0, !PT ;  /* 0xffff000098987812 */ /* 0x000fe200078ec0ff */
[C---:B------:R-:W-:Y:S01]  /*9f00*/  FFMA.FTZ R64, R41.reuse, R48, -R64 ;  /* 0x0000003029407223 */ /* 0x040fe20000010840 */
[----:B------:R-:W-:Y:S01]  /*9f10*/  FFMA.FTZ R55, R41, R62, R55 ;  /* 0x0000003e29377223 */ /* 0x000fe20000010037 */
[----:B------:R-:W-:-:S02]  /*9f20*/  IMAD.U32 R53, R153, 0x10000, RZ ;  /* 0x0001000099357824 */ /* 0x000fc400078e00ff */
[----:B------:R-:W-:Y:S01]  /*9f30*/  FFMA.FTZ R54, R50, R151, -R57 ;  /* 0x0000009732367223 */ /* 0x000fe20000010839 */
[----:B------:R-:W-:Y:S01]  /*9f40*/  IMAD.U32 R41, R56, 0x10000, RZ ;  /* 0x0001000038297824 */ /* 0x000fe200078e00ff */
[----:B------:R-:W-:Y:S01]  /*9f50*/  LOP3.LUT R51, R39, 0xffff0000, RZ, 0xc0, !PT ;  /* 0xffff000027337812 */ /* 0x000fe200078ec0ff */
[C---:B------:R-:W-:Y:S01]  /*9f60*/  FMUL.FTZ R48, R43.reuse, R150 ;  /* 0x000000962b307220 */ /* 0x040fe20000410000 */
[-C--:B------:R-:W-:Y:S01]  /*9f70*/  FMUL.FTZ R50, R43, R152.reuse ;  /* 0x000000982b327220 */ /* 0x080fe20000410000 */
[----:B------:R-:W-:Y:S01]  /*9f80*/  LOP3.LUT R40, R40, 0xffff0000, RZ, 0xc0, !PT ;  /* 0xffff000028287812 */ /* 0x000fe200078ec0ff */
[C---:B------:R-:W-:Y:S01]  /*9f90*/  FMUL.FTZ R43, R52.reuse, R53 ;  /* 0x00000035342b7220 */ /* 0x040fe20000410000 */
[----:B------:R-:W-:Y:S01]  /*9fa0*/  LOP3.LUT R153, R153, 0xffff0000, RZ, 0xc0, !PT ;  /* 0xffff000099997812 */ /* 0x000fe200078ec0ff */
[----:B------:R-:W-:Y:S01]  /*9fb0*/  FMUL.FTZ R52, R52, R41 ;  /* 0x0000002934347220 */ /* 0x000fe20000410000 */
[----:B------:R-:W-:Y:S01]  /*9fc0*/  LOP3.LUT R56, R56, 0xffff0000, RZ, 0xc0, !PT ;  /* 0xffff000038387812 */ /* 0x000fe200078ec0ff */
[C---:B------:R-:W-:Y:S01]  /*9fd0*/  FFMA.FTZ R57, R51.reuse, R152, -R48 ;  /* 0x0000009833397223 */ /* 0x040fe20000010830 */
[----:B------:R-:W-:Y:S01]  /*9fe0*/  LOP3.LUT R37, R36, 0xffff0000, RZ, 0xc0, !PT ;  /* 0xffff000024257812 */ /* 0x000fe200078ec0ff */
[----:B------:R-:W-:Y:S01]  /*9ff0*/  FFMA.FTZ R150, R51, R150, R50 ;  /* 0x0000009633967223 */ /* 0x000fe20000010032 */
[----:B------:R-:W-:Y:S01]  /*a000*/  FMUL.FTZ R50, R40, R153 ;  /* 0x0000009928327220 */ /* 0x000fe20000410000 */
[C---:B------:R-:W-:Y:S01]  /*a010*/  FFMA.FTZ R48, R46.reuse, R41, -R43 ;  /* 0x000000292e307223 */ /* 0x040fe2000001082b */
[----:B------:R-:W-:Y:S01]  /*a020*/  FFMA.FTZ R52, R46, R53, R52 ;  /* 0x000000352e347223 */ /* 0x000fe20000010034 */
[----:B------:R-:W-:-:S02]  /*a030*/  IMAD.U32 R39, R42, 0x10000, RZ ;  /* 0x000100002a277824 */ /* 0x000fc400078e00ff */
[-C--:B------:R-:W-:Y:S01]  /*a040*/  FMUL.FTZ R46, R40, R56.reuse ;  /* 0x00000038282e7220 */ /* 0x080fe20000410000 */
[C---:B------:R-:W-:Y:S01]  /*a050*/  IMAD.U32 R43, R61.reuse, 0x10000, RZ ;  /* 0x000100003d2b7824 */ /* 0x040fe200078e00ff */
[----:B------:R-:W-:Y:S01]  /*a060*/  LOP3.LUT R42, R42, 0xffff0000, RZ, 0xc0, !PT ;  /* 0xffff00002a2a7812 */ /* 0x000fe200078ec0ff */
[C---:B------:R-:W-:Y:S01]  /*a070*/  IMAD.U32 R40, R58.reuse, 0x10000, RZ ;  /* 0x000100003a287824 */ /* 0x040fe200078e00ff */
[----:B------:R-:W-:Y:S01]  /*a080*/  LOP3.LUT R61, R61, 0xffff0000, RZ, 0xc0, !PT ;  /* 0xffff00003d3d7812 */ /* 0x000fe200078ec0ff */
[C---:B------:R-:W-:Y:S01]  /*a090*/  FFMA.FTZ R51, R37.reuse, R56, -R50 ;  /* 0x0000003825337223 */ /* 0x040fe20000010832 */
[----:B------:R-:W-:Y:S01]  /*a0a0*/  LOP3.LUT R41, R58, 0xffff0000, RZ, 0xc0, !PT ;  /* 0xffff00003a297812 */ /* 0x000fe200078ec0ff */
[C---:B------:R-:W-:Y:S02]  /*a0b0*/  IMAD.U32 R36, R38.reuse, 0x10000, RZ ;  /* 0x0001000026247824 */ /* 0x040fe400078e00ff */
[----:B------:R-:W-:Y:S01]  /*a0c0*/  FFMA.FTZ R37, R37, R153, R46 ;  /* 0x0000009925257223 */ /* 0x000fe2000001002e */
[----:B------:R-:W-:Y:S01]  /*a0d0*/  LOP3.LUT R38, R38, 0xffff0000, RZ, 0xc0, !PT ;  /* 0xffff000026267812 */ /* 0x000fe200078ec0ff */
[C---:B------:R-:W-:Y:S01]  /*a0e0*/  FMUL.FTZ R53, R39.reuse, R43 ;  /* 0x0000002b27357220 */ /* 0x040fe20000410000 */
[-C--:B------:R-:W-:Y:S01]  /*a0f0*/  FMUL.FTZ R46, R39, R40.reuse ;  /* 0x00000028272e7220 */ /* 0x080fe20000410000 */
        /* <DEDUP_REMOVED lines=13> */
[----:B------:R-:W-:Y:S02]  /*a1d0*/  F2FP.BF16.F32.PACK_AB R41, R59, R60 ;  /* 0x0000003c3b29723e */ /* 0x000fe400000010ff */
[----:B------:R-:W-:-:S02]  /*a1e0*/  F2FP.BF16.F32.PACK_AB R43, R150, R55 ;  /* 0x00000037962b723e */ /* 0x000fc400000010ff */
[----:B------:R-:W-:-:S07]  /*a1f0*/  F2FP.BF16.F32.PACK_AB R42, R61, R46 ;  /* 0x0000002e3d2a723e */ /* 0x000fce00000010ff */
.L_x_743:
[----:B------:R-:W-:Y:S05]  /*a200*/  BSYNC B1 ;  /* 0x0000000000017941 */ /* 0x000fea0003800000 */
.L_x_742:
[----:B------:R-:W-:Y:S01]  /*a210*/  ISETP.GE.AND P3, PT, R47, R145, PT ;  /* 0x000000912f00720c */ /* 0x000fe20003f66270 */
[----:B------:R-:W-:Y:S02]  /*a220*/  ULDC.64 UR4, c[0x0][0x208] ;  /* 0x0000820000047ab9 */ /* 0x000fe40000000a00 */
[----:B--2---:R2:W-:Y:S10]  /*a230*/  STG.E.128 desc[UR4][R44.64], R36 ;  /* 0x000000242c007986 */ /* 0x0045f4000c101d04 */
[----:B------:R-:W-:Y:S05]  /*a240*/  @P3 BRA `(.L_x_698) ;  /* 0x0000000400143947 */ /* 0x000fea0003800000 */
[--C-:B------:R-:W-:Y:S01]  /*a250*/  IADD3 R124, P3, P4, R96, R124, R47.reuse ;  /* 0x0000007c607c7210 */ /* 0x100fe20007c7e02f */
[----:B------:R-:W-:Y:S01]  /*a260*/  ULDC.64 UR4, c[0x0][0x208] ;  /* 0x0000820000047ab9 */ /* 0x000fe20000000a00 */
[----:B------:R-:W-:-:S04]  /*a270*/  SHF.R.S32.HI R47, RZ, 0x1f, R47 ;  /* 0x0000001fff2f7819 */ /* 0x000fc8000001142f */
[----:B------:R-:W-:Y:S02]  /*a280*/  IADD3.X R49, R92, R49, R47, P3, P4 ;  /* 0x000000315c317210 */ /* 0x000fe40001fe842f */
[----:B------:R-:W-:-:S04]  /*a290*/  LEA R116, P3, R124, R116, 0x1 ;  /* 0x000000747c747211 */ /* 0x000fc800078608ff */
[----:B------:R-:W-:-:S05]  /*a2a0*/  LEA.HI.X R117, R124, R117, R49, 0x1, P3 ;  /* 0x000000757c757211 */ /* 0x000fca00018f0c31 */
[----:B---3--:R3:W-:Y:S01]  /*a2b0*/  STG.E.128 desc[UR4][R116.64], R40 ;  /* 0x0000002874007986 */ /* 0x0087e2000c101d04 */
[----:B------:R-:W-:Y:S05]  /*a2c0*/  BRA `(.L_x_698) ;  /* 0x0000000000f47947 */ /* 0x000fea0003800000 */
.L_x_655:
[----:B------:R-:W-:-:S13]  /*a2d0*/  ISETP.NE.AND P2, PT, R220, 0x3, PT ;  /* 0x00000003dc00780c */ /* 0x000fda0003f45270 */
[----:B------:R-:W-:Y:S05]  /*a2e0*/  @!P2 BRA `(.L_x_744) ;  /* 0x000000000004a947 */ /* 0x000fea0003800000 */
[----:B------:R-:W-:Y:S01]  /*a2f0*/  BPT.TRAP 0x1 ;  /* 0x000000040000795c */ /* 0x000fe20000300000 */
.L_x_744:
[----:B------:R-:W-:Y:S01]  /*a300*/  IMAD R0, R19, 0x8, R18 ;  /* 0x0000000813007824 */ /* 0x000fe200078e0212 */
[----:B------:R-:W-:Y:S01]  /*a310*/  SHF.L.U32 R114, R217, 0x1f, RZ ;  /* 0x0000001fd9727819 */ /* 0x000fe200000006ff */
[----:B------:R-:W-:Y:S01]  /*a320*/  IMAD R3, R24, -0x50, R2 ;  /* 0xffffffb018037824 */ /* 0x000fe200078e0202 */
[----:B------:R-:W-:Y:S02]  /*a330*/  BSSY B1, `(.L_x_745) ;  /* 0x0000005000017945 */ /* 0x000fe40003800000 */
[----:B------:R-:W1:Y:S02]  /*a340*/  SYNCS.PHASECHK.TRANS64.TRYWAIT P3, [R0+URZ+0x38890], R114 ;  /* 0x03889072000075a7 */ /* 0x000e64000806017f */
[----:B------:R-:W-:-:S04]  /*a350*/  VIMNMX R3, R3, 0x50, PT ;  /* 0x0000005003037848 */ /* 0x000fc80003fe0100 */
[----:B------:R-:W-:Y:S01]  /*a360*/  ISETP.GE.AND P4, PT, R212, R3, PT ;  /* 0x00000003d400720c */ /* 0x000fe20003f86270 */
[----:B-1----:R-:W-:-:S12]  /*a370*/  @!P3 BRA `(.L_x_746) ;  /* 0x000001ec0058b947 */ /* 0x002fd80003800000 */
.L_x_1050:
[----:B------:R-:W-:Y:S05]  /*a380*/  BSYNC B1 ;  /* 0x0000000000017941 */ /* 0x000fea0003800000 */
.L_x_745:
[----:B------:R-:W-:Y:S04]  /*a390*/  BSSY B1, `(.L_x_747) ;  /* 0x000000f000017945 */ /* 0x000fe80003800000 */
[----:B------:R-:W-:Y:S05]  /*a3a0*/  @P4 BRA `(.L_x_748) ;  /* 0x0000000000344947 */ /* 0x000fea0003800000 */
[----:B------:R-:W-:Y:S01]  /*a3b0*/  ISETP.NE.AND P5, PT, R26, RZ, PT ;  /* 0x000000ff1a00720c */ /* 0x000fe20003fa5270 */
[----:B------:R-:W-:Y:S01]  /*a3c0*/  ULDC.64 UR4, c[0x0][0x208] ;  /* 0x0000820000047ab9 */ /* 0x000fe20000000a00 */
[----:B------:R-:W-:Y:S02]  /*a3d0*/  ISETP.NE.AND P4, PT, R10, RZ, PT ;  /* 0x000000ff0a00720c */ /* 0x000fe40003f85270 */
[----:B------:R-:W-:-:S09]  /*a3e0*/  ISETP.NE.AND P3, PT, R9, RZ, PT ;  /* 0x000000ff0900720c */ /* 0x000fd20003f65270 */
[----:B0-----:R-:W0:Y:S04]  /*a3f0*/  @P5 LDS.128 R36, [R4+0x24400] ;  /* 0x0244000004245984 */ /* 0x001e280000000c00 */
[----:B------:R-:W2:Y:S04]  /*a400*/  @P3 LDS.128 R40, [R4+0x29400] ;  /* 0x0294000004283984 */ /* 0x000ea80000000c00 */
[----:B0-----:R-:W-:Y:S01]  /*a410*/  @P5 STG.E.128 desc[UR4][R56.64], R36 ;  /* 0x0000002438005986 */ /* 0x001fe2000c101d04 */
[----:B------:R-:W-:-:S03]  /*a420*/  ISETP.NE.AND P5, PT, R8, RZ, PT ;  /* 0x000000ff0800720c */ /* 0x000fc60003fa5270 */
[----:B------:R-:W0:Y:S04]  /*a430*/  @P4 LDS.128 R36, [R4+0x26c00] ;  /* 0x026c000004244984 */ /* 0x000e280000000c00 */
[----:B--2---:R-:W-:Y:S06]  /*a440*/  @P3 STG.E.128 desc[UR4][R56.64+0x100], R40 ;  /* 0x0001002838003986 */ /* 0x004fec000c101d04 */
[----:B------:R-:W2:Y:S04]  /*a450*/  @P5 LDS.128 R44, [R4+0x2bc00] ;  /* 0x02bc0000042c5984 */ /* 0x000ea80000000c00 */
[----:B0-----:R3:W-:Y:S04]  /*a460*/  @P4 STG.E.128 desc[UR4][R56.64+0x80], R36 ;  /* 0x0000802438004986 */ /* 0x0017e8000c101d04 */
[----:B--2---:R3:W-:Y:S02]  /*a470*/  @P5 STG.E.128 desc[UR4][R56.64+0x180], R44 ;  /* 0x0001802c38005986 */ /* 0x0047e4000c101d04 */
.L_x_748:
[----:B------:R-:W-:Y:S05]  /*a480*/  BSYNC B1 ;  /* 0x0000000000017941 */ /* 0x000fea0003800000 */
.L_x_747:
[----:B---3--:R-:W-:Y:S01]  /*a490*/  VIADD R36, R212, 0x20 ;  /* 0x00000020d4247836 */ /* 0x008fe20000000000 */
[----:B------:R-:W-:Y:S04]  /*a4a0*/  BSSY B1, `(.L_x_749) ;  /* 0x0000010000017945 */ /* 0x000fe80003800000 */
[----:B------:R-:W-:-:S13]  /*a4b0*/  ISETP.GE.AND P3, PT, R36, R3, PT ;  /* 0x000000032400720c */ /* 0x000fda0003f66270 */
        /* <DEDUP_REMOVED lines=14> */
.L_x_750:
[----:B------:R-:W-:Y:S05]  /*a5a0*/  BSYNC B1 ;  /* 0x0000000000017941 */ /* 0x000fea0003800000 */
.L_x_749:
[----:B------:R-:W-:-:S13]  /*a5b0*/  ISETP.GE.AND P3, PT, R237, R3, PT ;  /* 0x00000003ed00720c */ /* 0x000fda0003f66270 */
[----:B------:R-:W-:Y:S05]  /*a5c0*/  @P3 BRA `(.L_x_698) ;  /* 0x0000000000343947 */ /* 0x000fea0003800000 */
[----:B------:R-:W-:Y:S01]  /*a5d0*/  ISETP.NE.AND P5, PT, R26, RZ, PT ;  /* 0x000000ff1a00720c */ /* 0x000fe20003fa5270 */
[----:B------:R-:W-:Y:S01]  /*a5e0*/  ULDC.64 UR4, c[0x0][0x208] ;  /* 0x0000820000047ab9 */ /* 0x000fe20000000a00 */
[----:B------:R-:W-:Y:S02]  /*a5f0*/  ISETP.NE.AND P4, PT, R10, RZ, PT ;  /* 0x000000ff0a00720c */ /* 0x000fe40003f85270 */
[----:B------:R-:W-:-:S09]  /*a600*/  ISETP.NE.AND P3, PT, R9, RZ, PT ;  /* 0x000000ff0900720c */ /* 0x000fd20003f65270 */
[----:B0--3--:R-:W0:Y:S04]  /*a610*/  @P5 LDS.128 R36, [R4+0x26400] ;  /* 0x0264000004245984 */ /* 0x009e280000000c00 */
        /* <DEDUP_REMOVED lines=8> */
.L_x_698:
[----:B------:R-:W-:Y:S05]  /*a6a0*/  BSYNC B0 ;  /* 0x0000000000007941 */ /* 0x000fea0003800000 */
.L_x_654:
[----:B-1234-:R-:W1:Y:S01]  /*a6b0*/  S2R R36, SR_TID.X ;  /* 0x0000000000247919 */ /* 0x01ee620000002100 */
[----:B------:R-:W-:Y:S01]  /*a6c0*/  @!PT LDS RZ, [RZ] ;  /* 0x00000000fffff984 */ /* 0x000fe20000000800 */
[----:B------:R-:W-:Y:S01]  /*a6d0*/  @!PT LDS RZ, [RZ] ;  /* 0x00000000fffff984 */ /* 0x000fe20000000800 */
[----:B------:R-:W-:Y:S01]  /*a6e0*/  @!PT LDS RZ, [RZ] ;  /* 0x00000000fffff984 */ /* 0x000fe20000000800 */
[----:B------:R-:W-:Y:S01]  /*a6f0*/  @!PT LDS RZ, [RZ] ;  /* 0x00000000fffff984 */ /* 0x000fe20000000800 */
[----:B------:R2:W-:Y:S06]  /*a700*/  MEMBAR.ALL.CTA ;  /* 0x0000000000007992 */ /* 0x0005ec0000008000 */
[----:B--2---:R-:W2:Y:S01]  /*a710*/  FENCE.VIEW.ASYNC.S ;  /* 0x00000000000073c6 */ /* 0x004ea20000000000 */
[----:B------:R-:W-:Y:S05]  /*a720*/  WARPSYNC.ALL ;  /* 0x0000000000007948 */ /* 0x000fea0003800000 */
[----:B------:R-:W-:Y:S01]  /*a730*/  BSSY B0, `(.L_x_751) ;  /* 0x0000009000007945 */ /* 0x000fe20003800000 */
[----:B-1----:R-:W-:Y:S01]  /*a740*/  LOP3.LUT R36, R36, 0x7f, RZ, 0xc0, !PT ;  /* 0x0000007f24247812 */ /* 0x002fe200078ec0ff */
[----:B--2---:R1:W-:Y:S03]  /*a750*/  BAR.SYNC.DEFER_BLOCKING R149, 0x80 ;  /* 0x000200950000751d */ /* 0x0043e60000010000 */
[----:B------:R-:W-:-:S13]  /*a760*/  ISETP.NE.AND P3, PT, R36, RZ, PT ;  /* 0x000000ff2400720c */ /* 0x000fda0003f65270 */
[----:B------:R-:W-:-:S05]  /*a770*/  @!P3 VIADD R36, R0, 0x388a0 ;  /* 0x000388a00024b836 */ /* 0x000fca0000000000 */
[----:B------:R-:W-:-:S04]  /*a780*/  @!P3 PRMT R36, RZ, 0x654, R36 ;  /* 0x00000654ff24b816 */ /* 0x000fc80000000024 */
[----:B------:R1:W-:Y:S01]  /*a790*/  @!P3 SYNCS.ARRIVE.TRANS64.RED.A1T0 RZ, [R36+URZ], RZ ;  /* 0x000000ff24ffb9a7 */ /* 0x0003e2000810043f */
[----:B------:R-:W-:Y:S05]  /*a7a0*/  @!P2 BRA `(.L_x_752) ;  /* 0x000000000004a947 */ /* 0x000fea0003800000 */
[----:B------:R-:W-:Y:S01]  /*a7b0*/  BPT.TRAP 0x1 ;  /* 0x000000040000795c */ /* 0x000fe20000300000 */
.L_x_752:
[----:B------:R-:W-:Y:S05]  /*a7c0*/  BSYNC B0 ;  /* 0x0000000000007941 */ /* 0x000fea0003800000 */
.L_x_751:
[----:B------:R-:W2:Y:S01]  /*a7d0*/  SYNCS.PHASECHK.TRANS64.TRYWAIT P2, [R0+URZ+0x388b0], R114 ;  /* 0x0388b072000075a7 */ /* 0x000ea2000804017f */
[----:B------:R-:W-:Y:S01]  /*a7e0*/  ULDC UR60, c[0x0][0x2f4] ;  /* 0x0000bd00003c7ab9 */ /* 0x000fe20000000800 */
[----:B------:R-:W-:Y:S01]  /*a7f0*/  ULDC.64 UR56, c[0x0][0x328] ;  /* 0x0000ca0000387ab9 */ /* 0x000fe20000000a00 */
[----:B------:R-:W-:Y:S01]  /*a800*/  ULDC.64 UR58, c[0x0][0x318] ;  /* 0x0000c600003a7ab9 */ /* 0x000fe20000000a00 */
[----:B------:R-:W-:Y:S01]  /*a810*/  BSSY B0, `(.L_x_753) ;  /* 0x0000004000007945 */ /* 0x000fe20003800000 */
[----:B------:R-:W-:Y:S01]  /*a820*/  ISETP.GE.AND P4, PT, R212, R3, PT ;  /* 0x00000003d400720c */ /* 0x000fe20003f86270 */
[----:B------:R-:W-:Y:S02]  /*a830*/  IMAD.WIDE R48, R24, 0x50, R112 ;  /* 0x0000005018307825 */ /* 0x000fe400078e0270 */
[----:B--2---:R-:W-:Y:S10]  /*a840*/  @!P2 BRA `(.L_x_754) ;  /* 0x000001e80038a947 */ /* 0x004ff40003800000 */
.L_x_1051:
[----:B------:R-:W-:Y:S05]  /*a850*/  BSYNC B0 ;  /* 0x0000000000007941 */ /* 0x000fea0003800000 */
.L_x_753:
[----:B------:R-:W-:Y:S04]  /*a860*/  BSSY B0, `(.L_x_755) ;  /* 0x0000017000007945 */ /* 0x000fe80003800000 */
[----:B------:R-:W-:Y:S05]  /*a870*/  @P4 BRA `(.L_x_756) ;  /* 0x0000000000544947 */ /* 0x000fea0003800000 */
[----:B------:R-:W-:Y:S01]  /*a880*/  ISETP.GE.AND P5, PT, R16, UR60, PT ;  /* 0x0000003c10007c0c */ /* 0x000fe2000bfa6270 */
[----:B------:R-:W-:Y:S01]  /*a890*/  IMAD R43, R49, UR56, RZ ;  /* 0x00000038312b7c24 */ /* 0x000fe2000f8e02ff */
[----:B------:R-:W-:Y:S01]  /*a8a0*/  ULDC.64 UR4, c[0x0][0x208] ;  /* 0x0000820000047ab9 */ /* 0x000fe20000000a00 */
[----:B------:R-:W-:Y:S01]  /*a8b0*/  IMAD.MOV.U32 R40, RZ, RZ, R94 ;  /* 0x000000ffff287224 */ /* 0x000fe200078e005e */
[----:B------:R-:W-:Y:S01]  /*a8c0*/  ISETP.GE.AND P4, PT, R213, UR60, PT ;  /* 0x0000003cd5007c0c */ /* 0x000fe2000bf86270 */
[----:B------:R-:W-:Y:S02]  /*a8d0*/  IMAD.MOV.U32 R41, RZ, RZ, R5 ;  /* 0x000000ffff297224 */ /* 0x000fe400078e0005 */
[C---:B------:R-:W-:Y:S02]  /*a8e0*/  IMAD R43, R48.reuse, UR57, R43 ;  /* 0x00000039302b7c24 */ /* 0x040fe4000f8e022b */
[----:B------:R-:W-:-:S04]  /*a8f0*/  IMAD.WIDE.U32 R40, R48, UR56, R40 ;  /* 0x0000003830287c25 */ /* 0x000fc8000f8e0028 */
[----:B01----:R-:W0:Y:S01]  /*a900*/  @!P5 LDS.128 R36, [R4+0x400] ;  /* 0x000400000424d984 */ /* 0x003e220000000c00 */
[----:B------:R-:W-:Y:S01]  /*a910*/  IMAD.IADD R41, R41, 0x1, R43 ;  /* 0x0000000129297824 */ /* 0x000fe200078e022b */
[----:B------:R-:W-:-:S04]  /*a920*/  LEA R50, P2, R40, UR58, 0x1 ;  /* 0x0000003a28327c11 */ /* 0x000fc8000f8408ff */
[----:B------:R-:W-:Y:S02]  /*a930*/  LEA.HI.X R51, R40, UR59, R41, 0x1, P2 ;  /* 0x0000003b28337c11 */ /* 0x000fe400090f0c29 */
[----:B------:R-:W-:-:S13]  /*a940*/  ISETP.GE.AND P2, PT, R218, UR60, PT ;  /* 0x0000003cda007c0c */ /* 0x000fda000bf46270 */
[----:B------:R-:W1:Y:S04]  /*a950*/  @!P2 LDS.128 R40, [R4+0x5400] ;  /* 0x005400000428a984 */ /* 0x000e680000000c00 */
[----:B0-----:R-:W-:Y:S01]  /*a960*/  @!P5 STG.E.128 desc[UR4][R50.64], R36 ;  /* 0x000000243200d986 */ /* 0x001fe2000c101d04 */
[----:B------:R-:W-:-:S03]  /*a970*/  ISETP.GE.AND P5, PT, R219, UR60, PT ;  /* 0x0000003cdb007c0c */ /* 0x000fc6000bfa6270 */
[----:B------:R-:W0:Y:S10]  /*a980*/  @!P4 LDS.128 R36, [R4+0x2c00] ;  /* 0x002c00000424c984 */ /* 0x000e340000000c00 */
[----:B------:R-:W3:Y:S04]  /*a990*/  @!P5 LDS.128 R44, [R4+0x7c00] ;  /* 0x007c0000042cd984 */ /* 0x000ee80000000c00 */
[----:B-1----:R4:W-:Y:S04]  /*a9a0*/  @!P2 STG.E.128 desc[UR4][R50.64+0x100], R40 ;  /* 0x000100283200a986 */ /* 0x0029e8000c101d04 */
[----:B0-----:R4:W-:Y:S04]  /*a9b0*/  @!P4 STG.E.128 desc[UR4][R50.64+0x80], R36 ;  /* 0x000080243200c986 */ /* 0x0019e8000c101d04 */
[----:B---3--:R4:W-:Y:S02]  /*a9c0*/  @!P5 STG.E.128 desc[UR4][R50.64+0x180], R44 ;  /* 0x0001802c3200d986 */ /* 0x0089e4000c101d04 */
.L_x_756:
[----:B------:R-:W-:Y:S05]  /*a9d0*/  BSYNC B0 ;  /* 0x0000000000007941 */ /* 0x000fea0003800000 */
.L_x_755:
[----:B-1--4-:R-:W-:Y:S01]  /*a9e0*/  VIADD R36, R212, 0x20 ;  /* 0x00000020d4247836 */ /* 0x012fe20000000000 */
[----:B------:R-:W-:Y:S04]  /*a9f0*/  BSSY B0, `(.L_x_757) ;  /* 0x000001a000007945 */ /* 0x000fe80003800000 */
[----:B------:R-:W-:-:S13]  /*aa00*/  ISETP.GE.AND P2, PT, R36, R3, PT ;  /* 0x000000032400720c */ /* 0x000fda0003f46270 */
[----:B------:R-:W-:Y:S05]  /*aa10*/  @P2 BRA `(.L_x_758) ;  /* 0x00000000005c2947 */ /* 0x000fea0003800000 */
[----:B------:R-:W-:Y:S01]  /*aa20*/  ISETP.GE.AND P2, PT, R16, UR60, PT ;  /* 0x0000003c10007c0c */ /* 0x000fe2000bf46270 */
[----:B------:R-:W-:Y:S01]  /*aa30*/  IMAD.MOV.U32 R41, RZ, RZ, R5 ;  /* 0x000000ffff297224 */ /* 0x000fe200078e0005 */
[----:B------:R-:W-:Y:S01]  /*aa40*/  IADD3 R43, P4, R48, 0x20, RZ ;  /* 0x00000020302b7810 */ /* 0x000fe20007f9e0ff */
[----:B------:R-:W-:Y:S01]  /*aa50*/  ULDC.64 UR4, c[0x0][0x208] ;  /* 0x0000820000047ab9 */ /* 0x000fe20000000a00 */
[----:B------:R-:W-:-:S03]  /*aa60*/  ISETP.GE.AND P5, PT, R213, UR60, PT ;  /* 0x0000003cd5007c0c */ /* 0x000fc6000bfa6270 */
[----:B------:R-:W-:-:S04]  /*aa70*/  IMAD.X R40, RZ, RZ, R49, P4 ;  /* 0x000000ffff287224 */ /* 0x000fc800020e0631 */
[----:B------:R-:W-:Y:S01]  /*aa80*/  IMAD R42, R40, UR56, RZ ;  /* 0x00000038282a7c24 */ /* 0x000fe2000f8e02ff */
[----:B------:R-:W-:Y:S01]  /*aa90*/  MOV R40, R94 ;  /* 0x0000005e00287202 */ /* 0x000fe20000000f00 */
[----:B0-----:R-:W0:Y:S04]  /*aaa0*/  @!P2 LDS.128 R36, [R4+0x1400] ;  /* 0x001400000424a984 */ /* 0x001e280000000c00 */
[----:B------:R-:W-:-:S04]  /*aab0*/  IMAD.WIDE.U32 R40, R43, UR56, R40 ;  /* 0x000000382b287c25 */ /* 0x000fc8000f8e0028 */
[----:B------:R-:W-:Y:S01]  /*aac0*/  IMAD R43, R43, UR57, R42 ;  /* 0x000000392b2b7c24 */ /* 0x000fe2000f8e022a */
[----:B------:R-:W-:-:S03]  /*aad0*/  LEA R50, P4, R40, UR58, 0x1 ;  /* 0x0000003a28327c11 */ /* 0x000fc6000f8808ff */
[----:B------:R-:W-:-:S05]  /*aae0*/  IMAD.IADD R41, R41, 0x1, R43 ;  /* 0x0000000129297824 */ /* 0x000fca00078e022b */
        /* <DEDUP_REMOVED lines=10> */
.L_x_758:
[----:B------:R-:W-:Y:S05]  /*ab90*/  BSYNC B0 ;  /* 0x0000000000007941 */ /* 0x000fea0003800000 */
.L_x_757:
[----:B------:R-:W-:Y:S01]  /*aba0*/  ISETP.GE.AND P2, PT, R237, R3, PT ;  /* 0x00000003ed00720c */ /* 0x000fe20003f46270 */
[----:B------:R-:W-:-:S12]  /*abb0*/  BSSY B0, `(.L_x_759) ;  /* 0x0000019000007945 */ /* 0x000fd80003800000 */
[----:B------:R-:W-:Y:S05]  /*abc0*/  @P2 BRA `(.L_x_760) ;  /* 0x00000000005c2947 */ /* 0x000fea0003800000 */
[----:B------:R-:W-:Y:S01]  /*abd0*/  ISETP.GE.AND P2, PT, R16, UR60, PT ;  /* 0x0000003c10007c0c */ /* 0x000fe2000bf46270 */
[----:B-1----:R-:W-:Y:S01]  /*abe0*/  IMAD.MOV.U32 R40, RZ, RZ, R94 ;  /* 0x000000ffff287224 */ /* 0x002fe200078e005e */
[----:B------:R-:W-:Y:S01]  /*abf0*/  IADD3 R3, P4, R48, 0x40, RZ ;  /* 0x0000004030037810 */ /* 0x000fe20007f9e0ff */
[----:B------:R-:W-:Y:S01]  /*ac00*/  IMAD.MOV.U32 R41, RZ, RZ, R5 ;  /* 0x000000ffff297224 */ /* 0x000fe200078e0005 */
[----:B------:R-:W-:Y:S01]  /*ac10*/  ULDC.64 UR4, c[0x0][0x208] ;  /* 0x0000820000047ab9 */ /* 0x000fe20000000a00 */
[----:B------:R-:W-:Y:S02]  /*ac20*/  ISETP.GE.AND P5, PT, R213, UR60, PT ;  /* 0x0000003cd5007c0c */ /* 0x000fe4000bfa6270 */
[----:B------:R-:W-:Y:S02]  /*ac30*/  IMAD.X R48, RZ, RZ, R49, P4 ;  /* 0x000000ffff307224 */ /* 0x000fe400020e0631 */
[----:B------:R-:W-:-:S04]  /*ac40*/  IMAD.WIDE.U32 R40, R3, UR56, R40 ;  /* 0x0000003803287c25 */ /* 0x000fc8000f8e0028 */
[----:B0-----:R-:W0:Y:S01]  /*ac50*/  @!P2 LDS.128 R36, [R4+0x2400] ;  /* 0x002400000424a984 */ /* 0x001e220000000c00 */
[----:B------:R-:W-:-:S04]  /*ac60*/  IMAD R48, R48, UR56, RZ ;  /* 0x0000003830307c24 */ /* 0x000fc8000f8e02ff */
[----:B------:R-:W-:Y:S01]  /*ac70*/  IMAD R3, R3, UR57, R48 ;  /* 0x0000003903037c24 */ /* 0x000fe2000f8e0230 */
[----:B------:R-:W-:-:S03]  /*ac80*/  LEA R48, P4, R40, UR58, 0x1 ;  /* 0x0000003a28307c11 */ /* 0x000fc6000f8808ff */
[----:B------:R-:W-:-:S05]  /*ac90*/  IMAD.IADD R3, R41, 0x1, R3 ;  /* 0x0000000129037824 */ /* 0x000fca00078e0203 */
[----:B------:R-:W-:Y:S02]  /*aca0*/  LEA.HI.X R49, R40, UR59, R3, 0x1, P4 ;  /* 0x0000003b28317c11 */ /* 0x000fe4000a0f0c03 */
[----:B------:R-:W-:Y:S01]  /*acb0*/  ISETP.GE.AND P4, PT, R218, UR60, PT ;  /* 0x0000003cda007c0c */ /* 0x000fe2000bf86270 */
[----:B------:R-:W1:Y:S04]  /*acc0*/  @!P5 LDS.128 R40, [R4+0x4c00] ;  /* 0x004c00000428d984 */ /* 0x000e680000000c00 */
[----:B0-----:R-:W-:Y:S01]  /*acd0*/  @!P2 STG.E.128 desc[UR4][R48.64], R36 ;  /* 0x000000243000a986 */ /* 0x001fe2000c101d04 */
[----:B------:R-:W-:-:S07]  /*ace0*/  ISETP.GE.AND P2, PT, R219, UR60, PT ;  /* 0x0000003cdb007c0c */ /* 0x000fce000bf46270 */
[----:B------:R-:W0:Y:S06]  /*acf0*/  @!P4 LDS.128 R36, [R4+0x7400] ;  /* 0x007400000424c984 */ /* 0x000e2c0000000c00 */
[----:B------:R-:W3:Y:S04]  /*ad00*/  @!P2 LDS.128 R44, [R4+0x9c00] ;  /* 0x009c0000042ca984 */ /* 0x000ee80000000c00 */
[----:B-1----:R4:W-:Y:S04]  /*ad10*/  @!P5 STG.E.128 desc[UR4][R48.64+0x80], R40 ;  /* 0x000080283000d986 */ /* 0x0029e8000c101d04 */
[----:B0-----:R4:W-:Y:S04]  /*ad20*/  @!P4 STG.E.128 desc[UR4][R48.64+0x100], R36 ;  /* 0x000100243000c986 */ /* 0x0019e8000c101d04 */
[----:B---3--:R4:W-:Y:S02]  /*ad30*/  @!P2 STG.E.128 desc[UR4][R48.64+0x180], R44 ;  /* 0x0001802c3000a986 */ /* 0x0089e4000c101d04 */
.L_x_760:
[----:B------:R-:W-:Y:S05]  /*ad40*/  BSYNC B0 ;  /* 0x0000000000007941 */ /* 0x000fea0003800000 */
.L_x_759:
[----:B------:R-:W3:Y:S01]  /*ad50*/  LDL R3, [R1+0x20] ;  /* 0x0000200001037983 */ /* 0x000ee20000100800 */
[----:B0-2---:R-:W-:Y:S01]  /*ad60*/  @!P3 VIADD R0, R0, 0x388c0 ;  /* 0x000388c00000b836 */ /* 0x005fe20000000000 */
[----:B------:R-:W-:Y:S01]  /*ad70*/  PLOP3.LUT P2, PT, PT, PT, PT, 0x8, 0x0 ;  /* 0x000000000000781c */ /* 0x000fe20003f4e170 */
[----:B------:R-:W-:Y:S01]  /*ad80*/  VIADD R19, R19, 0x1 ;  /* 0x0000000113137836 */ /* 0x000fe20000000000 */
[----:B------:R-:W-:Y:S01]  /*ad90*/  @!PT LDS RZ, [RZ] ;  /* 0x00000000fffff984 */ /* 0x000fe20000000800 */
[----:B------:R-:W-:Y:S01]  /*ada0*/  @!PT LDS RZ, [RZ] ;  /* 0x00000000fffff984 */ /* 0x000fe20000000800 */
[----:B------:R-:W-:Y:S01]  /*adb0*/  @!PT LDS RZ, [RZ] ;  /* 0x00000000fffff984 */ /* 0x000fe20000000800 */
[----:B------:R-:W-:Y:S01]  /*adc0*/  @!PT LDS RZ, [RZ] ;  /* 0x00000000fffff984 */ /* 0x000fe20000000800 */
[----:B------:R0:W-:Y:S06]  /*add0*/  MEMBAR.ALL.CTA ;  /* 0x0000000000007992 */ /* 0x0001ec0000008000 */
[----:B0-----:R-:W0:Y:S01]  /*ade0*/  FENCE.VIEW.ASYNC.S ;  /* 0x00000000000073c6 */ /* 0x001e220000000000 */
[----:B------:R-:W-:Y:S01]  /*adf0*/  @!P3 PRMT R0, RZ, 0x654, R0 ;  /* 0x00000654ff00b816 */ /* 0x000fe20000000000 */
[----:B0-----:R0:W-:Y:S06]  /*ae00*/  BAR.SYNC.DEFER_BLOCKING R149, 0x80 ;  /* 0x000200950000751d */ /* 0x0011ec0000010000 */
[----:B------:R2:W-:Y:S01]  /*ae10*/  @!P3 SYNCS.ARRIVE.TRANS64.RED.A1T0 RZ, [R0+URZ], RZ ;  /* 0x000000ff00ffb9a7 */ /* 0x0005e2000810043f */
[----:B------:R-:W-:-:S04]  /*ae20*/  ISETP.NE.AND P3, PT, R19, 0x2, PT ;  /* 0x000000021300780c */ /* 0x000fc80003f65270 */
[----:B------:R-:W-:Y:S02]  /*ae30*/  SEL R19, R19, RZ, P3 ;  /* 0x000000ff13137207 */ /* 0x000fe40001800000 */
[----:B--2---:R-:W-:-:S04]  /*ae40*/  SEL R0, RZ, 0x1, P3 ;  /* 0x00000001ff007807 */ /* 0x004fc80001800000 */
[----:B------:R-:W-:Y:S02]  /*ae50*/  LOP3.LUT R217, R217, R0, RZ, 0x3c, !PT ;  /* 0x00000000d9d97212 */ /* 0x000fe400078e3cff */
[----:B---3--:R-:W-:-:S13]  /*ae60*/  LOP3.LUT P4, RZ, R3, 0x2, RZ, 0xc0, !PT ;  /* 0x0000000203ff7812 */ /* 0x008fda000788c0ff */
[----:B0-----:R-:W-:Y:S05]  /*ae70*/  @P4 BRA `(.L_x_761) ;  /* 0xffffff7800284947 */ /* 0x001fea000383ffff */
.L_x_649:
[----:B------:R-:W-:Y:S01]  /*ae80*/  BSSY B0, `(.L_x_762) ;  /* 0x0000049000007945 */ /* 0x000fe20003800000 */
[----:B------:R-:W-:Y:S02]  /*ae90*/  ISETP.GE.AND P1, PT, R179, 0x1, PT ;  /* 0x00000001b300780c */ /* 0x000fe40003f26270 */
[----:B------:R-:W-:Y:S02]  /*aea0*/  CS2R R2, SRZ ;  /* 0x0000000000027805 */ /* 0x000fe4000001ff00 */
[----:B------:R-:W-:Y:S01]  /*aeb0*/  PLOP3.LUT P0, PT, PT, PT, PT, 0x80, 0x0 ;  /* 0x000000000000781c */ /* 0x000fe20003f0f070 */
[----:B------:R-:W-:Y:S01]  /*aec0*/  IMAD.MOV.U32 R0, RZ, RZ, RZ ;  /* 0x000000ffff007224 */ /* 0x000fe200078e00ff */
[----:B------:R-:W-:Y:S02]  /*aed0*/  CS2R R150, SRZ ;  /* 0x0000000000967805 */ /* 0x000fe4000001ff00 */
[----:B------:R-:W-:Y:S02]  /*aee0*/  CS2R R148, SRZ ;  /* 0x0000000000947805 */ /* 0x000fe4000001ff00 */
[----:B------:R-:W-:Y:S01]  /*aef0*/  CS2R R146, SRZ ;  /* 0x0000000000927805 */ /* 0x000fe2000001ff00 */
[----:B------:R-:W-:Y:S01]  /*af00*/  IMAD.MOV.U32 R145, RZ, RZ, RZ ;  /* 0x000000ffff917224 */ /* 0x000fe200078e00ff */
        /* <DEDUP_REMOVED lines=19> */
[----:B-1----:R-:W-:Y:S02]  /*b040*/  CS2R R50, SRZ ;  /* 0x0000000000327805 */ /* 0x002fe4000001ff00 */
[----:B----4-:R-:W-:Y:S02]  /*b050*/  CS2R R48, SRZ ;  /* 0x0000000000307805 */ /* 0x010fe4000001ff00 */
        /* <DEDUP_REMOVED lines=28> */
[----:B------:R-:W-:Y:S01]  /*b220*/  IMAD.MOV.U32 R55, RZ, RZ, RZ ;  /* 0x000000ffff377224 */ /* 0x000fe200078e00ff */
[----:B------:R-:W-:Y:S02]  /*b230*/  CS2R R14, SRZ ;  /* 0x00000000000e7805 */ /* 0x000fe4000001ff00 */
[----:B------:R-:W-:-:S02]  /*b240*/  CS2R R52, SRZ ;  /* 0x0000000000347805 */ /* 0x000fc4000001ff00 */
[----:B------:R-:W-:Y:S02]  /*b250*/  CS2R R12, SRZ ;  /* 0x00000000000c7805 */ /* 0x000fe4000001ff00 */
[----:B------:R-:W-:Y:S02]  /*b260*/  CS2R R156, SRZ ;  /* 0x00000000009c7805 */ /* 0x000fe4000001ff00 */
[----:B------:R-:W-:Y:S01]  /*b270*/  CS2R R10, SRZ ;  /* 0x00000000000a7805 */ /* 0x000fe2000001ff00 */
[----:B------:R-:W-:Y:S01]  /*b280*/  IMAD.MOV.U32 R43, RZ, RZ, RZ ;  /* 0x000000ffff2b7224 */ /* 0x000fe200078e00ff */
[----:B------:R-:W-:Y:S02]  /*b290*/  CS2R R8, SRZ ;  /* 0x0000000000087805 */ /* 0x000fe4000001ff00 */
[----:B------:R-:W-:Y:S01]  /*b2a0*/  CS2R R40, SRZ ;  /* 0x0000000000287805 */ /* 0x000fe2000001ff00 */
[----:B------:R-:W-:Y:S01]  /*b2b0*/  IMAD.MOV.U32 R7, RZ, RZ, RZ ;  /* 0x000000ffff077224 */ /* 0x000fe200078e00ff */
[----:B------:R-:W-:-:S02]  /*b2c0*/  CS2R R4, SRZ ;  /* 0x0000000000047805 */ /* 0x000fc4000001ff00 */
[----:B------:R-:W-:Y:S01]  /*b2d0*/  CS2R R28, SRZ ;  /* 0x00000000001c7805 */ /* 0x000fe2000001ff00 */
[----:B------:R-:W-:Y:S06]  /*b2e0*/  @P2 BRA `(.L_x_763) ;  /* 0x0000000000082947 */ /* 0x000fec0003800000 */
[----:B------:R-:W0:Y:S02]  /*b2f0*/  FENCE.VIEW.ASYNC.G ;  /* 0x00000000000073c6 */ /* 0x000e240000000100 */
[----:B0-----:R-:W-:Y:S06]  /*b300*/  BAR.ARV 0xc, 0x180 ;  /* 0x0306000000007b1d */ /* 0x001fec0000002000 */
.L_x_763:
[----:B------:R-:W-:Y:S05]  /*b310*/  BSYNC B0 ;  /* 0x0000000000007941 */ /* 0x000fea0003800000 */
.L_x_762:
[----:B------:R-:W-:Y:S01]  /*b320*/  CS2R R24, SRZ ;  /* 0x0000000000187805 */ /* 0x000fe2000001ff00 */
[----:B------:R-:W-:Y:S06]  /*b330*/  @!P1 BRA `(.L_x_764) ;  /* 0x0000012400389947 */ /* 0x000fec0003800000 */
[----:B------:R-:W0:Y:S02]  /*b340*/  S2R R6, SR_TID.X ;  /* 0x0000000000067919 */ /* 0x000e240000002100 */
[----:B0-----:R-:W-:-:S05]  /*b350*/  VIADD R6, R6, 0xffffff80 ;  /* 0xffffff8006067836 */ /* 0x001fca0000000000 */
[----:B------:R-:W-:-:S04]  /*b360*/  SHF.R.S32.HI R20, RZ, 0x1f, R6 ;  /* 0x0000001fff147819 */ /* 0x000fc80000011406 */
[----:B------:R-:W-:Y:S02]  /*b370*/  LEA.HI R20, R20, R6, RZ, 0x7 ;  /* 0x0000000614147211 */ /* 0x000fe400078f38ff */
[----:B------:R-:W2:Y:S02]  /*b380*/  LDL R6, [R1+0x60] ;  /* 0x0000600001067983 */ /* 0x000ea40000100800 */
[----:B------:R-:W-:-:S05]  /*b390*/  SHF.R.S32.HI R20, RZ, 0x7, R20 ;  /* 0x00000007ff147819 */ /* 0x000fca0000011414 */
[----:B------:R-:W0:Y:S02]  /*b3a0*/  SHFL.IDX PT, R0, R20, RZ, 0x1f ;  /* 0x00001fff14007589 */ /* 0x000e2400000e0000 */
[----:B0-----:R-:W-:-:S04]  /*b3b0*/  LEA.HI R2, R0, R0, RZ, 0x1 ;  /* 0x0000000000027211 */ /* 0x001fc800078f08ff */
[----:B------:R-:W-:-:S05]  /*b3c0*/  LOP3.LUT R3, R2, 0x1e, RZ, 0xc0, !PT ;  /* 0x0000001e02037812 */ /* 0x000fca00078ec0ff */
[----:B------:R-:W-:Y:S01]  /*b3d0*/  IMAD.IADD R3, R0, 0x1, -R3 ;  /* 0x0000000100037824 */ /* 0x000fe200078e0a03 */
[----:B--2---:R-:W-:-:S03]  /*b3e0*/  LOP3.LUT P0, RZ, R6, 0x9f, RZ, 0xc0, !PT ;  /* 0x0000009f06ff7812 */ /* 0x004fc6000780c0ff */
[----:B------:R-:W-:-:S05]  /*b3f0*/  IMAD R3, R3, 0x2000, R6 ;  /* 0x0000200003037824 */ /* 0x000fca00078e0206 */
[----:B------:R-:W-:-:S04]  /*b400*/  SHF.R.U32.HI R2, RZ, 0x4, R3 ;  /* 0x00000004ff027819 */ /* 0x000fc80000011603 */
[----:B------:R-:W-:Y:S01]  /*b410*/  LOP3.LUT R2, R2, 0x3fff, RZ, 0xc0, !PT ;  /* 0x00003fff02027812 */ /* 0x000fe200078ec0ff */
[----:B------:R-:W-:Y:S06]  /*b420*/  @!P0 BRA `(.L_x_765) ;  /* 0x0000000000408947 */ /* 0x000fec0003800000 */
        /* <DEDUP_REMOVED lines=16> */
.L_x_765:
[----:B------:R-:W-:Y:S02]  /*b530*/  ULDC UR4, c[0x0][0x3f4] ;  /* 0x0000fd0000047ab9 */ /* 0x000fe40000000800 */
[----:B------:R-:W-:-:S13]  /*b540*/  ISETP.LT.AND P0, PT, RZ, UR4, PT ;  /* 0x00000004ff007c0c */ /* 0x000fda000bf01270 */
[----:B------:R-:W-:Y:S05]  /*b550*/  @P0 BRA `(.L_x_766) ;  /* 0x00000000003c0947 */ /* 0x000fea0003800000 */
[----:B------:R-:W-:-:S04]  /*b560*/  LEA.HI R0, R235, R235, RZ, 0x1 ;  /* 0x000000ebeb007211 */ /* 0x000fc800078f08ff */
[----:B------:R-:W-:-:S05]  /*b570*/  LOP3.LUT R0, R0, 0xfffffffe, RZ, 0xc0, !PT ;  /* 0xfffffffe00007812 */ /* 0x000fca00078ec0ff */
[----:B------:R-:W-:-:S05]  /*b580*/  IMAD.IADD R0, R235, 0x1, -R0 ;  /* 0x00000001eb007824 */ /* 0x000fca00078e0a00 */
[----:B------:R-:W-:-:S04]  /*b590*/  SHF.L.U32 R3, R0, 0x1f, RZ ;  /* 0x0000001f00037819 */ /* 0x000fc800000006ff */
[----:B------:R0:W1:Y:S03]  /*b5a0*/  SYNCS.PHASECHK.TRANS64.TRYWAIT P0, [R18+URZ+0x38800], R3 ;  /* 0x03880003120075a7 */ /* 0x000066000800017f */
[----:B-1----:R-:W-:Y:S05]  /*b5b0*/  @!P0 NANOSLEEP.SYNCS 0x989680 ;  /* 0x009896800000895d */ /* 0x002fea0003900000 */
[----:B------:R-:W1:Y:S01]  /*b5c0*/  @!P0 SYNCS.PHASECHK.TRANS64 P0, [R18+URZ+0x38800], R3 ;  /* 0x03880003120085a7 */ /* 0x000e62000800007f */
[----:B------:R-:W-:Y:S04]  /*b5d0*/  BSSY B0, `(.L_x_767) ;  /* 0x0000006000007945 */ /* 0x000fe80003800000 */
[----:B-1----:R-:W-:Y:S05]  /*b5e0*/  @P0 BRA `(.L_x_768) ;  /* 0x0000000000100947 */ /* 0x002fea0003800000 */
.L_x_769:
[----:B-1----:R1:W2:Y:S02]  /*b5f0*/  SYNCS.PHASECHK.TRANS64.TRYWAIT P0, [R18+URZ+0x38800], R3 ;  /* 0x03880003120075a7 */ /* 0x0022a4000800017f */
[----:B--2---:R-:W-:Y:S05]  /*b600*/  @!P0 NANOSLEEP.SYNCS 0x989680 ;  /* 0x009896800000895d */ /* 0x004fea0003900000 */
[----:B------:R-:W2:Y:S02]  /*b610*/  @!P0 SYNCS.PHASECHK.TRANS64 P0, [R18+URZ+0x38800], R3 ;  /* 0x03880003120085a7 */ /* 0x000ea4000800007f */
[----:B--2---:R-:W-:Y:S05]  /*b620*/  @!P0 BRA `(.L_x_769) ;  /* 0xfffffffc00f08947 */ /* 0x004fea000383ffff */
.L_x_768:
[----:B------:R-:W-:Y:S05]  /*b630*/  BSYNC B0 ;  /* 0x0000000000007941 */ /* 0x000fea0003800000 */
.L_x_767:
[----:B------:R-:W-:Y:S05]  /*b640*/  BRA `(.L_x_770) ;  /* 0x0000006800ec7947 */ /* 0x000fea0003800000 */
.L_x_766:
[----:B------:R-:W2:Y:S01]  /*b650*/  LDL R29, [R1+0x60] ;  /* 0x00006000011d7983 */ /* 0x000ea20000100800 */
[----:B-----5:R-:W-:Y:S01]  /*b660*/  SHF.R.S32.HI R0, RZ, 0x1f, R144 ;  /* 0x0000001fff007819 */ /* 0x020fe20000011490 */
[----:B------:R-:W-:Y:S01]  /*b670*/  ULDC.64 UR4, c[0x0][0x3f8] ;  /* 0x0000fe0000047ab9 */ /* 0x000fe20000000a00 */
[----:B------:R-:W-:Y:S01]  /*b680*/  ULDC.64 UR6, c[0x0][0x408] ;  /* 0x0001020000067ab9 */ /* 0x000fe20000000a00 */
[----:B------:R-:W-:-:S04]  /*b690*/  IMAD.WIDE.U32 R4, R144, UR4, RZ ;  /* 0x0000000490047c25 */ /* 0x000fc8000f8e00ff */
[C---:B------:R-:W-:Y:S02]  /*b6a0*/  IMAD R3, R0.reuse, UR4, RZ ;  /* 0x0000000400037c24 */ /* 0x040fe4000f8e02ff */
[----:B------:R-:W-:Y:S02]  /*b6b0*/  IMAD R7, R0, UR6, RZ ;  /* 0x0000000600077c24 */ /* 0x000fe4000f8e02ff */
[C---:B------:R-:W-:Y:S01]  /*b6c0*/  IMAD R3, R144.reuse, UR5, R3 ;  /* 0x0000000590037c24 */ /* 0x040fe2000f8e0203 */
[----:B------:R-:W-:Y:S01]  /*b6d0*/  ULDC.64 UR4, c[0x0][0x3e8] ;  /* 0x0000fa0000047ab9 */ /* 0x000fe20000000a00 */
[----:B------:R-:W-:Y:S01]  /*b6e0*/  IMAD R7, R144, UR7, R7 ;  /* 0x0000000790077c24 */ /* 0x000fe2000f8e0207 */
[----:B------:R-:W-:Y:S01]  /*b6f0*/  LEA R24, P1, R4, UR4, 0x1 ;  /* 0x0000000404187c11 */ /* 0x000fe2000f8208ff */
[----:B------:R-:W-:Y:S01]  /*b700*/  IMAD.WIDE.U32 R26, R144, UR6, RZ ;  /* 0x00000006901a7c25 */ /* 0x000fe2000f8e00ff */
[----:B------:R-:W-:-:S03]  /*b710*/  ULDC.64 UR6, c[0x0][0x400] ;  /* 0x0001000000067ab9 */ /* 0x000fc60000000a00 */
[----:B------:R-:W-:Y:S01]  /*b720*/  IMAD.IADD R25, R3, 0x1, R5 ;  /* 0x0000000103197824 */ /* 0x000fe200078e0205 */
[----:B------:R-:W-:Y:S01]  /*b730*/  LEA R28, P2, R26, UR6, 0x1 ;  /* 0x000000061a1c7c11 */ /* 0x000fe2000f8408ff */
[----:B------:R-:W-:-:S03]  /*b740*/  IMAD.IADD R3, R7, 0x1, R27 ;  /* 0x0000000107037824 */ /* 0x000fc600078e021b */
[----:B------:R-:W-:Y:S02]  /*b750*/  LEA.HI.X R25, R4, UR5, R25, 0x1, P1 ;  /* 0x0000000504197c11 */ /* 0x000fe400088f0c19 */
[----:B------:R-:W-:Y:S02]  /*b760*/  LEA.HI.X R26, R26, UR7, R3, 0x1, P2 ;  /* 0x000000071a1a7c11 */ /* 0x000fe400090f0c03 */
[----:B--2---:R-:W-:-:S13]  /*b770*/  LOP3.LUT P0, RZ, R29, 0x3ff, RZ, 0xc0, !PT ;  /* 0x000003ff1dff7812 */ /* 0x004fda000780c0ff */
        /* <DEDUP_REMOVED lines=17> */
.L_x_771:
[----:B------:R-:W-:Y:S01]  /*b890*/  ULDC.U8 UR4, c[0x0][0x410] ;  /* 0x0001040000047ab9 */ /* 0x000fe20000000000 */
[----:B------:R-:W-:Y:S01]  /*b8a0*/  BSSY B0, `(.L_x_772) ;  /* 0x000068d000007945 */ /* 0x000fe20003800000 */
[----:B------:R-:W-:Y:S01]  /*b8b0*/  ISETP.NE.AND P0, PT, RZ, UR4, PT ;  /* 0x00000004ff007c0c */ /* 0x000fe2000bf05270 */
[----:B------:R-:W-:Y:S02]  /*b8c0*/  IMAD R0, R230, 0x2, R29 ;  /* 0x00000002e6007824 */ /* 0x000fe400078e021d */
[----:B------:R-:W-:-:S10]  /*b8d0*/  IMAD R6, R121, 0x80, R212 ;  /* 0x0000008079067824 */ /* 0x000fd400078e02d4 */
[----:B------:R-:W-:Y:S05]  /*b8e0*/  @!P0 BRA `(.L_x_773) ;  /* 0x0000003000ac8947 */ /* 0x000fea0003800000 */
[----:B------:R-:W-:-:S03]  /*b8f0*/  UMOV UR4, 0xffffffff ;  /* 0xffffffff00047882 */ /* 0x000fc60000000000 */
[----:B------:R-:W-:Y:S05]  /*b900*/  BRA.DIV UR4, `(.L_x_774) ;  /* 0x000001da041c7947 */ /* 0x000fea000b800000 */
[----:B------:R0:W1:Y:S04]  /*b910*/  SHFL.IDX PT, R3, R25, RZ, 0x181f ;  /* 0x00181fff19037589 */ /* 0x00006800000e0000 */
[----:B------:R0:W2:Y:S04]  /*b920*/  SHFL.IDX PT, R4, R24, RZ, 0x181f ;  /* 0x00181fff18047589 */ /* 0x0000a800000e0000 */
[----:B------:R0:W3:Y:S04]  /*b930*/  SHFL.IDX PT, R5, R26, RZ, 0x181f ;  /* 0x00181fff1a057589 */ /* 0x0000e800000e0000 */
[----:B------:R0:W4:Y:S02]  /*b940*/  SHFL.IDX PT, R14, R28, RZ, 0x181f ;  /* 0x00181fff1c0e7589 */ /* 0x00012400000e0000 */
.L_x_1057:
[----:B------:R-:W-:Y:S01]  /*b950*/  ULDC UR4, c[0x0][0x448] ;  /* 0x0001120000047ab9 */ /* 0x000fe20000000800 */
[----:B------:R-:W-:Y:S01]  /*b960*/  LEA.HI R7, R235, R235, RZ, 0x1 ;  /* 0x000000ebeb077211 */ /* 0x000fe200078f08ff */
[----:B------:R-:W-:Y:S01]  /*b970*/  IMAD R44, R178, UR4, RZ ;  /* 0x00000004b22c7c24 */ /* 0x000fe2000f8e02ff */
[----:B------:R-:W-:Y:S01]  /*b980*/  BSSY B1, `(.L_x_775) ;  /* 0x000003e000017945 */ /* 0x000fe20003800000 */
[----:B------:R-:W-:Y:S02]  /*b990*/  CS2R R10, SRZ ;  /* 0x00000000000a7805 */ /* 0x000fe4000001ff00 */
[----:B------:R-:W-:Y:S02]  /*b9a0*/  LOP3.LUT R8, R7, 0xfffffffe, RZ, 0xc0, !PT ;  /* 0xfffffffe07087812 */ /* 0x000fe400078ec0ff */
[----:B------:R-:W-:Y:S02]  /*b9b0*/  CS2R R12, SRZ ;  /* 0x00000000000c7805 */ /* 0x000fe4000001ff00 */
[----:B------:R-:W-:Y:S01]  /*b9c0*/  ISETP.GE.AND P0, PT, R6, R44, PT ;  /* 0x0000002c0600720c */ /* 0x000fe20003f06270 */
[----:B------:R-:W-:Y:S01]  /*b9d0*/  IMAD R44, R121, -0x80, R44 ;  /* 0xffffff80792c7824 */ /* 0x000fe200078e022c */
[----:B------:R-:W-:Y:S01]  /*b9e0*/  CS2R R20, SRZ ;  /* 0x0000000000147805 */ /* 0x000fe2000001ff00 */
[----:B------:R-:W-:Y:S01]  /*b9f0*/  IMAD.IADD R45, R235, 0x1, -R8 ;  /* 0x00000001eb2d7824 */ /* 0x000fe200078e0a08 */
[----:B0-----:R-:W-:-:S02]  /*ba00*/  CS2R R24, SRZ ;  /* 0x0000000000187805 */ /* 0x001fc4000001ff00 */
[----:B------:R-:W-:Y:S02]  /*ba10*/  CS2R R6, SRZ ;  /* 0x0000000000067805 */ /* 0x000fe4000001ff00 */
[----:B------:R-:W-:Y:S02]  /*ba20*/  CS2R R26, SRZ ;  /* 0x00000000001a7805 */ /* 0x000fe4000001ff00 */
[----:B------:R-:W-:Y:S02]  /*ba30*/  CS2R R28, SRZ ;  /* 0x00000000001c7805 */ /* 0x000fe4000001ff00 */
[----:B------:R-:W-:Y:S01]  /*ba40*/  CS2R R8, SRZ ;  /* 0x0000000000087805 */ /* 0x000fe2000001ff00 */
[----:B------:R-:W-:Y:S06]  /*ba50*/  @P0 BRA `(.L_x_776) ;  /* 0x0000000000c00947 */ /* 0x000fec0003800000 */
[----:B------:R-:W-:Y:S01]  /*ba60*/  ULDC UR4, c[0x0][0x3f4] ;  /* 0x0000fd0000047ab9 */ /* 0x000fe20000000800 */
[C---:B------:R-:W-:Y:S01]  /*ba70*/  IMAD.SHL.U32 R35, R215.reuse, 0x2, RZ ;  /* 0x00000002d7237824 */ /* 0x040fe200078e00ff */
[----:B------:R-:W-:Y:S01]  /*ba80*/  ISETP.GE.AND P2, PT, R215, UR4, PT ;  /* 0x00000004d7007c0c */ /* 0x000fe2000bf46270 */
[C---:B------:R-:W-:Y:S01]  /*ba90*/  IMAD.SHL.U32 R39, R214.reuse, 0x2, RZ ;  /* 0x00000002d6277824 */ /* 0x040fe200078e00ff */
[----:B------:R-:W-:Y:S01]  /*baa0*/  ISETP.GE.AND P1, PT, R214, UR4, PT ;  /* 0x00000004d6007c0c */ /* 0x000fe2000bf26270 */
[C---:B------:R-:W-:Y:S01]  /*bab0*/  IMAD.SHL.U32 R43, R216.reuse, 0x2, RZ ;  /* 0x00000002d82b7824 */ /* 0x040fe200078e00ff */
[----:B------:R-:W-:Y:S02]  /*bac0*/  ISETP.GE.AND P0, PT, R216, UR4, PT ;  /* 0x00000004d8007c0c */ /* 0x000fe4000bf06270 */
[----:B------:R-:W-:Y:S02]  /*bad0*/  CS2R R24, SRZ ;  /* 0x0000000000187805 */ /* 0x000fe4000001ff00 */
[----:B------:R-:W-:-:S02]  /*bae0*/  ISETP.GE.AND P3, PT, R22, UR4, PT ;  /* 0x0000000416007c0c */ /* 0x000fc4000bf66270 */
[----:B------:R-:W-:Y:S02]  /*baf0*/  CS2R R8, SRZ ;  /* 0x0000000000087805 */ /* 0x000fe4000001ff00 */
[----:B------:R-:W-:Y:S02]  /*bb00*/  SHF.R.S32.HI R6, RZ, 0x1f, R215 ;  /* 0x0000001fff067819 */ /* 0x000fe400000114d7 */
[----:B------:R-:W-:Y:S02]  /*bb10*/  CS2R R20, SRZ ;  /* 0x0000000000147805 */ /* 0x000fe4000001ff00 */
[----:B------:R-:W-:Y:S01]  /*bb20*/  SHF.R.S32.HI R11, RZ, 0x1f, R214 ;  /* 0x0000001fff0b7819 */ /* 0x000fe200000114d6 */
[----:B------:R-:W-:Y:S01]  /*bb30*/  ULDC.64 UR6, c[0x0][0x208] ;  /* 0x0000820000067ab9 */ /* 0x000fe20000000a00 */
[----:B------:R-:W-:Y:S02]  /*bb40*/  SHF.L.U64.HI R6, R215, 0x1, R6 ;  /* 0x00000001d7067819 */ /* 0x000fe40000010206 */
[----:B------:R-:W-:-:S02]  /*bb50*/  SHF.L.U64.HI R12, R214, 0x1, R11 ;  /* 0x00000001d60c7819 */ /* 0x000fc4000001020b */
[-C--:B--2---:R-:W-:Y:S02]  /*bb60*/  @!P2 IADD3 R32, P4, R4, R35.reuse, RZ ;  /* 0x000000230420a210 */ /* 0x084fe40007f9e0ff */
[----:B----4-:R-:W-:Y:S02]  /*bb70*/  @!P2 IADD3 R34, P6, R14, R35, RZ ;  /* 0x000000230e22a210 */ /* 0x010fe40007fde0ff */
[-C--:B------:R-:W-:Y:S01]  /*bb80*/  @!P1 IADD3 R36, P5, R4, R39.reuse, RZ ;  /* 0x0000002704249210 */ /* 0x080fe20007fbe0ff */
[----:B-1----:R-:W-:Y:S01]  /*bb90*/  @!P2 IMAD.X R33, R3, 0x1, R6, P4 ;  /* 0x000000010321a824 */ /* 0x002fe200020e0606 */
[----:B------:R-:W-:Y:S01]  /*bba0*/  SHF.R.S32.HI R7, RZ, 0x1f, R216 ;  /* 0x0000001fff077819 */ /* 0x000fe200000114d8 */
[----:B---3--:R-:W-:Y:S01]  /*bbb0*/  @!P2 IMAD.X R35, R5, 0x1, R6, P6 ;  /* 0x000000010523a824 */ /* 0x008fe200030e0606 */
[----:B------:R-:W-:Y:S01]  /*bbc0*/  @!P1 IADD3 R38, P4, R14, R39, RZ ;  /* 0x000000270e269210 */ /* 0x000fe20007f9e0ff */
[----:B------:R-:W-:Y:S01]  /*bbd0*/  @!P1 IMAD.X R37, R3, 0x1, R12, P5 ;  /* 0x0000000103259824 */ /* 0x000fe200028e060c */
[----:B------:R-:W-:Y:S01]  /*bbe0*/  SHF.L.U64.HI R10, R216, 0x1, R7 ;  /* 0x00000001d80a7819 */ /* 0x000fe20000010207 */
[----:B------:R-:W-:Y:S01]  /*bbf0*/  @!P3 IMAD.MOV.U32 R6, RZ, RZ, R4 ;  /* 0x000000ffff06b224 */ /* 0x000fe200078e0004 */
[-C--:B------:R-:W-:Y:S01]  /*bc00*/  @!P0 IADD3 R40, P6, R4, R43.reuse, RZ ;  /* 0x0000002b04288210 */ /* 0x080fe20007fde0ff */
[----:B------:R-:W-:Y:S01]  /*bc10*/  @!P3 IMAD.MOV.U32 R7, RZ, RZ, R3 ;  /* 0x000000ffff07b224 */ /* 0x000fe200078e0003 */
[----:B------:R-:W-:Y:S01]  /*bc20*/  @!P0 IADD3 R42, P5, R14, R43, RZ ;  /* 0x0000002b0e2a8210 */ /* 0x000fe20007fbe0ff */
[----:B------:R-:W-:Y:S01]  /*bc30*/  @!P3 IMAD.MOV.U32 R4, RZ, RZ, R14 ;  /* 0x000000ffff04b224 */ /* 0x000fe200078e000e */
[----:B------:R-:W-:Y:S01]  /*bc40*/  CS2R R28, SRZ ;  /* 0x00000000001c7805 */ /* 0x000fe2000001ff00 */
[----:B------:R-:W-:Y:S01]  /*bc50*/  @!P1 IMAD.X R39, R5, 0x1, R12, P4 ;  /* 0x0000000105279824 */ /* 0x000fe200020e060c */
[----:B------:R-:W-:Y:S01]  /*bc60*/  CS2R R12, SRZ ;  /* 0x00000000000c7805 */ /* 0x000fe2000001ff00 */
[----:B------:R-:W-:Y:S01]  /*bc70*/  @!P3 IMAD.WIDE R14, R22, 0x2, R6 ;  /* 0x00000002160eb825 */ /* 0x000fe200078e0206 */
[----:B------:R-:W-:-:S02]  /*bc80*/  CS2R R26, SRZ ;  /* 0x00000000001a7805 */ /* 0x000fc4000001ff00 */
[----:B------:R-:W-:Y:S01]  /*bc90*/  CS2R R6, SRZ ;  /* 0x0000000000067805 */ /* 0x000fe2000001ff00 */
[----:B------:R0:W5:Y:S01]  /*bca0*/  @!P2 LD.E.64 R20, desc[UR6][R32.64] ;  /* 0x000000062014a980 */ /* 0x000162000c101b00 */
[--C-:B------:R-:W-:Y:S02]  /*bcb0*/  @!P0 IMAD.X R41, R3, 0x1, R10.reuse, P6 ;  /* 0x0000000103298824 */ /* 0x100fe400030e060a */
[----:B------:R-:W-:Y:S01]  /*bcc0*/  @!P0 IMAD.X R43, R5, 0x1, R10, P5 ;  /* 0x00000001052b8824 */ /* 0x000fe200028e060a */
[----:B------:R-:W-:Y:S01]  /*bcd0*/  CS2R R10, SRZ ;  /* 0x00000000000a7805 */ /* 0x000fe2000001ff00 */
[----:B------:R-:W-:Y:S01]  /*bce0*/  @!P3 IMAD.WIDE R30, R22, 0x2, R4 ;  /* 0x00000002161eb825 */ /* 0x000fe200078e0204 */
[----:B------:R0:W5:Y:S04]  /*bcf0*/  @!P3 LD.E.64 R24, desc[UR6][R14.64] ;  /* 0x000000060e18b980 */ /* 0x000168000c101b00 */
[----:B------:R0:W5:Y:S04]  /*bd00*/  @!P3 LD.E.64 R8, desc[UR6][R30.64] ;  /* 0x000000061e08b980 */ /* 0x000168000c101b00 */
[----:B------:R0:W5:Y:S04]  /*bd10*/  @!P2 LD.E.64 R28, desc[UR6][R34.64] ;  /* 0x00000006221ca980 */ /* 0x000168000c101b00 */
[----:B------:R0:W5:Y:S04]  /*bd20*/  @!P1 LD.E.64 R12, desc[UR6][R36.64] ;  /* 0x00000006240c9980 */ /* 0x000168000c101b00 */
[----:B------:R0:W5:Y:S04]  /*bd30*/  @!P1 LD.E.64 R26, desc[UR6][R38.64] ;  /* 0x00000006261a9980 */ /* 0x000168000c101b00 */
[----:B------:R0:W5:Y:S04]  /*bd40*/  @!P0 LD.E.64 R10, desc[UR6][R40.64] ;  /* 0x00000006280a8980 */ /* 0x000168000c101b00 */
[----:B------:R0:W5:Y:S02]  /*bd50*/  @!P0 LD.E.64 R6, desc[UR6][R42.64] ;  /* 0x000000062a068980 */ /* 0x000164000c101b00 */
.L_x_776:
[----:B------:R-:W-:Y:S05]  /*bd60*/  BSYNC B1 ;  /* 0x0000000000017941 */ /* 0x000fea0003800000 */
.L_x_775:
[----:B---3--:R-:W-:Y:S01]  /*bd70*/  SHF.L.U32 R5, R45, 0x1f, RZ ;  /* 0x0000001f2d057819 */ /* 0x008fe200000006ff */
[----:B0----5:R-:W-:Y:S01]  /*bd80*/  IMAD.MOV.U32 R30, RZ, RZ, R24 ;  /* 0x000000ffff1e7224 */ /* 0x021fe200078e0018 */
[----:B------:R-:W-:Y:S01]  /*bd90*/  SHF.R.U64 R49, R24, 0x10, R25 ;  /* 0x0000001018317819 */ /* 0x000fe20000001219 */
[----:B------:R-:W-:Y:S01]  /*bda0*/  IMAD.MOV.U32 R15, RZ, RZ, R20 ;  /* 0x000000ffff0f7224 */ /* 0x000fe200078e0014 */
[----:B------:R-:W0:Y:S01]  /*bdb0*/  SYNCS.PHASECHK.TRANS64.TRYWAIT P0, [R18+URZ+0x38800], R5 ;  /* 0x03880005120075a7 */ /* 0x000e22000800017f */
[--C-:B------:R-:W-:Y:S01]  /*bdc0*/  SHF.R.U64 R20, R20, 0x10, R21.reuse ;  /* 0x0000001014147819 */ /* 0x100fe20000001215 */
[--C-:B------:R-:W-:Y:S01]  /*bdd0*/  IMAD.MOV.U32 R24, RZ, RZ, R21.reuse ;  /* 0x000000ffff187224 */ /* 0x100fe200078e0015 */
[----:B------:R-:W-:Y:S01]  /*bde0*/  SHF.R.U32.HI R47, RZ, 0x10, R21 ;  /* 0x00000010ff2f7819 */ /* 0x000fe20000011615 */
[----:B----4-:R-:W-:Y:S01]  /*bdf0*/  IMAD.MOV.U32 R14, RZ, RZ, R12 ;  /* 0x000000ffff0e7224 */ /* 0x010fe200078e000c */
[--C-:B------:R-:W-:Y:S01]  /*be00*/  SHF.R.U64 R45, R12, 0x10, R13.reuse ;  /* 0x000000100c2d7819 */ /* 0x100fe2000000120d */
[--C-:B------:R-:W-:Y:S01]  /*be10*/  IMAD.MOV.U32 R21, RZ, RZ, R13.reuse ;  /* 0x000000ffff157224 */ /* 0x100fe200078e000d */
[----:B------:R-:W-:Y:S01]  /*be20*/  SHF.R.U32.HI R12, RZ, 0x10, R13 ;  /* 0x00000010ff0c7819 */ /* 0x000fe2000001160d */
[----:B------:R-:W-:Y:S01]  /*be30*/  IMAD.MOV.U32 R31, RZ, RZ, R25 ;  /* 0x000000ffff1f7224 */ /* 0x000fe200078e0019 */
[--C-:B------:R-:W-:Y:S01]  /*be40*/  SHF.R.U64 R40, R28, 0x10, R29.reuse ;  /* 0x000000101c287819 */ /* 0x100fe2000000121d */
[----:B-1----:R-:W-:Y:S01]  /*be50*/  IMAD.MOV.U32 R3, RZ, RZ, R10 ;  /* 0x000000ffff037224 */ /* 0x002fe200078e000a */
[----:B------:R-:W-:Y:S01]  /*be60*/  SHF.R.U32.HI R39, RZ, 0x10, R29 ;  /* 0x00000010ff277819 */ /* 0x000fe2000001161d */
[----:B--2---:R-:W-:Y:S01]  /*be70*/  IMAD.MOV.U32 R4, RZ, RZ, R11 ;  /* 0x000000ffff047224 */ /* 0x004fe200078e000b */
[----:B------:R-:W-:Y:S01]  /*be80*/  SHF.R.U32.HI R48, RZ, 0x10, R25 ;  /* 0x00000010ff307819 */ /* 0x000fe20000011619 */
[----:B------:R-:W-:Y:S01]  /*be90*/  IMAD.MOV.U32 R35, RZ, RZ, R8 ;  /* 0x000000ffff237224 */ /* 0x000fe200078e0008 */
[----:B------:R-:W-:Y:S01]  /*bea0*/  SHF.R.U64 R46, R10, 0x10, R11 ;  /* 0x000000100a2e7819 */ /* 0x000fe2000000120b */
[----:B------:R-:W-:Y:S01]  /*beb0*/  IMAD.MOV.U32 R36, RZ, RZ, R9 ;  /* 0x000000ffff247224 */ /* 0x000fe200078e0009 */
[----:B------:R-:W-:Y:S01]  /*bec0*/  SHF.R.U32.HI R43, RZ, 0x10, R11 ;  /* 0x00000010ff2b7819 */ /* 0x000fe2000001160b */
[----:B------:R-:W-:Y:S01]  /*bed0*/  IMAD.MOV.U32 R34, RZ, RZ, R29 ;  /* 0x000000ffff227224 */ /* 0x000fe200078e001d */
[--C-:B------:R-:W-:Y:S01]  /*bee0*/  SHF.R.U64 R42, R8, 0x10, R9.reuse ;  /* 0x00000010082a7819 */ /* 0x100fe20000001209 */
[----:B------:R-:W-:Y:S01]  /*bef0*/  BSSY B1, `(.L_x_777) ;  /* 0x000001a000017945 */ /* 0x000fe20003800000 */
[----:B------:R-:W-:Y:S01]  /*bf00*/  SHF.R.U32.HI R41, RZ, 0x10, R9 ;  /* 0x00000010ff297819 */ /* 0x000fe20000011609 */
[----:B------:R-:W-:Y:S01]  /*bf10*/  IMAD.MOV.U32 R9, RZ, RZ, R6 ;  /* 0x000000ffff097224 */ /* 0x000fe200078e0006 */
[----:B------:R-:W-:Y:S01]  /*bf20*/  MOV R33, R28 ;  /* 0x0000001c00217202 */ /* 0x000fe20000000f00 */
[----:B------:R-:W-:Y:S01]  /*bf30*/  IMAD.MOV.U32 R13, RZ, RZ, R26 ;  /* 0x000000ffff0d7224 */ /* 0x000fe200078e001a */
[----:B------:R-:W-:Y:S01]  /*bf40*/  VIMNMX R29, R44, 0x80, PT ;  /* 0x000000802c1d7848 */ /* 0x000fe20003fe0100 */
[----:B------:R-:W-:Y:S01]  /*bf50*/  IMAD.MOV.U32 R32, RZ, RZ, R27 ;  /* 0x000000ffff207224 */ /* 0x000fe200078e001b */
[----:B------:R-:W-:Y:S01]  /*bf60*/  PRMT R15, R15, 0x5410, R20 ;  /* 0x000054100f0f7816 */ /* 0x000fe20000000014 */
[----:B------:R-:W-:Y:S01]  /*bf70*/  IMAD.MOV.U32 R10, RZ, RZ, R7 ;  /* 0x000000ffff0a7224 */ /* 0x000fe200078e0007 */
[----:B------:R-:W-:-:S02]  /*bf80*/  SHF.R.U64 R38, R26, 0x10, R27 ;  /* 0x000000101a267819 */ /* 0x000fc4000000121b */
[----:B------:R-:W-:Y:S02]  /*bf90*/  SHF.R.U32.HI R37, RZ, 0x10, R27 ;  /* 0x00000010ff257819 */ /* 0x000fe4000001161b */
[----:B------:R-:W-:Y:S02]  /*bfa0*/  SHF.R.U64 R6, R6, 0x10, R7 ;  /* 0x0000001006067819 */ /* 0x000fe40000001207 */
[----:B------:R-:W-:Y:S02]  /*bfb0*/  PRMT R20, R24, 0x5410, R47 ;  /* 0x0000541018147816 */ /* 0x000fe4000000002f */
[----:B------:R-:W-:Y:S02]  /*bfc0*/  PRMT R12, R21, 0x5410, R12 ;  /* 0x00005410150c7816 */ /* 0x000fe4000000000c */
[----:B------:R-:W-:Y:S02]  /*bfd0*/  SHF.R.U32.HI R7, RZ, 0x10, R7 ;  /* 0x00000010ff077819 */ /* 0x000fe40000011607 */
[----:B------:R-:W-:-:S02]  /*bfe0*/  PRMT R25, R30, 0x5410, R49 ;  /* 0x000054101e197816 */ /* 0x000fc40000000031 */
[----:B------:R-:W-:Y:S02]  /*bff0*/  PRMT R26, R31, 0x5410, R48 ;  /* 0x000054101f1a7816 */ /* 0x000fe40000000030 */
[----:B------:R-:W-:Y:S02]  /*c000*/  PRMT R11, R14, 0x5410, R45 ;  /* 0x000054100e0b7816 */ /* 0x000fe4000000002d */
[----:B------:R-:W-:Y:S02]  /*c010*/  ISETP.GE.AND P1, PT, R212, R29, PT ;  /* 0x0000001dd400720c */ /* 0x000fe40003f26270 */
[----:B------:R-:W-:Y:S02]  /*c020*/  PRMT R3, R3, 0x5410, R46 ;  /* 0x0000541003037816 */ /* 0x000fe4000000002e */
[----:B------:R-:W-:Y:S02]  /*c030*/  PRMT R8, R4, 0x5410, R43 ;  /* 0x0000541004087816 */ /* 0x000fe4000000002b */
[----:B------:R-:W-:-:S02]  /*c040*/  PRMT R27, R35, 0x5410, R42 ;  /* 0x00005410231b7816 */ /* 0x000fc4000000002a */
[----:B------:R-:W-:Y:S02]  /*c050*/  PRMT R28, R36, 0x5410, R41 ;  /* 0x00005410241c7816 */ /* 0x000fe40000000029 */
[----:B------:R-:W-:Y:S02]  /*c060*/  PRMT R21, R33, 0x5410, R40 ;  /* 0x0000541021157816 */ /* 0x000fe40000000028 */
[----:B------:R-:W-:Y:S01]  /*c070*/  PRMT R24, R34, 0x5410, R39 ;  /* 0x0000541022187816 */ /* 0x000fe20000000027 */
[----:B0-----:R-:W-:Y:S06]  /*c080*/  @!P0 BRA `(.L_x_778) ;  /* 0x000001d000ac8947 */ /* 0x001fec0003800000 */
.L_x_1058:
[----:B------:R-:W-:Y:S05]  /*c090*/  BSYNC B1 ;  /* 0x0000000000017941 */ /* 0x000fea0003800000 */
.L_x_777:
[----:B------:R-:W-:Y:S01]  /*c0a0*/  BSSY B1, `(.L_x_779) ;  /* 0x00000ad000017945 */ /* 0x000fe20003800000 */
[----:B------:R-:W-:Y:S02]  /*c0b0*/  PRMT R13, R13, 0x5410, R38 ;  /* 0x000054100d0d7816 */ /* 0x000fe40000000026 */
[----:B------:R-:W-:Y:S02]  /*c0c0*/  PRMT R14, R32, 0x5410, R37 ;  /* 0x00005410200e7816 */ /* 0x000fe40000000025 */
[----:B------:R-:W-:Y:S02]  /*c0d0*/  PRMT R9, R9, 0x5410, R6 ;  /* 0x0000541009097816 */ /* 0x000fe40000000006 */
[----:B------:R-:W-:Y:S01]  /*c0e0*/  PRMT R10, R10, 0x5410, R7 ;  /* 0x000054100a0a7816 */ /* 0x000fe20000000007 */
[----:B------:R-:W-:Y:S06]  /*c0f0*/  @P1 BRA `(.L_x_780) ;  /* 0x00000008009c1947 */ /* 0x000fec0003800000 */
[----:B0-----:R-:W0:Y:S01]  /*c100*/  LDC R5, c[0x0][0x3f4] ;  /* 0x0000fd00ff057b82 */ /* 0x001e220000000800 */
[----:B------:R-:W-:Y:S01]  /*c110*/  BSSY B2, `(.L_x_781) ;  /* 0x000002c000027945 */ /* 0x000fe20003800000 */
[-C--:B0-----:R-:W-:Y:S02]  /*c120*/  ISETP.GE.AND P0, PT, R22, R5.reuse, PT ;  /* 0x000000051600720c */ /* 0x081fe40003f06270 */
[-C--:B------:R-:W-:Y:S02]  /*c130*/  ISETP.GE.AND P1, PT, R215, R5.reuse, PT ;  /* 0x00000005d700720c */ /* 0x080fe40003f26270 */
[-C--:B------:R-:W-:Y:S02]  /*c140*/  ISETP.GE.AND P2, PT, R214, R5.reuse, PT ;  /* 0x00000005d600720c */ /* 0x080fe40003f46270 */
[----:B------:R-:W-:-:S07]  /*c150*/  ISETP.GE.AND P3, PT, R216, R5, PT ;  /* 0x00000005d800720c */ /* 0x000fce0003f66270 */
[----:B------:R-:W-:Y:S06]  /*c160*/  @P0 BRA `(.L_x_782) ;  /* 0x0000000000980947 */ /* 0x000fec0003800000 */
[----:B------:R-:W0:Y:S01]  /*c170*/  LDS.128 R4, [R0] ;  /* 0x0000000000047984 */ /* 0x000e220000000c00 */
[C---:B------:R-:W-:Y:S01]  /*c180*/  IMAD.U32 R37, R27.reuse, 0x10000, RZ ;  /* 0x000100001b257824 */ /* 0x040fe200078e00ff */
[----:B------:R-:W-:Y:S01]  /*c190*/  LOP3.LUT R36, R27, 0xffff0000, RZ, 0xc0, !PT ;  /* 0xffff00001b247812 */ /* 0x000fe200078ec0ff */
[C---:B------:R-:W-:Y:S01]  /*c1a0*/  IMAD.U32 R35, R25.reuse, 0x10000, RZ ;  /* 0x0001000019237824 */ /* 0x040fe200078e00ff */
[----:B------:R-:W-:Y:S01]  /*c1b0*/  LOP3.LUT R34, R25, 0xffff0000, RZ, 0xc0, !PT ;  /* 0xffff000019227812 */ /* 0x000fe200078ec0ff */
[C---:B0-----:R-:W-:Y:S01]  /*c1c0*/  IMAD.U32 R30, R4.reuse, 0x10000, RZ ;  /* 0x00010000041e7824 */ /* 0x041fe200078e00ff */
[----:B------:R-:W-:Y:S01]  /*c1d0*/  LOP3.LUT R4, R4, 0xffff0000, RZ, 0xc0, !PT ;  /* 0xffff000004047812 */ /* 0x000fe200078ec0ff */
[C---:B------:R-:W-:Y:S01]  /*c1e0*/  IMAD.U32 R31, R5.reuse, 0x10000, RZ ;  /* 0x00010000051f7824 */ /* 0x040fe200078e00ff */
[----:B------:R-:W-:Y:S01]  /*c1f0*/  LOP3.LUT R5, R5, 0xffff0000, RZ, 0xc0, !PT ;  /* 0xffff000005057812 */ /* 0x000fe200078ec0ff */
[C---:B------:R-:W-:Y:S01]  /*c200*/  IMAD.U32 R32, R6.reuse, 0x10000, RZ ;  /* 0x0001000006207824 */ /* 0x040fe200078e00ff */
[----:B------:R-:W-:Y:S01]  /*c210*/  LOP3.LUT R6, R6, 0xffff0000, RZ, 0xc0, !PT ;  /* 0xffff000006067812 */ /* 0x000fe200078ec0ff */
[C---:B------:R-:W-:Y:S01]  /*c220*/  FMUL.FTZ R39, R4.reuse, R37 ;  /* 0x0000002504277220 */ /* 0x040fe20000410000 */
[----:B------:R-:W-:Y:S01]  /*c230*/  FMUL.FTZ R4, R4, R35 ;  /* 0x0000002304047220 */ /* 0x000fe20000410000 */
[----:B------:R-:W-:-:S02]  /*c240*/  IMAD.U32 R33, R7, 0x10000, RZ ;  /* 0x0001000007217824 */ /* 0x000fc400078e00ff */
[----:B------:R-:W-:Y:S01]  /*c250*/  FMUL.FTZ R40, R5, R36 ;  /* 0x0000002405287220 */ /* 0x000fe20000410000 */
[C---:B------:R-:W-:Y:S01]  /*c260*/  FFMA.FTZ R39, R30.reuse, R35, -R39 ;  /* 0x000000231e277223 */ /* 0x040fe20000010827 */
[----:B------:R-:W-:Y:S01]  /*c270*/  FFMA.FTZ R38, R30, R37, R4 ;  /* 0x000000251e267223 */ /* 0x000fe20000010004 */
[----:B------:R-:W-:Y:S01]  /*c280*/  LOP3.LUT R7, R7, 0xffff0000, RZ, 0xc0, !PT ;  /* 0xffff000007077812 */ /* 0x000fe200078ec0ff */
[-C--:B------:R-:W-:Y:S01]  /*c290*/  FMUL.FTZ R42, R5, R34.reuse ;  /* 0x00000022052a7220 */ /* 0x080fe20000410000 */
[C---:B------:R-:W-:Y:S01]  /*c2a0*/  LOP3.LUT R30, R28.reuse, 0xffff0000, RZ, 0xc0, !PT ;  /* 0xffff00001c1e7812 */ /* 0x040fe200078ec0ff */
[----:B------:R-:W-:Y:S01]  /*c2b0*/  IMAD.U32 R35, R28, 0x10000, RZ ;  /* 0x000100001c237824 */ /* 0x000fe200078e00ff */
[C---:B------:R-:W-:Y:S01]  /*c2c0*/  LOP3.LUT R4, R26.reuse, 0xffff0000, RZ, 0xc0, !PT ;  /* 0xffff00001a047812 */ /* 0x040fe200078ec0ff */
[----:B------:R-:W-:Y:S02]  /*c2d0*/  IMAD.U32 R5, R26, 0x10000, RZ ;  /* 0x000100001a057824 */ /* 0x000fe400078e00ff */
[C---:B------:R-:W-:Y:S01]  /*c2e0*/  FFMA.FTZ R40, R31.reuse, R34, -R40 ;  /* 0x000000221f287223 */ /* 0x040fe20000010828 */
        /* <DEDUP_REMOVED lines=12> */
[----:B------:R-:W-:-:S05]  /*c3b0*/  F2FP.BF16.F32.PACK_AB R7, R30, R7 ;  /* 0x000000071e07723e */ /* 0x000fca00000010ff */
[----:B------:R0:W-:Y:S02]  /*c3c0*/  STS.128 [R0], R4 ;  /* 0x0000000400007388 */ /* 0x0001e40000000c00 */
.L_x_782:
[----:B------:R-:W-:Y:S05]  /*c3d0*/  BSYNC B2 ;  /* 0x0000000000027941 */ /* 0x000fea0003800000 */
.L_x_781:
[----:B------:R-:W-:Y:S04]  /*c3e0*/  BSSY B2, `(.L_x_783) ;  /* 0x0000028000027945 */ /* 0x000fe80003800000 */
[----:B------:R-:W-:Y:S05]  /*c3f0*/  @P1 BRA `(.L_x_784) ;  /* 0x0000000000981947 */ /* 0x000fea0003800000 */
[----:B0-----:R-:W0:Y:S01]  /*c400*/  LDS.128 R4, [R0+0x4000] ;  /* 0x0040000000047984 */ /* 0x001e220000000c00 */
        /* <DEDUP_REMOVED lines=36> */
[----:B------:R1:W-:Y:S02]  /*c650*/  STS.128 [R0+0x4000], R4 ;  /* 0x0040000400007388 */ /* 0x0003e40000000c00 */
.L_x_784:
[----:B------:R-:W-:Y:S05]  /*c660*/  BSYNC B2 ;  /* 0x0000000000027941 */ /* 0x000fea0003800000 */
.L_x_783:
[----:B------:R-:W-:Y:S04]  /*c670*/  BSSY B2, `(.L_x_785) ;  /* 0x0000028000027945 */ /* 0x000fe80003800000 */
[----:B------:R-:W-:Y:S05]  /*c680*/  @P2 BRA `(.L_x_786) ;  /* 0x0000000000982947 */ /* 0x000fea0003800000 */
[----:B01----:R-:W0:Y:S01]  /*c690*/  LDS.128 R4, [R0+0x8000] ;  /* 0x0080000000047984 */ /* 0x003e220000000c00 */
        /* <DEDUP_REMOVED lines=37> */
.L_x_786:
[----:B------:R-:W-:Y:S05]  /*c8f0*/  BSYNC B2 ;  /* 0x0000000000027941 */ /* 0x000fea0003800000 */
.L_x_785:
[----:B------:R-:W-:Y:S05]  /*c900*/  @P3 BRA `(.L_x_780) ;  /* 0x0000000000983947 */ /* 0x000fea0003800000 */
[----:B012---:R-:W0:Y:S01]  /*c910*/  LDS.128 R4, [R0+0xc000] ;  /* 0x00c0000000047984 */ /* 0x007e220000000c00 */
        /* <DEDUP_REMOVED lines=37> */
.L_x_780:
[----:B------:R-:W-:Y:S05]  /*cb70*/  BSYNC B1 ;  /* 0x0000000000017941 */ /* 0x000fea0003800000 */
.L_x_779:
[----:B0123--:R-:W-:Y:S01]  /*cb80*/  VIADD R4, R212, 0x20 ;  /* 0x00000020d4047836 */ /* 0x00ffe20000000000 */
[----:B------:R-:W-:Y:S04]  /*cb90*/  BSSY B1, `(.L_x_787) ;  /* 0x00000aa000017945 */ /* 0x000fe80003800000 */
[----:B------:R-:W-:-:S13]  /*cba0*/  ISETP.GE.AND P0, PT, R4, R29, PT ;  /* 0x0000001d0400720c */ /* 0x000fda0003f06270 */
[----:B------:R-:W-:Y:S05]  /*cbb0*/  @P0 BRA `(.L_x_788) ;  /* 0x00000008009c0947 */ /* 0x000fea0003800000 */
[----:B------:R-:W0:Y:S01]  /*cbc0*/  LDC R5, c[0x0][0x3f4] ;  /* 0x0000fd00ff057b82 */ /* 0x000e220000000800 */
[----:B------:R-:W-:Y:S01]  /*cbd0*/  BSSY B2, `(.L_x_789) ;  /* 0x000002c000027945 */ /* 0x000fe20003800000 */
[-C--:B0-----:R-:W-:Y:S02]  /*cbe0*/  ISETP.GE.AND P0, PT, R22, R5.reuse, PT ;  /* 0x000000051600720c */ /* 0x081fe40003f06270 */
[-C--:B------:R-:W-:Y:S02]  /*cbf0*/  ISETP.GE.AND P1, PT, R215, R5.reuse, PT ;  /* 0x00000005d700720c */ /* 0x080fe40003f26270 */
[-C--:B------:R-:W-:Y:S02]  /*cc00*/  ISETP.GE.AND P2, PT, R214, R5.reuse, PT ;  /* 0x00000005d600720c */ /* 0x080fe40003f46270 */
[----:B------:R-:W-:-:S07]  /*cc10*/  ISETP.GE.AND P3, PT, R216, R5, PT ;  /* 0x00000005d800720c */ /* 0x000fce0003f66270 */
[----:B------:R-:W-:Y:S06]  /*cc20*/  @P0 BRA `(.L_x_790) ;  /* 0x0000000000980947 */ /* 0x000fec0003800000 */
[----:B------:R-:W0:Y:S01]  /*cc30*/  LDS.128 R4, [R0+0x1000] ;  /* 0x0010000000047984 */ /* 0x000e220000000c00 */
[----:B------:R-:W-:Y:S01]  /*cc40*/  IMAD.U32 R36, R25, 0x10000, RZ ;  /* 0x0001000019247824 */ /* 0x000fe200078e00ff */
[C---:B------:R-:W-:Y:S01]  /*cc50*/  LOP3.LUT R41, R27.reuse, 0xffff0000, RZ, 0xc0, !PT ;  /* 0xffff00001b297812 */ /* 0x040fe200078ec0ff */
[----:B------:R-:W-:Y:S01]  /*cc60*/  IMAD.U32 R38, R27, 0x10000, RZ ;  /* 0x000100001b267824 */ /* 0x000fe200078e00ff */
        /* <DEDUP_REMOVED lines=9> */
[-C--:B------:R-:W-:Y:S01]  /*cd00*/  FMUL.FTZ R35, R38, R4.reuse ;  /* 0x0000000426237220 */ /* 0x080fe20000410000 */
[----:B------:R-:W-:Y:S01]  /*cd10*/  FMUL.FTZ R37, R36, R4 ;  /* 0x0000000424257220 */ /* 0x000fe20000410000 */
[----:B------:R-:W-:Y:S01]  /*cd20*/  FMUL.FTZ R34, R41, R5 ;  /* 0x0000000529227220 */ /* 0x000fe20000410000 */
[----:B------:R-:W-:-:S02]  /*cd30*/  IMAD.U32 R33, R7, 0x10000, RZ ;  /* 0x0001000007217824 */ /* 0x000fc400078e00ff */
[-C--:B------:R-:W-:Y:S01]  /*cd40*/  FFMA.FTZ R4, R36, R30.reuse, -R35 ;  /* 0x0000001e24047223 */ /* 0x080fe20000010823 */
[----:B------:R-:W-:Y:S01]  /*cd50*/  FFMA.FTZ R37, R38, R30, R37 ;  /* 0x0000001e26257223 */ /* 0x000fe20000010025 */
[C---:B------:R-:W-:Y:S01]  /*cd60*/  FMUL.FTZ R30, R39.reuse, R5 ;  /* 0x00000005271e7220 */ /* 0x040fe20000410000 */
[-C--:B------:R-:W-:Y:S01]  /*cd70*/  FFMA.FTZ R5, R39, R31.reuse, -R34 ;  /* 0x0000001f27057223 */ /* 0x080fe20000010822 */
[----:B------:R-:W-:Y:S01]  /*cd80*/  LOP3.LUT R7, R7, 0xffff0000, RZ, 0xc0, !PT ;  /* 0xffff000007077812 */ /* 0x000fe200078ec0ff */
[C---:B------:R-:W-:Y:S01]  /*cd90*/  IMAD.U32 R38, R26.reuse, 0x10000, RZ ;  /* 0x000100001a267824 */ /* 0x040fe200078e00ff */
[----:B------:R-:W-:Y:S01]  /*cda0*/  LOP3.LUT R39, R26, 0xffff0000, RZ, 0xc0, !PT ;  /* 0xffff00001a277812 */ /* 0x000fe200078ec0ff */
[----:B------:R-:W-:Y:S01]  /*cdb0*/  FFMA.FTZ R30, R41, R31, R30 ;  /* 0x0000001f291e7223 */ /* 0x000fe2000001001e */
[-C--:B------:R-:W-:Y:S01]  /*cdc0*/  FMUL.FTZ R31, R40, R6.reuse ;  /* 0x00000006281f7220 */ /* 0x080fe20000410000 */
[C---:B------:R-:W-:Y:S01]  /*cdd0*/  FMUL.FTZ R35, R38.reuse, R6 ;  /* 0x0000000626237220 */ /* 0x040fe20000410000 */
[-C--:B------:R-:W-:Y:S01]  /*cde0*/  FMUL.FTZ R34, R43, R7.reuse ;  /* 0x000000072b227220 */ /* 0x080fe20000410000 */
[C---:B------:R-:W-:Y:S01]  /*cdf0*/  FMUL.FTZ R36, R39.reuse, R7 ;  /* 0x0000000727247220 */ /* 0x040fe20000410000 */
[-C--:B------:R-:W-:Y:S01]  /*ce00*/  FFMA.FTZ R6, R38, R32.reuse, -R31 ;  /* 0x0000002026067223 */ /* 0x080fe2000001081f */
[----:B------:R-:W-:Y:S01]  /*ce10*/  FFMA.FTZ R35, R40, R32, R35 ;  /* 0x0000002028237223 */ /* 0x000fe20000010023 */
[-C--:B------:R-:W-:Y:S01]  /*ce20*/  FFMA.FTZ R7, R39, R33.reuse, -R34 ;  /* 0x0000002127077223 */ /* 0x080fe20000010822 */
[----:B------:R-:W-:Y:S01]  /*ce30*/  FFMA.FTZ R36, R43, R33, R36 ;  /* 0x000000212b247223 */ /* 0x000fe20000010024 */
[----:B------:R-:W-:-:S02]  /*ce40*/  F2FP.BF16.F32.PACK_AB R4, R37, R4 ;  /* 0x000000042504723e */ /* 0x000fc400000010ff */
[----:B------:R-:W-:Y:S02]  /*ce50*/  F2FP.BF16.F32.PACK_AB R5, R30, R5 ;  /* 0x000000051e05723e */ /* 0x000fe400000010ff */
[----:B------:R-:W-:Y:S02]  /*ce60*/  F2FP.BF16.F32.PACK_AB R6, R35, R6 ;  /* 0x000000062306723e */ /* 0x000fe400000010ff */
[----:B------:R-:W-:-:S05]  /*ce70*/  F2FP.BF16.F32.PACK_AB R7, R36, R7 ;  /* 0x000000072407723e */ /* 0x000fca00000010ff */
[----:B------:R0:W-:Y:S02]  /*ce80*/  STS.128 [R0+0x1000], R4 ;  /* 0x0010000400007388 */ /* 0x0001e40000000c00 */
.L_x_790:
[----:B------:R-:W-:Y:S05]  /*ce90*/  BSYNC B2 ;  /* 0x0000000000027941 */ /* 0x000fea0003800000 */
.L_x_789:
[----:B------:R-:W-:Y:S04]  /*cea0*/  BSSY B2, `(.L_x_791) ;  /* 0x0000028000027945 */ /* 0x000fe80003800000 */
[----:B------:R-:W-:Y:S05]  /*ceb0*/  @P1 BRA `(.L_x_792) ;  /* 0x0000000000981947 */ /* 0x000fea0003800000 */
[----:B0-----:R-:W0:Y:S01]  /*cec0*/  LDS.128 R4, [R0+0x5000] ;  /* 0x0050000000047984 */ /* 0x001e220000000c00 */
        /* <DEDUP_REMOVED lines=37> */
.L_x_792:
[----:B------:R-:W-:Y:S05]  /*d120*/  BSYNC B2 ;  /* 0x0000000000027941 */ /* 0x000fea0003800000 */
.L_x_791:
[----:B------:R-:W-:Y:S04]  /*d130*/  BSSY B2, `(.L_x_793) ;  /* 0x0000028000027945 */ /* 0x000fe80003800000 */
[----:B------:R-:W-:Y:S05]  /*d140*/  @P2 BRA `(.L_x_794) ;  /* 0x0000000000982947 */ /* 0x000fea0003800000 */
[----:B01----:R-:W0:Y:S01]  /*d150*/  LDS.128 R4, [R0+0x9000] ;  /* 0x0090000000047984 */ /* 0x003e220000000c00 */
        /* <DEDUP_REMOVED lines=37> */
.L_x_794:
[----:B------:R-:W-:Y:S05]  /*d3b0*/  BSYNC B2 ;  /* 0x0000000000027941 */ /* 0x000fea0003800000 */
.L_x_793:
[----:B------:R-:W-:Y:S05]  /*d3c0*/  @P3 BRA `(.L_x_788) ;  /* 0x0000000000983947 */ /* 0x000fea0003800000 */
[----:B012---:R-:W0:Y:S01]  /*d3d0*/  LDS.128 R4, [R0+0xd000] ;  /* 0x00d0000000047984 */ /* 0x007e220000000c00 */
        /* <DEDUP_REMOVED lines=8> */
[----:B------:R-:W-:Y:S01]  /*d460*/  IMAD.U32 R32, R6, 0x10000, RZ ;  /* 0x0001000006207824 */ /* 0x000fe200078e00ff */
[----:B------:R-:W-:Y:S01]  /*d470*/  SHF.L.U32 R31, R5, 0x10, RZ ;  /* 0x00000010051f7819 */ /* 0x000fe200000006ff */
[----:B------:R-:W-:Y:S01]  /*d480*/  IMAD.U32 R33, R7, 0x10000, RZ ;  /* 0x0001000007217824 */ /* 0x000fe200078e00ff */
[----:B------:R-:W-:Y:S01]  /*d490*/  LOP3.LUT R5, R5, 0xffff0000, RZ, 0xc0, !PT ;  /* 0xffff000005057812 */ /* 0x000fe200078ec0ff */
[-C--:B------:R-:W-:Y:S01]  /*d4a0*/  FMUL.FTZ R35, R38, R4.reuse ;  /* 0x0000000426237220 */ /* 0x080fe20000410000 */
[----:B------:R-:W-:Y:S01]  /*d4b0*/  FMUL.FTZ R37, R36, R4 ;  /* 0x0000000424257220 */ /* 0x000fe20000410000 */
[----:B------:R-:W-:-:S02]  /*d4c0*/  LOP3.LUT R6, R6, 0xffff0000, RZ, 0xc0, !PT ;  /* 0xffff000006067812 */ /* 0x000fc400078ec0ff */
[-C--:B------:R-:W-:Y:S01]  /*d4d0*/  FMUL.FTZ R34, R41, R5.reuse ;  /* 0x0000000529227220 */ /* 0x080fe20000410000 */
        /* <DEDUP_REMOVED lines=21> */
.L_x_788:
[----:B------:R-:W-:Y:S05]  /*d630*/  BSYNC B1 ;  /* 0x0000000000017941 */ /* 0x000fea0003800000 */
.L_x_787:
[----:B------:R-:W-:Y:S01]  /*d640*/  ISETP.GE.AND P0, PT, R237, R29, PT ;  /* 0x0000001ded00720c */ /* 0x000fe20003f06270 */
[----:B------:R-:W-:-:S12]  /*d650*/  BSSY B1, `(.L_x_795) ;  /* 0x00000a9000017945 */ /* 0x000fd80003800000 */
[----:B------:R-:W-:Y:S05]  /*d660*/  @P0 BRA `(.L_x_796) ;  /* 0x00000008009c0947 */ /* 0x000fea0003800000 */
[----:B0123--:R-:W0:Y:S01]  /*d670*/  LDC R5, c[0x0][0x3f4] ;  /* 0x0000fd00ff057b82 */ /* 0x00fe220000000800 */
        /* <DEDUP_REMOVED lines=44> */
.L_x_798:
[----:B------:R-:W-:Y:S05]  /*d940*/  BSYNC B2 ;  /* 0x0000000000027941 */ /* 0x000fea0003800000 */
.L_x_797:
        /* <DEDUP_REMOVED lines=40> */
.L_x_800:
[----:B------:R-:W-:Y:S05]  /*dbd0*/  BSYNC B2 ;  /* 0x0000000000027941 */ /* 0x000fea0003800000 */
.L_x_799:
        /* <DEDUP_REMOVED lines=40> */
.L_x_802:
[----:B------:R-:W-:Y:S05]  /*de60*/  BSYNC B2 ;  /* 0x0000000000027941 */ /* 0x000fea0003800000 */
.L_x_801:
        /* <DEDUP_REMOVED lines=39> */
.L_x_796:
[----:B------:R-:W-:Y:S05]  /*e0e0*/  BSYNC B1 ;  /* 0x0000000000017941 */ /* 0x000fea0003800000 */
.L_x_795:
[----:B01234-:R-:W-:-:S05]  /*e0f0*/  VIADD R4, R212, 0x60 ;  /* 0x00000060d4047836 */ /* 0x01ffca0000000000 */
        /* <DEDUP_REMOVED lines=10> */
[C---:B------:R-:W-:Y:S01]  /*e1a0*/  IMAD.U32 R35, R27.reuse, 0x10000, RZ ;  /* 0x000100001b237824 */ /* 0x040fe200078e00ff */
[----:B------:R-:W-:Y:S01]  /*e1b0*/  LOP3.LUT R38, R27, 0xffff0000, RZ, 0xc0, !PT ;  /* 0xffff00001b267812 */ /* 0x000fe200078ec0ff */
        /* <DEDUP_REMOVED lines=17> */
[----:B------:R-:W-:Y:S01]  /*e2d0*/  LOP3.LUT R7, R7, 0xffff0000, RZ, 0xc0, !PT ;  /* 0xffff000007077812 */ /* 0x000fe200078ec0ff */
[----:B------:R-:W-:Y:S01]  /*e2e0*/  FFMA.FTZ R5, R36, R30, -R31 ;  /* 0x0000001e24057223 */ /* 0x000fe2000001081f */
[C---:B------:R-:W-:Y:S01]  /*e2f0*/  LOP3.LUT R35, R26.reuse, 0xffff0000, RZ, 0xc0, !PT ;  /* 0xffff00001a237812 */ /* 0x040fe200078ec0ff */
[----:B------:R-:W-:Y:S02]  /*e300*/  IMAD.U32 R31, R26, 0x10000, RZ ;  /* 0x000100001a1f7824 */ /* 0x000fe400078e00ff */
[----:B------:R-:W-:Y:S01]  /*e310*/  FMUL.FTZ R26, R37, R6 ;  /* 0x00000006251a7220 */ /* 0x000fe20000410000 */
[-C--:B------:R-:W-:Y:S01]  /*e320*/  FMUL.FTZ R32, R39, R7.reuse ;  /* 0x0000000727207220 */ /* 0x080fe20000410000 */
[----:B------:R-:W-:Y:S01]  /*e330*/  FFMA.FTZ R30, R38, R30, R33 ;  /* 0x0000001e261e7223 */ /* 0x000fe20000010021 */
[----:B------:R-:W-:Y:S01]  /*e340*/  FMUL.FTZ R28, R31, R6 ;  /* 0x000000061f1c7220 */ /* 0x000fe20000410000 */
[----:B------:R-:W-:Y:S01]  /*e350*/  FMUL.FTZ R34, R35, R7 ;  /* 0x0000000723227220 */ /* 0x000fe20000410000 */
[----:B------:R-:W-:Y:S01]  /*e360*/  FFMA.FTZ R6, R31, R25, -R26 ;  /* 0x000000191f067223 */ /* 0x000fe2000001081a */
[----:B------:R-:W-:Y:S01]  /*e370*/  FFMA.FTZ R7, R35, R27, -R32 ;  /* 0x0000001b23077223 */ /* 0x000fe20000010820 */
[----:B------:R-:W-:Y:S01]  /*e380*/  FFMA.FTZ R25, R37, R25, R28 ;  /* 0x0000001925197223 */ /* 0x000fe2000001001c */
[----:B------:R-:W-:Y:S01]  /*e390*/  FFMA.FTZ R34, R39, R27, R34 ;  /* 0x0000001b27227223 */ /* 0x000fe20000010022 */
[----:B------:R-:W-:-:S02]  /*e3a0*/  F2FP.BF16.F32.PACK_AB R4, R29, R4 ;  /* 0x000000041d04723e */ /* 0x000fc400000010ff */
[----:B------:R-:W-:Y:S02]  /*e3b0*/  F2FP.BF16.F32.PACK_AB R5, R30, R5 ;  /* 0x000000051e05723e */ /* 0x000fe400000010ff */
[----:B------:R-:W-:Y:S02]  /*e3c0*/  F2FP.BF16.F32.PACK_AB R6, R25, R6 ;  /* 0x000000061906723e */ /* 0x000fe400000010ff */
[----:B------:R-:W-:-:S05]  /*e3d0*/  F2FP.BF16.F32.PACK_AB R7, R34, R7 ;  /* 0x000000072207723e */ /* 0x000fca00000010ff */
[----:B------:R0:W-:Y:S02]  /*e3e0*/  STS.128 [R0+0x3000], R4 ;  /* 0x0030000400007388 */ /* 0x0001e40000000c00 */
.L_x_805:
[----:B------:R-:W-:Y:S05]  /*e3f0*/  BSYNC B1 ;  /* 0x0000000000017941 */ /* 0x000fea0003800000 */
.L_x_804:
[----:B------:R-:W-:Y:S04]  /*e400*/  BSSY B1, `(.L_x_806) ;  /* 0x0000028000017945 */ /* 0x000fe80003800000 */
[----:B------:R-:W-:Y:S05]  /*e410*/  @P1 BRA `(.L_x_807) ;  /* 0x0000000000981947 */ /* 0x000fea0003800000 */
[----:B0-----:R-:W0:Y:S01]  /*e420*/  LDS.128 R4, [R0+0x7000] ;  /* 0x0070000000047984 */ /* 0x001e220000000c00 */
        /* <DEDUP_REMOVED lines=37> */
.L_x_807:
[----:B------:R-:W-:Y:S05]  /*e680*/  BSYNC B1 ;  /* 0x0000000000017941 */ /* 0x000fea0003800000 */
.L_x_806:
[----:B------:R-:W-:Y:S04]  /*e690*/  BSSY B1, `(.L_x_808) ;  /* 0x0000028000017945 */ /* 0x000fe80003800000 */
[----:B------:R-:W-:Y:S05]  /*e6a0*/  @P2 BRA `(.L_x_809) ;  /* 0x0000000000982947 */ /* 0x000fea0003800000 */
[----:B01----:R-:W0:Y:S01]  /*e6b0*/  LDS.128 R4, [R0+0xb000] ;  /* 0x00b0000000047984 */ /* 0x003e220000000c00 */
        /* <DEDUP_REMOVED lines=37> */
.L_x_809:
[----:B------:R-:W-:Y:S05]  /*e910*/  BSYNC B1 ;  /* 0x0000000000017941 */ /* 0x000fea0003800000 */
.L_x_808:
[----:B------:R-:W-:Y:S05]  /*e920*/  @P3 BRA `(.L_x_803) ;  /* 0x0000003800103947 */ /* 0x000fea0003800000 */
[----:B012---:R-:W0:Y:S01]  /*e930*/  LDS.128 R4, [R0+0xf000] ;  /* 0x00f0000000047984 */ /* 0x007e220000000c00 */
[C---:B------:R-:W-:Y:S01]  /*e940*/  IMAD.U32 R21, R9.reuse, 0x10000, RZ ;  /* 0x0001000009157824 */ /* 0x040fe200078e00ff */
[----:B------:R-:W-:Y:S01]  /*e950*/  LOP3.LUT R26, R9, 0xffff0000, RZ, 0xc0, !PT ;  /* 0xffff0000091a7812 */ /* 0x000fe200078ec0ff */
[C---:B------:R-:W-:Y:S01]  /*e960*/  IMAD.U32 R15, R3.reuse, 0x10000, RZ ;  /* 0x00010000030f7824 */ /* 0x040fe200078e00ff */
[----:B------:R-:W-:Y:S01]  /*e970*/  LOP3.LUT R24, R3, 0xffff0000, RZ, 0xc0, !PT ;  /* 0xffff000003187812 */ /* 0x000fe200078ec0ff */
[C---:B------:R-:W-:Y:S01]  /*e980*/  IMAD.U32 R25, R10.reuse, 0x10000, RZ ;  /* 0x000100000a197824 */ /* 0x040fe200078e00ff */
[----:B------:R-:W-:Y:S02]  /*e990*/  LOP3.LUT R27, R10, 0xffff0000, RZ, 0xc0, !PT ;  /* 0xffff00000a1b7812 */ /* 0x000fe400078ec0ff */
[C---:B0-----:R-:W-:Y:S01]  /*e9a0*/  SHF.L.U32 R11, R4.reuse, 0x10, RZ ;  /* 0x00000010040b7819 */ /* 0x041fe200000006ff */
[C---:B------:R-:W-:Y:S01]  /*e9b0*/  IMAD.U32 R12, R5.reuse, 0x10000, RZ ;  /* 0x00010000050c7824 */ /* 0x040fe200078e00ff */
[----:B------:R-:W-:Y:S01]  /*e9c0*/  LOP3.LUT R4, R4, 0xffff0000, RZ, 0xc0, !PT ;  /* 0xffff000004047812 */ /* 0x000fe200078ec0ff */
[C---:B------:R-:W-:Y:S01]  /*e9d0*/  IMAD.U32 R3, R6.reuse, 0x10000, RZ ;  /* 0x0001000006037824 */ /* 0x040fe200078e00ff */
[----:B------:R-:W-:Y:S01]  /*e9e0*/  LOP3.LUT R5, R5, 0xffff0000, RZ, 0xc0, !PT ;  /* 0xffff000005057812 */ /* 0x000fe200078ec0ff */
[----:B------:R-:W-:Y:S01]  /*e9f0*/  IMAD.U32 R9, R7, 0x10000, RZ ;  /* 0x0001000007097824 */ /* 0x000fe200078e00ff */
[----:B------:R-:W-:Y:S01]  /*ea00*/  LOP3.LUT R6, R6, 0xffff0000, RZ, 0xc0, !PT ;  /* 0xffff000006067812 */ /* 0x000fe200078ec0ff */
[-C--:B------:R-:W-:Y:S01]  /*ea10*/  FMUL.FTZ R14, R21, R4.reuse ;  /* 0x00000004150e7220 */ /* 0x080fe20000410000 */
[----:B------:R-:W-:Y:S01]  /*ea20*/  FMUL.FTZ R20, R15, R4 ;  /* 0x000000040f147220 */ /* 0x000fe20000410000 */
[----:B------:R-:W-:Y:S01]  /*ea30*/  FMUL.FTZ R13, R26, R5 ;  /* 0x000000051a0d7220 */ /* 0x000fe20000410000 */
[----:B------:R-:W-:Y:S01]  /*ea40*/  LOP3.LUT R7, R7, 0xffff0000, RZ, 0xc0, !PT ;  /* 0xffff000007077812 */ /* 0x000fe200078ec0ff */
[-C--:B------:R-:W-:Y:S01]  /*ea50*/  FFMA.FTZ R4, R15, R11.reuse, -R14 ;  /* 0x0000000b0f047223 */ /* 0x080fe2000001080e */
[----:B------:R-:W-:Y:S01]  /*ea60*/  FFMA.FTZ R11, R21, R11, R20 ;  /* 0x0000000b150b7223 */ /* 0x000fe20000010014 */
[C---:B------:R-:W-:Y:S01]  /*ea70*/  FMUL.FTZ R15, R24.reuse, R5 ;  /* 0x00000005180f7220 */ /* 0x040fe20000410000 */
[----:B------:R-:W-:Y:S01]  /*ea80*/  FFMA.FTZ R5, R24, R12, -R13 ;  /* 0x0000000c18057223 */ /* 0x000fe2000001080d */
[C---:B------:R-:W-:Y:S01]  /*ea90*/  LOP3.LUT R21, R8.reuse, 0xffff0000, RZ, 0xc0, !PT ;  /* 0xffff000008157812 */ /* 0x040fe200078ec0ff */
[----:B------:R-:W-:-:S02]  /*eaa0*/  IMAD.U32 R13, R8, 0x10000, RZ ;  /* 0x00010000080d7824 */ /* 0x000fc400078e00ff */
        /* <DEDUP_REMOVED lines=9> */
[----:B------:R-:W-:Y:S02]  /*eb40*/  F2FP.BF16.F32.PACK_AB R4, R11, R4 ;  /* 0x000000040b04723e */ /* 0x000fe400000010ff */
[----:B------:R-:W-:-:S02]  /*eb50*/  F2FP.BF16.F32.PACK_AB R5, R12, R5 ;  /* 0x000000050c05723e */ /* 0x000fc400000010ff */
[----:B------:R-:W-:Y:S02]  /*eb60*/  F2FP.BF16.F32.PACK_AB R6, R3, R6 ;  /* 0x000000060306723e */ /* 0x000fe400000010ff */
[----:B------:R-:W-:-:S05]  /*eb70*/  F2FP.BF16.F32.PACK_AB R7, R20, R7 ;  /* 0x000000071407723e */ /* 0x000fca00000010ff */
[----:B------:R3:W-:Y:S01]  /*eb80*/  STS.128 [R0+0xf000], R4 ;  /* 0x00f0000400007388 */ /* 0x0007e20000000c00 */
[----:B------:R-:W-:Y:S05]  /*eb90*/  BRA `(.L_x_803) ;  /* 0x0000003400747947 */ /* 0x000fea0003800000 */
.L_x_773:
[----:B------:R-:W-:-:S03]  /*eba0*/  UMOV UR4, 0xffffffff ;  /* 0xffffffff00047882 */ /* 0x000fc60000000000 */
[----:B------:R-:W-:Y:S05]  /*ebb0*/  BRA.DIV UR4, `(.L_x_810) ;  /* 0x000001a604f47947 */ /* 0x000fea000b800000 */
[----:B------:R0:W1:Y:S04]  /*ebc0*/  SHFL.IDX PT, R3, R25, RZ, 0x181f ;  /* 0x00181fff19037589 */ /* 0x00006800000e0000 */
[----:B------:R0:W2:Y:S04]  /*ebd0*/  SHFL.IDX PT, R20, R24, RZ, 0x181f ;  /* 0x00181fff18147589 */ /* 0x0000a800000e0000 */
[----:B------:R0:W3:Y:S04]  /*ebe0*/  SHFL.IDX PT, R21, R26, RZ, 0x181f ;  /* 0x00181fff1a157589 */ /* 0x0000e800000e0000 */
[----:B------:R-:W4:Y:S02]  /*ebf0*/  SHFL.IDX PT, R28, R28, RZ, 0x181f ;  /* 0x00181fff1c1c7589 */ /* 0x000f2400000e0000 */
.L_x_1064:
[----:B------:R-:W-:Y:S01]  /*ec00*/  ULDC UR4, c[0x0][0x448] ;  /* 0x0001120000047ab9 */ /* 0x000fe20000000800 */
[----:B------:R-:W-:Y:S01]  /*ec10*/  LEA.HI R12, R235, R235, RZ, 0x1 ;  /* 0x000000ebeb0c7211 */ /* 0x000fe200078f08ff */
[----:B------:R-:W-:Y:S01]  /*ec20*/  IMAD R34, R178, UR4, RZ ;  /* 0x00000004b2227c24 */ /* 0x000fe2000f8e02ff */
[----:B------:R-:W-:Y:S01]  /*ec30*/  BSSY B1, `(.L_x_811) ;  /* 0x000002a000017945 */ /* 0x000fe20003800000 */
[----:B------:R-:W-:Y:S02]  /*ec40*/  CS2R R4, SRZ ;  /* 0x0000000000047805 */ /* 0x000fe4000001ff00 */
[----:B0-----:R-:W-:Y:S02]  /*ec50*/  LOP3.LUT R26, R12, 0xfffffffe, RZ, 0xc0, !PT ;  /* 0xfffffffe0c1a7812 */ /* 0x001fe400078ec0ff */
[----:B------:R-:W-:Y:S02]  /*ec60*/  CS2R R8, SRZ ;  /* 0x0000000000087805 */ /* 0x000fe4000001ff00 */
[----:B------:R-:W-:Y:S01]  /*ec70*/  ISETP.GE.AND P0, PT, R6, R34, PT ;  /* 0x000000220600720c */ /* 0x000fe20003f06270 */
[----:B------:R-:W-:Y:S01]  /*ec80*/  IMAD R34, R121, -0x80, R34 ;  /* 0xffffff8079227824 */ /* 0x000fe200078e0222 */
[----:B------:R-:W-:Y:S01]  /*ec90*/  CS2R R6, SRZ ;  /* 0x0000000000067805 */ /* 0x000fe2000001ff00 */
[----:B------:R-:W-:Y:S01]  /*eca0*/  IMAD.IADD R35, R235, 0x1, -R26 ;  /* 0x00000001eb237824 */ /* 0x000fe200078e0a1a */
[----:B------:R-:W-:-:S02]  /*ecb0*/  CS2R R10, SRZ ;  /* 0x00000000000a7805 */ /* 0x000fc4000001ff00 */
[----:B------:R-:W-:Y:S02]  /*ecc0*/  CS2R R12, SRZ ;  /* 0x00000000000c7805 */ /* 0x000fe4000001ff00 */
[----:B------:R-:W-:Y:S02]  /*ecd0*/  CS2R R14, SRZ ;  /* 0x00000000000e7805 */ /* 0x000fe4000001ff00 */
[----:B------:R-:W-:Y:S02]  /*ece0*/  CS2R R24, SRZ ;  /* 0x0000000000187805 */ /* 0x000fe4000001ff00 */
[----:B------:R-:W-:Y:S01]  /*ecf0*/  CS2R R26, SRZ ;  /* 0x00000000001a7805 */ /* 0x000fe2000001ff00 */
[----:B------:R-:W-:Y:S06]  /*ed00*/  @P0 BRA `(.L_x_812) ;  /* 0x0000000000700947 */ /* 0x000fec0003800000 */
[----:B------:R-:W-:Y:S01]  /*ed10*/  ULDC UR4, c[0x0][0x3f4] ;  /* 0x0000fd0000047ab9 */ /* 0x000fe20000000800 */
[----:B--2---:R-:W-:Y:S01]  /*ed20*/  IMAD.MOV.U32 R4, RZ, RZ, R20 ;  /* 0x000000ffff047224 */ /* 0x004fe200078e0014 */
[----:B------:R-:W-:Y:S01]  /*ed30*/  ISETP.GE.AND P2, PT, R16, UR4, PT ;  /* 0x0000000410007c0c */ /* 0x000fe2000bf46270 */
[----:B-1----:R-:W-:Y:S01]  /*ed40*/  IMAD.MOV.U32 R5, RZ, RZ, R3 ;  /* 0x000000ffff057224 */ /* 0x002fe200078e0003 */
[----:B------:R-:W-:Y:S01]  /*ed50*/  ISETP.GE.AND P3, PT, R213, UR4, PT ;  /* 0x00000004d5007c0c */ /* 0x000fe2000bf66270 */
[----:B---3--:R-:W-:Y:S01]  /*ed60*/  IMAD.MOV.U32 R29, RZ, RZ, R21 ;  /* 0x000000ffff1d7224 */ /* 0x008fe200078e0015 */
[----:B------:R-:W-:Y:S02]  /*ed70*/  CS2R R24, SRZ ;  /* 0x0000000000187805 */ /* 0x000fe4000001ff00 */
[----:B------:R-:W-:Y:S01]  /*ed80*/  CS2R R26, SRZ ;  /* 0x00000000001a7805 */ /* 0x000fe2000001ff00 */
[----:B------:R-:W-:-:S06]  /*ed90*/  ULDC.64 UR6, c[0x0][0x208] ;  /* 0x0000820000067ab9 */ /* 0x000fcc0000000a00 */
[C---:B------:R-:W-:Y:S01]  /*eda0*/  @!P2 IMAD.SHL.U32 R9, R16.reuse, 0x2, RZ ;  /* 0x000000021009a824 */ /* 0x040fe200078e00ff */
[----:B------:R-:W-:Y:S01]  /*edb0*/  @!P2 SHF.L.U64.HI R6, R16, 0x1, R17 ;  /* 0x000000011006a819 */ /* 0x000fe20000010211 */
[----:B------:R-:W-:-:S03]  /*edc0*/  @!P3 IMAD.SHL.U32 R7, R234, 0x8, RZ ;  /* 0x00000008ea07b824 */ /* 0x000fc600078e00ff */
[-C--:B------:R-:W-:Y:S01]  /*edd0*/  @!P2 IADD3 R32, P0, R20, R9.reuse, RZ ;  /* 0x000000091420a210 */ /* 0x080fe20007f1e0ff */
[C---:B------:R-:W-:Y:S01]  /*ede0*/  @!P3 IMAD.WIDE R30, R7.reuse, 0x2, R4 ;  /* 0x00000002071eb825 */ /* 0x040fe200078e0204 */
[----:B----4-:R-:W-:Y:S02]  /*edf0*/  @!P2 IADD3 R20, P1, R28, R9, RZ ;  /* 0x000000091c14a210 */ /* 0x010fe40007f3e0ff */
[----:B------:R-:W-:Y:S02]  /*ee00*/  CS2R R8, SRZ ;  /* 0x0000000000087805 */ /* 0x000fe4000001ff00 */
[----:B------:R-:W-:Y:S01]  /*ee10*/  CS2R R10, SRZ ;  /* 0x00000000000a7805 */ /* 0x000fe2000001ff00 */
[----:B------:R-:W-:Y:S01]  /*ee20*/  @!P3 IMAD.WIDE R28, R7, 0x2, R28 ;  /* 0x00000002071cb825 */ /* 0x000fe200078e021c */
[----:B------:R-:W-:Y:S02]  /*ee30*/  CS2R R12, SRZ ;  /* 0x00000000000c7805 */ /* 0x000fe4000001ff00 */
[----:B------:R-:W-:-:S02]  /*ee40*/  CS2R R14, SRZ ;  /* 0x00000000000e7805 */ /* 0x000fc4000001ff00 */
[----:B------:R-:W-:Y:S01]  /*ee50*/  CS2R R4, SRZ ;  /* 0x0000000000047805 */ /* 0x000fe2000001ff00 */
[--C-:B------:R-:W-:Y:S01]  /*ee60*/  @!P2 IMAD.X R33, R3, 0x1, R6.reuse, P0 ;  /* 0x000000010321a824 */ /* 0x100fe200000e0606 */
[----:B------:R0:W5:Y:S01]  /*ee70*/  @!P3 LD.E.128 R24, desc[UR6][R30.64] ;  /* 0x000000061e18b980 */ /* 0x000162000c101d00 */
[----:B------:R-:W-:Y:S01]  /*ee80*/  @!P2 IMAD.X R21, R21, 0x1, R6, P1 ;  /* 0x000000011515a824 */ /* 0x000fe200008e0606 */
[----:B------:R-:W-:Y:S02]  /*ee90*/  CS2R R6, SRZ ;  /* 0x0000000000067805 */ /* 0x000fe4000001ff00 */
[----:B------:R0:W5:Y:S04]  /*eea0*/  @!P3 LD.E.128 R8, desc[UR6][R28.64] ;  /* 0x000000061c08b980 */ /* 0x000168000c101d00 */
[----:B------:R0:W5:Y:S04]  /*eeb0*/  @!P2 LD.E.128 R12, desc[UR6][R32.64] ;  /* 0x00000006200ca980 */ /* 0x000168000c101d00 */
[----:B------:R0:W5:Y:S02]  /*eec0*/  @!P2 LD.E.128 R4, desc[UR6][R20.64] ;  /* 0x000000061404a980 */ /* 0x000164000c101d00 */
.L_x_812:
[----:B------:R-:W-:Y:S05]  /*eed0*/  BSYNC B1 ;  /* 0x0000000000017941 */ /* 0x000fea0003800000 */
.L_x_811:
[----:B0--3--:R-:W-:Y:S01]  /*eee0*/  SHF.L.U32 R21, R35, 0x1f, RZ ;  /* 0x0000001f23157819 */ /* 0x009fe200000006ff */
[--C-:B----45:R-:W-:Y:S01]  /*eef0*/  IMAD.MOV.U32 R28, RZ, RZ, R13.reuse ;  /* 0x000000ffff1c7224 */ /* 0x130fe200078e000d */
[--C-:B------:R-:W-:Y:S01]  /*ef00*/  SHF.R.U32.HI R33, RZ, 0x10, R13.reuse ;  /* 0x00000010ff217819 */ /* 0x100fe2000001160d */
[----:B-1----:R-:W-:Y:S01]  /*ef10*/  IMAD.MOV.U32 R3, RZ, RZ, R12 ;  /* 0x000000ffff037224 */ /* 0x002fe200078e000c */
[----:B------:R-:W0:Y:S01]  /*ef20*/  SYNCS.PHASECHK.TRANS64.TRYWAIT P0, [R18+URZ+0x38800], R21 ;  /* 0x03880015120075a7 */ /* 0x000e22000800017f */
[----:B------:R-:W-:Y:S01]  /*ef30*/  SHF.R.U64 R48, R12, 0x10, R13 ;  /* 0x000000100c307819 */ /* 0x000fe2000000120d */
[----:B------:R-:W-:Y:S01]  /*ef40*/  IMAD.MOV.U32 R12, RZ, RZ, R14 ;  /* 0x000000ffff0c7224 */ /* 0x000fe200078e000e */
[--C-:B------:R-:W-:Y:S01]  /*ef50*/  SHF.R.U64 R47, R14, 0x10, R15.reuse ;  /* 0x000000100e2f7819 */ /* 0x100fe2000000120f */
[----:B------:R-:W-:Y:S01]  /*ef60*/  IMAD.MOV.U32 R13, RZ, RZ, R15 ;  /* 0x000000ffff0d7224 */ /* 0x000fe200078e000f */
[----:B------:R-:W-:Y:S01]  /*ef70*/  SHF.R.U64 R43, R26, 0x10, R27 ;  /* 0x000000101a2b7819 */ /* 0x000fe2000000121b */
[----:B------:R-:W-:Y:S01]  /*ef80*/  IMAD.MOV.U32 R14, RZ, RZ, R24 ;  /* 0x000000ffff0e7224 */ /* 0x000fe200078e0018 */
[----:B------:R-:W-:Y:S01]  /*ef90*/  SHF.R.U32.HI R46, RZ, 0x10, R15 ;  /* 0x00000010ff2e7819 */ /* 0x000fe2000001160f */
[----:B------:R-:W-:Y:S01]  /*efa0*/  IMAD.MOV.U32 R36, RZ, RZ, R26 ;  /* 0x000000ffff247224 */ /* 0x000fe200078e001a */
[--C-:B------:R-:W-:Y:S01]  /*efb0*/  SHF.R.U64 R45, R24, 0x10, R25.reuse ;  /* 0x00000010182d7819 */ /* 0x100fe20000001219 */
[----:B------:R-:W-:Y:S01]  /*efc0*/  IMAD.MOV.U32 R35, RZ, RZ, R25 ;  /* 0x000000ffff237224 */ /* 0x000fe200078e0019 */
[----:B------:R-:W-:Y:S01]  /*efd0*/  PRMT R26, R28, 0x5410, R33 ;  /* 0x000054101c1a7816 */ /* 0x000fe20000000021 */
[----:B------:R-:W-:Y:S01]  /*efe0*/  IMAD.MOV.U32 R37, RZ, RZ, R27 ;  /* 0x000000ffff257224 */ /* 0x000fe200078e001b */
[----:B------:R-:W-:Y:S01]  /*eff0*/  SHF.R.U32.HI R44, RZ, 0x10, R25 ;  /* 0x00000010ff2c7819 */ /* 0x000fe20000011619 */
[----:B------:R-:W-:Y:S01]  /*f000*/  IMAD.MOV.U32 R29, RZ, RZ, R4 ;  /* 0x000000ffff1d7224 */ /* 0x000fe200078e0004 */
[----:B------:R-:W-:Y:S01]  /*f010*/  SHF.R.U32.HI R42, RZ, 0x10, R27 ;  /* 0x00000010ff2a7819 */ /* 0x000fe2000001161b */
[--C-:B------:R-:W-:Y:S01]  /*f020*/  IMAD.MOV.U32 R30, RZ, RZ, R5.reuse ;  /* 0x000000ffff1e7224 */ /* 0x100fe200078e0005 */
[--C-:B------:R-:W-:Y:S01]  /*f030*/  SHF.R.U64 R40, R4, 0x10, R5.reuse ;  /* 0x0000001004287819 */ /* 0x100fe20000001205 */
[----:B------:R-:W-:Y:S01]  /*f040*/  IMAD.MOV.U32 R31, RZ, RZ, R6 ;  /* 0x000000ffff1f7224 */ /* 0x000fe200078e0006 */
[----:B------:R-:W-:Y:S01]  /*f050*/  SHF.R.U32.HI R41, RZ, 0x10, R5 ;  /* 0x00000010ff297819 */ /* 0x000fe20000011605 */
[--C-:B------:R-:W-:Y:S01]  /*f060*/  IMAD.MOV.U32 R32, RZ, RZ, R7.reuse ;  /* 0x000000ffff207224 */ /* 0x100fe200078e0007 */
[--C-:B------:R-:W-:Y:S01]  /*f070*/  SHF.R.U64 R38, R6, 0x10, R7.reuse ;  /* 0x0000001006267819 */ /* 0x100fe20000001207 */
[----:B------:R-:W-:Y:S01]  /*f080*/  BSSY B1, `(.L_x_813) ;  /* 0x0000018000017945 */ /* 0x000fe20003800000 */
[----:B------:R-:W-:Y:S01]  /*f090*/  SHF.R.U32.HI R39, RZ, 0x10, R7 ;  /* 0x00000010ff277819 */ /* 0x000fe20000011607 */
[--C-:B--2---:R-:W-:Y:S01]  /*f0a0*/  IMAD.MOV.U32 R20, RZ, RZ, R9.reuse ;  /* 0x000000ffff147224 */ /* 0x104fe200078e0009 */
[----:B------:R-:W-:Y:S01]  /*f0b0*/  VIMNMX R33, R34, 0x80, PT ;  /* 0x0000008022217848 */ /* 0x000fe20003fe0100 */
[----:B------:R-:W-:Y:S01]  /*f0c0*/  IMAD.MOV.U32 R15, RZ, RZ, R8 ;  /* 0x000000ffff0f7224 */ /* 0x000fe200078e0008 */
[----:B------:R-:W-:Y:S01]  /*f0d0*/  PRMT R25, R3, 0x5410, R48 ;  /* 0x0000541003197816 */ /* 0x000fe20000000030 */
[----:B------:R-:W-:Y:S01]  /*f0e0*/  IMAD.MOV.U32 R4, RZ, RZ, R10 ;  /* 0x000000ffff047224 */ /* 0x000fe200078e000a */
[----:B------:R-:W-:Y:S01]  /*f0f0*/  SHF.R.U64 R6, R8, 0x10, R9 ;  /* 0x0000001008067819 */ /* 0x000fe20000001209 */
[----:B------:R-:W-:Y:S01]  /*f100*/  IMAD.MOV.U32 R24, RZ, RZ, R11 ;  /* 0x000000ffff187224 */ /* 0x000fe200078e000b */
[----:B------:R-:W-:-:S02]  /*f110*/  PRMT R27, R12, 0x5410, R47 ;  /* 0x000054100c1b7816 */ /* 0x000fc4000000002f */
[----:B------:R-:W-:Y:S02]  /*f120*/  PRMT R28, R13, 0x5410, R46 ;  /* 0x000054100d1c7816 */ /* 0x000fe4000000002e */
[----:B------:R-:W-:Y:S02]  /*f130*/  PRMT R3, R14, 0x5410, R45 ;  /* 0x000054100e037816 */ /* 0x000fe4000000002d */
[----:B------:R-:W-:Y:S02]  /*f140*/  SHF.R.U32.HI R9, RZ, 0x10, R9 ;  /* 0x00000010ff097819 */ /* 0x000fe40000011609 */
[--C-:B------:R-:W-:Y:S02]  /*f150*/  SHF.R.U64 R7, R10, 0x10, R11.reuse ;  /* 0x000000100a077819 */ /* 0x100fe4000000120b */
[----:B------:R-:W-:Y:S02]  /*f160*/  SHF.R.U32.HI R5, RZ, 0x10, R11 ;  /* 0x00000010ff057819 */ /* 0x000fe4000001160b */
[----:B------:R-:W-:-:S02]  /*f170*/  ISETP.GE.AND P1, PT, R212, R33, PT ;  /* 0x00000021d400720c */ /* 0x000fc40003f26270 */
[----:B------:R-:W-:Y:S02]  /*f180*/  PRMT R12, R35, 0x5410, R44 ;  /* 0x00005410230c7816 */ /* 0x000fe4000000002c */
[----:B------:R-:W-:Y:S02]  /*f190*/  PRMT R13, R36, 0x5410, R43 ;  /* 0x00005410240d7816 */ /* 0x000fe4000000002b */
[----:B------:R-:W-:Y:S02]  /*f1a0*/  PRMT R14, R37, 0x5410, R42 ;  /* 0x00005410250e7816 */ /* 0x000fe4000000002a */
[----:B------:R-:W-:Y:S02]  /*f1b0*/  PRMT R29, R29, 0x5410, R40 ;  /* 0x000054101d1d7816 */ /* 0x000fe40000000028 */
[----:B------:R-:W-:Y:S02]  /*f1c0*/  PRMT R30, R30, 0x5410, R41 ;  /* 0x000054101e1e7816 */ /* 0x000fe40000000029 */
[----:B------:R-:W-:-:S02]  /*f1d0*/  PRMT R31, R31, 0x5410, R38 ;  /* 0x000054101f1f7816 */ /* 0x000fc40000000026 */
[----:B------:R-:W-:Y:S01]  /*f1e0*/  PRMT R32, R32, 0x5410, R39 ;  /* 0x0000541020207816 */ /* 0x000fe20000000027 */
[----:B0-----:R-:W-:Y:S06]  /*f1f0*/  @!P0 BRA `(.L_x_814) ;  /* 0x000001a000d88947 */ /* 0x001fec0003800000 */
.L_x_1065:
[----:B------:R-:W-:Y:S05]  /*f200*/  BSYNC B1 ;  /* 0x0000000000017941 */ /* 0x000fea0003800000 */
.L_x_813:
[----:B------:R-:W-:Y:S01]  /*f210*/  BSSY B1, `(.L_x_815) ;  /* 0x00000bd000017945 */ /* 0x000fe20003800000 */
[----:B------:R-:W-:Y:S02]  /*f220*/  PRMT R15, R15, 0x5410, R6 ;  /* 0x000054100f0f7816 */ /* 0x000fe40000000006 */
[----:B------:R-:W-:Y:S02]  /*f230*/  PRMT R20, R20, 0x5410, R9 ;  /* 0x0000541014147816 */ /* 0x000fe40000000009 */
[----:B0-----:R-:W-:Y:S02]  /*f240*/  PRMT R21, R4, 0x5410, R7 ;  /* 0x0000541004157816 */ /* 0x001fe40000000007 */
[----:B------:R-:W-:Y:S01]  /*f250*/  PRMT R24, R24, 0x5410, R5 ;  /* 0x0000541018187816 */ /* 0x000fe20000000005 */
[----:B------:R-:W-:Y:S06]  /*f260*/  @P1 BRA `(.L_x_816) ;  /* 0x0000000800dc1947 */ /* 0x000fec0003800000 */
[----:B------:R-:W0:Y:S01]  /*f270*/  LDC R53, c[0x0][0x3f4] ;  /* 0x0000fd00ff357b82 */ /* 0x000e220000000800 */
[----:B------:R-:W-:Y:S01]  /*f280*/  BSSY B2, `(.L_x_817) ;  /* 0x000005c000027945 */ /* 0x000fe20003800000 */
[----:B------:R-:W-:Y:S01]  /*f290*/  IMAD.SHL.U32 R54, R212, 0x40, RZ ;  /* 0x00000040d4367824 */ /* 0x000fe200078e00ff */
[-C--:B0-----:R-:W-:Y:S02]  /*f2a0*/  ISETP.GE.AND P0, PT, R16, R53.reuse, PT ;  /* 0x000000351000720c */ /* 0x081fe40003f06270 */
[----:B------:R-:W-:-:S11]  /*f2b0*/  ISETP.GE.AND P1, PT, R213, R53, PT ;  /* 0x00000035d500720c */ /* 0x000fd60003f26270 */
[----:B------:R-:W-:Y:S05]  /*f2c0*/  @P0 BRA `(.L_x_818) ;  /* 0x00000004005c0947 */ /* 0x000fea0003800000 */
[----:B------:R-:W-:Y:S01]  /*f2d0*/  LEA.HI R4, R53, R233, RZ, 0x1d ;  /* 0x000000e935047211 */ /* 0x000fe200078fe8ff */
[C---:B------:R-:W-:Y:S01]  /*f2e0*/  IMAD.U32 R46, R29.reuse, 0x10000, RZ ;  /* 0x000100001d2e7824 */ /* 0x040fe200078e00ff */
[----:B------:R-:W-:Y:S01]  /*f2f0*/  LOP3.LUT R43, R29, 0xffff0000, RZ, 0xc0, !PT ;  /* 0xffff00001d2b7812 */ /* 0x000fe200078ec0ff */
[----:B------:R-:W-:Y:S01]  /*f300*/  IMAD.U32 R44, R25, 0x10000, RZ ;  /* 0x00010000192c7824 */ /* 0x000fe200078e00ff */
[----:B------:R-:W-:Y:S01]  /*f310*/  SHF.R.S32.HI R7, RZ, 0x1f, R4 ;  /* 0x0000001fff077819 */ /* 0x000fe20000011404 */
[----:B------:R-:W-:Y:S02]  /*f320*/  IMAD.SHL.U32 R5, R4, 0x8, RZ ;  /* 0x0000000804057824 */ /* 0x000fe400078e00ff */
[----:B------:R-:W-:Y:S01]  /*f330*/  IMAD.U32 R45, R30, 0x10000, RZ ;  /* 0x000100001e2d7824 */ /* 0x000fe200078e00ff */
[----:B------:R-:W-:Y:S02]  /*f340*/  LEA.HI R7, R7, R4, RZ, 0x3 ;  /* 0x0000000407077211 */ /* 0x000fe400078f18ff */
[----:B------:R-:W-:-:S03]  /*f350*/  LOP3.LUT R5, R5, 0x38, RZ, 0xc0, !PT ;  /* 0x0000003805057812 */ /* 0x000fc600078ec0ff */
[----:B------:R-:W-:Y:S01]  /*f360*/  IMAD.SHL.U32 R7, R7, 0x400, RZ ;  /* 0x0000040007077824 */ /* 0x000fe200078e00ff */
[----:B------:R-:W-:-:S04]  /*f370*/  LOP3.LUT R4, R5, 0x1c0, R54, 0xf8, !PT ;  /* 0x000001c005047812 */ /* 0x000fc800078ef836 */
[----:B------:R-:W-:Y:S02]  /*f380*/  LOP3.LUT R4, R4, R229, RZ, 0x3c, !PT ;  /* 0x000000e504047212 */ /* 0x000fe400078e3cff */
[----:B------:R-:W-:-:S04]  /*f390*/  LOP3.LUT R7, R7, 0x7fffe000, RZ, 0xc0, !PT ;  /* 0x7fffe00007077812 */ /* 0x000fc800078ec0ff */
[----:B------:R-:W-:Y:S02]  /*f3a0*/  IADD3 R9, R4, R7, R228 ;  /* 0x0000000704097210 */ /* 0x000fe40007ffe0e4 */
[----:B------:R-:W0:Y:S03]  /*f3b0*/  LDS.128 R4, [R0] ;  /* 0x0000000000047984 */ /* 0x000e260000000c00 */
[----:B------:R-:W-:-:S05]  /*f3c0*/  IMAD R34, R9, 0x2, R18 ;  /* 0x0000000209227824 */ /* 0x000fca00078e0212 */
[----:B------:R-:W1:Y:S01]  /*f3d0*/  LDS.128 R8, [R34+0x14400] ;  /* 0x0144000022087984 */ /* 0x000e620000000c00 */
[C---:B0-----:R-:W-:Y:S01]  /*f3e0*/  IMAD.U32 R35, R4.reuse, 0x10000, RZ ;  /* 0x0001000004237824 */ /* 0x041fe200078e00ff */
[----:B------:R-:W-:Y:S01]  /*f3f0*/  LOP3.LUT R4, R4, 0xffff0000, RZ, 0xc0, !PT ;  /* 0xffff000004047812 */ /* 0x000fe200078ec0ff */
[C---:B------:R-:W-:Y:S01]  /*f400*/  IMAD.U32 R36, R5.reuse, 0x10000, RZ ;  /* 0x0001000005247824 */ /* 0x040fe200078e00ff */
[----:B------:R-:W-:Y:S01]  /*f410*/  LOP3.LUT R5, R5, 0xffff0000, RZ, 0xc0, !PT ;  /* 0xffff000005057812 */ /* 0x000fe200078ec0ff */
[C---:B------:R-:W-:Y:S01]  /*f420*/  IMAD.U32 R37, R6.reuse, 0x10000, RZ ;  /* 0x0001000006257824 */ /* 0x040fe200078e00ff */
[----:B------:R-:W-:Y:S01]  /*f430*/  LOP3.LUT R6, R6, 0xffff0000, RZ, 0xc0, !PT ;  /* 0xffff000006067812 */ /* 0x000fe200078ec0ff */
[C---:B------:R-:W-:Y:S01]  /*f440*/  IMAD.U32 R38, R7.reuse, 0x10000, RZ ;  /* 0x0001000007267824 */ /* 0x040fe200078e00ff */
[----:B------:R-:W-:Y:S01]  /*f450*/  LOP3.LUT R7, R7, 0xffff0000, RZ, 0xc0, !PT ;  /* 0xffff000007077812 */ /* 0x000fe200078ec0ff */
[C---:B-1----:R-:W-:Y:S01]  /*f460*/  IMAD.U32 R39, R8.reuse, 0x10000, RZ ;  /* 0x0001000008277824 */ /* 0x042fe200078e00ff */
[----:B------:R-:W-:Y:S01]  /*f470*/  LOP3.LUT R8, R8, 0xffff0000, RZ, 0xc0, !PT ;  /* 0xffff000008087812 */ /* 0x000fe200078ec0ff */
[C---:B------:R-:W-:Y:S01]  /*f480*/  IMAD.U32 R40, R9.reuse, 0x10000, RZ ;  /* 0x0001000009287824 */ /* 0x040fe200078e00ff */
[----:B------:R-:W-:Y:S01]  /*f490*/  LOP3.LUT R9, R9, 0xffff0000, RZ, 0xc0, !PT ;  /* 0xffff000009097812 */ /* 0x000fe200078ec0ff */
[C---:B------:R-:W-:Y:S01]  /*f4a0*/  FMUL.FTZ R48, R39.reuse, R46 ;  /* 0x0000002e27307220 */ /* 0x040fe20000410000 */
[-C--:B------:R-:W-:Y:S01]  /*f4b0*/  FMUL.FTZ R50, R39, R44.reuse ;  /* 0x0000002c27327220 */ /* 0x080fe20000410000 */
[----:B------:R-:W-:Y:S01]  /*f4c0*/  LOP3.LUT R39, R25, 0xffff0000, RZ, 0xc0, !PT ;  /* 0xffff000019277812 */ /* 0x000fe200078ec0ff */
[----:B------:R-:W-:Y:S01]  /*f4d0*/  FMUL.FTZ R47, R8, R43 ;  /* 0x0000002b082f7220 */ /* 0x000fe20000410000 */
[C---:B------:R-:W-:Y:S01]  /*f4e0*/  FFMA.FTZ R48, R35.reuse, R44, -R48 ;  /* 0x0000002c23307223 */ /* 0x040fe20000010830 */
[----:B------:R-:W-:Y:S01]  /*f4f0*/  FFMA.FTZ R50, R35, R46, R50 ;  /* 0x0000002e23327223 */ /* 0x000fe20000010032 */
[----:B------:R-:W-:-:S02]  /*f500*/  IMAD.U32 R35, R26, 0x10000, RZ ;  /* 0x000100001a237824 */ /* 0x000fc400078e00ff */
[-C--:B------:R-:W-:Y:S01]  /*f510*/  FMUL.FTZ R49, R8, R39.reuse ;  /* 0x0000002708317220 */ /* 0x080fe20000410000 */
[----:B------:R-:W-:Y:S01]  /*f520*/  FFMA.FTZ R47, R4, R39, -R47 ;  /* 0x00000027042f7223 */ /* 0x000fe2000001082f */
[----:B------:R-:W-:Y:S01]  /*f530*/  FMUL.FTZ R39, R40, R45 ;  /* 0x0000002d28277220 */ /* 0x000fe20000410000 */
[----:B------:R-:W-:Y:S02]  /*f540*/  IMAD.U32 R41, R10, 0x10000, RZ ;  /* 0x000100000a297824 */ /* 0x000fe400078e00ff */
[----:B------:R-:W-:Y:S01]  /*f550*/  FMUL.FTZ R44, R40, R35 ;  /* 0x00000023282c7220 */ /* 0x000fe20000410000 */
[----:B------:R-:W-:Y:S01]  /*f560*/  FFMA.FTZ R49, R4, R43, R49 ;  /* 0x0000002b04317223 */ /* 0x000fe20000010031 */
[----:B------:R-:W-:Y:S01]  /*f570*/  LOP3.LUT R10, R10, 0xffff0000, RZ, 0xc0, !PT ;  /* 0xffff00000a0a7812 */ /* 0x000fe200078ec0ff */
[----:B------:R-:W-:Y:S01]  /*f580*/  FFMA.FTZ R40, R36, R35, -R39 ;  /* 0x0000002324287223 */ /* 0x000fe20000010827 */
[C---:B------:R-:W-:Y:S01]  /*f590*/  LOP3.LUT R43, R31.reuse, 0xffff0000, RZ, 0xc0, !PT ;  /* 0xffff00001f2b7812 */ /* 0x040fe200078ec0ff */
[----:B------:R-:W-:Y:S01]  /*f5a0*/  IMAD.U32 R8, R31, 0x10000, RZ ;  /* 0x000100001f087824 */ /* 0x000fe200078e00ff */
[C---:B------:R-:W-:Y:S01]  /*f5b0*/  LOP3.LUT R35, R27.reuse, 0xffff0000, RZ, 0xc0, !PT ;  /* 0xffff00001b237812 */ /* 0x040fe200078ec0ff */
[----:B------:R-:W-:-:S02]  /*f5c0*/  IMAD.U32 R4, R27, 0x10000, RZ ;  /* 0x000100001b047824 */ /* 0x000fc400078e00ff */
[----:B------:R-:W-:Y:S01]  /*f5d0*/  FFMA.FTZ R44, R36, R45, R44 ;  /* 0x0000002d242c7223 */ /* 0x000fe2000001002c */
[C---:B------:R-:W-:Y:S01]  /*f5e0*/  FMUL.FTZ R51, R10.reuse, R43 ;  /* 0x0000002b0a337220 */ /* 0x040fe20000410000 */
[C---:B------:R-:W-:Y:S01]  /*f5f0*/  FMUL.FTZ R36, R41.reuse, R8 ;  /* 0x0000000829247220 */ /* 0x040fe20000410000 */
[-C--:B------:R-:W-:Y:S01]  /*f600*/  FMUL.FTZ R46, R41, R4.reuse ;  /* 0x00000004292e7220 */ /* 0x080fe20000410000 */
[----:B------:R-:W-:Y:S01]  /*f610*/  FMUL.FTZ R10, R10, R35 ;  /* 0x000000230a0a7220 */ /* 0x000fe20000410000 */
[----:B------:R-:W-:Y:S02]  /*f620*/  IMAD.U32 R42, R11, 0x10000, RZ ;  /* 0x000100000b2a7824 */ /* 0x000fe400078e00ff */
[C---:B------:R-:W-:Y:S01]  /*f630*/  FFMA.FTZ R45, R37.reuse, R4, -R36 ;  /* 0x00000004252d7223 */ /* 0x040fe20000010824 */
[----:B------:R-:W-:Y:S02]  /*f640*/  IMAD.U32 R41, R32, 0x10000, RZ ;  /* 0x0001000020297824 */ /* 0x000fe400078e00ff */
[----:B------:R-:W-:Y:S01]  /*f650*/  FFMA.FTZ R46, R37, R8, R46 ;  /* 0x00000008252e7223 */ /* 0x000fe2000001002e */
[----:B------:R-:W-:-:S02]  /*f660*/  IMAD.U32 R39, R28, 0x10000, RZ ;  /* 0x000100001c277824 */ /* 0x000fc400078e00ff */
[----:B------:R-:W-:Y:S01]  /*f670*/  FFMA.FTZ R43, R6, R43, R10 ;  /* 0x0000002b062b7223 */ /* 0x000fe2000001000a */
[----:B------:R-:W-:Y:S01]  /*f680*/  LOP3.LUT R11, R11, 0xffff0000, RZ, 0xc0, !PT ;  /* 0xffff00000b0b7812 */ /* 0x000fe200078ec0ff */
[----:B------:R-:W-:Y:S01]  /*f690*/  FMUL.FTZ R37, R42, R41 ;  /* 0x000000292a257220 */ /* 0x000fe20000410000 */
[----:B------:R-:W-:Y:S01]  /*f6a0*/  FFMA.FTZ R52, R6, R35, -R51 ;  /* 0x0000002306347223 */ /* 0x000fe20000010833 */
[----:B------:R-:W-:Y:S01]  /*f6b0*/  LOP3.LUT R8, R30, 0xffff0000, RZ, 0xc0, !PT ;  /* 0xffff00001e087812 */ /* 0x000fe200078ec0ff */
[-C--:B------:R-:W-:Y:S01]  /*f6c0*/  FMUL.FTZ R35, R42, R39.reuse ;  /* 0x000000272a237220 */ /* 0x080fe20000410000 */
[----:B------:R-:W-:Y:S01]  /*f6d0*/  LOP3.LUT R10, R32, 0xffff0000, RZ, 0xc0, !PT ;  /* 0xffff0000200a7812 */ /* 0x000fe200078ec0ff */
[----:B------:R-:W-:Y:S01]  /*f6e0*/  FFMA.FTZ R37, R38, R39, -R37 ;  /* 0x0000002726257223 */ /* 0x000fe20000010825 */
[----:B------:R-:W-:Y:S01]  /*f6f0*/  LOP3.LUT R4, R26, 0xffff0000, RZ, 0xc0, !PT ;  /* 0xffff00001a047812 */ /* 0x000fe200078ec0ff */
[----:B------:R-:W-:Y:S01]  /*f700*/  FFMA.FTZ R38, R38, R41, R35 ;  /* 0x0000002926267223 */ /* 0x000fe20000010023 */
[----:B------:R-:W-:Y:S01]  /*f710*/  LOP3.LUT R6, R28, 0xffff0000, RZ, 0xc0, !PT ;  /* 0xffff00001c067812 */ /* 0x000fe200078ec0ff */
[----:B------:R-:W-:Y:S01]  /*f720*/  FMUL.FTZ R36, R9, R8 ;  /* 0x0000000809247220 */ /* 0x000fe20000410000 */
[----:B------:R-:W-:Y:S01]  /*f730*/  FMUL.FTZ R42, R11, R10 ;  /* 0x0000000a0b2a7220 */ /* 0x000fe20000410000 */
[----:B------:R-:W-:-:S02]  /*f740*/  FMUL.FTZ R35, R9, R4 ;  /* 0x0000000409237220 */ /* 0x000fc40000410000 */
[----:B------:R-:W-:Y:S01]  /*f750*/  FMUL.FTZ R11, R11, R6 ;  /* 0x000000060b0b7220 */ /* 0x000fe20000410000 */
[----:B------:R-:W-:Y:S01]  /*f760*/  FFMA.FTZ R9, R5, R4, -R36 ;  /* 0x0000000405097223 */ /* 0x000fe20000010824 */
[----:B------:R-:W-:Y:S01]  /*f770*/  FFMA.FTZ R42, R7, R6, -R42 ;  /* 0x00000006072a7223 */ /* 0x000fe2000001082a */
[----:B------:R-:W-:Y:S01]  /*f780*/  FFMA.FTZ R35, R5, R8, R35 ;  /* 0x0000000805237223 */ /* 0x000fe20000010023 */
[----:B------:R-:W-:Y:S01]  /*f790*/  FFMA.FTZ R11, R7, R10, R11 ;  /* 0x0000000a070b7223 */ /* 0x000fe2000001000b */
[----:B------:R-:W-:Y:S02]  /*f7a0*/  F2FP.BF16.F32.PACK_AB R6, R52, R45 ;  /* 0x0000002d3406723e */ /* 0x000fe400000010ff */
[----:B------:R-:W-:Y:S02]  /*f7b0*/  F2FP.BF16.F32.PACK_AB R4, R47, R48 ;  /* 0x000000302f04723e */ /* 0x000fe400000010ff */
[----:B------:R-:W-:Y:S02]  /*f7c0*/  F2FP.BF16.F32.PACK_AB R5, R9, R40 ;  /* 0x000000280905723e */ /* 0x000fe400000010ff */
[----:B------:R-:W-:-:S02]  /*f7d0*/  F2FP.BF16.F32.PACK_AB R7, R42, R37 ;  /* 0x000000252a07723e */ /* 0x000fc400000010ff */
[----:B------:R-:W-:Y:S02]  /*f7e0*/  F2FP.BF16.F32.PACK_AB R10, R43, R46 ;  /* 0x0000002e2b0a723e */ /* 0x000fe400000010ff */
[----:B------:R-:W-:Y:S01]  /*f7f0*/  F2FP.BF16.F32.PACK_AB R8, R49, R50 ;  /* 0x000000323108723e */ /* 0x000fe200000010ff */
[----:B------:R0:W-:Y:S01]  /*f800*/  STS.128 [R0], R4 ;  /* 0x0000000400007388 */ /* 0x0001e20000000c00 */
[----:B------:R-:W-:Y:S02]  /*f810*/  F2FP.BF16.F32.PACK_AB R9, R35, R44 ;  /* 0x0000002c2309723e */ /* 0x000fe400000010ff */
[----:B------:R-:W-:-:S05]  /*f820*/  F2FP.BF16.F32.PACK_AB R11, R11, R38 ;  /* 0x000000260b0b723e */ /* 0x000fca00000010ff */
[----:B------:R0:W-:Y:S02]  /*f830*/  STS.128 [R34+0x14400], R8 ;  /* 0x0144000822007388 */ /* 0x0001e40000000c00 */
.L_x_818:
[----:B------:R-:W-:Y:S05]  /*f840*/  BSYNC B2 ;  /* 0x0000000000027941 */ /* 0x000fea0003800000 */
.L_x_817:
[----:B------:R-:W-:Y:S05]  /*f850*/  @P1 BRA `(.L_x_816) ;  /* 0x0000000400601947 */ /* 0x000fea0003800000 */
[----:B------:R-:W2:Y:S01]  /*f860*/  LDL R50, [R1+0x7c] ;  /* 0x00007c0001327983 */ /* 0x000ea20000100800 */
[----:B0-----:R-:W-:Y:S01]  /*f870*/  LEA.HI R0, R53, R234, RZ, 0x1d ;  /* 0x000000ea35007211 */ /* 0x001fe200078fe8ff */
[C---:B------:R-:W-:Y:S01]  /*f880*/  IMAD.U32 R45, R15.reuse, 0x10000, RZ ;  /* 0x000100000f2d7824 */ /* 0x040fe200078e00ff */
[----:B------:R-:W-:Y:S01]  /*f890*/  LOP3.LUT R47, R15, 0xffff0000, RZ, 0xc0, !PT ;  /* 0xffff00000f2f7812 */ /* 0x000fe200078ec0ff */
[----:B------:R-:W-:Y:S01]  /*f8a0*/  IMAD.U32 R43, R3, 0x10000, RZ ;  /* 0x00010000032b7824 */ /* 0x000fe200078e00ff */
[----:B------:R-:W-:Y:S01]  /*f8b0*/  SHF.R.S32.HI R5, RZ, 0x1f, R0 ;  /* 0x0000001fff057819 */ /* 0x000fe20000011400 */
[----:B------:R-:W-:-:S03]  /*f8c0*/  IMAD.SHL.U32 R4, R0, 0x8, RZ ;  /* 0x0000000800047824 */ /* 0x000fc600078e00ff */
[----:B------:R-:W-:Y:S02]  /*f8d0*/  LEA.HI R5, R5, R0, RZ, 0x3 ;  /* 0x0000000005057211 */ /* 0x000fe400078f18ff */
[----:B------:R-:W-:-:S03]  /*f8e0*/  LOP3.LUT R4, R4, 0x38, RZ, 0xc0, !PT ;  /* 0x0000003804047812 */ /* 0x000fc600078ec0ff */
[----:B------:R-:W-:Y:S01]  /*f8f0*/  IMAD.SHL.U32 R5, R5, 0x400, RZ ;  /* 0x0000040005057824 */ /* 0x000fe200078e00ff */
[----:B------:R-:W-:-:S04]  /*f900*/  LOP3.LUT R4, R4, 0x1c0, R54, 0xf8, !PT ;  /* 0x000001c004047812 */ /* 0x000fc800078ef836 */
[----:B------:R-:W-:Y:S02]  /*f910*/  LOP3.LUT R4, R4, R229, RZ, 0x3c, !PT ;  /* 0x000000e504047212 */ /* 0x000fe400078e3cff */
[----:B------:R-:W-:-:S04]  /*f920*/  LOP3.LUT R5, R5, 0x7fffe000, RZ, 0xc0, !PT ;  /* 0x7fffe00005057812 */ /* 0x000fc800078ec0ff */
[----:B------:R-:W-:-:S05]  /*f930*/  IADD3 R9, R4, R5, R228 ;  /* 0x0000000504097210 */ /* 0x000fca0007ffe0e4 */
[----:B------:R-:W-:-:S05]  /*f940*/  IMAD R0, R9, 0x2, R18 ;  /* 0x0000000209007824 */ /* 0x000fca00078e0212 */
[----:B------:R-:W0:Y:S02]  /*f950*/  LDS.128 R8, [R0+0x14400] ;  /* 0x0144000000087984 */ /* 0x000e240000000c00 */
[C---:B0-----:R-:W-:Y:S01]  /*f960*/  IMAD.U32 R38, R8.reuse, 0x10000, RZ ;  /* 0x0001000008267824 */ /* 0x041fe200078e00ff */
[----:B------:R-:W-:Y:S01]  /*f970*/  LOP3.LUT R8, R8, 0xffff0000, RZ, 0xc0, !PT ;  /* 0xffff000008087812 */ /* 0x000fe200078ec0ff */
[----:B------:R-:W-:Y:S01]  /*f980*/  IMAD.U32 R39, R9, 0x10000, RZ ;  /* 0x0001000009277824 */ /* 0x000fe200078e00ff */
[----:B------:R-:W-:Y:S01]  /*f990*/  SHF.L.U32 R41, R11, 0x10, RZ ;  /* 0x000000100b297819 */ /* 0x000fe200000006ff */
[C---:B------:R-:W-:Y:S01]  /*f9a0*/  FMUL.FTZ R49, R38.reuse, R45 ;  /* 0x0000002d26317220 */ /* 0x040fe20000410000 */
[----:B------:R-:W-:Y:S01]  /*f9b0*/  FMUL.FTZ R51, R38, R43 ;  /* 0x0000002b26337220 */ /* 0x000fe20000410000 */
[----:B------:R-:W-:Y:S01]  /*f9c0*/  FMUL.FTZ R53, R8, R47 ;  /* 0x0000002f08357220 */ /* 0x000fe20000410000 */
[----:B------:R-:W-:Y:S01]  /*f9d0*/  IMAD.U32 R38, R20, 0x10000, RZ ;  /* 0x0001000014267824 */ /* 0x000fe200078e00ff */
[----:B------:R-:W-:Y:S01]  /*f9e0*/  LOP3.LUT R9, R9, 0xffff0000, RZ, 0xc0, !PT ;  /* 0xffff000009097812 */ /* 0x000fe200078ec0ff */
[C---:B------:R-:W-:Y:S01]  /*f9f0*/  IMAD.U32 R40, R10.reuse, 0x10000, RZ ;  /* 0x000100000a287824 */ /* 0x040fe200078e00ff */
[----:B------:R-:W-:-:S02]  /*fa00*/  LOP3.LUT R10, R10, 0xffff0000, RZ, 0xc0, !PT ;  /* 0xffff00000a0a7812 */ /* 0x000fc400078ec0ff */
[----:B------:R-:W-:Y:S01]  /*fa10*/  LOP3.LUT R11, R11, 0xffff0000, RZ, 0xc0, !PT ;  /* 0xffff00000b0b7812 */ /* 0x000fe200078ec0ff */
[----:B--2---:R-:W0:Y:S02]  /*fa20*/  LDS.128 R4, [R50] ;  /* 0x0000000032047984 */ /* 0x004e240000000c00 */
[C---:B0-----:R-:W-:Y:S01]  /*fa30*/  IMAD.U32 R34, R4.reuse, 0x10000, RZ ;  /* 0x0001000004227824 */ /* 0x041fe200078e00ff */
[----:B------:R-:W-:Y:S01]  /*fa40*/  LOP3.LUT R4, R4, 0xffff0000, RZ, 0xc0, !PT ;  /* 0xffff000004047812 */ /* 0x000fe200078ec0ff */
[C---:B------:R-:W-:Y:S01]  /*fa50*/  IMAD.U32 R35, R5.reuse, 0x10000, RZ ;  /* 0x0001000005237824 */ /* 0x040fe200078e00ff */
[----:B------:R-:W-:Y:S01]  /*fa60*/  LOP3.LUT R5, R5, 0xffff0000, RZ, 0xc0, !PT ;  /* 0xffff000005057812 */ /* 0x000fe200078ec0ff */
[C---:B------:R-:W-:Y:S01]  /*fa70*/  FFMA.FTZ R49, R34.reuse, R43, -R49 ;  /* 0x0000002b22317223 */ /* 0x040fe20000010831 */
[----:B------:R-:W-:Y:S01]  /*fa80*/  LOP3.LUT R43, R3, 0xffff0000, RZ, 0xc0, !PT ;  /* 0xffff0000032b7812 */ /* 0x000fe200078ec0ff */
[----:B------:R-:W-:Y:S01]  /*fa90*/  FFMA.FTZ R51, R34, R45, R51 ;  /* 0x0000002d22337223 */ /* 0x000fe20000010033 */
[----:B------:R-:W-:-:S02]  /*faa0*/  IMAD.U32 R34, R12, 0x10000, RZ ;  /* 0x000100000c227824 */ /* 0x000fc400078e00ff */
[----:B------:R-:W-:Y:S02]  /*fab0*/  IMAD.U32 R36, R6, 0x10000, RZ ;  /* 0x0001000006247824 */ /* 0x000fe400078e00ff */
[-C--:B------:R-:W-:Y:S01]  /*fac0*/  FMUL.FTZ R45, R8, R43.reuse ;  /* 0x0000002b082d7220 */ /* 0x080fe20000410000 */
[C---:B------:R-:W-:Y:S01]  /*fad0*/  FFMA.FTZ R42, R4.reuse, R43, -R53 ;  /* 0x0000002b042a7223 */ /* 0x040fe20000010835 */
[----:B------:R-:W-:Y:S01]  /*fae0*/  FMUL.FTZ R8, R39, R38 ;  /* 0x0000002627087220 */ /* 0x000fe20000410000 */
[----:B------:R-:W-:Y:S02]  /*faf0*/  IMAD.U32 R43, R21, 0x10000, RZ ;  /* 0x00010000152b7824 */ /* 0x000fe400078e00ff */
[-C--:B------:R-:W-:Y:S01]  /*fb00*/  FMUL.FTZ R53, R39, R34.reuse ;  /* 0x0000002227357220 */ /* 0x080fe20000410000 */
[----:B------:R-:W-:Y:S01]  /*fb10*/  FFMA.FTZ R44, R4, R47, R45 ;  /* 0x0000002f042c7223 */ /* 0x000fe2000001002d */
[----:B------:R-:W-:Y:S01]  /*fb20*/  FFMA.FTZ R46, R35, R34, -R8 ;  /* 0x00000022232e7223 */ /* 0x000fe20000010808 */
[----:B------:R-:W-:-:S02]  /*fb30*/  IMAD.U32 R39, R13, 0x10000, RZ ;  /* 0x000100000d277824 */ /* 0x000fc400078e00ff */
[----:B------:R-:W-:Y:S01]  /*fb40*/  FFMA.FTZ R53, R35, R38, R53 ;  /* 0x0000002623357223 */ /* 0x000fe20000010035 */
[----:B------:R-:W-:Y:S01]  /*fb50*/  FMUL.FTZ R47, R40, R43 ;  /* 0x0000002b282f7220 */ /* 0x000fe20000410000 */
[----:B------:R-:W-:Y:S01]  /*fb60*/  LOP3.LUT R45, R21, 0xffff0000, RZ, 0xc0, !PT ;  /* 0xffff0000152d7812 */ /* 0x000fe200078ec0ff */
[----:B------:R-:W-:Y:S01]  /*fb70*/  IMAD.U32 R34, R24, 0x10000, RZ ;  /* 0x0001000018227824 */ /* 0x000fe200078e00ff */
[----:B------:R-:W-:Y:S01]  /*fb80*/  LOP3.LUT R35, R13, 0xffff0000, RZ, 0xc0, !PT ;  /* 0xffff00000d237812 */ /* 0x000fe200078ec0ff */
[-C--:B------:R-:W-:Y:S01]  /*fb90*/  FMUL.FTZ R55, R40, R39.reuse ;  /* 0x0000002728377220 */ /* 0x080fe20000410000 */
[----:B------:R-:W-:Y:S01]  /*fba0*/  LOP3.LUT R6, R6, 0xffff0000, RZ, 0xc0, !PT ;  /* 0xffff000006067812 */ /* 0x000fe200078ec0ff */
[----:B------:R-:W-:Y:S01]  /*fbb0*/  FFMA.FTZ R47, R36, R39, -R47 ;  /* 0x00000027242f7223 */ /* 0x000fe2000001082f */
[C---:B------:R-:W-:Y:S01]  /*fbc0*/  FMUL.FTZ R39, R10.reuse, R45 ;  /* 0x0000002d0a277220 */ /* 0x040fe20000410000 */
[----:B------:R-:W-:Y:S02]  /*fbd0*/  IMAD.U32 R37, R7, 0x10000, RZ ;  /* 0x0001000007257824 */ /* 0x000fe400078e00ff */
[----:B------:R-:W-:Y:S01]  /*fbe0*/  FMUL.FTZ R10, R10, R35 ;  /* 0x000000230a0a7220 */ /* 0x000fe20000410000 */
[----:B------:R-:W-:-:S02]  /*fbf0*/  IMAD.U32 R4, R14, 0x10000, RZ ;  /* 0x000100000e047824 */ /* 0x000fc400078e00ff */
[----:B------:R-:W-:Y:S01]  /*fc00*/  FMUL.FTZ R8, R41, R34 ;  /* 0x0000002229087220 */ /* 0x000fe20000410000 */
[----:B------:R-:W-:Y:S01]  /*fc10*/  FFMA.FTZ R55, R36, R43, R55 ;  /* 0x0000002b24377223 */ /* 0x000fe20000010037 */
[C---:B------:R-:W-:Y:S01]  /*fc20*/  FFMA.FTZ R36, R6.reuse, R35, -R39 ;  /* 0x0000002306247223 */ /* 0x040fe20000010827 */
[----:B------:R-:W-:Y:S01]  /*fc30*/  FFMA.FTZ R38, R6, R45, R10 ;  /* 0x0000002d06267223 */ /* 0x000fe2000001000a */
[-C--:B------:R-:W-:Y:S01]  /*fc40*/  FFMA.FTZ R39, R37, R4.reuse, -R8 ;  /* 0x0000000425277223 */ /* 0x080fe20000010808 */
[----:B------:R-:W-:Y:S01]  /*fc50*/  FMUL.FTZ R40, R41, R4 ;  /* 0x0000000429287220 */ /* 0x000fe20000410000 */
[----:B------:R-:W-:Y:S02]  /*fc60*/  LOP3.LUT R8, R20, 0xffff0000, RZ, 0xc0, !PT ;  /* 0xffff000014087812 */ /* 0x000fe400078ec0ff */
[----:B------:R-:W-:Y:S01]  /*fc70*/  LOP3.LUT R10, R24, 0xffff0000, RZ, 0xc0, !PT ;  /* 0xffff0000180a7812 */ /* 0x000fe200078ec0ff */
[----:B------:R-:W-:Y:S01]  /*fc80*/  FFMA.FTZ R40, R37, R34, R40 ;  /* 0x0000002225287223 */ /* 0x000fe20000010028 */
[----:B------:R-:W-:Y:S01]  /*fc90*/  LOP3.LUT R4, R12, 0xffff0000, RZ, 0xc0, !PT ;  /* 0xffff00000c047812 */ /* 0x000fe200078ec0ff */
[----:B------:R-:W-:Y:S01]  /*fca0*/  FMUL.FTZ R34, R9, R8 ;  /* 0x0000000809227220 */ /* 0x000fe20000410000 */
[----:B------:R-:W-:Y:S01]  /*fcb0*/  LOP3.LUT R6, R14, 0xffff0000, RZ, 0xc0, !PT ;  /* 0xffff00000e067812 */ /* 0x000fe200078ec0ff */
[----:B------:R-:W-:Y:S01]  /*fcc0*/  FMUL.FTZ R48, R11, R10 ;  /* 0x0000000a0b307220 */ /* 0x000fe20000410000 */
[----:B------:R-:W-:Y:S01]  /*fcd0*/  LOP3.LUT R7, R7, 0xffff0000, RZ, 0xc0, !PT ;  /* 0xffff000007077812 */ /* 0x000fe200078ec0ff */
[-C--:B------:R-:W-:Y:S01]  /*fce0*/  FMUL.FTZ R35, R9, R4.reuse ;  /* 0x0000000409237220 */ /* 0x080fe20000410000 */
[----:B------:R-:W-:Y:S01]  /*fcf0*/  FFMA.FTZ R9, R5, R4, -R34 ;  /* 0x0000000405097223 */ /* 0x000fe20000010822 */
[-C--:B------:R-:W-:Y:S01]  /*fd00*/  FMUL.FTZ R11, R11, R6.reuse ;  /* 0x000000060b0b7220 */ /* 0x080fe20000410000 */
[----:B------:R-:W-:Y:S01]  /*fd10*/  F2FP.BF16.F32.PACK_AB R4, R42, R49 ;  /* 0x000000312a04723e */ /* 0x000fe200000010ff */
[----:B------:R-:W-:Y:S01]  /*fd20*/  FFMA.FTZ R48, R7, R6, -R48 ;  /* 0x0000000607307223 */ /* 0x000fe20000010830 */
[----:B------:R-:W-:Y:S01]  /*fd30*/  FFMA.FTZ R34, R5, R8, R35 ;  /* 0x0000000805227223 */ /* 0x000fe20000010023 */
[----:B------:R-:W-:Y:S01]  /*fd40*/  FFMA.FTZ R11, R7, R10, R11 ;  /* 0x0000000a070b7223 */ /* 0x000fe2000001000b */
[----:B------:R-:W-:-:S02]  /*fd50*/  F2FP.BF16.F32.PACK_AB R6, R36, R47 ;  /* 0x0000002f2406723e */ /* 0x000fc400000010ff */
[----:B------:R-:W-:Y:S02]  /*fd60*/  F2FP.BF16.F32.PACK_AB R5, R9, R46 ;  /* 0x0000002e0905723e */ /* 0x000fe400000010ff */
[----:B------:R-:W-:Y:S02]  /*fd70*/  F2FP.BF16.F32.PACK_AB R7, R48, R39 ;  /* 0x000000273007723e */ /* 0x000fe400000010ff */
[----:B------:R-:W-:Y:S02]  /*fd80*/  F2FP.BF16.F32.PACK_AB R10, R38, R55 ;  /* 0x00000037260a723e */ /* 0x000fe400000010ff */
[----:B------:R-:W-:Y:S01]  /*fd90*/  F2FP.BF16.F32.PACK_AB R8, R44, R51 ;  /* 0x000000332c08723e */ /* 0x000fe200000010ff */
[----:B------:R1:W-:Y:S01]  /*fda0*/  STS.128 [R50], R4 ;  /* 0x0000000432007388 */ /* 0x0003e20000000c00 */
[----:B------:R-:W-:Y:S02]  /*fdb0*/  F2FP.BF16.F32.PACK_AB R9, R34, R53 ;  /* 0x000000352209723e */ /* 0x000fe400000010ff */
[----:B------:R-:W-:-:S05]  /*fdc0*/  F2FP.BF16.F32.PACK_AB R11, R11, R40 ;  /* 0x000000280b0b723e */ /* 0x000fca00000010ff */
[----:B------:R1:W-:Y:S02]  /*fdd0*/  STS.128 [R0+0x14400], R8 ;  /* 0x0144000800007388 */ /* 0x0003e40000000c00 */
.L_x_816:
[----:B------:R-:W-:Y:S05]  /*fde0*/  BSYNC B1 ;  /* 0x0000000000017941 */ /* 0x000fea0003800000 */
.L_x_815:
[----:B01----:R-:W-:Y:S01]  /*fdf0*/  VIADD R0, R212, 0x20 ;  /* 0x00000020d4007836 */ /* 0x003fe20000000000 */
[----:B------:R-:W-:Y:S04]  /*fe00*/  BSSY B1, `(.L_x_819) ;  /* 0x00000bc000017945 */ /* 0x000fe80003800000 */
[----:B------:R-:W-:-:S13]  /*fe10*/  ISETP.GE.AND P0, PT, R0, R33, PT ;  /* 0x000000210000720c */ /* 0x000fda0003f06270 */
[----:B------:R-:W-:Y:S05]  /*fe20*/  @P0 BRA `(.L_x_820) ;  /* 0x0000000800e40947 */ /* 0x000fea0003800000 */
[----:B------:R-:W0:Y:S01]  /*fe30*/  LDC R46, c[0x0][0x3f4] ;  /* 0x0000fd00ff2e7b82 */ /* 0x000e220000000800 */
[----:B------:R-:W-:Y:S01]  /*fe40*/  BSSY B2, `(.L_x_821) ;  /* 0x000005f000027945 */ /* 0x000fe20003800000 */
[----:B------:R-:W-:Y:S02]  /*fe50*/  SHF.R.U32.HI R54, RZ, 0x3, R223 ;  /* 0x00000003ff367819 */ /* 0x000fe400000116df */
[-C--:B0-----:R-:W-:Y:S02]  /*fe60*/  ISETP.GE.AND P0, PT, R16, R46.reuse, PT ;  /* 0x0000002e1000720c */ /* 0x081fe40003f06270 */
[----:B------:R-:W-:-:S11]  /*fe70*/  ISETP.GE.AND P1, PT, R213, R46, PT ;  /* 0x0000002ed500720c */ /* 0x000fd60003f26270 */
[----:B------:R-:W-:Y:S05]  /*fe80*/  @P0 BRA `(.L_x_822) ;  /* 0x0000000400680947 */ /* 0x000fea0003800000 */
[----:B------:R-:W2:Y:S01]  /*fe90*/  LDL R7, [R1+0x60] ;  /* 0x0000600001077983 */ /* 0x000ea20000100800 */
[----:B------:R-:W-:Y:S01]  /*fea0*/  LEA.HI R0, R46, R233, RZ, 0x1d ;  /* 0x000000e92e007211 */ /* 0x000fe200078fe8ff */
[----:B------:R-:W-:Y:S01]  /*feb0*/  IMAD.U32 R44, R29, 0x10000, RZ ;  /* 0x000100001d2c7824 */ /* 0x000fe200078e00ff */
[----:B------:R-:W-:Y:S01]  /*fec0*/  LOP3.LUT R6, R223, 0x38, R16, 0xf8, !PT ;  /* 0x00000038df067812 */ /* 0x000fe200078ef810 */
[----:B------:R-:W-:Y:S01]  /*fed0*/  IMAD.U32 R42, R25, 0x10000, RZ ;  /* 0x00010000192a7824 */ /* 0x000fe200078e00ff */
[----:B------:R-:W-:Y:S01]  /*fee0*/  SHF.R.S32.HI R5, RZ, 0x1f, R0 ;  /* 0x0000001fff057819 */ /* 0x000fe20000011400 */
[----:B------:R-:W-:Y:S01]  /*fef0*/  IMAD.SHL.U32 R4, R0, 0x8, RZ ;  /* 0x0000000800047824 */ /* 0x000fe200078e00ff */
[----:B------:R-:W-:Y:S01]  /*ff00*/  LOP3.LUT R6, R225, R6, R54, 0xf6, !PT ;  /* 0x00000006e1067212 */ /* 0x000fe200078ef636 */
[----:B------:R-:W-:Y:S01]  /*ff10*/  IMAD.U32 R53, R30, 0x10000, RZ ;  /* 0x000100001e357824 */ /* 0x000fe200078e00ff */
[----:B------:R-:W-:Y:S01]  /*ff20*/  LEA.HI R5, R5, R0, RZ, 0x3 ;  /* 0x0000000005057211 */ /* 0x000fe200078f18ff */
[----:B------:R-:W-:Y:S01]  /*ff30*/  IMAD.U32 R51, R26, 0x10000, RZ ;  /* 0x000100001a337824 */ /* 0x000fe200078e00ff */
[----:B------:R-:W-:Y:S01]  /*ff40*/  LOP3.LUT R0, R223, 0x38, R4, 0xf8, !PT ;  /* 0x00000038df007812 */ /* 0x000fe200078ef804 */
[----:B------:R-:W-:Y:S01]  /*ff50*/  IMAD.U32 R50, R31, 0x10000, RZ ;  /* 0x000100001f327824 */ /* 0x000fe200078e00ff */
[----:B------:R-:W-:Y:S01]  /*ff60*/  LOP3.LUT R48, R29, 0xffff0000, RZ, 0xc0, !PT ;  /* 0xffff00001d307812 */ /* 0x000fe200078ec0ff */
[----:B------:R-:W-:Y:S01]  /*ff70*/  IMAD.SHL.U32 R5, R5, 0x400, RZ ;  /* 0x0000040005057824 */ /* 0x000fe200078e00ff */
[----:B------:R-:W-:-:S02]  /*ff80*/  LOP3.LUT R0, R0, R54, RZ, 0x3c, !PT ;  /* 0x0000003600007212 */ /* 0x000fc400078e3cff */
[----:B------:R-:W-:Y:S02]  /*ff90*/  LOP3.LUT R55, R32, 0xffff0000, RZ, 0xc0, !PT ;  /* 0xffff000020377812 */ /* 0x000fe400078ec0ff */
[----:B------:R-:W-:-:S04]  /*ffa0*/  LOP3.LUT R5, R5, 0x7fffe000, RZ, 0xc0, !PT ;  /* 0x7fffe00005057812 */ /* 0x000fc800078ec0ff */
[----:B------:R-:W-:-:S05]  /*ffb0*/  IADD3 R9, R0, R5, R225 ;  /* 0x0000000500097210 */ /* 0x000fca0007ffe0e1 */
[----:B------:R-:W-:-:S05]  /*ffc0*/  IMAD R0, R9, 0x2, R18 ;  /* 0x0000000209007824 */ /* 0x000fca00078e0212 */
[----:B------:R-:W0:Y:S02]  /*ffd0*/  LDS.128 R8, [R0+0x14400] ;  /* 0x0144000000087984 */ /* 0x000e240000000c00 */
[C---:B0-----:R-:W-:Y:S01]  /*ffe0*/  IMAD.U32 R38, R8.reuse, 0x10000, RZ ;  /* 0x0001000008267824 */ /* 0x041fe200078e00ff */
[----:B------:R-:W-:Y:S01]  /*fff0*/  LOP3.LUT R8, R8, 0xffff0000, RZ, 0xc0, !PT ;  /* 0xffff000008087812 */ /* 0x000fe200078ec0ff */
[C---:B------:R-:W-:Y:S01]  /*10000*/  IMAD.U32 R39, R9.reuse, 0x10000, RZ ;  /* 0x0001000009277824 */ /* 0x040fe200078e00ff */
[----:B------:R-:W-:Y:S01]  /*10010*/  LOP3.LUT R9, R9, 0xffff0000, RZ, 0xc0, !PT ;  /* 0xffff000009097812 */ /* 0x000fe200078ec0ff */
[-C--:B------:R-:W-:Y:S01]  /*10020*/  FMUL.FTZ R43, R44, R38.reuse ;  /* 0x000000262c2b7220 */ /* 0x080fe20000410000 */
[----:B------:R-:W-:Y:S01]  /*10030*/  FMUL.FTZ R45, R42, R38 ;  /* 0x000000262a2d7220 */ /* 0x000fe20000410000 */
[----:B------:R-:W-:Y:S01]  /*10040*/  LOP3.LUT R38, R25, 0xffff0000, RZ, 0xc0, !PT ;  /* 0xffff000019267812 */ /* 0x000fe200078ec0ff */
[----:B------:R-:W-:Y:S01]  /*10050*/  FMUL.FTZ R47, R48, R8 ;  /* 0x00000008302f7220 */ /* 0x000fe20000410000 */
[C---:B------:R-:W-:Y:S01]  /*10060*/  IMAD.U32 R40, R10.reuse, 0x10000, RZ ;  /* 0x000100000a287824 */ /* 0x040fe200078e00ff */
[----:B------:R-:W-:Y:S01]  /*10070*/  LOP3.LUT R10, R10, 0xffff0000, RZ, 0xc0, !PT ;  /* 0xffff00000a0a7812 */ /* 0x000fe200078ec0ff */
[----:B------:R-:W-:-:S02]  /*10080*/  IMAD.U32 R41, R11, 0x10000, RZ ;  /* 0x000100000b297824 */ /* 0x000fc400078e00ff */
[----:B------:R-:W-:Y:S01]  /*10090*/  FMUL.FTZ R49, R38, R8 ;  /* 0x0000000826317220 */ /* 0x000fe20000410000 */
[----:B------:R-:W-:Y:S01]  /*100a0*/  LOP3.LUT R11, R11, 0xffff0000, RZ, 0xc0, !PT ;  /* 0xffff00000b0b7812 */ /* 0x000fe200078ec0ff */
[----:B--2---:R-:W-:-:S05]  /*100b0*/  IMAD R52, R6, 0x2, R7 ;  /* 0x0000000206347824 */ /* 0x004fca00078e0207 */
[----:B------:R-:W0:Y:S02]  /*100c0*/  LDS.128 R4, [R52] ;  /* 0x0000000034047984 */ /* 0x000e240000000c00 */
[C---:B0-----:R-:W-:Y:S01]  /*100d0*/  IMAD.U32 R34, R4.reuse, 0x10000, RZ ;  /* 0x0001000004227824 */ /* 0x041fe200078e00ff */
[----:B------:R-:W-:Y:S01]  /*100e0*/  LOP3.LUT R4, R4, 0xffff0000, RZ, 0xc0, !PT ;  /* 0xffff000004047812 */ /* 0x000fe200078ec0ff */
[C---:B------:R-:W-:Y:S01]  /*100f0*/  IMAD.U32 R35, R5.reuse, 0x10000, RZ ;  /* 0x0001000005237824 */ /* 0x040fe200078e00ff */
[----:B------:R-:W-:Y:S01]  /*10100*/  LOP3.LUT R5, R5, 0xffff0000, RZ, 0xc0, !PT ;  /* 0xffff000005057812 */ /* 0x000fe200078ec0ff */
[----:B------:R-:W-:Y:S01]  /*10110*/  FFMA.FTZ R43, R42, R34, -R43 ;  /* 0x000000222a2b7223 */ /* 0x000fe2000001082b */
[-C--:B------:R-:W-:Y:S01]  /*10120*/  FMUL.FTZ R42, R51, R39.reuse ;  /* 0x00000027332a7220 */ /* 0x080fe20000410000 */
[----:B------:R-:W-:Y:S01]  /*10130*/  FFMA.FTZ R8, R38, R4, -R47 ;  /* 0x0000000426087223 */ /* 0x000fe2000001082f */
[----:B------:R-:W-:Y:S01]  /*10140*/  FMUL.FTZ R38, R53, R39 ;  /* 0x0000002735267220 */ /* 0x000fe20000410000 */
[----:B------:R-:W-:Y:S01]  /*10150*/  FFMA.FTZ R45, R44, R34, R45 ;  /* 0x000000222c2d7223 */ /* 0x000fe2000001002d */
[----:B------:R-:W-:Y:S01]  /*10160*/  FFMA.FTZ R34, R48, R4, R49 ;  /* 0x0000000430227223 */ /* 0x000fe20000010031 */
[----:B------:R-:W-:-:S02]  /*10170*/  IMAD.U32 R4, R27, 0x10000, RZ ;  /* 0x000100001b047824 */ /* 0x000fc400078e00ff */
[-C--:B------:R-:W-:Y:S01]  /*10180*/  FFMA.FTZ R38, R51, R35.reuse, -R38 ;  /* 0x0000002333267223 */ /* 0x080fe20000010826 */
[----:B------:R-:W-:Y:S01]  /*10190*/  FFMA.FTZ R42, R53, R35, R42 ;  /* 0x00000023352a7223 */ /* 0x000fe2000001002a */
[----:B------:R-:W-:Y:S01]  /*101a0*/  LOP3.LUT R44, R27, 0xffff0000, RZ, 0xc0, !PT ;  /* 0xffff00001b2c7812 */ /* 0x000fe200078ec0ff */
[----:B------:R-:W-:Y:S01]  /*101b0*/  IMAD.U32 R36, R6, 0x10000, RZ ;  /* 0x0001000006247824 */ /* 0x000fe200078e00ff */
[----:B------:R-:W-:Y:S01]  /*101c0*/  LOP3.LUT R48, R31, 0xffff0000, RZ, 0xc0, !PT ;  /* 0xffff00001f307812 */ /* 0x000fe200078ec0ff */
[-C--:B------:R-:W-:Y:S01]  /*101d0*/  FMUL.FTZ R35, R50, R40.reuse ;  /* 0x0000002832237220 */ /* 0x080fe20000410000 */
[----:B------:R-:W-:Y:S01]  /*101e0*/  IMAD.U32 R53, R32, 0x10000, RZ ;  /* 0x0001000020357824 */ /* 0x000fe200078e00ff */
[----:B------:R-:W-:Y:S01]  /*101f0*/  LOP3.LUT R6, R6, 0xffff0000, RZ, 0xc0, !PT ;  /* 0xffff000006067812 */ /* 0x000fe200078ec0ff */
[C---:B------:R-:W-:Y:S01]  /*10200*/  FMUL.FTZ R39, R4.reuse, R40 ;  /* 0x0000002804277220 */ /* 0x040fe20000410000 */
[----:B------:R-:W-:Y:S01]  /*10210*/  FFMA.FTZ R35, R4, R36, -R35 ;  /* 0x0000002404237223 */ /* 0x000fe20000010823 */
[-C--:B------:R-:W-:Y:S01]  /*10220*/  FMUL.FTZ R47, R48, R10.reuse ;  /* 0x0000000a302f7220 */ /* 0x080fe20000410000 */
[----:B------:R-:W-:Y:S01]  /*10230*/  FMUL.FTZ R49, R44, R10 ;  /* 0x0000000a2c317220 */ /* 0x000fe20000410000 */
[----:B------:R-:W-:-:S02]  /*10240*/  IMAD.U32 R37, R7, 0x10000, RZ ;  /* 0x0001000007257824 */ /* 0x000fc400078e00ff */
[-C--:B------:R-:W-:Y:S01]  /*10250*/  FMUL.FTZ R4, R53, R41.reuse ;  /* 0x0000002935047220 */ /* 0x080fe20000410000 */
[----:B------:R-:W-:Y:S02]  /*10260*/  IMAD.U32 R51, R28, 0x10000, RZ ;  /* 0x000100001c337824 */ /* 0x000fe400078e00ff */
[----:B------:R-:W-:Y:S01]  /*10270*/  FFMA.FTZ R10, R50, R36, R39 ;  /* 0x00000024320a7223 */ /* 0x000fe20000010027 */
[-C--:B------:R-:W-:Y:S01]  /*10280*/  FFMA.FTZ R36, R44, R6.reuse, -R47 ;  /* 0x000000062c247223 */ /* 0x080fe2000001082f */
[----:B------:R-:W-:Y:S01]  /*10290*/  FFMA.FTZ R49, R48, R6, R49 ;  /* 0x0000000630317223 */ /* 0x000fe20000010031 */
[C---:B------:R-:W-:Y:S01]  /*102a0*/  FMUL.FTZ R6, R51.reuse, R41 ;  /* 0x0000002933067220 */ /* 0x040fe20000410000 */
[----:B------:R-:W-:Y:S01]  /*102b0*/  FFMA.FTZ R39, R51, R37, -R4 ;  /* 0x0000002533277223 */ /* 0x000fe20000010804 */
[----:B------:R-:W-:Y:S01]  /*102c0*/  LOP3.LUT R51, R30, 0xffff0000, RZ, 0xc0, !PT ;  /* 0xffff00001e337812 */ /* 0x000fe200078ec0ff */
[----:B------:R-:W-:Y:S01]  /*102d0*/  FMUL.FTZ R40, R55, R11 ;  /* 0x0000000b37287220 */ /* 0x000fe20000410000 */
[----:B------:R-:W-:Y:S01]  /*102e0*/  LOP3.LUT R41, R26, 0xffff0000, RZ, 0xc0, !PT ;  /* 0xffff00001a297812 */ /* 0x000fe200078ec0ff */
[----:B------:R-:W-:Y:S01]  /*102f0*/  FFMA.FTZ R37, R53, R37, R6 ;  /* 0x0000002535257223 */ /* 0x000fe20000010006 */
[----:B------:R-:W-:Y:S01]  /*10300*/  LOP3.LUT R47, R28, 0xffff0000, RZ, 0xc0, !PT ;  /* 0xffff00001c2f7812 */ /* 0x000fe200078ec0ff */
[-C--:B------:R-:W-:Y:S01]  /*10310*/  FMUL.FTZ R4, R51, R9.reuse ;  /* 0x0000000933047220 */ /* 0x080fe20000410000 */
[----:B------:R-:W-:Y:S01]  /*10320*/  LOP3.LUT R7, R7, 0xffff0000, RZ, 0xc0, !PT ;  /* 0xffff000007077812 */ /* 0x000fe200078ec0ff */
[----:B------:R-:W-:Y:S01]  /*10330*/  FMUL.FTZ R6, R41, R9 ;  /* 0x0000000929067220 */ /* 0x000fe20000410000 */
[----:B------:R-:W-:Y:S01]  /*10340*/  F2FP.BF16.F32.PACK_AB R10, R49, R10 ;  /* 0x0000000a310a723e */ /* 0x000fe200000010ff */
[----:B------:R-:W-:Y:S01]  /*10350*/  FMUL.FTZ R44, R47, R11 ;  /* 0x0000000b2f2c7220 */ /* 0x000fe20000410000 */
[-C--:B------:R-:W-:Y:S01]  /*10360*/  FFMA.FTZ R9, R41, R5.reuse, -R4 ;  /* 0x0000000529097223 */ /* 0x080fe20000010804 */
[----:B------:R-:W-:Y:S01]  /*10370*/  FFMA.FTZ R11, R51, R5, R6 ;  /* 0x00000005330b7223 */ /* 0x000fe20000010006 */
[-C--:B------:R-:W-:Y:S01]  /*10380*/  FFMA.FTZ R40, R47, R7.reuse, -R40 ;  /* 0x000000072f287223 */ /* 0x080fe20000010828 */
[----:B------:R-:W-:Y:S01]  /*10390*/  FFMA.FTZ R44, R55, R7, R44 ;  /* 0x00000007372c7223 */ /* 0x000fe2000001002c */
[----:B------:R-:W-:-:S02]  /*103a0*/  F2FP.BF16.F32.PACK_AB R6, R36, R35 ;  /* 0x000000232406723e */ /* 0x000fc400000010ff */
[----:B------:R-:W-:Y:S02]  /*103b0*/  F2FP.BF16.F32.PACK_AB R5, R9, R38 ;  /* 0x000000260905723e */ /* 0x000fe400000010ff */
[----:B------:R-:W-:Y:S02]  /*103c0*/  F2FP.BF16.F32.PACK_AB R4, R8, R43 ;  /* 0x0000002b0804723e */ /* 0x000fe400000010ff */
[----:B------:R-:W-:Y:S02]  /*103d0*/  F2FP.BF16.F32.PACK_AB R9, R11, R42 ;  /* 0x0000002a0b09723e */ /* 0x000fe400000010ff */
[----:B------:R-:W-:Y:S02]  /*103e0*/  F2FP.BF16.F32.PACK_AB R7, R40, R39 ;  /* 0x000000272807723e */ /* 0x000fe400000010ff */
[----:B------:R-:W-:Y:S02]  /*103f0*/  F2FP.BF16.F32.PACK_AB R8, R34, R45 ;  /* 0x0000002d2208723e */ /* 0x000fe400000010ff */
[----:B------:R-:W-:Y:S01]  /*10400*/  F2FP.BF16.F32.PACK_AB R11, R44, R37 ;  /* 0x000000252c0b723e */ /* 0x000fe200000010ff */
[----:B------:R0:W-:Y:S04]  /*10410*/  STS.128 [R52], R4 ;  /* 0x0000000434007388 */ /* 0x0001e80000000c00 */
[----:B------:R0:W-:Y:S02]  /*10420*/  STS.128 [R0+0x14400], R8 ;  /* 0x0144000800007388 */ /* 0x0001e40000000c00 */
.L_x_822:
[----:B------:R-:W-:Y:S05]  /*10430*/  BSYNC B2 ;  /* 0x0000000000027941 */ /* 0x000fea0003800000 */
.L_x_821:
[----:B------:R-:W-:Y:S05]  /*10440*/  @P1 BRA `(.L_x_820) ;  /* 0x00000004005c1947 */ /* 0x000fea0003800000 */
[----:B------:R-:W2:Y:S01]  /*10450*/  LDL R50, [R1+0x78] ;  /* 0x0000780001327983 */ /* 0x000ea20000100800 */
[----:B------:R-:W-:Y:S01]  /*10460*/  LEA.HI R46, R46, R234, RZ, 0x1d ;  /* 0x000000ea2e2e7211 */ /* 0x000fe200078fe8ff */
[----:B------:R-:W-:Y:S01]  /*10470*/  IMAD.U32 R44, R15, 0x10000, RZ ;  /* 0x000100000f2c7824 */ /* 0x000fe200078e00ff */
[----:B------:R-:W-:Y:S01]  /*10480*/  LOP3.LUT R55, R24, 0xffff0000, RZ, 0xc0, !PT ;  /* 0xffff000018377812 */ /* 0x000fe200078ec0ff */
[----:B------:R-:W-:Y:S01]  /*10490*/  IMAD.U32 R42, R3, 0x10000, RZ ;  /* 0x00010000032a7824 */ /* 0x000fe200078e00ff */
[----:B0-----:R-:W-:Y:S01]  /*104a0*/  SHF.R.S32.HI R5, RZ, 0x1f, R46 ;  /* 0x0000001fff057819 */ /* 0x001fe2000001142e */
[----:B------:R-:W-:Y:S02]  /*104b0*/  IMAD.SHL.U32 R0, R46, 0x8, RZ ;  /* 0x000000082e007824 */ /* 0x000fe400078e00ff */
[----:B------:R-:W-:Y:S01]  /*104c0*/  IMAD.U32 R53, R20, 0x10000, RZ ;  /* 0x0001000014357824 */ /* 0x000fe200078e00ff */
[----:B------:R-:W-:Y:S01]  /*104d0*/  LEA.HI R5, R5, R46, RZ, 0x3 ;  /* 0x0000002e05057211 */ /* 0x000fe200078f18ff */
[----:B------:R-:W-:Y:S01]  /*104e0*/  IMAD.U32 R51, R12, 0x10000, RZ ;  /* 0x000100000c337824 */ /* 0x000fe200078e00ff */
[----:B------:R-:W-:Y:S01]  /*104f0*/  LOP3.LUT R0, R223, 0x38, R0, 0xf8, !PT ;  /* 0x00000038df007812 */ /* 0x000fe200078ef800 */
[----:B------:R-:W-:Y:S01]  /*10500*/  IMAD.U32 R48, R21, 0x10000, RZ ;  /* 0x0001000015307824 */ /* 0x000fe200078e00ff */
[----:B------:R-:W-:Y:S01]  /*10510*/  LOP3.LUT R46, R15, 0xffff0000, RZ, 0xc0, !PT ;  /* 0xffff00000f2e7812 */ /* 0x000fe200078ec0ff */
[----:B------:R-:W-:Y:S01]  /*10520*/  IMAD.SHL.U32 R5, R5, 0x400, RZ ;  /* 0x0000040005057824 */ /* 0x000fe200078e00ff */
[----:B------:R-:W-:-:S04]  /*10530*/  LOP3.LUT R0, R0, R54, RZ, 0x3c, !PT ;  /* 0x0000003600007212 */ /* 0x000fc800078e3cff */
        /* <DEDUP_REMOVED lines=17> */
[----:B--2---:R-:W0:Y:S02]  /*10650*/  LDS.128 R4, [R50] ;  /* 0x0000000032047984 */ /* 0x004e240000000c00 */
        /* <DEDUP_REMOVED lines=54> */
.L_x_820:
[----:B------:R-:W-:Y:S05]  /*109c0*/  BSYNC B1 ;  /* 0x0000000000017941 */ /* 0x000fea0003800000 */
.L_x_819:
[----:B------:R-:W-:Y:S01]  /*109d0*/  ISETP.GE.AND P0, PT, R237, R33, PT ;  /* 0x00000021ed00720c */ /* 0x000fe20003f06270 */
[----:B------:R-:W-:-:S12]  /*109e0*/  BSSY B1, `(.L_x_823) ;  /* 0x00000b8000017945 */ /* 0x000fd80003800000 */
[----:B------:R-:W-:Y:S05]  /*109f0*/  @P0 BRA `(.L_x_824) ;  /* 0x0000000800d80947 */ /* 0x000fea0003800000 */
[----:B------:R-:W2:Y:S01]  /*10a00*/  LDC R46, c[0x0][0x3f4] ;  /* 0x0000fd00ff2e7b82 */ /* 0x000ea20000000800 */
[----:B------:R-:W-:Y:S01]  /*10a10*/  BSSY B2, `(.L_x_825) ;  /* 0x000005c000027945 */ /* 0x000fe20003800000 */
[----:B0-----:R-:W-:Y:S02]  /*10a20*/  SHF.R.U32.HI R52, RZ, 0x3, R224 ;  /* 0x00000003ff347819 */ /* 0x001fe400000116e0 */
[-C--:B--2---:R-:W-:Y:S02]  /*10a30*/  ISETP.GE.AND P0, PT, R16, R46.reuse, PT ;  /* 0x0000002e1000720c */ /* 0x084fe40003f06270 */
[----:B------:R-:W-:-:S11]  /*10a40*/  ISETP.GE.AND P1, PT, R213, R46, PT ;  /* 0x0000002ed500720c */ /* 0x000fd60003f26270 */
[----:B------:R-:W-:Y:S05]  /*10a50*/  @P0 BRA `(.L_x_826) ;  /* 0x00000004005c0947 */ /* 0x000fea0003800000 */
[----:B------:R-:W2:Y:S01]  /*10a60*/  LDL R54, [R1+0x74] ;  /* 0x0000740001367983 */ /* 0x000ea20000100800 */
[----:B-1----:R-:W-:Y:S01]  /*10a70*/  LEA.HI R0, R46, R233, RZ, 0x1d ;  /* 0x000000e92e007211 */ /* 0x002fe200078fe8ff */
[C---:B------:R-:W-:Y:S01]  /*10a80*/  IMAD.U32 R44, R29.reuse, 0x10000, RZ ;  /* 0x000100001d2c7824 */ /* 0x040fe200078e00ff */
[----:B------:R-:W-:Y:S01]  /*10a90*/  LOP3.LUT R48, R29, 0xffff0000, RZ, 0xc0, !PT ;  /* 0xffff00001d307812 */ /* 0x000fe200078ec0ff */
[----:B------:R-:W-:Y:S01]  /*10aa0*/  IMAD.U32 R42, R25, 0x10000, RZ ;  /* 0x00010000192a7824 */ /* 0x000fe200078e00ff */
[----:B------:R-:W-:Y:S01]  /*10ab0*/  SHF.R.S32.HI R7, RZ, 0x1f, R0 ;  /* 0x0000001fff077819 */ /* 0x000fe20000011400 */
[----:B------:R-:W-:Y:S01]  /*10ac0*/  IMAD.SHL.U32 R5, R0, 0x8, RZ ;  /* 0x0000000800057824 */ /* 0x000fe200078e00ff */
[----:B------:R-:W-:Y:S01]  /*10ad0*/  LOP3.LUT R55, R32, 0xffff0000, RZ, 0xc0, !PT ;  /* 0xffff000020377812 */ /* 0x000fe200078ec0ff */
[----:B------:R-:W-:Y:S01]  /*10ae0*/  IMAD.U32 R53, R30, 0x10000, RZ ;  /* 0x000100001e357824 */ /* 0x000fe200078e00ff */
[----:B------:R-:W-:Y:S01]  /*10af0*/  LEA.HI R7, R7, R0, RZ, 0x3 ;  /* 0x0000000007077211 */ /* 0x000fe200078f18ff */
[----:B------:R-:W-:Y:S01]  /*10b00*/  IMAD.U32 R51, R26, 0x10000, RZ ;  /* 0x000100001a337824 */ /* 0x000fe200078e00ff */
[----:B------:R-:W-:Y:S01]  /*10b10*/  LOP3.LUT R0, R224, 0x38, R5, 0xf8, !PT ;  /* 0x00000038e0007812 */ /* 0x000fe200078ef805 */
[----:B------:R-:W-:-:S02]  /*10b20*/  IMAD.U32 R50, R31, 0x10000, RZ ;  /* 0x000100001f327824 */ /* 0x000fc400078e00ff */
        /* <DEDUP_REMOVED lines=30> */
[----:B------:R-:W-:Y:S01]  /*10d10*/  SHF.L.U32 R4, R27, 0x10, RZ ;  /* 0x000000101b047819 */ /* 0x000fe200000006ff */
        /* <DEDUP_REMOVED lines=43> */
.L_x_826:
[----:B------:R-:W-:Y:S05]  /*10fd0*/  BSYNC B2 ;  /* 0x0000000000027941 */ /* 0x000fea0003800000 */
.L_x_825:
[----:B------:R-:W-:Y:S05]  /*10fe0*/  @P1 BRA `(.L_x_824) ;  /* 0x00000004005c1947 */ /* 0x000fea0003800000 */
[----:B-1----:R-:W2:Y:S01]  /*10ff0*/  LDL R50, [R1+0x70] ;  /* 0x0000700001327983 */ /* 0x002ea20000100800 */
        /* <DEDUP_REMOVED lines=86> */
.L_x_824:
[----:B------:R-:W-:Y:S05]  /*11560*/  BSYNC B1 ;  /* 0x0000000000017941 */ /* 0x000fea0003800000 */
.L_x_823:
[----:B012---:R-:W-:-:S05]  /*11570*/  VIADD R0, R212, 0x60 ;  /* 0x00000060d4007836 */ /* 0x007fca0000000000 */
[----:B------:R-:W-:-:S13]  /*11580*/  ISETP.GE.AND P0, PT, R0, R33, PT ;  /* 0x000000210000720c */ /* 0x000fda0003f06270 */
[----:B------:R-:W-:Y:S05]  /*11590*/  @P0 BRA `(.L_x_803) ;  /* 0x0000000800f40947 */ /* 0x000fea0003800000 */
[----:B------:R0:W5:Y:S01]  /*115a0*/  LDL R51, [R1+0x64] ;  /* 0x0000640001337983 */ /* 0x0001620000100800 */
[----:B------:R-:W1:Y:S01]  /*115b0*/  LDC R41, c[0x0][0x3f4] ;  /* 0x0000fd00ff297b82 */ /* 0x000e620000000800 */
[C---:B------:R-:W-:Y:S01]  /*115c0*/  VIADD R53, R212.reuse, 0x60 ;  /* 0x00000060d4357836 */ /* 0x040fe20000000000 */
[----:B------:R-:W-:Y:S01]  /*115d0*/  BSSY B1, `(.L_x_827) ;  /* 0x0000061000017945 */ /* 0x000fe20003800000 */
[----:B------:R-:W-:Y:S02]  /*115e0*/  VIADD R54, R212, 0x60 ;  /* 0x00000060d4367836 */ /* 0x000fe40000000000 */
[----:B------:R-:W-:Y:S02]  /*115f0*/  IMAD.SHL.U32 R53, R53, 0x40, RZ ;  /* 0x0000004035357824 */ /* 0x000fe400078e00ff */
[----:B------:R-:W-:-:S03]  /*11600*/  IMAD.SHL.U32 R54, R54, 0x40, RZ ;  /* 0x0000004036367824 */ /* 0x000fc600078e00ff */
[----:B------:R-:W-:Y:S02]  /*11610*/  LOP3.LUT R53, R53, 0x1c0, RZ, 0xc0, !PT ;  /* 0x000001c035357812 */ /* 0x000fe400078ec0ff */
[----:B------:R-:W-:Y:S02]  /*11620*/  LOP3.LUT R54, R54, 0x1c0, RZ, 0xc0, !PT ;  /* 0x000001c036367812 */ /* 0x000fe400078ec0ff */
[----:B------:R-:W-:Y:S02]  /*11630*/  SHF.R.U32.HI R53, RZ, 0x3, R53 ;  /* 0x00000003ff357819 */ /* 0x000fe40000011635 */
[-C--:B-1----:R-:W-:Y:S02]  /*11640*/  ISETP.GE.AND P0, PT, R16, R41.reuse, PT ;  /* 0x000000291000720c */ /* 0x082fe40003f06270 */
[----:B------:R-:W-:-:S11]  /*11650*/  ISETP.GE.AND P1, PT, R213, R41, PT ;  /* 0x00000029d500720c */ /* 0x000fd60003f26270 */
[----:B0-----:R-:W-:Y:S05]  /*11660*/  @P0 BRA `(.L_x_828) ;  /* 0x00000004005c0947 */ /* 0x001fea0003800000 */
[----:B------:R-:W2:Y:S01]  /*11670*/  LDL R55, [R1+0x6c] ;  /* 0x00006c0001377983 */ /* 0x000ea20000100800 */
[----:B------:R-:W-:Y:S01]  /*11680*/  LEA.HI R0, R41, R233, RZ, 0x1d ;  /* 0x000000e929007211 */ /* 0x000fe200078fe8ff */
[C---:B------:R-:W-:Y:S01]  /*11690*/  IMAD.U32 R45, R29.reuse, 0x10000, RZ ;  /* 0x000100001d2d7824 */ /* 0x040fe200078e00ff */
[----:B------:R-:W-:Y:S01]  /*116a0*/  LOP3.LUT R50, R29, 0xffff0000, RZ, 0xc0, !PT ;  /* 0xffff00001d327812 */ /* 0x000fe200078ec0ff */
[C---:B------:R-:W-:Y:S01]  /*116b0*/  IMAD.U32 R43, R25.reuse, 0x10000, RZ ;  /* 0x00010000192b7824 */ /* 0x040fe200078e00ff */
[----:B------:R-:W-:Y:S01]  /*116c0*/  SHF.R.S32.HI R5, RZ, 0x1f, R0 ;  /* 0x0000001fff057819 */ /* 0x000fe20000011400 */
[----:B------:R-:W-:Y:S01]  /*116d0*/  IMAD.SHL.U32 R4, R0, 0x8, RZ ;  /* 0x0000000800047824 */ /* 0x000fe200078e00ff */
[----:B------:R-:W-:Y:S01]  /*116e0*/  LOP3.LUT R46, R25, 0xffff0000, RZ, 0xc0, !PT ;  /* 0xffff0000192e7812 */ /* 0x000fe200078ec0ff */
[----:B------:R-:W-:Y:S01]  /*116f0*/  IMAD.U32 R52, R30, 0x10000, RZ ;  /* 0x000100001e347824 */ /* 0x000fe200078e00ff */
[----:B------:R-:W-:Y:S01]  /*11700*/  LEA.HI R5, R5, R0, RZ, 0x3 ;  /* 0x0000000005057211 */ /* 0x000fe200078f18ff */
[----:B------:R-:W-:Y:S01]  /*11710*/  IMAD.U32 R48, R26, 0x10000, RZ ;  /* 0x000100001a307824 */ /* 0x000fe200078e00ff */
[----:B------:R-:W-:-:S02]  /*11720*/  LOP3.LUT R0, R54, 0x38, R4, 0xf8, !PT ;  /* 0x0000003836007812 */ /* 0x000fc400078ef804 */
[----:B------:R-:W-:Y:S01]  /*11730*/  LOP3.LUT R47, R30, 0xffff0000, RZ, 0xc0, !PT ;  /* 0xffff00001e2f7812 */ /* 0x000fe200078ec0ff */
[----:B------:R-:W-:Y:S01]  /*11740*/  IMAD.SHL.U32 R5, R5, 0x400, RZ ;  /* 0x0000040005057824 */ /* 0x000fe200078e00ff */
[----:B------:R-:W-:Y:S02]  /*11750*/  LOP3.LUT R0, R0, R53, RZ, 0x3c, !PT ;  /* 0x0000003500007212 */ /* 0x000fe400078e3cff */
[----:B------:R-:W-:Y:S02]  /*11760*/  LOP3.LUT R49, R32, 0xffff0000, RZ, 0xc0, !PT ;  /* 0xffff000020317812 */ /* 0x000fe400078ec0ff */
[----:B------:R-:W-:-:S04]  /*11770*/  LOP3.LUT R5, R5, 0x7fffe000, RZ, 0xc0, !PT ;  /* 0x7fffe00005057812 */ /* 0x000fc800078ec0ff */
[----:B-----5:R-:W-:-:S05]  /*11780*/  IADD3 R9, R0, R5, R51 ;  /* 0x0000000500097210 */ /* 0x020fca0007ffe033 */
        /* <DEDUP_REMOVED lines=8> */
[-C--:B------:R-:W-:Y:S01]  /*11810*/  FMUL.FTZ R25, R50, R8.reuse ;  /* 0x0000000832197220 */ /* 0x080fe20000410000 */
[----:B------:R-:W-:Y:S01]  /*11820*/  FMUL.FTZ R29, R46, R8 ;  /* 0x000000082e1d7220 */ /* 0x000fe20000410000 */
[----:B------:R-:W-:Y:S01]  /*11830*/  FMUL.FTZ R37, R48, R38 ;  /* 0x0000002630257220 */ /* 0x000fe20000410000 */
[C---:B------:R-:W-:Y:S01]  /*11840*/  IMAD.U32 R39, R10.reuse, 0x10000, RZ ;  /* 0x000100000a277824 */ /* 0x040fe200078e00ff */
[----:B------:R-:W-:Y:S01]  /*11850*/  LOP3.LUT R10, R10, 0xffff0000, RZ, 0xc0, !PT ;  /* 0xffff00000a0a7812 */ /* 0x000fe200078ec0ff */
[C---:B------:R-:W-:Y:S01]  /*11860*/  IMAD.U32 R40, R11.reuse, 0x10000, RZ ;  /* 0x000100000b287824 */ /* 0x040fe200078e00ff */
[----:B------:R-:W-:-:S05]  /*11870*/  LOP3.LUT R11, R11, 0xffff0000, RZ, 0xc0, !PT ;  /* 0xffff00000b0b7812 */ /* 0x000fca00078ec0ff */
[----:B------:R-:W-:Y:S01]  /*11880*/  FMUL.FTZ R30, R49, R11 ;  /* 0x0000000b311e7220 */ /* 0x000fe20000410000 */
[----:B--2---:R-:W0:Y:S02]  /*11890*/  LDS.128 R4, [R55] ;  /* 0x0000000037047984 */ /* 0x004e240000000c00 */
[C---:B0-----:R-:W-:Y:S01]  /*118a0*/  IMAD.U32 R33, R4.reuse, 0x10000, RZ ;  /* 0x0001000004217824 */ /* 0x041fe200078e00ff */
[----:B------:R-:W-:Y:S01]  /*118b0*/  LOP3.LUT R4, R4, 0xffff0000, RZ, 0xc0, !PT ;  /* 0xffff000004047812 */ /* 0x000fe200078ec0ff */
[C---:B------:R-:W-:Y:S01]  /*118c0*/  IMAD.U32 R34, R5.reuse, 0x10000, RZ ;  /* 0x0001000005227824 */ /* 0x040fe200078e00ff */
[----:B------:R-:W-:Y:S01]  /*118d0*/  LOP3.LUT R5, R5, 0xffff0000, RZ, 0xc0, !PT ;  /* 0xffff000005057812 */ /* 0x000fe200078ec0ff */
[-C--:B------:R-:W-:Y:S01]  /*118e0*/  FFMA.FTZ R42, R43, R33.reuse, -R42 ;  /* 0x000000212b2a7223 */ /* 0x080fe2000001082a */
[----:B------:R-:W-:Y:S01]  /*118f0*/  FFMA.FTZ R44, R45, R33, R44 ;  /* 0x000000212d2c7223 */ /* 0x000fe2000001002c */
[----:B------:R-:W-:Y:S01]  /*11900*/  FMUL.FTZ R33, R52, R38 ;  /* 0x0000002634217220 */ /* 0x000fe20000410000 */
[----:B------:R-:W-:-:S02]  /*11910*/  IMAD.U32 R45, R31, 0x10000, RZ ;  /* 0x000100001f2d7824 */ /* 0x000fc400078e00ff */
[-C--:B------:R-:W-:Y:S01]  /*11920*/  FFMA.FTZ R25, R46, R4.reuse, -R25 ;  /* 0x000000042e197223 */ /* 0x080fe20000010819 */
[C---:B------:R-:W-:Y:S01]  /*11930*/  IMAD.U32 R43, R27.reuse, 0x10000, RZ ;  /* 0x000100001b2b7824 */ /* 0x040fe200078e00ff */
[----:B------:R-:W-:Y:S01]  /*11940*/  LOP3.LUT R38, R27, 0xffff0000, RZ, 0xc0, !PT ;  /* 0xffff00001b267812 */ /* 0x000fe200078ec0ff */
[----:B------:R-:W-:Y:S01]  /*11950*/  FFMA.FTZ R29, R50, R4, R29 ;  /* 0x00000004321d7223 */ /* 0x000fe2000001001d */
[----:B------:R-:W-:Y:S01]  /*11960*/  LOP3.LUT R46, R31, 0xffff0000, RZ, 0xc0, !PT ;  /* 0xffff00001f2e7812 */ /* 0x000fe200078ec0ff */
[-C--:B------:R-:W-:Y:S01]  /*11970*/  FFMA.FTZ R33, R48, R34.reuse, -R33 ;  /* 0x0000002230217223 */ /* 0x080fe20000010821 */
[----:B------:R-:W-:Y:S01]  /*11980*/  FFMA.FTZ R37, R52, R34, R37 ;  /* 0x0000002234257223 */ /* 0x000fe20000010025 */
[----:B------:R-:W-:Y:S02]  /*11990*/  IMAD.U32 R35, R6, 0x10000, RZ ;  /* 0x0001000006237824 */ /* 0x000fe400078e00ff */
[-C--:B------:R-:W-:Y:S01]  /*119a0*/  FMUL.FTZ R4, R45, R39.reuse ;  /* 0x000000272d047220 */ /* 0x080fe20000410000 */
[----:B------:R-:W-:Y:S01]  /*119b0*/  FMUL.FTZ R34, R43, R39 ;  /* 0x000000272b227220 */ /* 0x000fe20000410000 */
[----:B------:R-:W-:-:S02]  /*119c0*/  IMAD.U32 R48, R32, 0x10000, RZ ;  /* 0x0001000020307824 */ /* 0x000fc400078e00ff */
[-C--:B------:R-:W-:Y:S01]  /*119d0*/  FMUL.FTZ R27, R46, R10.reuse ;  /* 0x0000000a2e1b7220 */ /* 0x080fe20000410000 */
[----:B------:R-:W-:Y:S01]  /*119e0*/  FMUL.FTZ R31, R38, R10 ;  /* 0x0000000a261f7220 */ /* 0x000fe20000410000 */
[-C--:B------:R-:W-:Y:S01]  /*119f0*/  FFMA.FTZ R8, R43, R35.reuse, -R4 ;  /* 0x000000232b087223 */ /* 0x080fe20000010804 */
[----:B------:R-:W-:Y:S01]  /*11a00*/  FFMA.FTZ R10, R45, R35, R34 ;  /* 0x000000232d0a7223 */ /* 0x000fe20000010022 */
[----:B------:R-:W-:Y:S01]  /*11a10*/  LOP3.LUT R6, R6, 0xffff0000, RZ, 0xc0, !PT ;  /* 0xffff000006067812 */ /* 0x000fe200078ec0ff */
[C---:B------:R-:W-:Y:S02]  /*11a20*/  IMAD.U32 R36, R7.reuse, 0x10000, RZ ;  /* 0x0001000007247824 */ /* 0x040fe400078e00ff */
[----:B------:R-:W-:Y:S01]  /*11a30*/  FMUL.FTZ R35, R48, R40 ;  /* 0x0000002830237220 */ /* 0x000fe20000410000 */
[----:B------:R-:W-:Y:S01]  /*11a40*/  IMAD.U32 R4, R28, 0x10000, RZ ;  /* 0x000100001c047824 */ /* 0x000fe200078e00ff */
[----:B------:R-:W-:Y:S01]  /*11a50*/  LOP3.LUT R43, R26, 0xffff0000, RZ, 0xc0, !PT ;  /* 0xffff00001a2b7812 */ /* 0x000fe200078ec0ff */
[----:B------:R-:W-:Y:S01]  /*11a60*/  FFMA.FTZ R27, R38, R6, -R27 ;  /* 0x00000006261b7223 */ /* 0x000fe2000001081b */
[----:B------:R-:W-:Y:S01]  /*11a70*/  LOP3.LUT R45, R28, 0xffff0000, RZ, 0xc0, !PT ;  /* 0xffff00001c2d7812 */ /* 0x000fe200078ec0ff */
[C---:B------:R-:W-:Y:S01]  /*11a80*/  FMUL.FTZ R39, R4.reuse, R40 ;  /* 0x0000002804277220 */ /* 0x040fe20000410000 */
[----:B------:R-:W-:Y:S01]  /*11a90*/  LOP3.LUT R7, R7, 0xffff0000, RZ, 0xc0, !PT ;  /* 0xffff000007077812 */ /* 0x000fe200078ec0ff */
[----:B------:R-:W-:Y:S01]  /*11aa0*/  FFMA.FTZ R35, R4, R36, -R35 ;  /* 0x0000002404237223 */ /* 0x000fe20000010823 */
[----:B------:R-:W-:Y:S01]  /*11ab0*/  FFMA.FTZ R31, R46, R6, R31 ;  /* 0x000000062e1f7223 */ /* 0x000fe2000001001f */
[-C--:B------:R-:W-:Y:S01]  /*11ac0*/  FMUL.FTZ R4, R47, R9.reuse ;  /* 0x000000092f047220 */ /* 0x080fe20000410000 */
[----:B------:R-:W-:Y:S01]  /*11ad0*/  FMUL.FTZ R6, R43, R9 ;  /* 0x000000092b067220 */ /* 0x000fe20000410000 */
[C---:B------:R-:W-:Y:S01]  /*11ae0*/  FMUL.FTZ R32, R45.reuse, R11 ;  /* 0x0000000b2d207220 */ /* 0x040fe20000410000 */
[----:B------:R-:W-:Y:S01]  /*11af0*/  FFMA.FTZ R30, R45, R7, -R30 ;  /* 0x000000072d1e7223 */ /* 0x000fe2000001081e */
[-C--:B------:R-:W-:Y:S01]  /*11b00*/  FFMA.FTZ R26, R43, R5.reuse, -R4 ;  /* 0x000000052b1a7223 */ /* 0x080fe20000010804 */
[----:B------:R-:W-:Y:S01]  /*11b10*/  FFMA.FTZ R39, R48, R36, R39 ;  /* 0x0000002430277223 */ /* 0x000fe20000010027 */
[----:B------:R-:W-:Y:S01]  /*11b20*/  FFMA.FTZ R28, R47, R5, R6 ;  /* 0x000000052f1c7223 */ /* 0x000fe20000010006 */
[----:B------:R-:W-:Y:S01]  /*11b30*/  FFMA.FTZ R32, R49, R7, R32 ;  /* 0x0000000731207223 */ /* 0x000fe20000010020 */
[----:B------:R-:W-:-:S02]  /*11b40*/  F2FP.BF16.F32.PACK_AB R6, R27, R8 ;  /* 0x000000081b06723e */ /* 0x000fc400000010ff */
[----:B------:R-:W-:Y:S02]  /*11b50*/  F2FP.BF16.F32.PACK_AB R4, R25, R42 ;  /* 0x0000002a1904723e */ /* 0x000fe400000010ff */
[----:B------:R-:W-:Y:S02]  /*11b60*/  F2FP.BF16.F32.PACK_AB R5, R26, R33 ;  /* 0x000000211a05723e */ /* 0x000fe400000010ff */
[----:B------:R-:W-:Y:S02]  /*11b70*/  F2FP.BF16.F32.PACK_AB R7, R30, R35 ;  /* 0x000000231e07723e */ /* 0x000fe400000010ff */
[----:B------:R-:W-:Y:S02]  /*11b80*/  F2FP.BF16.F32.PACK_AB R10, R31, R10 ;  /* 0x0000000a1f0a723e */ /* 0x000fe400000010ff */
[----:B------:R-:W-:Y:S01]  /*11b90*/  F2FP.BF16.F32.PACK_AB R8, R29, R44 ;  /* 0x0000002c1d08723e */ /* 0x000fe200000010ff */
[----:B------:R0:W-:Y:S01]  /*11ba0*/  STS.128 [R55], R4 ;  /* 0x0000000437007388 */ /* 0x0001e20000000c00 */
[----:B------:R-:W-:-:S02]  /*11bb0*/  F2FP.BF16.F32.PACK_AB R9, R28, R37 ;  /* 0x000000251c09723e */ /* 0x000fc400000010ff */
[----:B------:R-:W-:-:S05]  /*11bc0*/  F2FP.BF16.F32.PACK_AB R11, R32, R39 ;  /* 0x00000027200b723e */ /* 0x000fca00000010ff */
[----:B------:R0:W-:Y:S02]  /*11bd0*/  STS.128 [R0+0x14400], R8 ;  /* 0x0144000800007388 */ /* 0x0001e40000000c00 */
.L_x_828:
[----:B------:R-:W-:Y:S05]  /*11be0*/  BSYNC B1 ;  /* 0x0000000000017941 */ /* 0x000fea0003800000 */
.L_x_827:
[----:B------:R-:W-:Y:S05]  /*11bf0*/  @P1 BRA `(.L_x_803) ;  /* 0x00000004005c1947 */ /* 0x000fea0003800000 */
[----:B------:R-:W2:Y:S01]  /*11c00*/  LDL R43, [R1+0x68] ;  /* 0x00006800012b7983 */ /* 0x000ea20000100800 */
[----:B------:R-:W-:Y:S01]  /*11c10*/  LEA.HI R41, R41, R234, RZ, 0x1d ;  /* 0x000000ea29297211 */ /* 0x000fe200078fe8ff */
[C---:B------:R-:W-:Y:S01]  /*11c20*/  IMAD.U32 R35, R15.reuse, 0x10000, RZ ;  /* 0x000100000f237824 */ /* 0x040fe200078e00ff */
[----:B------:R-:W-:Y:S01]  /*11c30*/  LOP3.LUT R42, R15, 0xffff0000, RZ, 0xc0, !PT ;  /* 0xffff00000f2a7812 */ /* 0x000fe200078ec0ff */
[----:B------:R-:W-:Y:S01]  /*11c40*/  IMAD.U32 R33, R3, 0x10000, RZ ;  /* 0x0001000003217824 */ /* 0x000fe200078e00ff */
[----:B0-----:R-:W-:Y:S01]  /*11c50*/  SHF.R.S32.HI R4, RZ, 0x1f, R41 ;  /* 0x0000001fff047819 */ /* 0x001fe20000011429 */
        /* <DEDUP_REMOVED lines=46> */
[C---:B------:R-:W-:Y:S01]  /*11f40*/  FMUL.FTZ R26, R33.reuse, R31 ;  /* 0x0000001f211a7220 */ /* 0x040fe20000410000 */
[----:B------:R-:W-:Y:S01]  /*11f50*/  SHF.L.U32 R40, R24, 0x10, RZ ;  /* 0x0000001018287819 */ /* 0x000fe200000006ff */
[-C--:B------:R-:W-:Y:S01]  /*11f60*/  FMUL.FTZ R13, R38, R10.reuse ;  /* 0x0000000a260d7220 */ /* 0x080fe20000410000 */
[----:B------:R-:W-:Y:S01]  /*11f70*/  FMUL.FTZ R21, R30, R10 ;  /* 0x0000000a1e157220 */ /* 0x000fe20000410000 */
[-C--:B------:R-:W-:Y:S01]  /*11f80*/  FFMA.FTZ R8, R33, R27.reuse, -R4 ;  /* 0x0000001b21087223 */ /* 0x080fe20000010804 */
[----:B------:R-:W-:Y:S01]  /*11f90*/  FFMA.FTZ R10, R35, R27, R26 ;  /* 0x0000001b230a7223 */ /* 0x000fe2000001001a */
[----:B------:R-:W-:Y:S01]  /*11fa0*/  LOP3.LUT R6, R6, 0xffff0000, RZ, 0xc0, !PT ;  /* 0xffff000006067812 */ /* 0x000fe200078ec0ff */
[----:B------:R-:W-:-:S02]  /*11fb0*/  IMAD.U32 R28, R7, 0x10000, RZ ;  /* 0x00010000071c7824 */ /* 0x000fc400078e00ff */
        /* <DEDUP_REMOVED lines=27> */
.L_x_803:
[----:B------:R-:W-:Y:S05]  /*12170*/  BSYNC B0 ;  /* 0x0000000000007941 */ /* 0x000fea0003800000 */
.L_x_772:
[----:B------:R-:W-:Y:S01]  /*12180*/  @!PT LDS RZ, [RZ] ;  /* 0x00000000fffff984 */ /* 0x000fe20000000800 */
[----:B------:R-:W-:Y:S01]  /*12190*/  @!PT LDS RZ, [RZ] ;  /* 0x00000000fffff984 */ /* 0x000fe20000000800 */
[----:B------:R-:W-:Y:S01]  /*121a0*/  @!PT LDS RZ, [RZ] ;  /* 0x00000000fffff984 */ /* 0x000fe20000000800 */
[----:B------:R-:W-:Y:S01]  /*121b0*/  @!PT LDS RZ, [RZ] ;  /* 0x00000000fffff984 */ /* 0x000fe20000000800 */
[----:B------:R0:W-:Y:S06]  /*121c0*/  MEMBAR.ALL.CTA ;  /* 0x0000000000007992 */ /* 0x0001ec0000008000 */
[----:B0-----:R-:W0:Y:S01]  /*121d0*/  FENCE.VIEW.ASYNC.S ;  /* 0x00000000000073c6 */ /* 0x001e220000000000 */
[----:B------:R-:W-:Y:S05]  /*121e0*/  WARPSYNC.ALL ;  /* 0x0000000000007948 */ /* 0x000fea0003800000 */
[----:B0-----:R-:W-:Y:S06]  /*121f0*/  BAR.SYNC.DEFER_BLOCKING 0xd, 0x100 ;  /* 0x0344000000007b1d */ /* 0x001fec0000010000 */
.L_x_770:
[----:B------:R-:W-:-:S13]  /*12200*/  ISETP.NE.AND P0, PT, R220, 0x3, PT ;  /* 0x00000003dc00780c */ /* 0x000fda0003f05270 */
[----:B------:R-:W-:Y:S05]  /*12210*/  @!P0 BRA `(.L_x_829) ;  /* 0x0000000000048947 */ /* 0x000fea0003800000 */
[----:B------:R-:W-:Y:S01]  /*12220*/  BPT.TRAP 0x1 ;  /* 0x000000040000795c */ /* 0x000fe20000300000 */
.L_x_829:
[----:B-1234-:R-:W-:Y:S01]  /*12230*/  IMAD R0, R221, 0x8, R18 ;  /* 0x00000008dd007824 */ /* 0x01efe200078e0212 */
[----:B0-----:R-:W-:-:S04]  /*12240*/  SHF.L.U32 R3, R222, 0x1f, RZ ;  /* 0x0000001fde037819 */ /* 0x001fc800000006ff */
[----:B------:R0:W1:Y:S01]  /*12250*/  SYNCS.PHASECHK.TRANS64.TRYWAIT P2, [R0+URZ+0x38830], R3 ;  /* 0x03883003000075a7 */ /* 0x000062000804017f */
[----:B------:R-:W-:Y:S05]  /*12260*/  @!P0 BRA `(.L_x_830) ;  /* 0x0000000000048947 */ /* 0x000fea0003800000 */
[----:B------:R-:W-:Y:S01]  /*12270*/  BPT.TRAP 0x1 ;  /* 0x000000040000795c */ /* 0x000fe20000300000 */
.L_x_830:
[----:B------:R-:W2:Y:S01]  /*12280*/  S2R R4, SR_TID.X ;  /* 0x0000000000047919 */ /* 0x000ea20000002100 */
[----:B------:R-:W-:Y:S01]  /*12290*/  IMAD.MOV.U32 R151, RZ, RZ, RZ ;  /* 0x000000ffff977224 */ /* 0x000fe200078e00ff */
[----:B--2---:R-:W-:-:S04]  /*122a0*/  LOP3.LUT R4, R4, 0x7f, RZ, 0xc0, !PT ;  /* 0x0000007f04047812 */ /* 0x004fc800078ec0ff */
[----:B------:R-:W-:Y:S01]  /*122b0*/  ISETP.NE.AND P1, PT, R4, RZ, PT ;  /* 0x000000ff0400720c */ /* 0x000fe20003f25270 */
[----:B-1----:R-:W-:-:S12]  /*122c0*/  @P2 BRA `(.L_x_831) ;  /* 0x0000000000082947 */ /* 0x002fd80003800000 */
[----:B------:R-:W1:Y:S02]  /*122d0*/  SYNCS.PHASECHK.TRANS64.TRYWAIT P2, [R0+URZ+0x38830], R3 ;  /* 0x03883003000075a7 */ /* 0x000e64000804017f */
[----:B-1----:R-:W-:Y:S05]  /*122e0*/  @!P2 BRA `(.L_x_832) ;  /* 0x0000017000b0a947 */ /* 0x002fea0003800000 */
.L_x_831:
[----:B------:R-:W-:Y:S05]  /*122f0*/  WARPSYNC.ALL ;  /* 0x0000000000007948 */ /* 0x000fea0003800000 */
[----:B01----:R-:W-:Y:S01]  /*12300*/  VIADD R3, R18, 0x24400 ;  /* 0x0002440012037836 */ /* 0x003fe20000000000 */
[----:B------:R-:W-:Y:S01]  /*12310*/  R2UR UR20, R2 ;  /* 0x00000000021472ca */ /* 0x000fe200000e0000 */
[----:B------:R-:W-:Y:S01]  /*12320*/  WARPGROUP.ARRIVE ;  /* 0x00000000000079c5 */ /* 0x000fe20000000000 */
[----:B------:R-:W-:Y:S01]  /*12330*/  UMOV UR5, 0x40000040 ;  /* 0x4000004000057882 */ /* 0x000fe20000000000 */
[----:B------:R-:W-:Y:S01]  /*12340*/  IMAD.MOV.U32 R5, RZ, RZ, 0x40000040 ;  /* 0x40000040ff057424 */ /* 0x000fe200078e00ff */
[----:B------:R-:W-:Y:S01]  /*12350*/  SHF.R.U32.HI R3, RZ, 0x4, R3 ;  /* 0x00000004ff037819 */ /* 0x000fe20000011603 */
[----:B------:R-:W-:Y:S01]  /*12360*/  UMOV UR17, UR5 ;  /* 0x0000000500117c82 */ /* 0x000fe20008000000 */
[----:B------:R-:W-:Y:S01]  /*12370*/  IMAD.U32 R13, RZ, RZ, UR5 ;  /* 0x00000005ff0d7e24 */ /* 0x000fe2000f8e00ff */
[----:B------:R-:W-:Y:S01]  /*12380*/  UMOV UR9, UR17 ;  /* 0x0000001100097c82 */ /* 0x000fe20008000000 */
[----:B------:R-:W-:Y:S01]  /*12390*/  LOP3.LUT R3, R3, 0x3fff, RZ, 0xc0, !PT ;  /* 0x00003fff03037812 */ /* 0x000fe200078ec0ff */
[----:B------:R-:W-:Y:S01]  /*123a0*/  IMAD.MOV.U32 R7, RZ, RZ, 0x40000040 ;  /* 0x40000040ff077424 */ /* 0x000fe200078e00ff */
[----:B------:R-:W-:Y:S01]  /*123b0*/  UMOV UR13, UR17 ;  /* 0x00000011000d7c82 */ /* 0x000fe20008000000 */
[----:B------:R-:W-:Y:S01]  /*123c0*/  IMAD.MOV.U32 R9, RZ, RZ, 0x40000040 ;  /* 0x40000040ff097424 */ /* 0x000fe200078e00ff */
[----:B------:R-:W-:Y:S01]  /*123d0*/  LOP3.LUT R226, R3, 0x10000, RZ, 0xfc, !PT ;  /* 0x0001000003e27812 */ /* 0x000fe200078efcff */
[----:B------:R-:W-:Y:S01]  /*123e0*/  IMAD.MOV.U32 R3, RZ, RZ, 0x40000040 ;  /* 0x40000040ff037424 */ /* 0x000fe200078e00ff */
[----:B------:R-:W-:Y:S01]  /*123f0*/  ULOP3.LUT UR20, UR20, 0x10000, URZ, 0xfc, !UPT ;  /* 0x0001000014147892 */ /* 0x000fe2000f8efc3f */
[----:B------:R-:W-:Y:S01]  /*12400*/  R2UR UR11, R7 ;  /* 0x00000000070b72ca */ /* 0x000fe200000e0000 */
[----:B------:R-:W-:Y:S01]  /*12410*/  IMAD.MOV.U32 R7, RZ, RZ, 0x40000040 ;  /* 0x40000040ff077424 */ /* 0x000fe200078e00ff */
[----:B------:R-:W-:Y:S01]  /*12420*/  R2UR UR27, R9 ;  /* 0x00000000091b72ca */ /* 0x000fe200000e0000 */
[----:B------:R-:W-:Y:S01]  /*12430*/  IMAD R2, R221, 0xa00, R226 ;  /* 0x00000a00dd027824 */ /* 0x000fe200078e02e2 */
[----:B------:R-:W-:Y:S01]  /*12440*/  R2UR UR7, R3 ;  /* 0x00000000030772ca */ /* 0x000fe200000e0000 */
[----:B------:R-:W-:Y:S01]  /*12450*/  UMOV UR25, 0x40000040 ;  /* 0x4000004000197882 */ /* 0x000fe20000000000 */
[----:B------:R-:W-:Y:S01]  /*12460*/  UMOV UR4, UR20 ;  /* 0x0000001400047c82 */ /* 0x000fe20008000000 */
[C---:B------:R-:W-:Y:S01]  /*12470*/  VIADD R4, R2.reuse, 0x80 ;  /* 0x0000008002047836 */ /* 0x040fe20000000000 */
[C---:B------:R-:W-:Y:S01]  /*12480*/  R2UR UR6, R2.reuse ;  /* 0x00000000020672ca */ /* 0x040fe200000e0000 */
[----:B------:R-:W-:Y:S01]  /*12490*/  UMOV UR16, UR4 ;  /* 0x0000000400107c82 */ /* 0x000fe20008000000 */
[----:B------:R-:W-:Y:S01]  /*124a0*/  IMAD.U32 R12, RZ, RZ, UR4 ;  /* 0x00000004ff0c7e24 */ /* 0x000fe2000f8e00ff */
[----:B------:R-:W-:Y:S01]  /*124b0*/  UMOV UR8, UR16 ;  /* 0x0000001000087c82 */ /* 0x000fe20008000000 */
[C---:B------:R-:W-:Y:S01]  /*124c0*/  VIADD R6, R2.reuse, 0x100 ;  /* 0x0000010002067836 */ /* 0x040fe20000000000 */
[----:B------:R-:W-:Y:S01]  /*124d0*/  UMOV UR12, UR16 ;  /* 0x00000010000c7c82 */ /* 0x000fe20008000000 */
[----:B------:R-:W-:Y:S01]  /*124e0*/  R2UR UR19, R7 ;  /* 0x00000000071372ca */ /* 0x000fe200000e0000 */
[----:B------:R-:W-:Y:S01]  /*124f0*/  VIADD R8, R2, 0x2 ;  /* 0x0000000202087836 */ /* 0x000fe20000000000 */
[----:B------:R0:W-:Y:S01]  /*12500*/  STL.64 [R1+0x58], R12 ;  /* 0x0000580c01007387 */ /* 0x0001e20000100a00 */
[----:B------:R-:W-:Y:S01]  /*12510*/  R2UR UR10, R6 ;  /* 0x00000000060a72ca */ /* 0x000fe200000e0000 */
[----:B------:R-:W-:Y:S01]  /*12520*/  VIADD R6, R2, 0x200 ;  /* 0x0000020002067836 */ /* 0x000fe20000000000 */
[----:B------:R-:W-:Y:S01]  /*12530*/  P2R R10, PR, RZ, 0x1 ;  /* 0x00000001ff0a7803 */ /* 0x000fe20000000000 */
[----:B------:R-:W-:Y:S01]  /*12540*/  IMAD.MOV.U32 R7, RZ, RZ, 0x40000040 ;  /* 0x40000040ff077424 */ /* 0x000fe200078e00ff */
[----:B------:R-:W-:Y:S01]  /*12550*/  HGMMA.64x16x16.F32.BF16 R56, gdesc[UR4], RZ, !UPT, gsb0 ;  /* 0x00200000043879f0 */ /* 0x000fe2000c0018ff */
[----:B------:R-:W-:Y:S01]  /*12560*/  R2UR UR6, R4 ;  /* 0x00000000040672ca */ /* 0x000fe200000e0000 */
[----:B------:R-:W-:Y:S01]  /*12570*/  UMOV UR4, UR16 ;  /* 0x0000001000047c82 */ /* 0x000fe20008000000 */
[----:B------:R-:W-:Y:S01]  /*12580*/  R2UR UR7, R5 ;  /* 0x00000000050772ca */ /* 0x000fe200000e0000 */
[----:B------:R-:W-:Y:S01]  /*12590*/  UMOV UR5, UR17 ;  /* 0x0000001100057c82 */ /* 0x000fe20008000000 */
[----:B------:R-:W-:Y:S01]  /*125a0*/  VIADD R4, R2, 0x180 ;  /* 0x0000018002047836 */ /* 0x000fe20000000000 */
[----:B------:R-:W-:Y:S01]  /*125b0*/  R2UR UR18, R6 ;  /* 0x00000000061272ca */ /* 0x000fe200000e0000 */
[----:B------:R-:W-:Y:S01]  /*125c0*/  IMAD.MOV.U32 R5, RZ, RZ, 0x40000040 ;  /* 0x40000040ff057424 */ /* 0x000fe200078e00ff */
[----:B------:R-:W-:Y:S01]  /*125d0*/  R2UR UR26, R8 ;  /* 0x00000000081a72ca */ /* 0x000fe200000e0000 */
[----:B------:R-:W-:Y:S01]  /*125e0*/  VIADD R6, R2, 0x102 ;  /* 0x0000010202067836 */ /* 0x000fe20000000000 */
[----:B------:R-:W-:Y:S01]  /*125f0*/  R2UR UR14, R4 ;  /* 0x00000000040e72ca */ /* 0x000fe200000e0000 */
[----:B------:R-:W-:Y:S01]  /*12600*/  VIADD R4, R2, 0x82 ;  /* 0x0000008202047836 */ /* 0x000fe20000000000 */
[----:B------:R-:W-:Y:S01]  /*12610*/  R2UR UR15, R5 ;  /* 0x00000000050f72ca */ /* 0x000fe200000e0000 */
[----:B------:R-:W-:-:S02]  /*12620*/  IMAD.MOV.U32 R5, RZ, RZ, 0x40000040 ;  /* 0x40000040ff057424 */ /* 0x000fc400078e00ff */
[----:B------:R-:W-:Y:S02]  /*12630*/  VIADD R8, R2, 0x4 ;  /* 0x0000000402087836 */ /* 0x000fe40000000000 */
[----:B------:R-:W-:Y:S02]  /*12640*/  IMAD.MOV.U32 R9, RZ, RZ, 0x40000040 ;  /* 0x40000040ff097424 */ /* 0x000fe400078e00ff */
[----:B0-----:R-:W-:Y:S01]  /*12650*/  IMAD.U32 R13, RZ, RZ, UR25 ;  /* 0x00000019ff0d7e24 */ /* 0x001fe2000f8e00ff */
[----:B------:R-:W-:Y:S02]  /*12660*/  WARPGROUP.DEPBAR.LE gsb0, 0x0 ;  /* 0x00008000000079c5 */ /* 0x000fe40000010000 */
[----:B-----5:R-:W-:-:S06]  /*12670*/  WARPGROUP.ARRIVE ;  /* 0x00000000000079c5 */ /* 0x020fcc0000000000 */
[----:B------:R-:W-:Y:S01]  /*12680*/  HGMMA.64x16x16.F32.BF16 R48, gdesc[UR4], RZ, !UPT, gsb0 ;  /* 0x00200000043079f0 */ /* 0x000fe2000c0018ff */
[----:B------:R-:W-:Y:S01]  /*12690*/  UIADD3 UR4, UR20, 0x2, URZ ;  /* 0x0000000214047890 */ /* 0x000fe2000fffe03f */
[----:B------:R-:W-:Y:S01]  /*126a0*/  R2UR UR6, R4 ;  /* 0x00000000040672ca */ /* 0x000fe200000e0000 */
[----:B------:R-:W-:Y:S01]  /*126b0*/  VIADD R4, R2, 0x182 ;  /* 0x0000018202047836 */ /* 0x000fe20000000000 */
[----:B------:R-:W-:Y:S01]  /*126c0*/  R2UR UR7, R5 ;  /* 0x00000000050772ca */ /* 0x000fe200000e0000 */
[----:B------:R-:W-:-:S03]  /*126d0*/  IMAD.MOV.U32 R5, RZ, RZ, 0x40000040 ;  /* 0x40000040ff057424 */ /* 0x000fc600078e00ff */
[----:B------:R-:W-:Y:S02]  /*126e0*/  UMOV UR24, UR4 ;  /* 0x0000000400187c82 */ /* 0x000fe40008000000 */
[----:B------:R-:W-:-:S05]  /*126f0*/  IMAD.U32 R12, RZ, RZ, UR24 ;  /* 0x00000018ff0c7e24 */ /* 0x000fca000f8e00ff */
[----:B------:R0:W-:Y:S01]  /*12700*/  STL.64 [R1+0x50], R12 ;  /* 0x0000500c01007387 */ /* 0x0001e20000100a00 */
[----:B------:R-:W-:Y:S02]  /*12710*/  WARPGROUP.DEPBAR.LE gsb0, 0x0 ;  /* 0x00008000000079c5 */ /* 0x000fe40000010000 */
[----:B------:R-:W-:-:S06]  /*12720*/  WARPGROUP.ARRIVE ;  /* 0x00000000000079c5 */ /* 0x000fcc0000000000 */
[----:B------:R-:W-:Y:S01]  /*12730*/  HGMMA.64x16x16.F32.BF16 R40, gdesc[UR8], RZ, !UPT, gsb0 ;  /* 0x00200000082879f0 */ /* 0x000fe2000c0018ff */
[----:B------:R-:W-:Y:S01]  /*12740*/  R2UR UR10, R6 ;  /* 0x00000000060a72ca */ /* 0x000fe200000e0000 */
[----:B------:R-:W-:Y:S01]  /*12750*/  VIADD R6, R2, 0x202 ;  /* 0x0000020202067836 */ /* 0x000fe20000000000 */
[----:B------:R-:W-:Y:S01]  /*12760*/  R2UR UR11, R7 ;  /* 0x00000000070b72ca */ /* 0x000fe200000e0000 */
[----:B------:R-:W-:Y:S01]  /*12770*/  IMAD.MOV.U32 R7, RZ, RZ, 0x40000040 ;  /* 0x40000040ff077424 */ /* 0x000fe200078e00ff */
        /* <DEDUP_REMOVED lines=10> */
[----:B------:R-:W-:Y:S01]  /*12820*/  UMOV UR16, UR24 ;  /* 0x0000001800107c82 */ /* 0x000fe20008000000 */
[----:B------:R-:W-:Y:S01]  /*12830*/  UMOV UR17, UR25 ;  /* 0x0000001900117c82 */ /* 0x000fe20008000000 */
[----:B------:R-:W-:Y:S01]  /*12840*/  UMOV UR4, UR16 ;  /* 0x0000001000047c82 */ /* 0x000fe20008000000 */
[----:B------:R-:W-:Y:S01]  /*12850*/  UMOV UR5, UR17 ;  /* 0x0000001100057c82 */ /* 0x000fe20008000000 */
[----:B------:R-:W-:Y:S01]  /*12860*/  UMOV UR8, UR16 ;  /* 0x0000001000087c82 */ /* 0x000fe20008000000 */
[----:B------:R-:W-:Y:S01]  /*12870*/  UMOV UR9, UR17 ;  /* 0x0000001100097c82 */ /* 0x000fe20008000000 */
[----:B------:R-:W-:Y:S01]  /*12880*/  UMOV UR12, UR16 ;  /* 0x00000010000c7c82 */ /* 0x000fe20008000000 */
[----:B------:R-:W-:Y:S01]  /*12890*/  UMOV UR13, UR17 ;  /* 0x00000011000d7c82 */ /* 0x000fe20008000000 */
[----:B------:R-:W-:Y:S01]  /*128a0*/  R2UR UR18, R6 ;  /* 0x00000000061272ca */ /* 0x000fe200000e0000 */
[----:B------:R-:W-:Y:S01]  /*128b0*/  VIADD R6, R2, 0x104 ;  /* 0x0000010402067836 */ /* 0x000fe20000000000 */
[----:B------:R-:W-:Y:S01]  /*128c0*/  R2UR UR19, R7 ;  /* 0x00000000071372ca */ /* 0x000fe200000e0000 */
[----:B------:R-:W-:Y:S01]  /*128d0*/  IMAD.MOV.U32 R7, RZ, RZ, 0x40000040 ;  /* 0x40000040ff077424 */ /* 0x000fe200078e00ff */
[----:B------:R-:W-:-:S02]  /*128e0*/  WARPGROUP.DEPBAR.LE gsb0, 0x0 ;  /* 0x00008000000079c5 */ /* 0x000fc40000010000 */
[----:B------:R-:W-:-:S06]  /*128f0*/  WARPGROUP.ARRIVE ;  /* 0x00000000000079c5 */ /* 0x000fcc0000000000 */
[----:B------:R-:W-:Y:S01]  /*12900*/  HGMMA.64x16x16.F32.BF16 R56, gdesc[UR24], R56, gsb0 ;  /* 0x00200000183879f0 */ /* 0x000fe20008001838 */
[----:B------:R-:W-:Y:S01]  /*12910*/  R2UR UR26, R8 ;  /* 0x00000000081a72ca */ /* 0x000fe200000e0000 */
[----:B------:R-:W-:Y:S01]  /*12920*/  UMOV UR25, 0x40000040 ;  /* 0x4000004000197882 */ /* 0x000fe20000000000 */
[----:B------:R-:W-:Y:S01]  /*12930*/  R2UR UR27, R9 ;  /* 0x00000000091b72ca */ /* 0x000fe200000e0000 */
[----:B------:R-:W-:Y:S02]  /*12940*/  VIADD R8, R2, 0x6 ;  /* 0x0000000602087836 */ /* 0x000fe40000000000 */
[----:B------:R-:W-:Y:S02]  /*12950*/  IMAD.MOV.U32 R9, RZ, RZ, 0x40000040 ;  /* 0x40000040ff097424 */ /* 0x000fe400078e00ff */
[----:B0-----:R-:W-:Y:S01]  /*12960*/  IMAD.U32 R13, RZ, RZ, UR25 ;  /* 0x00000019ff0d7e24 */ /* 0x001fe2000f8e00ff */
[----:B------:R-:W-:Y:S02]  /*12970*/  WARPGROUP.DEPBAR.LE gsb0, 0x0 ;  /* 0x00008000000079c5 */ /* 0x000fe40000010000 */
[----:B------:R-:W-:-:S06]  /*12980*/  WARPGROUP.ARRIVE ;  /* 0x00000000000079c5 */ /* 0x000fcc0000000000 */
[----:B------:R-:W-:Y:S01]  /*12990*/  HGMMA.64x16x16.F32.BF16 R48, gdesc[UR4], R48, gsb0 ;  /* 0x00200000043079f0 */ /* 0x000fe20008001830 */
        /* <DEDUP_REMOVED lines=10> */
[----:B------:R-:W-:Y:S01]  /*12a40*/  HGMMA.64x16x16.F32.BF16 R40, gdesc[UR8], R40, gsb0 ;  /* 0x00200000082879f0 */ /* 0x000fe20008001828 */
[----:B------:R-:W-:Y:S01]  /*12a50*/  R2UR UR10, R6 ;  /* 0x00000000060a72ca */ /* 0x000fe200000e0000 */
[----:B------:R-:W-:Y:S01]  /*12a60*/  VIADD R6, R2, 0x204 ;  /* 0x0000020402067836 */ /* 0x000fe20000000000 */
[----:B------:R-:W-:Y:S01]  /*12a70*/  R2UR UR11, R7 ;  /* 0x00000000070b72ca */ /* 0x000fe200000e0000 */
[----:B------:R-:W-:Y:S01]  /*12a80*/  IMAD.MOV.U32 R7, RZ, RZ, 0x40000040 ;  /* 0x40000040ff077424 */ /* 0x000fe200078e00ff */
        /* <DEDUP_REMOVED lines=83> */
[----:B------:R-:W-:-:S07]  /*12fc0*/  UIADD3 UR4, UR20, 0x400, URZ ;  /* 0x0000040014047890 */ /* 0x000fce000fffe03f */
[----:B------:R-:W-:Y:S02]  /*12fd0*/  UMOV UR24, UR4 ;  /* 0x0000000400187c82 */ /* 0x000fe40008000000 */
[----:B------:R-:W-:-:S05]  /*12fe0*/  IMAD.U32 R12, RZ, RZ, UR24 ;  /* 0x00000018ff0c7e24 */ /* 0x000fca000f8e00ff */
[----:B------:R0:W-:Y:S01]  /*12ff0*/  STL.64 [R1+0x38], R12 ;  /* 0x0000380c01007387 */ /* 0x0001e20000100a00 */
[----:B------:R-:W-:Y:S02]  /*13000*/  WARPGROUP.DEPBAR.LE gsb0, 0x0 ;  /* 0x00008000000079c5 */ /* 0x000fe40000010000 */
[----:B------:R-:W-:-:S06]  /*13010*/  WARPGROUP.ARRIVE ;  /* 0x00000000000079c5 */ /* 0x000fcc0000000000 */
[----:B------:R-:W-:Y:S01]  /*13020*/  HGMMA.64x16x16.F32.BF16 R40, gdesc[UR8], R40, gsb0 ;  /* 0x00200000082879f0 */ /* 0x000fe20008001828 */
[----:B------:R-:W-:Y:S01]  /*13030*/  UMOV UR8, UR24 ;  /* 0x0000001800087c82 */ /* 0x000fe20008000000 */
[----:B------:R-:W-:Y:S01]  /*13040*/  UMOV UR9, UR25 ;  /* 0x0000001900097c82 */ /* 0x000fe20008000000 */
[----:B------:R-:W-:Y:S01]  /*13050*/  UMOV UR4, UR8 ;  /* 0x0000000800047c82 */ /* 0x000fe20008000000 */
[----:B------:R-:W-:Y:S01]  /*13060*/  UMOV UR5, UR9 ;  /* 0x0000000900057c82 */ /* 0x000fe20008000000 */
[----:B------:R-:W-:Y:S02]  /*13070*/  WARPGROUP.DEPBAR.LE gsb0, 0x0 ;  /* 0x00008000000079c5 */ /* 0x000fe40000010000 */
[----:B------:R-:W-:-:S06]  /*13080*/  WARPGROUP.ARRIVE ;  /* 0x00000000000079c5 */ /* 0x000fcc0000000000 */
[----:B------:R-:W-:Y:S01]  /*13090*/  HGMMA.64x16x16.F32.BF16 R32, gdesc[UR12], R32, gsb0 ;  /* 0x002000000c2079f0 */ /* 0x000fe20008001820 */
[----:B------:R-:W-:Y:S01]  /*130a0*/  R2UR UR14, R4 ;  /* 0x00000000040e72ca */ /* 0x000fe200000e0000 */
[----:B------:R-:W-:Y:S01]  /*130b0*/  UMOV UR12, UR8 ;  /* 0x00000008000c7c82 */ /* 0x000fe20008000000 */
[----:B------:R-:W-:Y:S01]  /*130c0*/  R2UR UR15, R5 ;  /* 0x00000000050f72ca */ /* 0x000fe200000e0000 */
[----:B------:R-:W-:Y:S01]  /*130d0*/  UMOV UR13, UR9 ;  /* 0x00000009000d7c82 */ /* 0x000fe20008000000 */
[----:B------:R-:W-:Y:S01]  /*130e0*/  VIADD R4, R2, 0x400 ;  /* 0x0000040002047836 */ /* 0x000fe20000000000 */
[----:B------:R-:W-:-:S04]  /*130f0*/  MOV R5, 0x40000040 ;  /* 0x4000004000057802 */ /* 0x000fc80000000f00 */
        /* <DEDUP_REMOVED lines=8> */
[----:B------:R-:W-:Y:S01]  /*13180*/  UMOV UR16, UR8 ;  /* 0x0000000800107c82 */ /* 0x000fe20008000000 */
[----:B------:R-:W-:Y:S01]  /*13190*/  R2UR UR19, R7 ;  /* 0x00000000071372ca */ /* 0x000fe200000e0000 */
[----:B------:R-:W-:Y:S01]  /*131a0*/  UMOV UR17, UR9 ;  /* 0x0000000900117c82 */ /* 0x000fe20008000000 */
[----:B------:R-:W-:Y:S02]  /*131b0*/  VIADD R6, R2, 0x480 ;  /* 0x0000048002067836 */ /* 0x000fe40000000000 */
[----:B------:R-:W-:-:S03]  /*131c0*/  IMAD.MOV.U32 R7, RZ, RZ, 0x40000040 ;  /* 0x40000040ff077424 */ /* 0x000fc600078e00ff */
        /* <DEDUP_REMOVED lines=219> */
[----:B------:R-:W-:Y:S01]  /*13f80*/  UIADD3 UR4, UR20, 0x802, URZ ;  /* 0x0000080214047890 */ /* 0x000fe2000fffe03f */
[----:B------:R-:W-:Y:S02]  /*13f90*/  R2UR UR6, R4 ;  /* 0x00000000040672ca */ /* 0x000fe400000e0000 */
[----:B------:R-:W-:-:S04]  /*13fa0*/  R2UR UR7, R5 ;  /* 0x00000000050772ca */ /* 0x000fc800000e0000 */
[----:B------:R-:W-:Y:S02]  /*13fb0*/  UMOV UR24, UR4 ;  /* 0x0000000400187c82 */ /* 0x000fe40008000000 */
[----:B------:R-:W-:Y:S01]  /*13fc0*/  IMAD.U32 R12, RZ, RZ, UR24 ;  /* 0x00000018ff0c7e24 */ /* 0x000fe2000f8e00ff */
[----:B------:R-:W-:Y:S02]  /*13fd0*/  WARPGROUP.DEPBAR.LE gsb0, 0x0 ;  /* 0x00008000000079c5 */ /* 0x000fe40000010000 */
[----:B------:R-:W-:Y:S01]  /*13fe0*/  WARPGROUP.ARRIVE ;  /* 0x00000000000079c5 */ /* 0x000fe20000000000 */
[----:B------:R-:W-:Y:S01]  /*13ff0*/  VIADD R4, R2, 0x584 ;  /* 0x0000058402047836 */ /* 0x000fe20000000000 */
[----:B------:R-:W-:Y:S01]  /*14000*/  UIADD3 UR52, UR20, 0x806, URZ ;  /* 0x0000080614347890 */ /* 0x000fe2000fffe03f */
[----:B------:R-:W-:Y:S01]  /*14010*/  IMAD.MOV.U32 R5, RZ, RZ, 0x40000040 ;  /* 0x40000040ff057424 */ /* 0x000fe200078e00ff */
[----:B------:R-:W-:Y:S01]  /*14020*/  UMOV UR53, 0x40000040 ;  /* 0x4000004000357882 */ /* 0x000fe20000000000 */
[----:B------:R-:W-:Y:S01]  /*14030*/  UIADD3 UR48, UR20, 0xc00, URZ ;  /* 0x00000c0014307890 */ /* 0x000fe2000fffe03f */
[----:B------:R-:W-:Y:S01]  /*14040*/  HGMMA.64x16x16.F32.BF16 R32, gdesc[UR8], R32, gsb0 ;  /* 0x00200000082079f0 */ /* 0x000fe20008001820 */
[----:B------:R-:W-:Y:S01]  /*14050*/  UMOV UR8, UR24 ;  /* 0x0000001800087c82 */ /* 0x000fe20008000000 */
[----:B------:R-:W-:Y:S01]  /*14060*/  UMOV UR9, UR25 ;  /* 0x0000001900097c82 */ /* 0x000fe20008000000 */
[----:B------:R-:W-:Y:S01]  /*14070*/  UMOV UR16, UR8 ;  /* 0x0000000800107c82 */ /* 0x000fe20008000000 */
[----:B------:R-:W-:Y:S01]  /*14080*/  UMOV UR17, UR9 ;  /* 0x0000000900117c82 */ /* 0x000fe20008000000 */
[----:B------:R-:W-:Y:S01]  /*14090*/  UMOV UR4, UR8 ;  /* 0x0000000800047c82 */ /* 0x000fe20008000000 */
[----:B------:R-:W-:Y:S01]  /*140a0*/  UMOV UR5, UR9 ;  /* 0x0000000900057c82 */ /* 0x000fe20008000000 */
[----:B------:R-:W-:Y:S01]  /*140b0*/  UMOV UR49, 0x40000040 ;  /* 0x4000004000317882 */ /* 0x000fe20000000000 */
[----:B------:R-:W-:Y:S01]  /*140c0*/  UIADD3 UR44, UR20, 0xc02, URZ ;  /* 0x00000c02142c7890 */ /* 0x000fe2000fffe03f */
[----:B------:R0:W-:Y:S01]  /*140d0*/  STL.64 [R1+0x8], R12 ;  /* 0x0000080c01007387 */ /* 0x0001e20000100a00 */
[----:B------:R-:W-:Y:S01]  /*140e0*/  UMOV UR45, 0x40000040 ;  /* 0x40000040002d7882 */ /* 0x000fe20000000000 */
[----:B------:R-:W-:Y:S01]  /*140f0*/  UIADD3 UR40, UR20, 0xc04, URZ ;  /* 0x00000c0414287890 */ /* 0x000fe2000fffe03f */
[----:B------:R-:W-:Y:S01]  /*14100*/  UMOV UR41, 0x40000040 ;  /* 0x4000004000297882 */ /* 0x000fe20000000000 */
[----:B0-----:R-:W2:Y:S01]  /*14110*/  LDL R12, [R1+0x84] ;  /* 0x00008400010c7983 */ /* 0x001ea20000100800 */
        /* <DEDUP_REMOVED lines=9> */
[----:B------:R-:W-:Y:S02]  /*141b0*/  R2UR UR10, R6 ;  /* 0x00000000060a72ca */ /* 0x000fe400000e0000 */
[----:B------:R-:W-:Y:S01]  /*141c0*/  R2UR UR11, R7 ;  /* 0x00000000070b72ca */ /* 0x000fe200000e0000 */
[----:B------:R-:W-:Y:S02]  /*141d0*/  WARPGROUP.DEPBAR.LE gsb0, 0x0 ;  /* 0x00008000000079c5 */ /* 0x000fe40000010000 */
[----:B------:R-:W-:-:S06]  /*141e0*/  WARPGROUP.ARRIVE ;  /* 0x00000000000079c5 */ /* 0x000fcc0000000000 */
[----:B------:R-:W-:Y:S01]  /*141f0*/  HGMMA.64x16x16.F32.BF16 R56, gdesc[UR24], R56, gsb0 ;  /* 0x00200000183879f0 */ /* 0x000fe20008001838 */
[----:B------:R-:W-:Y:S01]  /*14200*/  R2UR UR26, R8 ;  /* 0x00000000081a72ca */ /* 0x000fe200000e0000 */
[----:B------:R-:W-:Y:S01]  /*14210*/  UMOV UR25, 0x40000040 ;  /* 0x4000004000197882 */ /* 0x000fe20000000000 */
[----:B------:R-:W-:Y:S01]  /*14220*/  R2UR UR27, R9 ;  /* 0x00000000091b72ca */ /* 0x000fe200000e0000 */
[----:B------:R-:W-:Y:S02]  /*14230*/  WARPGROUP.DEPBAR.LE gsb0, 0x0 ;  /* 0x00008000000079c5 */ /* 0x000fe40000010000 */
[----:B------:R-:W-:Y:S01]  /*14240*/  WARPGROUP.ARRIVE ;  /* 0x00000000000079c5 */ /* 0x000fe20000000000 */
[C---:B------:R-:W-:Y:S02]  /*14250*/  VIADD R6, R2.reuse, 0x604 ;  /* 0x0000060402067836 */ /* 0x040fe40000000000 */
[----:B------:R-:W-:Y:S02]  /*14260*/  IMAD.MOV.U32 R7, RZ, RZ, 0x40000040 ;  /* 0x40000040ff077424 */ /* 0x000fe400078e00ff */
[----:B------:R-:W-:Y:S01]  /*14270*/  VIADD R8, R2, 0x506 ;  /* 0x0000050602087836 */ /* 0x000fe20000000000 */
[----:B------:R-:W-:Y:S01]  /*14280*/  HGMMA.64x16x16.F32.BF16 R48, gdesc[UR16], R48, gsb0 ;  /* 0x00200000103079f0 */ /* 0x000fe20008001830 */
[----:B------:R-:W-:Y:S01]  /*14290*/  UIADD3 UR36, UR20, 0xc06, URZ ;  /* 0x00000c0614247890 */ /* 0x000fe2000fffe03f */
[----:B------:R-:W-:Y:S01]  /*142a0*/  UMOV UR37, 0x40000040 ;  /* 0x4000004000257882 */ /* 0x000fe20000000000 */
[----:B------:R-:W-:-:S02]  /*142b0*/  IMAD.MOV.U32 R3, RZ, RZ, 0x40000040 ;  /* 0x40000040ff037424 */ /* 0x000fc400078e00ff */
[----:B------:R-:W-:Y:S01]  /*142c0*/  IMAD.U32 R15, RZ, RZ, UR25 ;  /* 0x00000019ff0f7e24 */ /* 0x000fe2000f8e00ff */
[----:B------:R-:W-:Y:S02]  /*142d0*/  WARPGROUP.DEPBAR.LE gsb0, 0x0 ;  /* 0x00008000000079c5 */ /* 0x000fe40000010000 */
[----:B------:R-:W-:-:S06]  /*142e0*/  WARPGROUP.ARRIVE ;  /* 0x00000000000079c5 */ /* 0x000fcc0000000000 */
[----:B------:R-:W-:Y:S01]  /*142f0*/  HGMMA.64x16x16.F32.BF16 R40, gdesc[UR12], R40, gsb0 ;  /* 0x002000000c2879f0 */ /* 0x000fe20008001828 */
[----:B------:R-:W-:-:S07]  /*14300*/  UIADD3 UR12, UR20, 0x804, URZ ;  /* 0x00000804140c7890 */ /* 0x000fce000fffe03f */
[----:B------:R-:W-:Y:S01]  /*14310*/  UMOV UR24, UR12 ;  /* 0x0000000c00187c82 */ /* 0x000fe20008000000 */
[----:B------:R-:W-:Y:S01]  /*14320*/  R2UR UR18, R4 ;  /* 0x00000000041272ca */ /* 0x000fe200000e0000 */
[----:B------:R-:W-:Y:S02]  /*14330*/  WARPGROUP.DEPBAR.LE gsb0, 0x0 ;  /* 0x00008000000079c5 */ /* 0x000fe40000010000 */
[----:B------:R-:W-:Y:S01]  /*14340*/  WARPGROUP.ARRIVE ;  /* 0x00000000000079c5 */ /* 0x000fe20000000000 */
[----:B------:R-:W-:Y:S02]  /*14350*/  R2UR UR19, R5 ;  /* 0x00000000051372ca */ /* 0x000fe400000e0000 */
[----:B------:R-:W-:Y:S02]  /*14360*/  R2UR UR14, R6 ;  /* 0x00000000060e72ca */ /* 0x000fe400000e0000 */
[----:B------:R-:W-:Y:S01]  /*14370*/  R2UR UR15, R7 ;  /* 0x00000000070f72ca */ /* 0x000fe200000e0000 */
[----:B------:R-:W-:Y:S01]  /*14380*/  HGMMA.64x16x16.F32.BF16 R32, gdesc[UR4], R32, gsb0 ;  /* 0x00200000042079f0 */ /* 0x000fe20008001820 */
[----:B------:R-:W-:Y:S01]  /*14390*/  IMAD.MOV.U32 R9, RZ, RZ, 0x40000040 ;  /* 0x40000040ff097424 */ /* 0x000fe200078e00ff */
[----:B------:R-:W-:-:S02]  /*143a0*/  R2UR UR54, R8 ;  /* 0x00000000083672ca */ /* 0x000fc400000e0000 */
[----:B------:R-:W-:Y:S01]  /*143b0*/  MOV R14, UR24 ;  /* 0x00000018000e7c02 */ /* 0x000fe20008000f00 */
        /* <DEDUP_REMOVED lines=13> */
[----:B------:R-:W-:Y:S01]  /*14490*/  UMOV UR12, UR4 ;  /* 0x00000004000c7c82 */ /* 0x000fe20008000000 */
[----:B------:R-:W-:Y:S01]  /*144a0*/  UMOV UR13, UR5 ;  /* 0x00000005000d7c82 */ /* 0x000fe20008000000 */
[----:B------:R-:W-:Y:S01]  /*144b0*/  VIADD R4, R2, 0x684 ;  /* 0x0000068402047836 */ /* 0x000fe20000000000 */
[----:B------:R-:W-:Y:S02]  /*144c0*/  WARPGROUP.DEPBAR.LE gsb0, 0x0 ;  /* 0x00008000000079c5 */ /* 0x000fe40000010000 */
[----:B------:R-:W-:-:S06]  /*144d0*/  WARPGROUP.ARRIVE ;  /* 0x00000000000079c5 */ /* 0x000fcc0000000000 */
[----:B------:R-:W-:Y:S01]  /*144e0*/  HGMMA.64x16x16.F32.BF16 R40, gdesc[UR12], R40, gsb0 ;  /* 0x002000000c2879f0 */ /* 0x000fe20008001828 */
[----:B------:R-:W-:Y:S01]  /*144f0*/  IMAD.MOV.U32 R5, RZ, RZ, 0x40000040 ;  /* 0x40000040ff057424 */ /* 0x000fe200078e00ff */
[----:B------:R-:W-:-:S04]  /*14500*/  R2UR UR10, R4 ;  /* 0x00000000040a72ca */ /* 0x000fc800000e0000 */
[----:B------:R-:W-:Y:S01]  /*14510*/  R2UR UR11, R5 ;  /* 0x00000000050b72ca */ /* 0x000fe200000e0000 */
[----:B------:R-:W-:Y:S01]  /*14520*/  UMOV UR8, UR4 ;  /* 0x0000000400087c82 */ /* 0x000fe20008000000 */
[----:B------:R-:W-:Y:S01]  /*14530*/  UMOV UR9, UR5 ;  /* 0x0000000500097c82 */ /* 0x000fe20008000000 */
[----:B------:R-:W-:Y:S02]  /*14540*/  WARPGROUP.DEPBAR.LE gsb0, 0x0 ;  /* 0x00008000000079c5 */ /* 0x000fe40000010000 */
[----:B------:R-:W-:-:S08]  /*14550*/  WARPGROUP.ARRIVE ;  /* 0x00000000000079c5 */ /* 0x000fd00000000000 */
[----:B------:R-:W-:Y:S01]  /*14560*/  HGMMA.64x16x16.F32.BF16 R32, gdesc[UR8], R32, gsb0 ;  /* 0x00200000082079f0 */ /* 0x000fe20008001820 */
[----:B------:R-:W-:Y:S02]  /*14570*/  VIADD R6, R2, 0x704 ;  /* 0x0000070402067836 */ /* 0x000fe40000000000 */
[----:B------:R-:W-:-:S03]  /*14580*/  IMAD.MOV.U32 R7, RZ, RZ, 0x40000040 ;  /* 0x40000040ff077424 */ /* 0x000fc600078e00ff */
[----:B------:R-:W-:Y:S02]  /*14590*/  R2UR UR6, R6 ;  /* 0x00000000060672ca */ /* 0x000fe400000e0000 */
[----:B------:R-:W-:Y:S01]  /*145a0*/  R2UR UR7, R7 ;  /* 0x00000000070772ca */ /* 0x000fe200000e0000 */
[----:B------:R-:W-:Y:S02]  /*145b0*/  WARPGROUP.DEPBAR.LE gsb0, 0x0 ;  /* 0x00008000000079c5 */ /* 0x000fe40000010000 */
[----:B------:R-:W-:-:S10]  /*145c0*/  WARPGROUP.ARRIVE ;  /* 0x00000000000079c5 */ /* 0x000fd40000000000 */
[----:B------:R-:W-:Y:S01]  /*145d0*/  HGMMA.64x16x16.F32.BF16 R24, gdesc[UR4], R24, gsb0 ;  /* 0x00200000041879f0 */ /* 0x000fe20008001818 */
[----:B------:R-:W-:Y:S01]  /*145e0*/  R2UR UR55, R9 ;  /* 0x00000000093772ca */ /* 0x000fe200000e0000 */
[----:B------:R-:W-:Y:S02]  /*145f0*/  VIADD R4, R2, 0x586 ;  /* 0x0000058602047836 */ /* 0x000fe40000000000 */
[----:B------:R-:W-:Y:S01]  /*14600*/  IMAD.MOV.U32 R5, RZ, RZ, 0x40000040 ;  /* 0x40000040ff057424 */ /* 0x000fe200078e00ff */
[----:B------:R-:W-:Y:S02]  /*14610*/  WARPGROUP.DEPBAR.LE gsb0, 0x0 ;  /* 0x00008000000079c5 */ /* 0x000fe40000010000 */
[----:B------:R-:W-:-:S07]  /*14620*/  WARPGROUP.ARRIVE ;  /* 0x00000000000079c5 */ /* 0x000fce0000000000 */
[----:B------:R-:W-:Y:S01]  /*14630*/  HGMMA.64x16x16.F32.BF16 R56, gdesc[UR52], R56, gsb0 ;  /* 0x00200000343879f0 */ /* 0x000fe20008001838 */
[----:B------:R-:W-:Y:S02]  /*14640*/  R2UR UR18, R4 ;  /* 0x00000000041272ca */ /* 0x000fe400000e0000 */
        /* <DEDUP_REMOVED lines=153> */
[C---:B------:R-:W-:Y:S01]  /*14fe0*/  VIADD R6, R2.reuse, 0x984 ;  /* 0x0000098402067836 */ /* 0x040fe20000000000 */
[----:B------:R-:W-:Y:S01]  /*14ff0*/  UMOV UR4, UR40 ;  /* 0x0000002800047c82 */ /* 0x000fe20008000000 */
[----:B------:R-:W-:Y:S01]  /*15000*/  IMAD.MOV.U32 R7, RZ, RZ, 0x40000040 ;  /* 0x40000040ff077424 */ /* 0x000fe200078e00ff */
[----:B------:R-:W-:Y:S01]  /*15010*/  UMOV UR5, UR41 ;  /* 0x0000002900057c82 */ /* 0x000fe20008000000 */
[----:B------:R-:W-:Y:S01]  /*15020*/  VIADD R8, R2, 0x786 ;  /* 0x0000078602087836 */ /* 0x000fe20000000000 */
[----:B------:R-:W-:Y:S01]  /*15030*/  R2UR UR6, R6 ;  /* 0x00000000060672ca */ /* 0x000fe200000e0000 */
[----:B------:R-:W-:Y:S01]  /*15040*/  IMAD.MOV.U32 R9, RZ, RZ, 0x40000040 ;  /* 0x40000040ff097424 */ /* 0x000fe200078e00ff */
[----:B------:R-:W-:Y:S01]  /*15050*/  R2UR UR7, R7 ;  /* 0x00000000070772ca */ /* 0x000fe200000e0000 */
[----:B------:R-:W-:Y:S01]  /*15060*/  VIADD R4, R2, 0x806 ;  /* 0x0000080602047836 */ /* 0x000fe20000000000 */
[----:B------:R-:W-:Y:S01]  /*15070*/  ULDC UR8, c[0x0][0x9d8] ;  /* 0x0002760000087ab9 */ /* 0x000fe20000000800 */
[----:B------:R-:W-:-:S02]  /*15080*/  WARPGROUP.DEPBAR.LE gsb0, 0x0 ;  /* 0x00008000000079c5 */ /* 0x000fc40000010000 */
[----:B------:R-:W-:-:S08]  /*15090*/  WARPGROUP.ARRIVE ;  /* 0x00000000000079c5 */ /* 0x000fd00000000000 */
[----:B------:R-:W-:Y:S01]  /*150a0*/  HGMMA.64x16x16.F32.BF16 R24, gdesc[UR4], R24, gsb0 ;  /* 0x00200000041879f0 */ /* 0x000fe20008001818 */
[----:B------:R-:W-:Y:S02]  /*150b0*/  R2UR UR38, R8 ;  /* 0x00000000082672ca */ /* 0x000fe400000e0000 */
[----:B------:R-:W-:Y:S01]  /*150c0*/  R2UR UR39, R9 ;  /* 0x00000000092772ca */ /* 0x000fe200000e0000 */
[----:B------:R-:W-:Y:S01]  /*150d0*/  IMAD.MOV.U32 R5, RZ, RZ, 0x40000040 ;  /* 0x40000040ff057424 */ /* 0x000fe200078e00ff */
[----:B------:R-:W-:Y:S02]  /*150e0*/  WARPGROUP.DEPBAR.LE gsb0, 0x0 ;  /* 0x00008000000079c5 */ /* 0x000fe40000010000 */
[----:B------:R-:W-:-:S09]  /*150f0*/  WARPGROUP.ARRIVE ;  /* 0x00000000000079c5 */ /* 0x000fd20000000000 */
[----:B------:R-:W-:Y:S01]  /*15100*/  HGMMA.64x16x16.F32.BF16 R56, gdesc[UR36], R56, gsb0 ;  /* 0x00200000243879f0 */ /* 0x000fe20008001838 */
[----:B------:R-:W-:Y:S02]  /*15110*/  R2UR UR6, R4 ;  /* 0x00000000040672ca */ /* 0x000fe400000e0000 */
[----:B------:R-:W-:Y:S01]  /*15120*/  R2UR UR7, R5 ;  /* 0x00000000050772ca */ /* 0x000fe200000e0000 */
[----:B------:R-:W-:Y:S01]  /*15130*/  UMOV UR4, UR36 ;  /* 0x0000002400047c82 */ /* 0x000fe20008000000 */
[----:B------:R-:W-:Y:S01]  /*15140*/  UMOV UR5, UR37 ;  /* 0x0000002500057c82 */ /* 0x000fe20008000000 */
[----:B------:R0:W-:Y:S01]  /*15150*/  STL.64 [R1], R14 ;  /* 0x0000000e01007387 */ /* 0x0001e20000100a00 */
[----:B------:R-:W-:Y:S01]  /*15160*/  @!P1 VIADD R0, R0, 0x38840 ;  /* 0x0003884000009836 */ /* 0x000fe20000000000 */
[----:B------:R-:W-:Y:S01]  /*15170*/  ULDC UR39, c[0x0][0x9d8] ;  /* 0x0002760000277ab9 */ /* 0x000fe20000000800 */
[----:B------:R-:W-:Y:S01]  /*15180*/  ULDC UR38, c[0x0][0x988] ;  /* 0x0002620000267ab9 */ /* 0x000fe20000000800 */
[----:B------:R-:W-:-:S02]  /*15190*/  WARPGROUP.DEPBAR.LE gsb0, 0x0 ;  /* 0x00008000000079c5 */ /* 0x000fc40000010000 */
[----:B------:R-:W-:-:S06]  /*151a0*/  WARPGROUP.ARRIVE ;  /* 0x00000000000079c5 */ /* 0x000fcc0000000000 */
        /* <DEDUP_REMOVED lines=19> */
[----:B------:R-:W-:Y:S01]  /*152e0*/  VIADD R2, R2, 0x986 ;  /* 0x0000098602027836 */ /* 0x000fe20000000000 */
[----:B------:R-:W-:-:S04]  /*152f0*/  R2UR UR7, R3 ;  /* 0x00000000030772ca */ /* 0x000fc800000e0000 */
[----:B------:R-:W-:Y:S01]  /*15300*/  R2UR UR6, R2 ;  /* 0x00000000020672ca */ /* 0x000fe200000e0000 */
[----:B------:R-:W-:Y:S01]  /*15310*/  FMUL.FTZ R56, R56, UR8 ;  /* 0x0000000838387c20 */ /* 0x000fe20008410000 */
[----:B------:R-:W-:Y:S01]  /*15320*/  FMUL.FTZ R57, R57, UR8 ;  /* 0x0000000839397c20 */ /* 0x000fe20008410000 */
[----:B------:R-:W-:Y:S01]  /*15330*/  FMUL.FTZ R60, R60, UR8 ;  /* 0x000000083c3c7c20 */ /* 0x000fe20008410000 */
[----:B------:R-:W-:Y:S01]  /*15340*/  UMOV UR4, UR36 ;  /* 0x0000002400047c82 */ /* 0x000fe20008000000 */
[----:B------:R-:W-:Y:S02]  /*15350*/  UMOV UR5, UR37 ;  /* 0x0000002500057c82 */ /* 0x000fe40008000000 */
[----:B------:R-:W-:Y:S01]  /*15360*/  MUFU.TANH R56, R56 ;  /* 0x0000003800387308 */ /* 0x000fe20000002400 */
[----:B------:R-:W-:Y:S01]  /*15370*/  FMUL.FTZ R61, R61, UR8 ;  /* 0x000000083d3d7c20 */ /* 0x000fe20008410000 */
[----:B--2---:R-:W-:Y:S02]  /*15380*/  IMAD.IADD R3, R12, 0x1, R179 ;  /* 0x000000010c037824 */ /* 0x004fe400078e02b3 */
[----:B------:R-:W-:-:S04]  /*15390*/  FMUL.FTZ R58, R58, UR8 ;  /* 0x000000083a3a7c20 */ /* 0x000fc80008410000 */
[----:B------:R-:W1:Y:S01]  /*153a0*/  MUFU.TANH R57, R57 ;  /* 0x0000003900397308 */ /* 0x000e620000002400 */
[----:B------:R-:W-:Y:S01]  /*153b0*/  FMUL.FTZ R48, R48, UR8 ;  /* 0x0000000830307c20 */ /* 0x000fe20008410000 */
[----:B------:R-:W-:-:S06]  /*153c0*/  IMAD R8, R180, -0x50, R3 ;  /* 0xffffffb0b4087824 */ /* 0x000fcc00078e0203 */
[----:B------:R-:W-:Y:S01]  /*153d0*/  MUFU.TANH R60, R60 ;  /* 0x0000003c003c7308 */ /* 0x000fe20000002400 */
[----:B------:R-:W-:Y:S01]  /*153e0*/  FMUL.FTZ R49, R49, UR8 ;  /* 0x0000000831317c20 */ /* 0x000fe20008410000 */
[----:B------:R-:W-:Y:S01]  /*153f0*/  FMUL.FTZ R59, R59, UR8 ;  /* 0x000000083b3b7c20 */ /* 0x000fe20008410000 */
[----:B------:R-:W-:-:S05]  /*15400*/  FMUL.FTZ R51, R51, UR8 ;  /* 0x0000000833337c20 */ /* 0x000fca0008410000 */
[----:B------:R-:W2:Y:S01]  /*15410*/  MUFU.TANH R61, R61 ;  /* 0x0000003d003d7308 */ /* 0x000ea20000002400 */
[----:B------:R-:W-:Y:S02]  /*15420*/  WARPGROUP.DEPBAR.LE gsb0, 0x0 ;  /* 0x00008000000079c5 */ /* 0x000fe40000010000 */
[----:B------:R-:W-:-:S06]  /*15430*/  WARPGROUP.ARRIVE ;  /* 0x00000000000079c5 */ /* 0x000fcc0000000000 */
[----:B------:R-:W-:Y:S01]  /*15440*/  HGMMA.64x16x16.F32.BF16 R24, gdesc[UR4], R24, gsb0 ;  /* 0x00200000041879f0 */ /* 0x000fe20008001818 */
[----:B------:R-:W3:Y:S01]  /*15450*/  MUFU.TANH R58, R58 ;  /* 0x0000003a003a7308 */ /* 0x000ee20000002400 */
[----:B------:R-:W-:Y:S01]  /*15460*/  ISETP.GT.AND P6, PT, R8, RZ, PT ;  /* 0x000000ff0800720c */ /* 0x000fe20003fc4270 */
[----:B------:R-:W-:Y:S01]  /*15470*/  FMUL.FTZ R52, R52, UR8 ;  /* 0x0000000834347c20 */ /* 0x000fe20008410000 */
[----:B------:R-:W-:Y:S01]  /*15480*/  ISETP.GT.AND P5, PT, R8, 0x1, PT ;  /* 0x000000010800780c */ /* 0x000fe20003fa4270 */
[----:B------:R-:W-:-:S04]  /*15490*/  FMUL.FTZ R62, R62, UR8 ;  /* 0x000000083e3e7c20 */ /* 0x000fc80008410000 */
[----:B------:R-:W4:Y:S01]  /*154a0*/  MUFU.TANH R48, R48 ;  /* 0x0000003000307308 */ /* 0x000f220000002400 */
[----:B------:R-:W-:Y:S01]  /*154b0*/  FMUL.FTZ R55, R55, UR8 ;  /* 0x0000000837377c20 */ /* 0x000fe20008410000 */
[----:B------:R-:W-:Y:S01]  /*154c0*/  ISETP.GT.AND P4, PT, R8, 0x8, PT ;  /* 0x000000080800780c */ /* 0x000fe20003f84270 */
[----:B------:R-:W-:Y:S01]  /*154d0*/  FMUL.FTZ R53, R53, UR8 ;  /* 0x0000000835357c20 */ /* 0x000fe20008410000 */
[----:B-1----:R-:W-:-:S04]  /*154e0*/  FSEL R57, R57, -INF , P5 ;  /* 0xff80000039397808 */ /* 0x002fc80002800000 */
[----:B------:R-:W1:Y:S01]  /*154f0*/  MUFU.TANH R6, R59 ;  /* 0x0000003b00067308 */ /* 0x000e620000002400 */
[----:B------:R-:W-:Y:S01]  /*15500*/  FMUL.FTZ R63, R63, UR8 ;  /* 0x000000083f3f7c20 */ /* 0x000fe20008410000 */
[----:B------:R-:W-:-:S06]  /*15510*/  ISETP.GT.AND P2, PT, R8, 0x9, PT ;  /* 0x000000090800780c */ /* 0x000fcc0003f44270 */
[----:B------:R-:W0:Y:S01]  /*15520*/  MUFU.TANH R49, R49 ;  /* 0x0000003100317308 */ /* 0x000e220000002400 */
[----:B------:R-:W-:-:S07]  /*15530*/  FMUL.FTZ R40, R40, UR8 ;  /* 0x0000000828287c20 */ /* 0x000fce0008410000 */
[----:B------:R2:W-:Y:S01]  /*15540*/  MUFU.TANH R13, R51 ;  /* 0x00000033000d7308 */ /* 0x0005e20000002400 */
[----:B------:R-:W-:Y:S01]  /*15550*/  FMUL.FTZ R50, R50, UR8 ;  /* 0x0000000832327c20 */ /* 0x000fe20008410000 */
[----:B------:R-:W-:Y:S01]  /*15560*/  ISETP.GT.AND P3, PT, R8, 0x10, PT ;  /* 0x000000100800780c */ /* 0x000fe20003f64270 */
[----:B------:R-:W-:Y:S01]  /*15570*/  FMUL.FTZ R41, R41, UR8 ;  /* 0x0000000829297c20 */ /* 0x000fe20008410000 */
[----:B------:R-:W-:Y:S01]  /*15580*/  FMUL.FTZ R44, R44, UR8 ;  /* 0x000000082c2c7c20 */ /* 0x000fe20008410000 */
[----:B------:R-:W-:Y:S01]  /*15590*/  FMUL.FTZ R54, R54, UR8 ;  /* 0x0000000836367c20 */ /* 0x000fe20008410000 */
[----:B------:R-:W-:Y:S01]  /*155a0*/  FMUL.FTZ R45, R45, UR8 ;  /* 0x000000082d2d7c20 */ /* 0x000fe20008410000 */
[----:B------:R-:W-:Y:S01]  /*155b0*/  FMUL.FTZ R43, R43, UR8 ;  /* 0x000000082b2b7c20 */ /* 0x000fe20008410000 */
[----:B------:R-:W-:Y:S01]  /*155c0*/  FMUL.FTZ R32, R32, UR8 ;  /* 0x0000000820207c20 */ /* 0x000fe20008410000 */
[----:B--2---:R-:W-:Y:S01]  /*155d0*/  FSEL R51, R56, -INF , P6 ;  /* 0xff80000038337808 */ /* 0x004fe20003000000 */
[----:B------:R-:W2:Y:S01]  /*155e0*/  MUFU.TANH R7, R62 ;  /* 0x0000003e00077308 */ /* 0x000ea20000002400 */
[----:B------:R-:W-:Y:S01]  /*155f0*/  FMUL.FTZ R42, R42, UR8 ;  /* 0x000000082a2a7c20 */ /* 0x000fe20008410000 */
[----:B------:R-:W-:Y:S01]  /*15600*/  FMUL.FTZ R33, R33, UR8 ;  /* 0x0000000821217c20 */ /* 0x000fe20008410000 */
[----:B------:R-:W-:Y:S01]  /*15610*/  FMNMX.FTZ R12, R51, R57, !PT ;  /* 0x00000039330c7209 */ /* 0x000fe20007810000 */
[----:B------:R-:W-:Y:S01]  /*15620*/  FMUL.FTZ R46, R46, UR8 ;  /* 0x000000082e2e7c20 */ /* 0x000fe20008410000 */
[----:B------:R-:W-:Y:S01]  /*15630*/  FMUL.FTZ R47, R47, UR8 ;  /* 0x000000082f2f7c20 */ /* 0x000fe20008410000 */
[----:B------:R-:W-:Y:S01]  /*15640*/  FMUL.FTZ R36, R36, UR8 ;  /* 0x0000000824247c20 */ /* 0x000fe20008410000 */
[----:B------:R-:W-:Y:S01]  /*15650*/  FMUL.FTZ R37, R37, UR8 ;  /* 0x0000000825257c20 */ /* 0x000fe20008410000 */
[----:B------:R-:W2:Y:S01]  /*15660*/  MUFU.TANH R52, R52 ;  /* 0x0000003400347308 */ /* 0x000ea20000002400 */
[----:B------:R-:W-:Y:S01]  /*15670*/  FSEL R61, R61, -INF , P2 ;  /* 0xff8000003d3d7808 */ /* 0x000fe20001000000 */
[----:B------:R-:W-:Y:S01]  /*15680*/  FMUL.FTZ R34, R34, UR8 ;  /* 0x0000000822227c20 */ /* 0x000fe20008410000 */
[----:B------:R-:W-:Y:S01]  /*15690*/  FMUL.FTZ R35, R35, UR8 ;  /* 0x0000000823237c20 */ /* 0x000fe20008410000 */
[----:B------:R-:W-:Y:S01]  /*156a0*/  FMUL.FTZ R38, R38, UR8 ;  /* 0x0000000826267c20 */ /* 0x000fe20008410000 */
[----:B------:R-:W-:-:S03]  /*156b0*/  ULDC UR4, c[0x0][0x988] ;  /* 0x0002620000047ab9 */ /* 0x000fc60000000800 */
[----:B------:R4:W-:Y:S01]  /*156c0*/  MUFU.TANH R21, R55 ;  /* 0x0000003700157308 */ /* 0x0009e20000002400 */
[----:B---3--:R-:W-:Y:S02]  /*156d0*/  FSEL R3, R58, -INF , P6 ;  /* 0xff8000003a037808 */ /* 0x008fe40003000000 */
[----:B----4-:R-:W-:-:S05]  /*156e0*/  FSEL R55, R60, -INF , P4 ;  /* 0xff8000003c377808 */ /* 0x010fca0002000000 */
[----:B------:R3:W4:Y:S01]  /*156f0*/  MUFU.TANH R9, R63 ;  /* 0x0000003f00097308 */ /* 0x0007220000002400 */
[----:B------:R-:W-:-:S07]  /*15700*/  FMNMX.FTZ R12, R55, R12, !PT ;  /* 0x0000000c370c7209 */ /* 0x000fce0007810000 */
[----:B------:R-:W4:Y:S01]  /*15710*/  MUFU.TANH R53, R53 ;  /* 0x0000003500357308 */ /* 0x000f220000002400 */
[----:B------:R-:W-:Y:S02]  /*15720*/  ISETP.GT.AND P6, PT, R8, 0x11, PT ;  /* 0x000000110800780c */ /* 0x000fe40003fc4270 */
[----:B------:R-:W-:Y:S02]  /*15730*/  FSEL R59, R48, -INF , P3 ;  /* 0xff800000303b7808 */ /* 0x000fe40001800000 */
[----:B------:R-:W-:-:S03]  /*15740*/  FMNMX.FTZ R12, R61, R12, !PT ;  /* 0x0000000c3d0c7209 */ /* 0x000fc60007810000 */
[----:B------:R-:W4:Y:S01]  /*15750*/  MUFU.TANH R11, R50 ;  /* 0x00000032000b7308 */ /* 0x000f220000002400 */
[----:B-1----:R-:W-:Y:S02]  /*15760*/  FSEL R6, R6, -INF , P5 ;  /* 0xff80000006067808 */ /* 0x002fe40002800000 */
[----:B------:R-:W-:-:S05]  /*15770*/  ISETP.GT.AND P5, PT, R8, 0x18, PT ;  /* 0x000000180800780c */ /* 0x000fca0003fa4270 */
[----:B------:R-:W1:Y:S01]  /*15780*/  MUFU.TANH R40, R40 ;  /* 0x0000002800287308 */ /* 0x000e620000002400 */
[----:B0-----:R-:W-:Y:S02]  /*15790*/  FSEL R49, R49, -INF , P6 ;  /* 0xff80000031317808 */ /* 0x001fe40003000000 */
[----:B------:R-:W-:-:S05]  /*157a0*/  FMNMX.FTZ R12, R59, R12, !PT ;  /* 0x0000000c3b0c7209 */ /* 0x000fca0007810000 */
[----:B------:R-:W0:Y:S01]  /*157b0*/  MUFU.TANH R41, R41 ;  /* 0x0000002900297308 */ /* 0x000e220000002400 */
[----:B--2---:R-:W-:Y:S02]  /*157c0*/  FSEL R7, R7, -INF , P4 ;  /* 0xff80000007077808 */ /* 0x004fe40002000000 */
[----:B------:R-:W-:Y:S02]  /*157d0*/  ISETP.GT.AND P4, PT, R8, 0x19, PT ;  /* 0x000000190800780c */ /* 0x000fe40003f84270 */
[----:B---3--:R-:W-:-:S03]  /*157e0*/  FSEL R63, R52, -INF , P5 ;  /* 0xff800000343f7808 */ /* 0x008fc60002800000 */
[----:B------:R-:W2:Y:S01]  /*157f0*/  MUFU.TANH R15, R54 ;  /* 0x00000036000f7308 */ /* 0x000ea20000002400 */
[----:B------:R-:W-:Y:S02]  /*15800*/  FMNMX.FTZ R12, R49, R12, !PT ;  /* 0x0000000c310c7209 */ /* 0x000fe40007810000 */
[----:B----4-:R-:W-:-:S05]  /*15810*/  FSEL R9, R9, -INF , P2 ;  /* 0xff80000009097808 */ /* 0x010fca0001000000 */
[----:B------:R-:W3:Y:S01]  /*15820*/  MUFU.TANH R44, R44 ;  /* 0x0000002c002c7308 */ /* 0x000ee20000002400 */
[----:B------:R-:W-:Y:S02]  /*15830*/  ISETP.GT.AND P2, PT, R8, 0x20, PT ;  /* 0x000000200800780c */ /* 0x000fe40003f44270 */
[----:B------:R-:W-:Y:S02]  /*15840*/  FSEL R53, R53, -INF , P4 ;  /* 0xff80000035357808 */ /* 0x000fe40002000000 */
[----:B------:R-:W-:-:S03]  /*15850*/  FMNMX.FTZ R12, R63, R12, !PT ;  /* 0x0000000c3f0c7209 */ /* 0x000fc60007810000 */
[----:B------:R-:W4:Y:S01]  /*15860*/  MUFU.TANH R45, R45 ;  /* 0x0000002d002d7308 */ /* 0x000f220000002400 */
[----:B------:R-:W-:Y:S02]  /*15870*/  FSEL R11, R11, -INF , P3 ;  /* 0xff8000000b0b7808 */ /* 0x000fe40001800000 */
[----:B------:R-:W-:Y:S02]  /*15880*/  ISETP.GT.AND P3, PT, R8, 0x21, PT ;  /* 0x000000210800780c */ /* 0x000fe40003f64270 */
[----:B-1----:R-:W-:-:S03]  /*15890*/  FSEL R65, R40, -INF , P2 ;  /* 0xff80000028417808 */ /* 0x002fc60001000000 */
[----:B------:R-:W-:Y:S01]  /*158a0*/  MUFU.TANH R43, R43 ;  /* 0x0000002b002b7308 */ /* 0x000fe20000002400 */
[----:B------:R-:W-:Y:S02]  /*158b0*/  FMNMX.FTZ R12, R53, R12, !PT ;  /* 0x0000000c350c7209 */ /* 0x000fe40007810000 */
[----:B------:R-:W-:-:S05]  /*158c0*/  FSEL R13, R13, -INF , P6 ;  /* 0xff8000000d0d7808 */ /* 0x000fca0003000000 */
[----:B------:R-:W1:Y:S01]  /*158d0*/  MUFU.TANH R32, R32 ;  /* 0x0000002000207308 */ /* 0x000e620000002400 */
[----:B------:R-:W-:Y:S02]  /*158e0*/  ISETP.GT.AND P6, PT, R8, 0x28, PT ;  /* 0x000000280800780c */ /* 0x000fe40003fc4270 */
[----:B0-----:R-:W-:Y:S02]  /*158f0*/  FSEL R67, R41, -INF , P3 ;  /* 0xff80000029437808 */ /* 0x001fe40001800000 */
[----:B------:R-:W-:-:S03]  /*15900*/  FMNMX.FTZ R12, R65, R12, !PT ;  /* 0x0000000c410c7209 */ /* 0x000fc60007810000 */
[----:B------:R-:W0:Y:S01]  /*15910*/  MUFU.TANH R42, R42 ;  /* 0x0000002a002a7308 */ /* 0x000e220000002400 */
[----:B--2---:R-:W-:Y:S01]  /*15920*/  FSEL R15, R15, -INF , P5 ;  /* 0xff8000000f0f7808 */ /* 0x004fe20002800000 */
[----:B------:R-:W-:-:S06]  /*15930*/  WARPGROUP.DEPBAR.LE gsb0, 0x0 ;  /* 0x00008000000079c5 */ /* 0x000fcc0000010000 */
[----:B------:R0:W2:Y:S01]  /*15940*/  MUFU.TANH R2, R33 ;  /* 0x0000002100027308 */ /* 0x0000a20000002400 */
[----:B------:R-:W-:Y:S01]  /*15950*/  ISETP.GT.AND P5, PT, R8, 0x29, PT ;  /* 0x000000290800780c */ /* 0x000fe20003fa4270 */
[----:B------:R-:W-:Y:S01]  /*15960*/  FMUL.FTZ R24, R24, UR8 ;  /* 0x0000000818187c20 */ /* 0x000fe20008410000 */
[----:B---3--:R-:W-:Y:S02]  /*15970*/  FSEL R69, R44, -INF , P6 ;  /* 0xff8000002c457808 */ /* 0x008fe40003000000 */
[----:B------:R-:W-:-:S03]  /*15980*/  FMNMX.FTZ R12, R67, R12, !PT ;  /* 0x0000000c430c7209 */ /* 0x000fc60007810000 */
[----:B------:R-:W3:Y:S01]  /*15990*/  MUFU.TANH R46, R46 ;  /* 0x0000002e002e7308 */ /* 0x000ee20000002400 */
[----:B------:R-:W-:-:S07]  /*159a0*/  FSEL R21, R21, -INF , P4 ;  /* 0xff80000015157808 */ /* 0x000fce0002000000 */
[----:B------:R-:W3:Y:S01]  /*159b0*/  MUFU.TANH R47, R47 ;  /* 0x0000002f002f7308 */ /* 0x000ee20000002400 */
[----:B------:R-:W-:Y:S01]  /*159c0*/  ISETP.GT.AND P4, PT, R8, 0x30, PT ;  /* 0x000000300800780c */ /* 0x000fe20003f84270 */
[----:B------:R-:W-:Y:S01]  /*159d0*/  FMUL.FTZ R5, R25, UR8 ;  /* 0x0000000819057c20 */ /* 0x000fe20008410000 */
[----:B----4-:R-:W-:-:S05]  /*159e0*/  FSEL R45, R45, -INF , P5 ;  /* 0xff8000002d2d7808 */ /* 0x010fca0002800000 */
[----:B------:R-:W4:Y:S01]  /*159f0*/  MUFU.TANH R36, R36 ;  /* 0x0000002400247308 */ /* 0x000f220000002400 */
[----:B------:R-:W-:Y:S01]  /*15a00*/  FMNMX.FTZ R12, R69, R12, !PT ;  /* 0x0000000c450c7209 */ /* 0x000fe20007810000 */
[----:B------:R-:W-:Y:S01]  /*15a10*/  FMUL.FTZ R28, R28, UR8 ;  /* 0x000000081c1c7c20 */ /* 0x000fe20008410000 */
[----:B-1----:R-:W-:-:S05]  /*15a20*/  FSEL R71, R32, -INF , P4 ;  /* 0xff80000020477808 */ /* 0x002fca0002000000 */
[----:B------:R-:W1:Y:S01]  /*15a30*/  MUFU.TANH R37, R37 ;  /* 0x0000002500257308 */ /* 0x000e620000002400 */
[----:B------:R-:W-:Y:S02]  /*15a40*/  FMNMX.FTZ R12, R45, R12, !PT ;  /* 0x0000000c2d0c7209 */ /* 0x000fe40007810000 */
[----:B0-----:R-:W-:-:S05]  /*15a50*/  FSEL R33, R42, -INF , P2 ;  /* 0xff8000002a217808 */ /* 0x001fca0001000000 */
[----:B------:R-:W0:Y:S01]  /*15a60*/  MUFU.TANH R34, R34 ;  /* 0x0000002200227308 */ /* 0x000e220000002400 */
[----:B------:R-:W-:-:S07]  /*15a70*/  ISETP.GT.AND P2, PT, R8, 0x38, PT ;  /* 0x000000380800780c */ /* 0x000fce0003f44270 */
[----:B------:R2:W-:Y:S01]  /*15a80*/  MUFU.TANH R4, R35 ;  /* 0x0000002300047308 */ /* 0x0005e20000002400 */
[----:B------:R-:W-:-:S07]  /*15a90*/  FMNMX.FTZ R12, R71, R12, !PT ;  /* 0x0000000c470c7209 */ /* 0x000fce0007810000 */
[----:B------:R-:W0:Y:S01]  /*15aa0*/  MUFU.TANH R24, R24 ;  /* 0x0000001800187308 */ /* 0x000e220000002400 */
[----:B--2---:R-:W-:Y:S02]  /*15ab0*/  FSEL R35, R43, -INF , P3 ;  /* 0xff8000002b237808 */ /* 0x004fe40001800000 */
[----:B------:R-:W-:-:S04]  /*15ac0*/  ISETP.GT.AND P3, PT, R8, 0x31, PT ;  /* 0x000000310800780c */ /* 0x000fc80003f64270 */
[----:B------:R-:W-:Y:S01]  /*15ad0*/  FSEL R73, R2, -INF , P3 ;  /* 0xff80000002497808 */ /* 0x000fe20001800000 */
[----:B------:R-:W2:Y:S01]  /*15ae0*/  MUFU.TANH R5, R5 ;  /* 0x0000000500057308 */ /* 0x000ea20000002400 */
[----:B------:R-:W-:Y:S01]  /*15af0*/  FMUL.FTZ R2, R29, UR8 ;  /* 0x000000081d027c20 */ /* 0x000fe20008410000 */
[----:B---3--:R-:W-:Y:S02]  /*15b00*/  FSEL R25, R46, -INF , P6 ;  /* 0xff8000002e197808 */ /* 0x008fe40003000000 */
[----:B------:R-:W-:Y:S02]  /*15b10*/  FSEL R29, R47, -INF , P5 ;  /* 0xff8000002f1d7808 */ /* 0x000fe40002800000 */
[----:B------:R-:W-:Y:S02]  /*15b20*/  ISETP.GT.AND P6, PT, R8, 0x39, PT ;  /* 0x000000390800780c */ /* 0x000fe40003fc4270 */
[----:B------:R-:W3:Y:S01]  /*15b30*/  MUFU.TANH R38, R38 ;  /* 0x0000002600267308 */ /* 0x000ee20000002400 */
[----:B----4-:R-:W-:-:S02]  /*15b40*/  FSEL R47, R36, -INF , P2 ;  /* 0xff800000242f7808 */ /* 0x010fc40001000000 */
[----:B------:R-:W-:-:S05]  /*15b50*/  FMNMX.FTZ R12, R73, R12, !PT ;  /* 0x0000000c490c7209 */ /* 0x000fca0007810000 */
[----:B------:R-:W4:Y:S01]  /*15b60*/  MUFU.TANH R28, R28 ;  /* 0x0000001c001c7308 */ /* 0x000f220000002400 */
[----:B------:R-:W-:Y:S02]  /*15b70*/  ISETP.GT.AND P5, PT, R8, 0x40, PT ;  /* 0x000000400800780c */ /* 0x000fe40003fa4270 */
[----:B-1----:R-:W-:Y:S02]  /*15b80*/  FSEL R75, R37, -INF , P6 ;  /* 0xff800000254b7808 */ /* 0x002fe40003000000 */
[----:B------:R-:W-:-:S03]  /*15b90*/  FMNMX.FTZ R12, R47, R12, !PT ;  /* 0x0000000c2f0c7209 */ /* 0x000fc60007810000 */
[----:B------:R-:W1:Y:S01]  /*15ba0*/  MUFU.TANH R2, R2 ;  /* 0x0000000200027308 */ /* 0x000e620000002400 */
[----:B0-----:R-:W-:Y:S02]  /*15bb0*/  FSEL R37, R34, -INF , P4 ;  /* 0xff80000022257808 */ /* 0x001fe40002000000 */
[----:B------:R-:W-:Y:S02]  /*15bc0*/  ISETP.GT.AND P4, PT, R8, 0x41, PT ;  /* 0x000000410800780c */ /* 0x000fe40003f84270 */
[----:B------:R-:W-:Y:S02]  /*15bd0*/  FSEL R77, R24, -INF , P5 ;  /* 0xff800000184d7808 */ /* 0x000fe40002800000 */
[----:B------:R-:W-:Y:S02]  /*15be0*/  FMNMX.FTZ R12, R75, R12, !PT ;  /* 0x0000000c4b0c7209 */ /* 0x000fe40007810000 */
[----:B------:R-:W-:Y:S02]  /*15bf0*/  FSEL R41, R4, -INF , P3 ;  /* 0xff80000004297808 */ /* 0x000fe40001800000 */
[----:B------:R-:W-:-:S02]  /*15c00*/  ISETP.GT.AND P3, PT, R8, 0x48, PT ;  /* 0x000000480800780c */ /* 0x000fc40003f64270 */
[----:B--2---:R-:W-:Y:S02]  /*15c10*/  FSEL R79, R5, -INF , P4 ;  /* 0xff800000054f7808 */ /* 0x004fe40002000000 */
[----:B------:R-:W-:Y:S02]  /*15c20*/  FMNMX.FTZ R12, R77, R12, !PT ;  /* 0x0000000c4d0c7209 */ /* 0x000fe40007810000 */
[----:B---3--:R-:W-:Y:S02]  /*15c30*/  FSEL R43, R38, -INF , P2 ;  /* 0xff800000262b7808 */ /* 0x008fe40001000000 */
[----:B------:R-:W-:Y:S02]  /*15c40*/  ISETP.GT.AND P2, PT, R8, 0x49, PT ;  /* 0x000000490800780c */ /* 0x000fe40003f44270 */
[----:B----4-:R-:W-:Y:S02]  /*15c50*/  FSEL R81, R28, -INF , P3 ;  /* 0xff8000001c517808 */ /* 0x010fe40001800000 */
[----:B------:R-:W-:-:S02]  /*15c60*/  FMNMX.FTZ R12, R79, R12, !PT ;  /* 0x0000000c4f0c7209 */ /* 0x000fc40007810000 */
[----:B-1----:R-:W-:Y:S02]  /*15c70*/  FSEL R83, R2, -INF , P2 ;  /* 0xff80000002537808 */ /* 0x002fe40001000000 */
[----:B------:R-:W-:-:S04]  /*15c80*/  FMNMX.FTZ R12, R81, R12, !PT ;  /* 0x0000000c510c7209 */ /* 0x000fc80007810000 */
[----:B------:R-:W-:-:S05]  /*15c90*/  FMNMX.FTZ R12, R83, R12, !PT ;  /* 0x0000000c530c7209 */ /* 0x000fca0007810000 */
[----:B------:R-:W0:Y:S02]  /*15ca0*/  SHFL.BFLY PT, R5, R12, 0x2, 0x1f ;  /* 0x0c401f000c057f89 */ /* 0x000e2400000e0000 */
[----:B0-----:R-:W-:-:S05]  /*15cb0*/  FMNMX.FTZ R4, R12, R5, !PT ;  /* 0x000000050c047209 */ /* 0x001fca0007810000 */
[----:B------:R-:W0:Y:S01]  /*15cc0*/  SHFL.BFLY PT, R5, R4, 0x1, 0x1f ;  /* 0x0c201f0004057f89 */ /* 0x000e2200000e0000 */
[----:B------:R-:W-:Y:S01]  /*15cd0*/  IMAD.U32 R2, RZ, RZ, UR4 ;  /* 0x00000004ff027e24 */ /* 0x000fe2000f8e00ff */
[----:B0-----:R-:W-:-:S04]  /*15ce0*/  FMNMX.FTZ R5, R4, R5, !PT ;  /* 0x0000000504057209 */ /* 0x001fc80007810000 */
[C---:B------:R-:W-:Y:S01]  /*15cf0*/  FSETP.NEU.FTZ.AND P0, PT, R5.reuse, -INF , PT ;  /* 0xff8000000500780b */ /* 0x040fe20003f1d000 */
[----:B------:R-:W-:-:S05]  /*15d00*/  FMUL.FTZ R8, R5, R2 ;  /* 0x0000000205087220 */ /* 0x000fca0000410000 */
[----:B------:R-:W-:Y:S02]  /*15d10*/  FSEL R14, R8, RZ, P0 ;  /* 0x000000ff080e7208 */ /* 0x000fe40000000000 */
[----:B------:R-:W-:-:S04]  /*15d20*/  FMNMX.FTZ R8, R3, R6, !PT ;  /* 0x0000000603087209 */ /* 0x000fc80007810000 */
[----:B------:R-:W-:-:S04]  /*15d30*/  FMNMX.FTZ R8, R7, R8, !PT ;  /* 0x0000000807087209 */ /* 0x000fc80007810000 */
[----:B------:R-:W-:-:S04]  /*15d40*/  FMNMX.FTZ R8, R9, R8, !PT ;  /* 0x0000000809087209 */ /* 0x000fc80007810000 */
[----:B------:R-:W-:Y:S02]  /*15d50*/  FMNMX.FTZ R8, R11, R8, !PT ;  /* 0x000000080b087209 */ /* 0x000fe40007810000 */
[----:B------:R-:W-:Y:S02]  /*15d60*/  ISETP.NE.AND P0, PT, R10, RZ, PT ;  /* 0x000000ff0a00720c */ /* 0x000fe40003f05270 */
[----:B------:R-:W-:-:S04]  /*15d70*/  FMNMX.FTZ R10, R13, R8, !PT ;  /* 0x000000080d0a7209 */ /* 0x000fc80007810000 */
[----:B------:R-:W-:-:S04]  /*15d80*/  FMNMX.FTZ R10, R15, R10, !PT ;  /* 0x0000000a0f0a7209 */ /* 0x000fc80007810000 */
[----:B------:R-:W-:Y:S01]  /*15d90*/  FMNMX.FTZ R10, R21, R10, !PT ;  /* 0x0000000a150a7209 */ /* 0x000fe20007810000 */
[----:B------:R-:W-:-:S03]  /*15da0*/  FMUL.FTZ R39, R39, UR8 ;  /* 0x0000000827277c20 */ /* 0x000fc60008410000 */
[----:B------:R-:W-:Y:S01]  /*15db0*/  FMNMX.FTZ R10, R33, R10, !PT ;  /* 0x0000000a210a7209 */ /* 0x000fe20007810000 */
[----:B------:R-:W-:-:S03]  /*15dc0*/  FMUL.FTZ R26, R26, UR8 ;  /* 0x000000081a1a7c20 */ /* 0x000fc60008410000 */
[----:B------:R-:W-:Y:S01]  /*15dd0*/  FMNMX.FTZ R10, R35, R10, !PT ;  /* 0x0000000a230a7209 */ /* 0x000fe20007810000 */
[----:B------:R-:W0:Y:S03]  /*15de0*/  MUFU.TANH R39, R39 ;  /* 0x0000002700277308 */ /* 0x000e260000002400 */
[----:B------:R-:W-:Y:S01]  /*15df0*/  FMNMX.FTZ R10, R25, R10, !PT ;  /* 0x0000000a190a7209 */ /* 0x000fe20007810000 */
[----:B------:R-:W-:Y:S01]  /*15e00*/  FMUL.FTZ R27, R27, UR8 ;  /* 0x000000081b1b7c20 */ /* 0x000fe20008410000 */
[----:B------:R-:W-:Y:S02]  /*15e10*/  FMUL.FTZ R30, R30, UR8 ;  /* 0x000000081e1e7c20 */ /* 0x000fe40008410000 */
[----:B------:R-:W-:Y:S01]  /*15e20*/  FMNMX.FTZ R10, R29, R10, !PT ;  /* 0x0000000a1d0a7209 */ /* 0x000fe20007810000 */
[----:B------:R-:W1:Y:S03]  /*15e30*/  MUFU.TANH R26, R26 ;  /* 0x0000001a001a7308 */ /* 0x000e660000002400 */
[----:B------:R-:W-:Y:S01]  /*15e40*/  FMNMX.FTZ R10, R37, R10, !PT ;  /* 0x0000000a250a7209 */ /* 0x000fe20007810000 */
[----:B------:R-:W-:-:S04]  /*15e50*/  FMUL.FTZ R31, R31, UR8 ;  /* 0x000000081f1f7c20 */ /* 0x000fc80008410000 */
[----:B------:R-:W2:Y:S01]  /*15e60*/  MUFU.TANH R4, R27 ;  /* 0x0000001b00047308 */ /* 0x000ea20000002400 */
[----:B------:R-:W-:Y:S02]  /*15e70*/  FMNMX.FTZ R10, R41, R10, !PT ;  /* 0x0000000a290a7209 */ /* 0x000fe40007810000 */
[----:B0-----:R-:W-:-:S05]  /*15e80*/  FSEL R39, R39, -INF , P6 ;  /* 0xff80000027277808 */ /* 0x001fca0003000000 */
[----:B------:R-:W0:Y:S01]  /*15e90*/  MUFU.TANH R30, R30 ;  /* 0x0000001e001e7308 */ /* 0x000e220000002400 */
[----:B------:R-:W-:Y:S01]  /*15ea0*/  FMNMX.FTZ R10, R43, R10, !PT ;  /* 0x0000000a2b0a7209 */ /* 0x000fe20007810000 */
[----:B------:R-:W-:Y:S01]  /*15eb0*/  FFMA.FTZ R208, R51, R2, -R14 ;  /* 0x0000000233d07223 */ /* 0x000fe2000001080e */
[----:B-1----:R-:W-:-:S05]  /*15ec0*/  FSEL R51, R26, -INF , P5 ;  /* 0xff8000001a337808 */ /* 0x002fca0002800000 */
[----:B------:R-:W1:Y:S01]  /*15ed0*/  MUFU.TANH R8, R31 ;  /* 0x0000001f00087308 */ /* 0x000e620000002400 */
[----:B------:R-:W-:Y:S01]  /*15ee0*/  FMNMX.FTZ R10, R39, R10, !PT ;  /* 0x0000000a270a7209 */ /* 0x000fe20007810000 */
[--C-:B------:R-:W-:Y:S01]  /*15ef0*/  FFMA.FTZ R210, R55, R2, -R14.reuse ;  /* 0x0000000237d27223 */ /* 0x100fe2000001080e */
[----:B--2---:R-:W-:Y:S02]  /*15f00*/  FSEL R55, R4, -INF , P4 ;  /* 0xff80000004377808 */ /* 0x004fe40002000000 */
[----:B------:R-:W-:Y:S01]  /*15f10*/  FMNMX.FTZ R10, R51, R10, !PT ;  /* 0x0000000a330a7209 */ /* 0x000fe20007810000 */
[--C-:B------:R-:W-:Y:S01]  /*15f20*/  FFMA.FTZ R27, R57, R2, -R14.reuse ;  /* 0x00000002391b7223 */ /* 0x100fe2000001080e */
[----:B0-----:R-:W-:Y:S02]  /*15f30*/  FSEL R57, R30, -INF , P3 ;  /* 0xff8000001e397808 */ /* 0x001fe40001800000 */
[----:B------:R-:W-:Y:S01]  /*15f40*/  FMNMX.FTZ R10, R55, R10, !PT ;  /* 0x0000000a370a7209 */ /* 0x000fe20007810000 */
[----:B------:R-:W-:-:S03]  /*15f50*/  FFMA.FTZ R4, R49, R2, -R14 ;  /* 0x0000000231047223 */ /* 0x000fc6000001080e */
[----:B------:R-:W-:Y:S02]  /*15f60*/  FMNMX.FTZ R10, R57, R10, !PT ;  /* 0x0000000a390a7209 */ /* 0x000fe40007810000 */
[----:B-1----:R-:W-:-:S04]  /*15f70*/  FSEL R49, R8, -INF , P2 ;  /* 0xff80000008317808 */ /* 0x002fc80001000000 */
[----:B------:R-:W-:Y:S01]  /*15f80*/  FMNMX.FTZ R10, R49, R10, !PT ;  /* 0x0000000a310a7209 */ /* 0x000fe20007810000 */
[----:B------:R-:W-:-:S04]  /*15f90*/  FFMA.FTZ R8, R53, R2, -R14 ;  /* 0x0000000235087223 */ /* 0x000fc8000001080e */
[----:B------:R-:W0:Y:S01]  /*15fa0*/  SHFL.BFLY PT, R53, R10, 0x2, 0x1f ;  /* 0x0c401f000a357f89 */ /* 0x000e2200000e0000 */
[----:B------:R1:W-:Y:S01]  /*15fb0*/  MUFU.EX2 R204, R4 ;  /* 0x0000000400cc7308 */ /* 0x0003e20000000800 */
[----:B0-----:R-:W-:-:S05]  /*15fc0*/  FMNMX.FTZ R53, R10, R53, !PT ;  /* 0x000000350a357209 */ /* 0x001fca0007810000 */
[----:B-1----:R-:W0:Y:S02]  /*15fd0*/  SHFL.BFLY PT, R4, R53, 0x1, 0x1f ;  /* 0x0c201f0035047f89 */ /* 0x002e2400000e0000 */
[----:B------:R-:W-:Y:S01]  /*15fe0*/  MUFU.EX2 R208, R208 ;  /* 0x000000d000d07308 */ /* 0x000fe20000000800 */
[-CC-:B------:R-:W-:Y:S01]  /*15ff0*/  FFMA.FTZ R31, R61, R2.reuse, -R14.reuse ;  /* 0x000000023d1f7223 */ /* 0x180fe2000001080e */
[----:B------:R-:W-:-:S06]  /*16000*/  FFMA.FTZ R59, R59, R2, -R14 ;  /* 0x000000023b3b7223 */ /* 0x000fcc000001080e */
[----:B------:R-:W1:Y:S01]  /*16010*/  MUFU.EX2 R27, R27 ;  /* 0x0000001b001b7308 */ /* 0x000e620000000800 */
[----:B0-----:R-:W-:-:S04]  /*16020*/  FMNMX.FTZ R4, R53, R4, !PT ;  /* 0x0000000435047209 */ /* 0x001fc80007810000 */
[C---:B------:R-:W-:Y:S01]  /*16030*/  FSETP.NEU.FTZ.AND P2, PT, R4.reuse, -INF , PT ;  /* 0xff8000000400780b */ /* 0x040fe20003f5d000 */
[----:B------:R-:W-:Y:S02]  /*16040*/  FMUL.FTZ R10, R4, R2 ;  /* 0x00000002040a7220 */ /* 0x000fe40000410000 */
[----:B------:R-:W0:Y:S03]  /*16050*/  MUFU.EX2 R210, R210 ;  /* 0x000000d200d27308 */ /* 0x000e260000000800 */
[----:B------:R-:W-:-:S05]  /*16060*/  FSEL R10, R10, RZ, P2 ;  /* 0x000000ff0a0a7208 */ /* 0x000fca0001000000 */
[----:B------:R-:W2:Y:S01]  /*16070*/  MUFU.EX2 R31, R31 ;  /* 0x0000001f001f7308 */ /* 0x000ea20000000800 */
[-CC-:B------:R-:W-:Y:S01]  /*16080*/  FFMA.FTZ R3, R3, R2.reuse, -R10.reuse ;  /* 0x0000000203037223 */ /* 0x180fe2000001080a */
[-CC-:B------:R-:W-:Y:S01]  /*16090*/  FFMA.FTZ R6, R6, R2.reuse, -R10.reuse ;  /* 0x0000000206067223 */ /* 0x180fe2000001080a */
[-CC-:B------:R-:W-:Y:S01]  /*160a0*/  FFMA.FTZ R7, R7, R2.reuse, -R10.reuse ;  /* 0x0000000207077223 */ /* 0x180fe2000001080a */
[-C--:B------:R-:W-:Y:S01]  /*160b0*/  FFMA.FTZ R9, R9, R2.reuse, -R10 ;  /* 0x0000000209097223 */ /* 0x080fe2000001080a */
[----:B------:R-:W-:-:S03]  /*160c0*/  FFMA.FTZ R63, R63, R2, -R14 ;  /* 0x000000023f3f7223 */ /* 0x000fc6000001080e */
[----:B------:R-:W3:Y:S01]  /*160d0*/  MUFU.EX2 R59, R59 ;  /* 0x0000003b003b7308 */ /* 0x000ee20000000800 */
[----:B------:R-:W-:-:S07]  /*160e0*/  FFMA.FTZ R11, R11, R2, -R10 ;  /* 0x000000020b0b7223 */ /* 0x000fce000001080a */
[----:B------:R-:W-:Y:S08]  /*160f0*/  MUFU.EX2 R3, R3 ;  /* 0x0000000300037308 */ /* 0x000ff00000000800 */
[----:B------:R-:W4:Y:S01]  /*16100*/  MUFU.EX2 R6, R6 ;  /* 0x0000000600067308 */ /* 0x000f220000000800 */
[----:B------:R-:W-:-:S07]  /*16110*/  FFMA.FTZ R65, R65, R2, -R14 ;  /* 0x0000000241417223 */ /* 0x000fce000001080e */
[----:B------:R1:W-:Y:S08]  /*16120*/  MUFU.EX2 R12, R9 ;  /* 0x00000009000c7308 */ /* 0x0003f00000000800 */
[----:B------:R-:W4:Y:S01]  /*16130*/  MUFU.EX2 R7, R7 ;  /* 0x0000000700077308 */ /* 0x000f220000000800 */
[----:B-1----:R-:W-:-:S04]  /*16140*/  FADD.FTZ R9, R208, R27 ;  /* 0x0000001bd0097221 */ /* 0x002fc80000010000 */
[----:B0-----:R-:W-:-:S03]  /*16150*/  FADD.FTZ R30, R210, R9 ;  /* 0x00000009d21e7221 */ /* 0x001fc60000010000 */
[----:B------:R-:W0:Y:S01]  /*16160*/  MUFU.EX2 R63, R63 ;  /* 0x0000003f003f7308 */ /* 0x000e220000000800 */
[-C--:B------:R-:W-:Y:S01]  /*16170*/  FFMA.FTZ R13, R13, R2.reuse, -R10 ;  /* 0x000000020d0d7223 */ /* 0x080fe2000001080a */
[----:B--2---:R-:W-:Y:S01]  /*16180*/  FADD.FTZ R30, R31, R30 ;  /* 0x0000001e1f1e7221 */ /* 0x004fe20000010000 */
[----:B------:R-:W-:-:S05]  /*16190*/  FFMA.FTZ R67, R67, R2, -R14 ;  /* 0x0000000243437223 */ /* 0x000fca000001080e */
[----:B------:R-:W1:Y:S01]  /*161a0*/  MUFU.EX2 R8, R8 ;  /* 0x0000000800087308 */ /* 0x000e620000000800 */
[-C--:B------:R-:W-:Y:S01]  /*161b0*/  FFMA.FTZ R15, R15, R2.reuse, -R10 ;  /* 0x000000020f0f7223 */ /* 0x080fe2000001080a */
[----:B---3--:R-:W-:Y:S01]  /*161c0*/  FADD.FTZ R9, R59, R30 ;  /* 0x0000001e3b097221 */ /* 0x008fe20000010000 */
[----:B------:R-:W-:-:S05]  /*161d0*/  FFMA.FTZ R69, R69, R2, -R14 ;  /* 0x0000000245457223 */ /* 0x000fca000001080e */
[----:B------:R-:W2:Y:S01]  /*161e0*/  MUFU.EX2 R11, R11 ;  /* 0x0000000b000b7308 */ /* 0x000ea20000000800 */
[----:B----4-:R-:W-:Y:S01]  /*161f0*/  FADD.FTZ R30, R3, R6 ;  /* 0x00000006031e7221 */ /* 0x010fe20000010000 */
[----:B------:R-:W-:Y:S01]  /*16200*/  FFMA.FTZ R21, R21, R2, -R10 ;  /* 0x0000000215157223 */ /* 0x000fe2000001080a */
[----:B------:R-:W-:-:S05]  /*16210*/  FADD.FTZ R32, R204, R9 ;  /* 0x00000009cc207221 */ /* 0x000fca0000010000 */
[----:B------:R-:W3:Y:S01]  /*16220*/  MUFU.EX2 R65, R65 ;  /* 0x0000004100417308 */ /* 0x000ee20000000800 */
[----:B------:R-:W-:Y:S01]  /*16230*/  FADD.FTZ R9, R7, R30 ;  /* 0x0000001e07097221 */ /* 0x000fe20000010000 */
[----:B------:R-:W-:-:S06]  /*16240*/  FFMA.FTZ R33, R33, R2, -R10 ;  /* 0x0000000221217223 */ /* 0x000fcc000001080a */
[----:B------:R0:W4:Y:S01]  /*16250*/  MUFU.EX2 R20, R13 ;  /* 0x0000000d00147308 */ /* 0x0001220000000800 */
[-CC-:B------:R-:W-:Y:S01]  /*16260*/  FFMA.FTZ R45, R45, R2.reuse, -R14.reuse ;  /* 0x000000022d2d7223 */ /* 0x180fe2000001080e */
[----:B------:R-:W-:-:S06]  /*16270*/  FFMA.FTZ R71, R71, R2, -R14 ;  /* 0x0000000247477223 */ /* 0x000fcc000001080e */
[----:B------:R-:W4:Y:S01]  /*16280*/  MUFU.EX2 R200, R67 ;  /* 0x0000004300c87308 */ /* 0x000f220000000800 */
[----:B0-----:R-:W-:Y:S01]  /*16290*/  FADD.FTZ R13, R63, R32 ;  /* 0x000000203f0d7221 */ /* 0x001fe20000010000 */
[----:B------:R-:W-:-:S06]  /*162a0*/  FADD.FTZ R32, R12, R9 ;  /* 0x000000090c207221 */ /* 0x000fcc0000010000 */
[----:B------:R-:W0:Y:S01]  /*162b0*/  MUFU.EX2 R207, R15 ;  /* 0x0000000f00cf7308 */ /* 0x000e220000000800 */
[----:B------:R-:W-:Y:S01]  /*162c0*/  FFMA.FTZ R35, R35, R2, -R10 ;  /* 0x0000000223237223 */ /* 0x000fe2000001080a */
[----:B-1----:R-:W-:-:S06]  /*162d0*/  FADD.FTZ R34, R8, R13 ;  /* 0x0000000d08227221 */ /* 0x002fcc0000010000 */
[----:B------:R-:W1:Y:S01]  /*162e0*/  MUFU.EX2 R69, R69 ;  /* 0x0000004500457308 */ /* 0x000e620000000800 */
[----:B--2---:R-:W-:Y:S01]  /*162f0*/  FADD.FTZ R9, R11, R32 ;  /* 0x000000200b097221 */ /* 0x004fe20000010000 */
[----:B------:R-:W-:-:S06]  /*16300*/  FFMA.FTZ R25, R25, R2, -R10 ;  /* 0x0000000219197223 */ /* 0x000fcc000001080a */
[----:B------:R-:W2:Y:S01]  /*16310*/  MUFU.EX2 R24, R21 ;  /* 0x0000001500187308 */ /* 0x000ea20000000800 */
[----:B------:R-:W-:Y:S01]  /*16320*/  FFMA.FTZ R73, R73, R2, -R14 ;  /* 0x0000000249497223 */ /* 0x000fe2000001080e */
[----:B---3--:R-:W-:-:S06]  /*16330*/  FADD.FTZ R13, R65, R34 ;  /* 0x00000022410d7221 */ /* 0x008fcc0000010000 */
[----:B------:R-:W3:Y:S01]  /*16340*/  MUFU.EX2 R202, R45 ;  /* 0x0000002d00ca7308 */ /* 0x000ee20000000800 */
[----:B------:R-:W-:Y:S01]  /*16350*/  FFMA.FTZ R47, R47, R2, -R14 ;  /* 0x000000022f2f7223 */ /* 0x000fe2000001080e */
[----:B----4-:R-:W-:-:S06]  /*16360*/  FADD.FTZ R32, R20, R9 ;  /* 0x0000000914207221 */ /* 0x010fcc0000010000 */
[----:B------:R-:W4:Y:S01]  /*16370*/  MUFU.EX2 R33, R33 ;  /* 0x0000002100217308 */ /* 0x000f220000000800 */
[----:B------:R-:W-:Y:S01]  /*16380*/  FFMA.FTZ R29, R29, R2, -R10 ;  /* 0x000000021d1d7223 */ /* 0x000fe2000001080a */
[----:B------:R-:W-:-:S06]  /*16390*/  FADD.FTZ R34, R200, R13 ;  /* 0x0000000dc8227221 */ /* 0x000fcc0000010000 */
[----:B------:R-:W4:Y:S01]  /*163a0*/  MUFU.EX2 R71, R71 ;  /* 0x0000004700477308 */ /* 0x000f220000000800 */
[----:B0-----:R-:W-:Y:S01]  /*163b0*/  FADD.FTZ R9, R207, R32 ;  /* 0x00000020cf097221 */ /* 0x001fe20000010000 */
[----:B------:R-:W-:-:S06]  /*163c0*/  FFMA.FTZ R37, R37, R2, -R10 ;  /* 0x0000000225257223 */ /* 0x000fcc000001080a */
[----:B------:R-:W0:Y:S01]  /*163d0*/  MUFU.EX2 R26, R35 ;  /* 0x00000023001a7308 */ /* 0x000e220000000800 */
[----:B------:R-:W-:Y:S01]  /*163e0*/  FFMA.FTZ R75, R75, R2, -R14 ;  /* 0x000000024b4b7223 */ /* 0x000fe2000001080e */
[----:B-1----:R-:W-:-:S06]  /*163f0*/  FADD.FTZ R13, R69, R34 ;  /* 0x00000022450d7221 */ /* 0x002fcc0000010000 */
[----:B------:R-:W1:Y:S01]  /*16400*/  MUFU.EX2 R196, R73 ;  /* 0x0000004900c47308 */ /* 0x000e620000000800 */
[----:B------:R-:W-:Y:S01]  /*16410*/  FFMA.FTZ R77, R77, R2, -R14 ;  /* 0x000000024d4d7223 */ /* 0x000fe2000001080e */
[----:B--2---:R-:W-:-:S06]  /*16420*/  FADD.FTZ R32, R24, R9 ;  /* 0x0000000918207221 */ /* 0x004fcc0000010000 */
[----:B------:R-:W2:Y:S01]  /*16430*/  MUFU.EX2 R25, R25 ;  /* 0x0000001900197308 */ /* 0x000ea20000000800 */
[----:B------:R-:W-:Y:S01]  /*16440*/  FFMA.FTZ R41, R41, R2, -R10 ;  /* 0x0000000229297223 */ /* 0x000fe2000001080a */
[----:B---3--:R-:W-:-:S06]  /*16450*/  FADD.FTZ R34, R202, R13 ;  /* 0x0000000dca227221 */ /* 0x008fcc0000010000 */
[----:B------:R-:W3:Y:S01]  /*16460*/  MUFU.EX2 R47, R47 ;  /* 0x0000002f002f7308 */ /* 0x000ee20000000800 */
[----:B----4-:R-:W-:Y:S01]  /*16470*/  FADD.FTZ R9, R33, R32 ;  /* 0x0000002021097221 */ /* 0x010fe20000010000 */
[----:B------:R-:W-:-:S06]  /*16480*/  FFMA.FTZ R43, R43, R2, -R10 ;  /* 0x000000022b2b7223 */ /* 0x000fcc000001080a */
[----:B------:R-:W4:Y:S01]  /*16490*/  MUFU.EX2 R28, R29 ;  /* 0x0000001d001c7308 */ /* 0x000f220000000800 */
[----:B------:R-:W-:Y:S01]  /*164a0*/  FFMA.FTZ R79, R79, R2, -R14 ;  /* 0x000000024f4f7223 */ /* 0x000fe2000001080e */
[----:B------:R-:W-:-:S06]  /*164b0*/  FADD.FTZ R13, R71, R34 ;  /* 0x00000022470d7221 */ /* 0x000fcc0000010000 */
[----:B------:R-:W4:Y:S01]  /*164c0*/  MUFU.EX2 R198, R75 ;  /* 0x0000004b00c67308 */ /* 0x000f220000000800 */
[----:B------:R-:W-:Y:S01]  /*164d0*/  FFMA.FTZ R81, R81, R2, -R14 ;  /* 0x0000000251517223 */ /* 0x000fe2000001080e */
[----:B0-----:R-:W-:-:S06]  /*164e0*/  FADD.FTZ R32, R26, R9 ;  /* 0x000000091a207221 */ /* 0x001fcc0000010000 */
[----:B------:R-:W0:Y:S01]  /*164f0*/  MUFU.EX2 R37, R37 ;  /* 0x0000002500257308 */ /* 0x000e220000000800 */
[----:B------:R-:W-:Y:S01]  /*16500*/  @!P1 PRMT R0, RZ, 0x654, R0 ;  /* 0x00000654ff009816 */ /* 0x000fe20000000000 */
[-CC-:B------:R-:W-:Y:S01]  /*16510*/  FFMA.FTZ R39, R39, R2.reuse, -R10.reuse ;  /* 0x0000000227277223 */ /* 0x180fe2000001080a */
[-CC-:B------:R-:W-:Y:S01]  /*16520*/  FFMA.FTZ R51, R51, R2.reuse, -R10.reuse ;  /* 0x0000000233337223 */ /* 0x180fe2000001080a */
[----:B------:R-:W-:-:S04]  /*16530*/  FFMA.FTZ R55, R55, R2, -R10 ;  /* 0x0000000237377223 */ /* 0x000fc8000001080a */
[----:B------:R-:W0:Y:S01]  /*16540*/  MUFU.EX2 R77, R77 ;  /* 0x0000004d004d7308 */ /* 0x000e220000000800 */
[-CC-:B------:R-:W-:Y:S01]  /*16550*/  FFMA.FTZ R57, R57, R2.reuse, -R10.reuse ;  /* 0x0000000239397223 */ /* 0x180fe2000001080a */
[----:B------:R-:W-:Y:S01]  /*16560*/  FFMA.FTZ R49, R49, R2, -R10 ;  /* 0x0000000231317223 */ /* 0x000fe2000001080a */
[----:B-1----:R-:W-:-:S05]  /*16570*/  FADD.FTZ R10, R196, R13 ;  /* 0x0000000dc40a7221 */ /* 0x002fca0000010000 */
[----:B------:R-:W1:Y:S01]  /*16580*/  MUFU.EX2 R30, R41 ;  /* 0x00000029001e7308 */ /* 0x000e620000000800 */
[----:B--2---:R-:W-:Y:S01]  /*16590*/  FADD.FTZ R9, R25, R32 ;  /* 0x0000002019097221 */ /* 0x004fe20000010000 */
[----:B------:R2:W-:Y:S01]  /*165a0*/  @!P1 SYNCS.ARRIVE.TRANS64.RED.A1T0 RZ, [R0+URZ], RZ ;  /* 0x000000ff00ff99a7 */ /* 0x0005e2000810043f */
[----:B---3--:R-:W-:-:S05]  /*165b0*/  FADD.FTZ R13, R47, R10 ;  /* 0x0000000a2f0d7221 */ /* 0x008fca0000010000 */
[----:B------:R-:W3:Y:S01]  /*165c0*/  MUFU.EX2 R192, R79 ;  /* 0x0000004f00c07308 */ /* 0x000ee20000000800 */
[----:B----4-:R-:W-:-:S07]  /*165d0*/  FADD.FTZ R32, R28, R9 ;  /* 0x000000091c207221 */ /* 0x010fce0000010000 */
[----:B------:R-:W4:Y:S01]  /*165e0*/  MUFU.EX2 R43, R43 ;  /* 0x0000002b002b7308 */ /* 0x000f220000000800 */
[----:B------:R-:W-:Y:S01]  /*165f0*/  FADD.FTZ R34, R198, R13 ;  /* 0x0000000dc6227221 */ /* 0x000fe20000010000 */
[----:B0-----:R-:W-:-:S06]  /*16600*/  FADD.FTZ R9, R37, R32 ;  /* 0x0000002025097221 */ /* 0x001fcc0000010000 */
[----:B------:R-:W0:Y:S08]  /*16610*/  MUFU.EX2 R81, R81 ;  /* 0x0000005100517308 */ /* 0x000e300000000800 */
[----:B--2---:R-:W2:Y:S01]  /*16620*/  MUFU.EX2 R0, R39 ;  /* 0x0000002700007308 */ /* 0x004ea20000000800 */
[----:B------:R-:W-:Y:S01]  /*16630*/  F2FP.BF16.F32.PACK_AB R206, R8, R63 ;  /* 0x0000003f08ce723e */ /* 0x000fe200000010ff */
[----:B------:R-:W-:Y:S01]  /*16640*/  FADD.FTZ R13, R77, R34 ;  /* 0x000000224d0d7221 */ /* 0x000fe20000010000 */
[----:B------:R-:W-:-:S05]  /*16650*/  FFMA.FTZ R14, R83, R2, -R14 ;  /* 0x00000002530e7223 */ /* 0x000fca000001080e */
[----:B------:R-:W2:Y:S01]  /*16660*/  MUFU.EX2 R51, R51 ;  /* 0x0000003300337308 */ /* 0x000ea20000000800 */
[----:B-1----:R-:W-:Y:S01]  /*16670*/  FADD.FTZ R8, R30, R9 ;  /* 0x000000091e087221 */ /* 0x002fe20000010000 */
[----:B---3--:R-:W-:-:S06]  /*16680*/  FADD.FTZ R32, R192, R13 ;  /* 0x0000000dc0207221 */ /* 0x008fcc0000010000 */
[----:B------:R-:W1:Y:S01]  /*16690*/  MUFU.EX2 R10, R55 ;  /* 0x00000037000a7308 */ /* 0x000e620000000800 */
[----:B----4-:R-:W-:Y:S01]  /*166a0*/  FADD.FTZ R9, R43, R8 ;  /* 0x000000082b097221 */ /* 0x010fe20000010000 */
[----:B0-----:R-:W-:-:S06]  /*166b0*/  FADD.FTZ R15, R81, R32 ;  /* 0x00000020510f7221 */ /* 0x001fcc0000010000 */
[----:B------:R-:W0:Y:S01]  /*166c0*/  MUFU.EX2 R57, R57 ;  /* 0x0000003900397308 */ /* 0x000e220000000800 */
[----:B--2---:R-:W-:Y:S01]  /*166d0*/  FADD.FTZ R32, R0, R9 ;  /* 0x0000000900207221 */ /* 0x004fe20000010000 */
[----:B------:R-:W-:-:S06]  /*166e0*/  ISETP.GE.AND P2, PT, R179, 0x51, PT ;  /* 0x00000051b300780c */ /* 0x000fcc0003f46270 */
[----:B------:R-:W2:Y:S01]  /*166f0*/  MUFU.EX2 R14, R14 ;  /* 0x0000000e000e7308 */ /* 0x000ea20000000800 */
[----:B------:R-:W-:-:S07]  /*16700*/  FADD.FTZ R9, R51, R32 ;  /* 0x0000002033097221 */ /* 0x000fce0000010000 */
[----:B------:R-:W3:Y:S01]  /*16710*/  MUFU.EX2 R8, R49 ;  /* 0x0000003100087308 */ /* 0x000ee20000000800 */
[----:B------:R-:W-:Y:S01]  /*16720*/  F2FP.BF16.F32.PACK_AB R209, R6, R3 ;  /* 0x0000000306d1723e */ /* 0x000fe200000010ff */
[----:B-1----:R-:W-:Y:S01]  /*16730*/  FADD.FTZ R6, R10, R9 ;  /* 0x000000090a067221 */ /* 0x002fe20000010000 */
[----:B------:R-:W-:Y:S03]  /*16740*/  BSSY B0, `(.L_x_833) ;  /* 0x00005b4000007945 */ /* 0x000fe60003800000 */
[----:B0-----:R-:W-:Y:S01]  /*16750*/  FADD.FTZ R3, R57, R6 ;  /* 0x0000000639037221 */ /* 0x001fe20000010000 */
[----:B------:R-:W-:Y:S01]  /*16760*/  F2FP.BF16.F32.PACK_AB R208, R27, R208 ;  /* 0x000000d01bd0723e */ /* 0x000fe200000010ff */
[C---:B--2---:R-:W-:Y:S01]  /*16770*/  FADD.FTZ R15, R14.reuse, R15 ;  /* 0x0000000f0e0f7221 */ /* 0x044fe20000010000 */
[----:B------:R-:W-:Y:S01]  /*16780*/  F2FP.BF16.F32.PACK_AB R194, R14, R81 ;  /* 0x000000510ec2723e */ /* 0x000fe200000010ff */
[--C-:B------:R-:W-:Y:S01]  /*16790*/  IMAD.MOV.U32 R150, RZ, RZ, R151.reuse ;  /* 0x000000ffff967224 */ /* 0x100fe200078e0097 */
[----:B------:R-:W-:Y:S01]  /*167a0*/  F2FP.BF16.F32.PACK_AB R210, R31, R210 ;  /* 0x000000d21fd2723e */ /* 0x000fe200000010ff */
[--C-:B------:R-:W-:Y:S01]  /*167b0*/  IMAD.MOV.U32 R149, RZ, RZ, R151.reuse ;  /* 0x000000ffff957224 */ /* 0x100fe200078e0097 */
[----:B------:R-:W-:Y:S01]  /*167c0*/  F2FP.BF16.F32.PACK_AB R204, R204, R59 ;  /* 0x0000003bcccc723e */ /* 0x000fe200000010ff */
[----:B------:R-:W-:Y:S01]  /*167d0*/  IMAD.MOV.U32 R148, RZ, RZ, R151 ;  /* 0x000000ffff947224 */ /* 0x000fe200078e0097 */
[----:B------:R-:W-:Y:S01]  /*167e0*/  F2FP.BF16.F32.PACK_AB R200, R200, R65 ;  /* 0x00000041c8c8723e */ /* 0x000fe200000010ff */
[----:B---3--:R-:W-:Y:S01]  /*167f0*/  FADD.FTZ R14, R8, R3 ;  /* 0x00000003080e7221 */ /* 0x008fe20000010000 */
[----:B------:R-:W-:Y:S01]  /*16800*/  F2FP.BF16.F32.PACK_AB R202, R202, R69 ;  /* 0x00000045caca723e */ /* 0x000fe200000010ff */
[----:B------:R-:W-:Y:S01]  /*16810*/  IMAD.MOV.U32 R3, RZ, RZ, 0x3f800000 ;  /* 0x3f800000ff037424 */ /* 0x000fe200078e00ff */
[----:B------:R-:W-:Y:S01]  /*16820*/  F2FP.BF16.F32.PACK_AB R196, R196, R71 ;  /* 0x00000047c4c4723e */ /* 0x000fe200000010ff */
[--C-:B------:R-:W-:Y:S01]  /*16830*/  IMAD.MOV.U32 R147, RZ, RZ, R151.reuse ;  /* 0x000000ffff937224 */ /* 0x100fe200078e0097 */
        /* <DEDUP_REMOVED lines=22> */
[----:B------:R-:W-:Y:S01]  /*169a0*/  MOV R0, 0x3f800000 ;  /* 0x3f80000000007802 */ /* 0x000fe20000000f00 */
        /* <DEDUP_REMOVED lines=111> */
[----:B------:R-:W-:Y:S01]  /*170a0*/  IMAD.MOV.U32 R24, RZ, RZ, R151 ;  /* 0x000000ffff187224 */ /* 0x000fe200078e0097 */
[----:B------:R-:W-:Y:S06]  /*170b0*/  @!P2 BRA `(.L_x_834) ;  /* 0x000000500070a947 */ /* 0x000fec0003800000 */
[----:B------:R-:W-:Y:S01]  /*170c0*/  VIADD R6, R180, 0xfffffffe ;  /* 0xfffffffeb4067836 */ /* 0x000fe20000000000 */
[----:B------:R-:W-:Y:S01]  /*170d0*/  CS2R R150, SRZ ;  /* 0x0000000000967805 */ /* 0x000fe2000001ff00 */
[----:B------:R-:W-:Y:S01]  /*170e0*/  IMAD.MOV.U32 R7, RZ, RZ, R4 ;  /* 0x000000ffff077224 */ /* 0x000fe200078e0004 */
[----:B------:R-:W-:Y:S01]  /*170f0*/  CS2R R146, SRZ ;  /* 0x0000000000927805 */ /* 0x000fe2000001ff00 */
[----:B------:R-:W-:Y:S01]  /*17100*/  IMAD.MOV.U32 R8, RZ, RZ, R5 ;  /* 0x000000ffff087224 */ /* 0x000fe200078e0005 */
[----:B------:R-:W-:Y:S01]  /*17110*/  CS2R R142, SRZ ;  /* 0x00000000008e7805 */ /* 0x000fe2000001ff00 */
[----:B------:R-:W-:Y:S01]  /*17120*/  IMAD.MOV.U32 R9, RZ, RZ, R222 ;  /* 0x000000ffff097224 */ /* 0x000fe200078e00de */
[----:B------:R-:W-:Y:S01]  /*17130*/  CS2R R138, SRZ ;  /* 0x00000000008a7805 */ /* 0x000fe2000001ff00 */
[----:B------:R-:W-:Y:S01]  /*17140*/  IMAD.MOV.U32 R10, RZ, RZ, R221 ;  /* 0x000000ffff0a7224 */ /* 0x000fe200078e00dd */
[----:B------:R-:W-:Y:S01]  /*17150*/  CS2R R134, SRZ ;  /* 0x0000000000867805 */ /* 0x000fe2000001ff00 */
[----:B------:R-:W-:Y:S01]  /*17160*/  IMAD.MOV.U32 R0, RZ, RZ, 0x3f800000 ;  /* 0x3f800000ff007424 */ /* 0x000fe200078e00ff */
        /* <DEDUP_REMOVED lines=58> */
[----:B------:R-:W-:-:S07]  /*17510*/  CS2R R24, SRZ ;  /* 0x0000000000187805 */ /* 0x000fce000001ff00 */
.L_x_845:
[----:B------:R-:W-:-:S05]  /*17520*/  VIADD R2, R10, 0x1 ;  /* 0x000000010a027836 */ /* 0x000fca0000000000 */
[----:B------:R-:W-:-:S04]  /*17530*/  ISETP.NE.AND P2, PT, R2, 0x2, PT ;  /* 0x000000020200780c */ /* 0x000fc80003f45270 */
[----:B------:R-:W-:Y:S02]  /*17540*/  SEL R222, RZ, 0x1, P2 ;  /* 0x00000001ffde7807 */ /* 0x000fe40001000000 */
[----:B------:R-:W-:Y:S02]  /*17550*/  SEL R221, R2, RZ, P2 ;  /* 0x000000ff02dd7207 */ /* 0x000fe40001000000 */
[----:B------:R-:W-:Y:S01]  /*17560*/  LOP3.LUT R222, R9, R222, RZ, 0x3c, !PT ;  /* 0x000000de09de7212 */ /* 0x000fe200078e3cff */
[----:B------:R-:W-:Y:S06]  /*17570*/  @!P0 BRA `(.L_x_835) ;  /* 0x0000000000048947 */ /* 0x000fec0003800000 */
[----:B------:R-:W-:Y:S01]  /*17580*/  BPT.TRAP 0x1 ;  /* 0x000000040000795c */ /* 0x000fe20000300000 */
.L_x_835:
[----:B------:R-:W-:Y:S01]  /*17590*/  IMAD R11, R221, 0x8, R18 ;  /* 0x00000008dd0b7824 */ /* 0x000fe200078e0212 */
[----:B------:R-:W-:-:S04]  /*175a0*/  SHF.L.U32 R4, R222, 0x1f, RZ ;  /* 0x0000001fde047819 */ /* 0x000fc800000006ff */
[----:B------:R0:W1:Y:S01]  /*175b0*/  SYNCS.PHASECHK.TRANS64.TRYWAIT P2, [R11+URZ+0x38830], R4 ;  /* 0x038830040b0075a7 */ /* 0x000062000804017f */
[----:B------:R-:W-:Y:S05]  /*175c0*/  @!P0 BRA `(.L_x_836) ;  /* 0x0000000000048947 */ /* 0x000fea0003800000 */
[----:B------:R-:W-:Y:S01]  /*175d0*/  BPT.TRAP 0x1 ;  /* 0x000000040000795c */ /* 0x000fe20000300000 */
.L_x_836:
[----:B------:R-:W-:Y:S01]  /*175e0*/  IMAD R2, R221, 0xa00, R226 ;  /* 0x00000a00dd027824 */ /* 0x000fe200078e02e2 */
[----:B------:R-:W-:Y:S03]  /*175f0*/  BSSY B1, `(.L_x_837) ;  /* 0x0000006000017945 */ /* 0x000fe60003800000 */
[C---:B------:R-:W-:Y:S02]  /*17600*/  VIADD R13, R2.reuse, 0x80 ;  /* 0x00000080020d7836 */ /* 0x040fe40000000000 */
[----:B------:R-:W-:Y:S01]  /*17610*/  VIADD R20, R2, 0x100 ;  /* 0x0000010002147836 */ /* 0x000fe20000000000 */
[----:B-1----:R-:W-:Y:S06]  /*17620*/  @P2 BRA `(.L_x_838) ;  /* 0x0000000000082947 */ /* 0x002fec0003800000 */
[----:B------:R-:W1:Y:S02]  /*17630*/  SYNCS.PHASECHK.TRANS64.TRYWAIT P2, [R11+URZ+0x38830], R4 ;  /* 0x038830040b0075a7 */ /* 0x000e64000804017f */
[----:B-1----:R-:W-:Y:S05]  /*17640*/  @!P2 BRA `(.L_x_839) ;  /* 0x0000011c00eca947 */ /* 0x002fea0003800000 */
.L_x_838:
[----:B------:R-:W-:Y:S05]  /*17650*/  BSYNC B1 ;  /* 0x0000000000017941 */ /* 0x000fea0003800000 */
.L_x_837:
[----:B------:R-:W2:Y:S04]  /*17660*/  LDL.64 R152, [R1+0x50] ;  /* 0x0000500001987983 */ /* 0x000ea80000100a00 */
[----:B------:R-:W3:Y:S01]  /*17670*/  LDL.64 R154, [R1+0x58] ;  /* 0x00005800019a7983 */ /* 0x000ee20000100a00 */
[----:B01----:R-:W-:Y:S02]  /*17680*/  IMAD.MOV.U32 R4, RZ, RZ, R2 ;  /* 0x000000ffff047224 */ /* 0x003fe400078e0002 */
[----:B------:R-:W-:-:S03]  /*17690*/  IMAD.MOV.U32 R5, RZ, RZ, 0x40000040 ;  /* 0x40000040ff057424 */ /* 0x000fc600078e00ff */
[----:B------:R-:W-:Y:S02]  /*176a0*/  R2UR UR22, R4 ;  /* 0x00000000041672ca */ /* 0x000fe400000e0000 */
[C---:B------:R-:W-:Y:S01]  /*176b0*/  R2UR UR23, R5.reuse ;  /* 0x00000000051772ca */ /* 0x040fe200000e0000 */
[----:B------:R-:W-:Y:S01]  /*176c0*/  WARPGROUP.ARRIVE ;  /* 0x00000000000079c5 */ /* 0x000fe20000000000 */
[----:B------:R-:W-:Y:S01]  /*176d0*/  IMAD.MOV.U32 R4, RZ, RZ, R13 ;  /* 0x000000ffff047224 */ /* 0x000fe200078e000d */
[----:B------:R-:W-:-:S04]  /*176e0*/  R2UR UR7, R5 ;  /* 0x00000000050772ca */ /* 0x000fc800000e0000 */
[----:B------:R-:W-:Y:S01]  /*176f0*/  R2UR UR6, R4 ;  /* 0x00000000040672ca */ /* 0x000fe200000e0000 */
[----:B------:R-:W-:Y:S01]  /*17700*/  IMAD.MOV.U32 R21, RZ, RZ, 0x40000040 ;  /* 0x40000040ff157424 */ /* 0x000fe200078e00ff */
[----:B------:R-:W-:-:S04]  /*17710*/  R2UR UR18, R20 ;  /* 0x00000000141272ca */ /* 0x000fc800000e0000 */
[----:B------:R-:W-:Y:S01]  /*17720*/  R2UR UR19, R21 ;  /* 0x00000000151372ca */ /* 0x000fe200000e0000 */
[----:B------:R-:W-:Y:S01]  /*17730*/  VIADD R12, R2, 0x180 ;  /* 0x00000180020c7836 */ /* 0x000fe20000000000 */
[----:B--2---:R-:W-:Y:S02]  /*17740*/  R2UR UR34, R152 ;  /* 0x00000000982272ca */ /* 0x004fe400000e0000 */
[----:B------:R-:W-:Y:S02]  /*17750*/  R2UR UR35, R153 ;  /* 0x00000000992372ca */ /* 0x000fe400000e0000 */
[----:B---3--:R-:W-:Y:S01]  /*17760*/  R2UR UR8, R154 ;  /* 0x000000009a0872ca */ /* 0x008fe200000e0000 */
[----:B------:R-:W2:Y:S01]  /*17770*/  LDL.64 R152, [R1+0x48] ;  /* 0x0000480001987983 */ /* 0x000ea20000100a00 */
[----:B------:R-:W-:Y:S01]  /*17780*/  R2UR UR9, R155 ;  /* 0x000000009b0972ca */ /* 0x000fe200000e0000 */
[----:B------:R-:W-:Y:S02]  /*17790*/  IMAD.MOV.U32 R13, RZ, RZ, 0x40000040 ;  /* 0x40000040ff0d7424 */ /* 0x000fe400078e00ff */
[----:B------:R-:W-:Y:S01]  /*177a0*/  VIADD R4, R2, 0x200 ;  /* 0x0000020002047836 */ /* 0x000fe20000000000 */
[----:B------:R-:W-:Y:S01]  /*177b0*/  R2UR UR11, R5 ;  /* 0x00000000050b72ca */ /* 0x000fe200000e0000 */
[----:B------:R-:W3:Y:S06]  /*177c0*/  LDL.64 R20, [R1+0x40] ;  /* 0x0000400001147983 */ /* 0x000eec0000100a00 */
[----:B------:R-:W-:-:S02]  /*177d0*/  UMOV UR20, UR8 ;  /* 0x0000000800147c82 */ /* 0x000fc40008000000 */
[----:B------:R-:W-:Y:S02]  /*177e0*/  UMOV UR21, UR9 ;  /* 0x0000000900157c82 */ /* 0x000fe40008000000 */
[----:B------:R-:W-:Y:S01]  /*177f0*/  HGMMA.64x16x16.F32.BF16 R184, gdesc[UR20], RZ, !UPT, gsb0 ;  /* 0x0020000014b879f0 */ /* 0x000fe2000c0018ff */
[----:B------:R-:W-:Y:S01]  /*17800*/  UMOV UR4, UR8 ;  /* 0x0000000800047c82 */ /* 0x000fe20008000000 */
[----:B------:R-:W-:Y:S01]  /*17810*/  UMOV UR5, UR9 ;  /* 0x0000000900057c82 */ /* 0x000fe20008000000 */
[----:B------:R-:W-:Y:S02]  /*17820*/  WARPGROUP.DEPBAR.LE gsb0, 0x0 ;  /* 0x00008000000079c5 */ /* 0x000fe40000010000 */
[----:B------:R-:W-:-:S06]  /*17830*/  WARPGROUP.ARRIVE ;  /* 0x00000000000079c5 */ /* 0x000fcc0000000000 */
[----:B------:R-:W-:Y:S01]  /*17840*/  HGMMA.64x16x16.F32.BF16 R176, gdesc[UR4], RZ, !UPT, gsb0 ;  /* 0x0020000004b079f0 */ /* 0x000fe2000c0018ff */
[----:B------:R-:W-:Y:S01]  /*17850*/  UMOV UR16, UR8 ;  /* 0x0000000800107c82 */ /* 0x000fe20008000000 */
[----:B------:R-:W-:Y:S01]  /*17860*/  UMOV UR17, UR9 ;  /* 0x0000000900117c82 */ /* 0x000fe20008000000 */
[----:B------:R-:W-:Y:S02]  /*17870*/  WARPGROUP.DEPBAR.LE gsb0, 0x0 ;  /* 0x00008000000079c5 */ /* 0x000fe40000010000 */
[----:B------:R-:W-:-:S06]  /*17880*/  WARPGROUP.ARRIVE ;  /* 0x00000000000079c5 */ /* 0x000fcc0000000000 */
[----:B------:R-:W-:Y:S01]  /*17890*/  HGMMA.64x16x16.F32.BF16 R168, gdesc[UR16], RZ, !UPT, gsb0 ;  /* 0x0020000010a879f0 */ /* 0x000fe2000c0018ff */
[----:B------:R-:W-:Y:S02]  /*178a0*/  R2UR UR14, R12 ;  /* 0x000000000c0e72ca */ /* 0x000fe400000e0000 */
[----:B------:R-:W-:Y:S01]  /*178b0*/  R2UR UR15, R13 ;  /* 0x000000000d0f72ca */ /* 0x000fe200000e0000 */
[----:B------:R-:W-:Y:S01]  /*178c0*/  UMOV UR12, UR8 ;  /* 0x00000008000c7c82 */ /* 0x000fe20008000000 */
[----:B------:R-:W-:Y:S01]  /*178d0*/  UMOV UR13, UR9 ;  /* 0x00000009000d7c82 */ /* 0x000fe20008000000 */
[----:B------:R-:W-:Y:S02]  /*178e0*/  WARPGROUP.DEPBAR.LE gsb0, 0x0 ;  /* 0x00008000000079c5 */ /* 0x000fe40000010000 */
[----:B------:R-:W-:-:S08]  /*178f0*/  WARPGROUP.ARRIVE ;  /* 0x00000000000079c5 */ /* 0x000fd00000000000 */
[----:B------:R-:W-:Y:S01]  /*17900*/  HGMMA.64x16x16.F32.BF16 R160, gdesc[UR12], RZ, !UPT, gsb0 ;  /* 0x002000000ca079f0 */ /* 0x000fe2000c0018ff */
[----:B------:R-:W-:Y:S01]  /*17910*/  R2UR UR10, R4 ;  /* 0x00000000040a72ca */ /* 0x000fe200000e0000 */
[----:B------:R-:W-:Y:S02]  /*17920*/  VIADD R12, R2, 0x2 ;  /* 0x00000002020c7836 */ /* 0x000fe40000000000 */
[----:B------:R-:W-:Y:S01]  /*17930*/  IMAD.MOV.U32 R13, RZ, RZ, 0x40000040 ;  /* 0x40000040ff0d7424 */ /* 0x000fe200078e00ff */
[----:B------:R-:W-:Y:S02]  /*17940*/  WARPGROUP.DEPBAR.LE gsb0, 0x0 ;  /* 0x00008000000079c5 */ /* 0x000fe40000010000 */
[----:B--2---:R-:W-:Y:S02]  /*17950*/  R2UR UR32, R152 ;  /* 0x00000000982072ca */ /* 0x004fe400000e0000 */
[----:B------:R-:W-:Y:S02]  /*17960*/  R2UR UR33, R153 ;  /* 0x00000000992172ca */ /* 0x000fe400000e0000 */
        /* <DEDUP_REMOVED lines=24> */
[----:B------:R-:W-:Y:S02]  /*17af0*/  VIADD R4, R2, 0x182 ;  /* 0x0000018202047836 */ /* 0x000fe40000000000 */
[----:B------:R-:W-:Y:S01]  /*17b00*/  IMAD.MOV.U32 R5, RZ, RZ, 0x40000040 ;  /* 0x40000040ff057424 */ /* 0x000fe200078e00ff */
[----:B------:R-:W-:Y:S01]  /*17b10*/  UMOV UR20, UR34 ;  /* 0x0000002200147c82 */ /* 0x000fe20008000000 */
[----:B------:R-:W-:Y:S01]  /*17b20*/  UMOV UR21, UR35 ;  /* 0x0000002300157c82 */ /* 0x000fe20008000000 */
[----:B------:R-:W-:-:S02]  /*17b30*/  WARPGROUP.DEPBAR.LE gsb0, 0x0 ;  /* 0x00008000000079c5 */ /* 0x000fc40000010000 */
[----:B------:R-:W-:Y:S01]  /*17b40*/  WARPGROUP.ARRIVE ;  /* 0x00000000000079c5 */ /* 0x000fe20000000000 */
[----:B------:R-:W-:Y:S01]  /*17b50*/  UMOV UR16, UR34 ;  /* 0x0000002200107c82 */ /* 0x000fe20008000000 */
[----:B------:R-:W-:Y:S01]  /*17b60*/  UMOV UR17, UR35 ;  /* 0x0000002300117c82 */ /* 0x000fe20008000000 */
[----:B------:R-:W-:Y:S01]  /*17b70*/  UMOV UR12, UR32 ;  /* 0x00000020000c7c82 */ /* 0x000fe20008000000 */
[----:B------:R-:W-:Y:S01]  /*17b80*/  UMOV UR13, UR33 ;  /* 0x00000021000d7c82 */ /* 0x000fe20008000000 */
[----:B------:R-:W-:Y:S01]  /*17b90*/  UMOV UR8, UR32 ;  /* 0x0000002000087c82 */ /* 0x000fe20008000000 */
[----:B------:R-:W-:Y:S01]  /*17ba0*/  HGMMA.64x16x16.F32.BF16 R168, gdesc[UR4], R168, gsb0 ;  /* 0x0020000004a879f0 */ /* 0x000fe200080018a8 */
[----:B------:R-:W-:Y:S01]  /*17bb0*/  R2UR UR22, R4 ;  /* 0x00000000041672ca */ /* 0x000fe200000e0000 */
[----:B------:R-:W-:Y:S01]  /*17bc0*/  UMOV UR9, UR33 ;  /* 0x0000002100097c82 */ /* 0x000fe20008000000 */
[----:B------:R-:W-:Y:S01]  /*17bd0*/  R2UR UR23, R5 ;  /* 0x00000000051772ca */ /* 0x000fe200000e0000 */
[----:B------:R-:W-:Y:S01]  /*17be0*/  VIADD R4, R2, 0x202 ;  /* 0x0000020202047836 */ /* 0x000fe20000000000 */
[----:B------:R-:W-:Y:S01]  /*17bf0*/  UMOV UR28, UR32 ;  /* 0x00000020001c7c82 */ /* 0x000fe20008000000 */
[----:B------:R-:W-:Y:S01]  /*17c00*/  UMOV UR29, UR33 ;  /* 0x00000021001d7c82 */ /* 0x000fe20008000000 */
[----:B------:R-:W-:Y:S01]  /*17c10*/  UMOV UR24, UR32 ;  /* 0x0000002000187c82 */ /* 0x000fe20008000000 */
[----:B------:R-:W-:Y:S01]  /*17c20*/  UMOV UR25, UR33 ;  /* 0x0000002100197c82 */ /* 0x000fe20008000000 */
[----:B------:R-:W2:Y:S01]  /*17c30*/  LDL.64 R12, [R1+0x38] ;  /* 0x00003800010c7983 */ /* 0x000ea20000100a00 */
[----:B------:R-:W-:-:S02]  /*17c40*/  WARPGROUP.DEPBAR.LE gsb0, 0x0 ;  /* 0x00008000000079c5 */ /* 0x000fc40000010000 */
[----:B------:R-:W-:-:S06]  /*17c50*/  WARPGROUP.ARRIVE ;  /* 0x00000000000079c5 */ /* 0x000fcc0000000000 */
[----:B------:R-:W-:Y:S01]  /*17c60*/  HGMMA.64x16x16.F32.BF16 R160, gdesc[UR20], R160, gsb0 ;  /* 0x0020000014a079f0 */ /* 0x000fe200080018a0 */
[----:B------:R-:W-:Y:S01]  /*17c70*/  IMAD.MOV.U32 R5, RZ, RZ, 0x40000040 ;  /* 0x40000040ff057424 */ /* 0x000fe200078e00ff */
[----:B------:R-:W-:-:S04]  /*17c80*/  R2UR UR18, R4 ;  /* 0x00000000041272ca */ /* 0x000fc800000e0000 */
        /* <DEDUP_REMOVED lines=42> */
[----:B------:R-:W-:Y:S01]  /*17f30*/  IMAD.MOV.U32 R5, RZ, RZ, 0x40000040 ;  /* 0x40000040ff057424 */ /* 0x000fe200078e00ff */
[----:B---3--:R-:W-:Y:S02]  /*17f40*/  R2UR UR34, R20 ;  /* 0x00000000142272ca */ /* 0x008fe400000e0000 */
[----:B------:R-:W-:Y:S02]  /*17f50*/  R2UR UR35, R21 ;  /* 0x00000000152372ca */ /* 0x000fe400000e0000 */
[----:B------:R-:W-:Y:S01]  /*17f60*/  R2UR UR22, R4 ;  /* 0x00000000041672ca */ /* 0x000fe200000e0000 */
[----:B------:R-:W3:Y:S01]  /*17f70*/  LDL.64 R20, [R1+0x30] ;  /* 0x0000300001147983 */ /* 0x000ee20000100a00 */
[----:B------:R-:W-:-:S07]  /*17f80*/  R2UR UR23, R5 ;  /* 0x00000000051772ca */ /* 0x000fce00000e0000 */
[----:B------:R-:W-:Y:S02]  /*17f90*/  UMOV UR20, UR34 ;  /* 0x0000002200147c82 */ /* 0x000fe40008000000 */
[----:B------:R-:W-:Y:S01]  /*17fa0*/  UMOV UR21, UR35 ;  /* 0x0000002300157c82 */ /* 0x000fe20008000000 */
[----:B------:R-:W-:Y:S02]  /*17fb0*/  WARPGROUP.DEPBAR.LE gsb0, 0x0 ;  /* 0x00008000000079c5 */ /* 0x000fe40000010000 */
        /* <DEDUP_REMOVED lines=39> */
[----:B------:R-:W-:Y:S01]  /*18230*/  IMAD.MOV.U32 R5, RZ, RZ, 0x40000040 ;  /* 0x40000040ff057424 */ /* 0x000fe200078e00ff */
[----:B--2---:R-:W-:Y:S02]  /*18240*/  R2UR UR32, R12 ;  /* 0x000000000c2072ca */ /* 0x004fe400000e0000 */
[----:B------:R-:W-:Y:S02]  /*18250*/  R2UR UR33, R13 ;  /* 0x000000000d2172ca */ /* 0x000fe400000e0000 */
[----:B------:R-:W-:Y:S01]  /*18260*/  R2UR UR30, R4 ;  /* 0x00000000041e72ca */ /* 0x000fe200000e0000 */
[----:B------:R-:W2:Y:S01]  /*18270*/  LDL.64 R12, [R1+0x28] ;  /* 0x00002800010c7983 */ /* 0x000ea20000100a00 */
        /* <DEDUP_REMOVED lines=54> */
[----:B------:R-:W-:Y:S01]  /*185e0*/  VIADD R4, R2, 0x302 ;  /* 0x0000030202047836 */ /* 0x000fe20000000000 */
[----:B------:R-:W-:-:S04]  /*185f0*/  MOV R5, 0x40000040 ;  /* 0x4000004000057802 */ /* 0x000fc80000000f00 */
        /* <DEDUP_REMOVED lines=135> */
[----:B------:R-:W2:Y:S01]  /*18e70*/  LDL.64 R12, [R1] ;  /* 0x00000000010c7983 */ /* 0x000ea20000100a00 */
        /* <DEDUP_REMOVED lines=46> */
[----:B------:R-:W-:Y:S02]  /*19160*/  R2UR UR22, R4 ;  /* 0x00000000041672ca */ /* 0x000fe400000e0000 */
        /* <DEDUP_REMOVED lines=116> */
[----:B------:R-:W-:Y:S01]  /*198b0*/  IMAD.MOV.U32 R5, RZ, RZ, 0x40000040 ;  /* 0x40000040ff057424 */ /* 0x000fe200078e00ff */
[----:B------:R-:W-:-:S04]  /*198c0*/  IADD3 R4, R2, 0x686, RZ ;  /* 0x0000068602047810 */ /* 0x000fc80007ffe0ff */
        /* <DEDUP_REMOVED lines=327> */
.L_x_840:
[----:B------:R-:W-:Y:S01]  /*1ad40*/  SHF.L.U32 R0, R9, 0x1f, RZ ;  /* 0x0000001f09007819 */ /* 0x000fe200000006ff */
[----:B------:R-:W-:-:S04]  /*1ad50*/  IMAD R9, R10, 0x8, R18 ;  /* 0x000000080a097824 */ /* 0x000fc800078e0212 */
[----:B------:R0:W1:Y:S01]  /*1ad60*/  SYNCS.PHASECHK.TRANS64.TRYWAIT P2, [R9+URZ+0x38850], R0 ;  /* 0x03885000090075a7 */ /* 0x000062000804017f */
[----:B------:R-:W-:Y:S05]  /*1ad70*/  @!P0 BRA `(.L_x_841) ;  /* 0x0000000000048947 */ /* 0x000fea0003800000 */
[----:B------:R-:W-:Y:S01]  /*1ad80*/  BPT.TRAP 0x1 ;  /* 0x000000040000795c */ /* 0x000fe20000300000 */
.L_x_841:
[----:B------:R-:W-:Y:S04]  /*1ad90*/  BSSY B1, `(.L_x_842) ;  /* 0x0000004000017945 */ /* 0x000fe80003800000 */
[----:B-1----:R-:W-:Y:S05]  /*1ada0*/  @P2 BRA `(.L_x_843) ;  /* 0x0000000000082947 */ /* 0x002fea0003800000 */
[----:B------:R-:W1:Y:S02]  /*1adb0*/  SYNCS.PHASECHK.TRANS64.TRYWAIT P2, [R9+URZ+0x38850], R0 ;  /* 0x03885000090075a7 */ /* 0x000e64000804017f */
[----:B-1----:R-:W-:Y:S05]  /*1adc0*/  @!P2 BRA `(.L_x_844) ;  /* 0x000000e80020a947 */ /* 0x002fea0003800000 */
.L_x_843:
[----:B------:R-:W-:Y:S05]  /*1add0*/  BSYNC B1 ;  /* 0x0000000000017941 */ /* 0x000fea0003800000 */
.L_x_842:
[----:B01----:R-:W-:Y:S01]  /*1ade0*/  VIADD R0, R18, 0x400 ;  /* 0x0000040012007836 */ /* 0x003fe20000000000 */
[----:B------:R-:W-:Y:S01]  /*1adf0*/  WARPGROUP.ARRIVE ;  /* 0x00000000000079c5 */ /* 0x000fe20000000000 */
[----:B------:R-:W-:Y:S02]  /*1ae00*/  IMAD.MOV.U32 R3, RZ, RZ, 0x40000040 ;  /* 0x40000040ff037424 */ /* 0x000fe400078e00ff */
[----:B------:R-:W-:Y:S01]  /*1ae10*/  FMUL.FTZ R20, R188, UR39 ;  /* 0x00000027bc147c20 */ /* 0x000fe20008410000 */
[----:B------:R-:W-:Y:S01]  /*1ae20*/  IMAD.MOV.U32 R5, RZ, RZ, 0x40000040 ;  /* 0x40000040ff057424 */ /* 0x000fe200078e00ff */
[----:B------:R-:W-:Y:S01]  /*1ae30*/  SHF.R.U32.HI R0, RZ, 0x4, R0 ;  /* 0x00000004ff007819 */ /* 0x000fe20000011600 */
[----:B------:R-:W-:Y:S01]  /*1ae40*/  FMUL.FTZ R21, R189, UR39 ;  /* 0x00000027bd157c20 */ /* 0x000fe20008410000 */
[----:B------:R-:W-:Y:S01]  /*1ae50*/  R2UR UR7, R3 ;  /* 0x00000000030772ca */ /* 0x000fe200000e0000 */
[----:B------:R-:W-:Y:S01]  /*1ae60*/  FMUL.FTZ R177, R177, UR39 ;  /* 0x00000027b1b17c20 */ /* 0x000fe20008410000 */
[----:B------:R-:W-:Y:S01]  /*1ae70*/  LOP3.LUT R0, R0, 0x3fff, RZ, 0xc0, !PT ;  /* 0x00003fff00007812 */ /* 0x000fe200078ec0ff */
[----:B------:R-:W-:Y:S01]  /*1ae80*/  MUFU.TANH R20, R20 ;  /* 0x0000001400147308 */ /* 0x000fe20000002400 */
[----:B------:R-:W-:Y:S01]  /*1ae90*/  FMUL.FTZ R180, R180, UR39 ;  /* 0x00000027b4b47c20 */ /* 0x000fe20008410000 */
[----:B------:R-:W-:Y:S01]  /*1aea0*/  FMUL.FTZ R181, R181, UR39 ;  /* 0x00000027b5b57c20 */ /* 0x000fe20008410000 */
[----:B------:R-:W-:Y:S01]  /*1aeb0*/  LOP3.LUT R0, R0, 0x2800000, RZ, 0xfc, !PT ;  /* 0x0280000000007812 */ /* 0x000fe200078efcff */
[----:B------:R-:W-:Y:S01]  /*1aec0*/  FMUL.FTZ R168, R168, UR39 ;  /* 0x00000027a8a87c20 */ /* 0x000fe20008410000 */
[----:B------:R-:W-:Y:S01]  /*1aed0*/  FMUL.FTZ R169, R169, UR39 ;  /* 0x00000027a9a97c20 */ /* 0x000fe20008410000 */
[----:B------:R-:W-:Y:S01]  /*1aee0*/  FMUL.FTZ R172, R172, UR39 ;  /* 0x00000027acac7c20 */ /* 0x000fe20008410000 */
[----:B------:R-:W-:Y:S01]  /*1aef0*/  FMUL.FTZ R173, R173, UR39 ;  /* 0x00000027adad7c20 */ /* 0x000fe20008410000 */
[----:B------:R-:W-:-:S02]  /*1af00*/  IMAD R2, R10, 0xa00, R0 ;  /* 0x00000a000a027824 */ /* 0x000fc400078e0200 */
[----:B------:R-:W-:Y:S01]  /*1af10*/  FMUL.FTZ R0, R184, UR39 ;  /* 0x00000027b8007c20 */ /* 0x000fe20008410000 */
[----:B------:R-:W-:Y:S01]  /*1af20*/  MUFU.TANH R21, R21 ;  /* 0x0000001500157308 */ /* 0x000fe20000002400 */
[----:B------:R-:W-:Y:S01]  /*1af30*/  FMUL.FTZ R160, R160, UR39 ;  /* 0x00000027a0a07c20 */ /* 0x000fe20008410000 */
[C---:B------:R-:W-:Y:S01]  /*1af40*/  VIADD R4, R2.reuse, 0x80 ;  /* 0x0000008002047836 */ /* 0x040fe20000000000 */
[----:B------:R-:W-:Y:S01]  /*1af50*/  R2UR UR6, R2 ;  /* 0x00000000020672ca */ /* 0x000fe200000e0000 */
[----:B------:R-:W-:Y:S01]  /*1af60*/  FMUL.FTZ R161, R161, UR39 ;  /* 0x00000027a1a17c20 */ /* 0x000fe20008410000 */
[----:B------:R-:W-:Y:S01]  /*1af70*/  FMUL.FTZ R164, R164, UR39 ;  /* 0x00000027a4a47c20 */ /* 0x000fe20008410000 */
[----:B------:R-:W-:Y:S01]  /*1af80*/  FMUL.FTZ R165, R165, UR39 ;  /* 0x00000027a5a57c20 */ /* 0x000fe20008410000 */
[----:B------:R-:W-:Y:S01]  /*1af90*/  FMUL.FTZ R152, R152, UR39 ;  /* 0x0000002798987c20 */ /* 0x000fe20008410000 */
[----:B------:R-:W0:Y:S01]  /*1afa0*/  MUFU.TANH R0, R0 ;  /* 0x0000000000007308 */ /* 0x000e220000002400 */
[----:B------:R-:W-:Y:S01]  /*1afb0*/  FMUL.FTZ R153, R153, UR39 ;  /* 0x0000002799997c20 */ /* 0x000fe20008410000 */
[----:B------:R-:W-:Y:S01]  /*1afc0*/  FMUL.FTZ R156, R156, UR39 ;  /* 0x000000279c9c7c20 */ /* 0x000fe20008410000 */
[----:B------:R-:W-:-:S02]  /*1afd0*/  IMAD.MOV.U32 R3, RZ, RZ, 0x40000040 ;  /* 0x40000040ff037424 */ /* 0x000fc400078e00ff */
[----:B------:R-:W-:Y:S01]  /*1afe0*/  FMUL.FTZ R10, R186, UR39 ;  /* 0x00000027ba0a7c20 */ /* 0x000fe20008410000 */
[----:B------:R-:W-:Y:S01]  /*1aff0*/  FMUL.FTZ R12, R187, UR39 ;  /* 0x00000027bb0c7c20 */ /* 0x000fe20008410000 */
[----:B------:R-:W-:Y:S01]  /*1b000*/  FMUL.FTZ R13, R190, UR39 ;  /* 0x00000027be0d7c20 */ /* 0x000fe20008410000 */
[----:B------:R-:W-:Y:S01]  /*1b010*/  FMUL.FTZ R184, R191, UR39 ;  /* 0x00000027bfb87c20 */ /* 0x000fe20008410000 */
[----:B------:R-:W-:Y:S01]  /*1b020*/  HGMMA.64x256x16.F32.BF16 R24, R208, gdesc[UR4].tnspB, R24, gsb0 ;  /* 0x43e00004d0187df0 */ /* 0x000fe20008001818 */
[----:B------:R-:W-:Y:S01]  /*1b030*/  R2UR UR6, R4 ;  /* 0x00000000040672ca */ /* 0x000fe200000e0000 */
[----:B------:R-:W-:Y:S01]  /*1b040*/  VIADD R4, R2, 0x100 ;  /* 0x0000010002047836 */ /* 0x000fe20000000000 */
[----:B------:R-:W-:Y:S01]  /*1b050*/  R2UR UR7, R5 ;  /* 0x00000000050772ca */ /* 0x000fe200000e0000 */
[----:B------:R-:W-:Y:S01]  /*1b060*/  IMAD.MOV.U32 R5, RZ, RZ, 0x40000040 ;  /* 0x40000040ff057424 */ /* 0x000fe200078e00ff */
[----:B------:R-:W-:Y:S01]  /*1b070*/  MUFU.TANH R177, R177 ;  /* 0x000000b100b17308 */ /* 0x000fe20000002400 */
[----:B------:R-:W-:Y:S01]  /*1b080*/  FMUL.FTZ R170, R170, UR39 ;  /* 0x00000027aaaa7c20 */ /* 0x000fe20008410000 */
[----:B------:R-:W-:Y:S01]  /*1b090*/  FMUL.FTZ R171, R171, UR39 ;  /* 0x00000027abab7c20 */ /* 0x000fe20008410000 */
[----:B------:R-:W-:Y:S01]  /*1b0a0*/  FMUL.FTZ R174, R174, UR39 ;  /* 0x00000027aeae7c20 */ /* 0x000fe20008410000 */
[----:B------:R-:W-:Y:S01]  /*1b0b0*/  FMUL.FTZ R175, R175, UR39 ;  /* 0x00000027afaf7c20 */ /* 0x000fe20008410000 */
[----:B------:R-:W-:Y:S01]  /*1b0c0*/  FMUL.FTZ R162, R162, UR39 ;  /* 0x00000027a2a27c20 */ /* 0x000fe20008410000 */
[----:B------:R-:W-:Y:S01]  /*1b0d0*/  FMUL.FTZ R163, R163, UR39 ;  /* 0x00000027a3a37c20 */ /* 0x000fe20008410000 */
[----:B------:R-:W-:Y:S01]  /*1b0e0*/  FMUL.FTZ R166, R166, UR39 ;  /* 0x00000027a6a67c20 */ /* 0x000fe20008410000 */
[----:B------:R-:W-:Y:S01]  /*1b0f0*/  MUFU.TANH R180, R180 ;  /* 0x000000b400b47308 */ /* 0x000fe20000002400 */
[----:B------:R-:W-:Y:S01]  /*1b100*/  FMUL.FTZ R167, R167, UR39 ;  /* 0x00000027a7a77c20 */ /* 0x000fe20008410000 */
[----:B------:R-:W-:Y:S01]  /*1b110*/  FMUL.FTZ R154, R154, UR39 ;  /* 0x000000279a9a7c20 */ /* 0x000fe20008410000 */
[----:B------:R-:W-:Y:S01]  /*1b120*/  FMUL.FTZ R155, R155, UR39 ;  /* 0x000000279b9b7c20 */ /* 0x000fe20008410000 */
[----:B------:R-:W-:Y:S01]  /*1b130*/  FMUL.FTZ R158, R158, UR39 ;  /* 0x000000279e9e7c20 */ /* 0x000fe20008410000 */
[----:B------:R-:W-:Y:S01]  /*1b140*/  FMUL.FTZ R159, R159, UR39 ;  /* 0x000000279f9f7c20 */ /* 0x000fe20008410000 */
[----:B------:R-:W-:Y:S01]  /*1b150*/  @!P1 VIADD R11, R11, 0x38840 ;  /* 0x000388400b0b9836 */ /* 0x000fe20000000000 */
[----:B------:R-:W-:Y:S01]  /*1b160*/  ISETP.GT.AND P2, PT, R6, RZ, PT ;  /* 0x000000ff0600720c */ /* 0x000fe20003f44270 */
[----:B------:R-:W-:Y:S01]  /*1b170*/  MUFU.TANH R181, R181 ;  /* 0x000000b500b57308 */ /* 0x000fe20000002400 */
[----:B------:R-:W-:-:S02]  /*1b180*/  @!P1 VIADD R9, R9, 0x38860 ;  /* 0x0003886009099836 */ /* 0x000fc40000000000 */
[----:B------:R-:W-:-:S03]  /*1b190*/  VIADD R6, R6, 0xffffffff ;  /* 0xffffffff06067836 */ /* 0x000fc60000000000 */
[----:B------:R-:W-:Y:S02]  /*1b1a0*/  @!P1 PRMT R9, RZ, 0x654, R9 ;  /* 0x00000654ff099816 */ /* 0x000fe40000000009 */
[----:B------:R-:W-:Y:S08]  /*1b1b0*/  MUFU.TANH R168, R168 ;  /* 0x000000a800a87308 */ /* 0x000ff00000002400 */
        /* <DEDUP_REMOVED lines=27> */
[----:B------:R-:W-:-:S06]  /*1b370*/  WARPGROUP.ARRIVE ;  /* 0x00000000000079c5 */ /* 0x000fcc0000000000 */
        /* <DEDUP_REMOVED lines=10> */
[----:B------:R-:W-:Y:S01]  /*1b420*/  R2UR UR6, R4 ;  /* 0x00000000040672ca */ /* 0x000fe200000e0000 */
[----:B------:R-:W-:Y:S01]  /*1b430*/  FMUL.FTZ R4, R185, UR39 ;  /* 0x00000027b9047c20 */ /* 0x000fe20008410000 */
[----:B------:R-:W-:Y:S01]  /*1b440*/  R2UR UR7, R5 ;  /* 0x00000000050772ca */ /* 0x000fe200000e0000 */
[----:B------:R-:W-:Y:S01]  /*1b450*/  FMUL.FTZ R185, R176, UR39 ;  /* 0x00000027b0b97c20 */ /* 0x000fe20008410000 */
[----:B------:R-:W-:Y:S01]  /*1b460*/  FMUL.FTZ R176, R178, UR39 ;  /* 0x00000027b2b07c20 */ /* 0x000fe20008410000 */
[----:B------:R-:W-:Y:S01]  /*1b470*/  FMUL.FTZ R178, R179, UR39 ;  /* 0x00000027b3b27c20 */ /* 0x000fe20008410000 */
[----:B------:R-:W-:Y:S01]  /*1b480*/  FMUL.FTZ R179, R182, UR39 ;  /* 0x00000027b6b37c20 */ /* 0x000fe20008410000 */
[----:B------:R-:W1:Y:S01]  /*1b490*/  MUFU.TANH R4, R4 ;  /* 0x0000000400047308 */ /* 0x000e620000002400 */
[----:B------:R-:W-:Y:S01]  /*1b4a0*/  FMUL.FTZ R182, R157, UR39 ;  /* 0x000000279db67c20 */ /* 0x000fe20008410000 */
[----:B------:R-:W-:-:S06]  /*1b4b0*/  FMUL.FTZ R157, R183, UR39 ;  /* 0x00000027b79d7c20 */ /* 0x000fcc0008410000 */
[----:B------:R-:W2:Y:S08]  /*1b4c0*/  MUFU.TANH R185, R185 ;  /* 0x000000b900b97308 */ /* 0x000eb00000002400 */
[----:B------:R-:W3:Y:S08]  /*1b4d0*/  MUFU.TANH R182, R182 ;  /* 0x000000b600b67308 */ /* 0x000ef00000002400 */
[----:B------:R-:W4:Y:S08]  /*1b4e0*/  MUFU.TANH R176, R176 ;  /* 0x000000b000b07308 */ /* 0x000f300000002400 */
[----:B------:R-:W5:Y:S08]  /*1b4f0*/  MUFU.TANH R178, R178 ;  /* 0x000000b200b27308 */ /* 0x000f700000002400 */
[----:B------:R-:W5:Y:S08]  /*1b500*/  MUFU.TANH R179, R179 ;  /* 0x000000b300b37308 */ /* 0x000f700000002400 */
[----:B------:R-:W5:Y:S01]  /*1b510*/  MUFU.TANH R157, R157 ;  /* 0x0000009d009d7308 */ /* 0x000f620000002400 */
[----:B------:R-:W-:-:S02]  /*1b520*/  WARPGROUP.DEPBAR.LE gsb0, 0x0 ;  /* 0x00008000000079c5 */ /* 0x000fc40000010000 */
[----:B------:R-:W-:-:S06]  /*1b530*/  WARPGROUP.ARRIVE ;  /* 0x00000000000079c5 */ /* 0x000fcc0000000000 */
[----:B------:R-:W-:Y:S01]  /*1b540*/  HGMMA.64x256x16.F32.BF16 R24, R196, gdesc[UR4].tnspB, R24, gsb0 ;  /* 0x43e00004c4187df0 */ /* 0x000fe20008001818 */
[----:B------:R-:W-:Y:S02]  /*1b550*/  R2UR UR6, R2 ;  /* 0x00000000020672ca */ /* 0x000fe400000e0000 */
[----:B0-----:R-:W-:Y:S02]  /*1b560*/  FMNMX.FTZ R2, R0, R8, !PT ;  /* 0x0000000800027209 */ /* 0x001fe40007810000 */
[----:B------:R-:W-:Y:S02]  /*1b570*/  R2UR UR7, R3 ;  /* 0x00000000030772ca */ /* 0x000fe400000e0000 */
[----:B-1----:R-:W-:-:S04]  /*1b580*/  FMNMX.FTZ R2, R4, R2, !PT ;  /* 0x0000000204027209 */ /* 0x002fc80007810000 */
[----:B------:R-:W-:-:S04]  /*1b590*/  FMNMX.FTZ R2, R20, R2, !PT ;  /* 0x0000000214027209 */ /* 0x000fc80007810000 */
[----:B------:R-:W-:-:S04]  /*1b5a0*/  FMNMX.FTZ R2, R21, R2, !PT ;  /* 0x0000000215027209 */ /* 0x000fc80007810000 */
[----:B--2---:R-:W-:-:S04]  /*1b5b0*/  FMNMX.FTZ R2, R185, R2, !PT ;  /* 0x00000002b9027209 */ /* 0x004fc80007810000 */
[----:B------:R-:W-:-:S04]  /*1b5c0*/  FMNMX.FTZ R2, R177, R2, !PT ;  /* 0x00000002b1027209 */ /* 0x000fc80007810000 */
        /* <DEDUP_REMOVED lines=13> */
[----:B---3--:R-:W-:-:S05]  /*1b6a0*/  FMNMX.FTZ R2, R182, R2, !PT ;  /* 0x00000002b6027209 */ /* 0x008fca0007810000 */
[----:B------:R-:W0:Y:S02]  /*1b6b0*/  SHFL.BFLY PT, R3, R2, 0x2, 0x1f ;  /* 0x0c401f0002037f89 */ /* 0x000e2400000e0000 */
[----:B0-----:R-:W-:Y:S01]  /*1b6c0*/  FMNMX.FTZ R3, R2, R3, !PT ;  /* 0x0000000302037209 */ /* 0x001fe20007810000 */
[----:B------:R-:W-:-:S04]  /*1b6d0*/  IMAD.U32 R2, RZ, RZ, UR38 ;  /* 0x00000026ff027e24 */ /* 0x000fc8000f8e00ff */
[----:B------:R-:W0:Y:S02]  /*1b6e0*/  SHFL.BFLY PT, R5, R3, 0x1, 0x1f ;  /* 0x0c201f0003057f89 */ /* 0x000e2400000e0000 */
[----:B0-----:R-:W-:Y:S02]  /*1b6f0*/  FMNMX.FTZ R5, R3, R5, !PT ;  /* 0x0000000503057209 */ /* 0x001fe40007810000 */
[----:B------:R-:W-:-:S03]  /*1b700*/  FMNMX.FTZ R3, R10, R7, !PT ;  /* 0x000000070a037209 */ /* 0x000fc60007810000 */
[----:B------:R-:W-:Y:S01]  /*1b710*/  FADD.FTZ R8, -R5, R8 ;  /* 0x0000000805087221 */ /* 0x000fe20000010100 */
[----:B------:R-:W-:-:S03]  /*1b720*/  FMNMX.FTZ R183, R12, R3, !PT ;  /* 0x000000030cb77209 */ /* 0x000fc60007810000 */
[-C--:B------:R-:W-:Y:S01]  /*1b730*/  FMUL.FTZ R3, R8, R2.reuse ;  /* 0x0000000208037220 */ /* 0x080fe20000410000 */
[----:B------:R-:W-:Y:S01]  /*1b740*/  FMNMX.FTZ R8, R13, R183, !PT ;  /* 0x000000b70d087209 */ /* 0x000fe20007810000 */
[----:B------:R-:W-:-:S03]  /*1b750*/  FMUL.FTZ R183, R5, R2 ;  /* 0x0000000205b77220 */ /* 0x000fc60000410000 */
[----:B------:R-:W-:Y:S01]  /*1b760*/  FMNMX.FTZ R8, R184, R8, !PT ;  /* 0x00000008b8087209 */ /* 0x000fe20007810000 */
[-CC-:B------:R-:W-:Y:S01]  /*1b770*/  FFMA.FTZ R208, R0, R2.reuse, -R183.reuse ;  /* 0x0000000200d07223 */ /* 0x180fe200000108b7 */
[--C-:B------:R-:W-:Y:S01]  /*1b780*/  FFMA.FTZ R4, R4, R2, -R183.reuse ;  /* 0x0000000204047223 */ /* 0x100fe200000108b7 */
[----:B------:R-:W-:Y:S01]  /*1b790*/  MUFU.EX2 R3, R3 ;  /* 0x0000000300037308 */ /* 0x000fe20000000800 */
[----:B----4-:R-:W-:Y:S01]  /*1b7a0*/  FMNMX.FTZ R8, R176, R8, !PT ;  /* 0x00000008b0087209 */ /* 0x010fe20007810000 */
[-CC-:B------:R-:W-:Y:S01]  /*1b7b0*/  FFMA.FTZ R210, R20, R2.reuse, -R183.reuse ;  /* 0x0000000214d27223 */ /* 0x180fe200000108b7 */
[-CC-:B------:R-:W-:Y:S01]  /*1b7c0*/  FFMA.FTZ R186, R21, R2.reuse, -R183.reuse ;  /* 0x0000000215ba7223 */ /* 0x180fe200000108b7 */
[--C-:B------:R-:W-:Y:S01]  /*1b7d0*/  FFMA.FTZ R204, R185, R2, -R183.reuse ;  /* 0x00000002b9cc7223 */ /* 0x100fe200000108b7 */
[----:B-----5:R-:W-:Y:S01]  /*1b7e0*/  FMNMX.FTZ R8, R178, R8, !PT ;  /* 0x00000008b2087209 */ /* 0x020fe20007810000 */
[-CC-:B------:R-:W-:Y:S01]  /*1b7f0*/  FFMA.FTZ R20, R177, R2.reuse, -R183.reuse ;  /* 0x00000002b1147223 */ /* 0x180fe200000108b7 */
[--C-:B------:R-:W-:Y:S01]  /*1b800*/  FFMA.FTZ R206, R180, R2, -R183.reuse ;  /* 0x00000002b4ce7223 */ /* 0x100fe200000108b7 */
[----:B------:R-:W0:Y:S01]  /*1b810*/  MUFU.EX2 R208, R208 ;  /* 0x000000d000d07308 */ /* 0x000e220000000800 */
[----:B------:R-:W-:Y:S01]  /*1b820*/  FMNMX.FTZ R0, R179, R8, !PT ;  /* 0x00000008b3007209 */ /* 0x000fe20007810000 */
[-CC-:B------:R-:W-:Y:S01]  /*1b830*/  FFMA.FTZ R21, R181, R2.reuse, -R183.reuse ;  /* 0x00000002b5157223 */ /* 0x180fe200000108b7 */
[-CC-:B------:R-:W-:Y:S01]  /*1b840*/  FFMA.FTZ R200, R168, R2.reuse, -R183.reuse ;  /* 0x00000002a8c87223 */ /* 0x180fe200000108b7 */
[--C-:B------:R-:W-:Y:S01]  /*1b850*/  FFMA.FTZ R168, R169, R2, -R183.reuse ;  /* 0x00000002a9a87223 */ /* 0x100fe200000108b7 */
[----:B------:R-:W-:Y:S01]  /*1b860*/  FMNMX.FTZ R0, R157, R0, !PT ;  /* 0x000000009d007209 */ /* 0x000fe20007810000 */
[-CC-:B------:R-:W-:Y:S01]  /*1b870*/  FFMA.FTZ R202, R172, R2.reuse, -R183.reuse ;  /* 0x00000002acca7223 */ /* 0x180fe200000108b7 */
[--C-:B------:R-:W-:Y:S01]  /*1b880*/  FFMA.FTZ R169, R173, R2, -R183.reuse ;  /* 0x00000002ada97223 */ /* 0x100fe200000108b7 */
[----:B------:R-:W1:Y:S01]  /*1b890*/  MUFU.EX2 R8, R4 ;  /* 0x0000000400087308 */ /* 0x000e620000000800 */
[----:B------:R-:W-:Y:S01]  /*1b8a0*/  FMNMX.FTZ R0, R170, R0, !PT ;  /* 0x00000000aa007209 */ /* 0x000fe20007810000 */
[----:B------:R-:W-:-:S03]  /*1b8b0*/  FFMA.FTZ R182, R182, R2, -R183 ;  /* 0x00000002b6b67223 */ /* 0x000fc600000108b7 */
[----:B------:R-:W-:-:S03]  /*1b8c0*/  FMNMX.FTZ R0, R171, R0, !PT ;  /* 0x00000000ab007209 */ /* 0x000fc60007810000 */
[----:B------:R-:W2:Y:S01]  /*1b8d0*/  MUFU.EX2 R210, R210 ;  /* 0x000000d200d27308 */ /* 0x000ea20000000800 */
[----:B------:R-:W-:Y:S01]  /*1b8e0*/  FMNMX.FTZ R0, R174, R0, !PT ;  /* 0x00000000ae007209 */ /* 0x000fe20007810000 */
[----:B0-----:R-:W-:-:S03]  /*1b8f0*/  FFMA.FTZ R15, R3, R15, R208 ;  /* 0x0000000f030f7223 */ /* 0x001fc600000100d0 */
[----:B------:R-:W-:-:S03]  /*1b900*/  FMNMX.FTZ R0, R175, R0, !PT ;  /* 0x00000000af007209 */ /* 0x000fc60007810000 */
[----:B------:R-:W0:Y:S01]  /*1b910*/  MUFU.EX2 R186, R186 ;  /* 0x000000ba00ba7308 */ /* 0x000e220000000800 */
[----:B------:R-:W-:Y:S01]  /*1b920*/  FMNMX.FTZ R0, R162, R0, !PT ;  /* 0x00000000a2007209 */ /* 0x000fe20007810000 */
[C---:B-1----:R-:W-:Y:S01]  /*1b930*/  FADD.FTZ R15, R8.reuse, R15 ;  /* 0x0000000f080f7221 */ /* 0x042fe20000010000 */
[----:B------:R-:W-:Y:S01]  /*1b940*/  F2FP.BF16.F32.PACK_AB R208, R8, R208 ;  /* 0x000000d008d0723e */ /* 0x000fe200000010ff */
[----:B------:R-:W-:Y:S01]  /*1b950*/  IMAD.MOV.U32 R8, RZ, RZ, R5 ;  /* 0x000000ffff087224 */ /* 0x000fe200078e0005 */
[----:B------:R-:W-:-:S03]  /*1b960*/  FMNMX.FTZ R0, R163, R0, !PT ;  /* 0x00000000a3007209 */ /* 0x000fc60007810000 */
[----:B------:R-:W1:Y:S01]  /*1b970*/  MUFU.EX2 R204, R204 ;  /* 0x000000cc00cc7308 */ /* 0x000e620000000800 */
[----:B------:R-:W-:Y:S01]  /*1b980*/  FMNMX.FTZ R0, R166, R0, !PT ;  /* 0x00000000a6007209 */ /* 0x000fe20007810000 */
[----:B--2---:R-:W-:-:S03]  /*1b990*/  FADD.FTZ R15, R210, R15 ;  /* 0x0000000fd20f7221 */ /* 0x004fc60000010000 */
[----:B------:R-:W-:-:S03]  /*1b9a0*/  FMNMX.FTZ R0, R167, R0, !PT ;  /* 0x00000000a7007209 */ /* 0x000fc60007810000 */
[----:B------:R-:W2:Y:S01]  /*1b9b0*/  MUFU.EX2 R20, R20 ;  /* 0x0000001400147308 */ /* 0x000ea20000000800 */
[----:B------:R-:W-:Y:S01]  /*1b9c0*/  FMNMX.FTZ R0, R154, R0, !PT ;  /* 0x000000009a007209 */ /* 0x000fe20007810000 */
[C---:B0-----:R-:W-:Y:S01]  /*1b9d0*/  FADD.FTZ R15, R186.reuse, R15 ;  /* 0x0000000fba0f7221 */ /* 0x041fe20000010000 */
[----:B------:R-:W-:Y:S02]  /*1b9e0*/  F2FP.BF16.F32.PACK_AB R210, R186, R210 ;  /* 0x000000d2bad2723e */ /* 0x000fe400000010ff */
[----:B------:R-:W-:-:S03]  /*1b9f0*/  FMNMX.FTZ R0, R155, R0, !PT ;  /* 0x000000009b007209 */ /* 0x000fc60007810000 */
[----:B------:R-:W0:Y:S01]  /*1ba00*/  MUFU.EX2 R206, R206 ;  /* 0x000000ce00ce7308 */ /* 0x000e220000000800 */
[----:B------:R-:W-:Y:S01]  /*1ba10*/  FMNMX.FTZ R0, R158, R0, !PT ;  /* 0x000000009e007209 */ /* 0x000fe20007810000 */
[----:B-1----:R-:W-:-:S03]  /*1ba20*/  FADD.FTZ R15, R204, R15 ;  /* 0x0000000fcc0f7221 */ /* 0x002fc60000010000 */
[----:B------:R-:W-:-:S03]  /*1ba30*/  FMNMX.FTZ R0, R159, R0, !PT ;  /* 0x000000009f007209 */ /* 0x000fc60007810000 */
[----:B------:R-:W1:Y:S01]  /*1ba40*/  MUFU.EX2 R21, R21 ;  /* 0x0000001500157308 */ /* 0x000e620000000800 */
[C---:B--2---:R-:W-:Y:S01]  /*1ba50*/  FADD.FTZ R15, R20.reuse, R15 ;  /* 0x0000000f140f7221 */ /* 0x044fe20000010000 */
[----:B------:R-:W2:Y:S01]  /*1ba60*/  SHFL.BFLY PT, R4, R0, 0x2, 0x1f ;  /* 0x0c401f0000047f89 */ /* 0x000ea200000e0000 */
[----:B------:R-:W-:-:S05]  /*1ba70*/  F2FP.BF16.F32.PACK_AB R204, R20, R204 ;  /* 0x000000cc14cc723e */ /* 0x000fca00000010ff */
[----:B------:R-:W3:Y:S01]  /*1ba80*/  MUFU.EX2 R200, R200 ;  /* 0x000000c800c87308 */ /* 0x000ee20000000800 */
[----:B0-----:R-:W-:-:S07]  /*1ba90*/  FADD.FTZ R15, R206, R15 ;  /* 0x0000000fce0f7221 */ /* 0x001fce0000010000 */
[----:B------:R-:W0:Y:S01]  /*1baa0*/  MUFU.EX2 R168, R168 ;  /* 0x000000a800a87308 */ /* 0x000e220000000800 */
[C---:B-1----:R-:W-:Y:S01]  /*1bab0*/  FADD.FTZ R15, R21.reuse, R15 ;  /* 0x0000000f150f7221 */ /* 0x042fe20000010000 */
[----:B------:R-:W-:-:S06]  /*1bac0*/  F2FP.BF16.F32.PACK_AB R206, R21, R206 ;  /* 0x000000ce15ce723e */ /* 0x000fcc00000010ff */
[----:B------:R-:W1:Y:S01]  /*1bad0*/  MUFU.EX2 R202, R202 ;  /* 0x000000ca00ca7308 */ /* 0x000e620000000800 */
[----:B---3--:R-:W-:Y:S01]  /*1bae0*/  FADD.FTZ R15, R200, R15 ;  /* 0x0000000fc80f7221 */ /* 0x008fe20000010000 */
[----:B--2---:R-:W-:-:S05]  /*1baf0*/  FMNMX.FTZ R0, R0, R4, !PT ;  /* 0x0000000400007209 */ /* 0x004fca0007810000 */
[----:B------:R-:W2:Y:S01]  /*1bb00*/  SHFL.BFLY PT, R4, R0, 0x1, 0x1f ;  /* 0x0c201f0000047f89 */ /* 0x000ea200000e0000 */
[----:B------:R-:W3:Y:S01]  /*1bb10*/  MUFU.EX2 R169, R169 ;  /* 0x000000a900a97308 */ /* 0x000ee20000000800 */
[C---:B0-----:R-:W-:Y:S01]  /*1bb20*/  FADD.FTZ R15, R168.reuse, R15 ;  /* 0x0000000fa80f7221 */ /* 0x041fe20000010000 */
[----:B------:R-:W-:-:S03]  /*1bb30*/  F2FP.BF16.F32.PACK_AB R200, R168, R200 ;  /* 0x000000c8a8c8723e */ /* 0x000fc600000010ff */
[----:B-1----:R-:W-:-:S04]  /*1bb40*/  FADD.FTZ R15, R202, R15 ;  /* 0x0000000fca0f7221 */ /* 0x002fc80000010000 */
[C---:B---3--:R-:W-:Y:S01]  /*1bb50*/  FADD.FTZ R15, R169.reuse, R15 ;  /* 0x0000000fa90f7221 */ /* 0x048fe20000010000 */
[----:B------:R-:W-:Y:S01]  /*1bb60*/  F2FP.BF16.F32.PACK_AB R202, R169, R202 ;  /* 0x000000caa9ca723e */ /* 0x000fe200000010ff */
[----:B------:R-:W-:Y:S02]  /*1bb70*/  WARPGROUP.DEPBAR.LE gsb0, 0x0 ;  /* 0x00008000000079c5 */ /* 0x000fe40000010000 */
[----:B------:R-:W-:Y:S01]  /*1bb80*/  WARPGROUP.ARRIVE ;  /* 0x00000000000079c5 */ /* 0x000fe20000000000 */
[----:B--2---:R-:W-:Y:S01]  /*1bb90*/  FMNMX.FTZ R4, R0, R4, !PT ;  /* 0x0000000400047209 */ /* 0x004fe20007810000 */
[-CC-:B------:R-:W-:Y:S01]  /*1bba0*/  FFMA.FTZ R196, R160, R2.reuse, -R183.reuse ;  /* 0x00000002a0c47223 */ /* 0x180fe200000108b7 */
[-C--:B------:R-:W-:Y:S01]  /*1bbb0*/  FFMA.FTZ R198, R164, R2.reuse, -R183 ;  /* 0x00000002a4c67223 */ /* 0x080fe200000108b7 */
[----:B------:R-:W-:Y:S01]  /*1bbc0*/  @!P1 PRMT R164, RZ, 0x654, R11 ;  /* 0x00000654ffa49816 */ /* 0x000fe2000000000b */
[-C--:B------:R-:W-:Y:S01]  /*1bbd0*/  FFMA.FTZ R160, R161, R2.reuse, -R183 ;  /* 0x00000002a1a07223 */ /* 0x080fe200000108b7 */
[----:B------:R-:W-:Y:S01]  /*1bbe0*/  HGMMA.64x256x16.F32.BF16 R24, R192, gdesc[UR4].tnspB, R24, gsb0 ;  /* 0x43e00004c0187df0 */ /* 0x000fe20008001818 */
[----:B------:R-:W-:Y:S01]  /*1bbf0*/  FADD.FTZ R0, -R4, R7 ;  /* 0x0000000704007221 */ /* 0x000fe20000010100 */
[----:B------:R-:W0:Y:S01]  /*1bc00*/  MUFU.EX2 R196, R196 ;  /* 0x000000c400c47308 */ /* 0x000e220000000800 */
[----:B------:R-:W-:-:S02]  /*1bc10*/  FFMA.FTZ R161, R165, R2, -R183 ;  /* 0x00000002a5a17223 */ /* 0x000fc400000108b7 */
[----:B------:R-:W-:-:S05]  /*1bc20*/  FMUL.FTZ R0, R0, R2 ;  /* 0x0000000200007220 */ /* 0x000fca0000410000 */
[----:B------:R-:W1:Y:S08]  /*1bc30*/  MUFU.EX2 R160, R160 ;  /* 0x000000a000a07308 */ /* 0x000e700000000800 */
[----:B------:R-:W-:Y:S01]  /*1bc40*/  MUFU.EX2 R0, R0 ;  /* 0x0000000000007308 */ /* 0x000fe20000000800 */
[----:B0-----:R-:W-:-:S07]  /*1bc50*/  FADD.FTZ R15, R196, R15 ;  /* 0x0000000fc40f7221 */ /* 0x001fce0000010000 */
[----:B------:R-:W0:Y:S01]  /*1bc60*/  MUFU.EX2 R198, R198 ;  /* 0x000000c600c67308 */ /* 0x000e220000000800 */
[C---:B-1----:R-:W-:Y:S01]  /*1bc70*/  FADD.FTZ R15, R160.reuse, R15 ;  /* 0x0000000fa00f7221 */ /* 0x042fe20000010000 */
[----:B------:R-:W-:-:S06]  /*1bc80*/  F2FP.BF16.F32.PACK_AB R196, R160, R196 ;  /* 0x000000c4a0c4723e */ /* 0x000fcc00000010ff */
[----:B------:R-:W1:Y:S08]  /*1bc90*/  MUFU.EX2 R161, R161 ;  /* 0x000000a100a17308 */ /* 0x000e700000000800 */
[----:B------:R-:W-:Y:S01]  /*1bca0*/  MUFU.EX2 R7, R182 ;  /* 0x000000b600077308 */ /* 0x000fe20000000800 */
[----:B0-----:R-:W-:-:S04]  /*1bcb0*/  FADD.FTZ R15, R198, R15 ;  /* 0x0000000fc60f7221 */ /* 0x001fc80000010000 */
[C---:B-1----:R-:W-:Y:S01]  /*1bcc0*/  FADD.FTZ R15, R161.reuse, R15 ;  /* 0x0000000fa10f7221 */ /* 0x042fe20000010000 */
[----:B------:R-:W-:Y:S01]  /*1bcd0*/  F2FP.BF16.F32.PACK_AB R198, R161, R198 ;  /* 0x000000c6a1c6723e */ /* 0x000fe200000010ff */
[----:B------:R-:W-:Y:S02]  /*1bce0*/  WARPGROUP.DEPBAR.LE gsb0, 0x0 ;  /* 0x00008000000079c5 */ /* 0x000fe40000010000 */
[-CC-:B------:R-:W-:Y:S01]  /*1bcf0*/  FFMA.FTZ R192, R152, R2.reuse, -R183.reuse ;  /* 0x0000000298c07223 */ /* 0x180fe200000108b7 */
[-CC-:B------:R-:W-:Y:S01]  /*1bd00*/  FFMA.FTZ R152, R153, R2.reuse, -R183.reuse ;  /* 0x0000000299987223 */ /* 0x180fe200000108b7 */
[-C--:B------:R-:W-:Y:S01]  /*1bd10*/  FMUL.FTZ R153, R4, R2.reuse ;  /* 0x0000000204997220 */ /* 0x080fe20000410000 */
[-C--:B------:R-:W-:Y:S01]  /*1bd20*/  FFMA.FTZ R194, R156, R2.reuse, -R183 ;  /* 0x000000029cc27223 */ /* 0x080fe200000108b7 */
[----:B------:R-:W-:Y:S02]  /*1bd30*/  @!P1 SYNCS.ARRIVE.TRANS64.RED.A1T0 RZ, [R164+URZ], RZ ;  /* 0x000000ffa4ff99a7 */ /* 0x000fe4000810043f */
[-CC-:B------:R-:W-:Y:S01]  /*1bd40*/  FFMA.FTZ R209, R10, R2.reuse, -R153.reuse ;  /* 0x000000020ad17223 */ /* 0x180fe20000010899 */
[-CC-:B------:R-:W-:Y:S01]  /*1bd50*/  FFMA.FTZ R10, R12, R2.reuse, -R153.reuse ;  /* 0x000000020c0a7223 */ /* 0x180fe20000010899 */
[-CC-:B------:R-:W-:Y:S01]  /*1bd60*/  FFMA.FTZ R211, R13, R2.reuse, -R153.reuse ;  /* 0x000000020dd37223 */ /* 0x180fe20000010899 */
[-CC-:B------:R-:W-:Y:S01]  /*1bd70*/  FFMA.FTZ R13, R184, R2.reuse, -R153.reuse ;  /* 0x00000002b80d7223 */ /* 0x180fe20000010899 */
[-CC-:B------:R-:W-:Y:S01]  /*1bd80*/  FFMA.FTZ R205, R176, R2.reuse, -R153.reuse ;  /* 0x00000002b0cd7223 */ /* 0x180fe20000010899 */
[-CC-:B------:R-:W-:Y:S01]  /*1bd90*/  FFMA.FTZ R156, R178, R2.reuse, -R153.reuse ;  /* 0x00000002b29c7223 */ /* 0x180fe20000010899 */
[----:B------:R-:W0:Y:S01]  /*1bda0*/  MUFU.EX2 R209, R209 ;  /* 0x000000d100d17308 */ /* 0x000e220000000800 */
[-CC-:B------:R-:W-:Y:S01]  /*1bdb0*/  FFMA.FTZ R207, R179, R2.reuse, -R153.reuse ;  /* 0x00000002b3cf7223 */ /* 0x180fe20000010899 */
[-CC-:B------:R-:W-:Y:S01]  /*1bdc0*/  FFMA.FTZ R12, R157, R2.reuse, -R153.reuse ;  /* 0x000000029d0c7223 */ /* 0x180fe20000010899 */
[-CC-:B------:R-:W-:Y:S01]  /*1bdd0*/  FFMA.FTZ R201, R170, R2.reuse, -R153.reuse ;  /* 0x00000002aac97223 */ /* 0x180fe20000010899 */
[-CC-:B------:R-:W-:Y:S01]  /*1bde0*/  FFMA.FTZ R197, R162, R2.reuse, -R153.reuse ;  /* 0x00000002a2c57223 */ /* 0x180fe20000010899 */
[-CC-:B------:R-:W-:Y:S01]  /*1bdf0*/  FFMA.FTZ R157, R171, R2.reuse, -R153.reuse ;  /* 0x00000002ab9d7223 */ /* 0x180fe20000010899 */
[-CC-:B------:R-:W-:Y:S01]  /*1be00*/  FFMA.FTZ R203, R174, R2.reuse, -R153.reuse ;  /* 0x00000002aecb7223 */ /* 0x180fe20000010899 */
[-CC-:B------:R-:W-:Y:S01]  /*1be10*/  FFMA.FTZ R175, R175, R2.reuse, -R153.reuse ;  /* 0x00000002afaf7223 */ /* 0x180fe20000010899 */
[----:B------:R-:W1:Y:S01]  /*1be20*/  MUFU.EX2 R10, R10 ;  /* 0x0000000a000a7308 */ /* 0x000e620000000800 */
[-CC-:B------:R-:W-:Y:S01]  /*1be30*/  FFMA.FTZ R163, R163, R2.reuse, -R153.reuse ;  /* 0x00000002a3a37223 */ /* 0x180fe20000010899 */
[-CC-:B------:R-:W-:Y:S01]  /*1be40*/  FFMA.FTZ R199, R166, R2.reuse, -R153.reuse ;  /* 0x00000002a6c77223 */ /* 0x180fe20000010899 */
[----:B------:R2:W-:Y:S01]  /*1be50*/  @!P1 SYNCS.ARRIVE.TRANS64.RED.A1T0 RZ, [R9+URZ], RZ ;  /* 0x000000ff09ff99a7 */ /* 0x0005e2000810043f */
[-CC-:B------:R-:W-:Y:S01]  /*1be60*/  FFMA.FTZ R193, R154, R2.reuse, -R153.reuse ;  /* 0x000000029ac17223 */ /* 0x180fe20000010899 */
[-CC-:B------:R-:W-:Y:S01]  /*1be70*/  FFMA.FTZ R155, R155, R2.reuse, -R153.reuse ;  /* 0x000000029b9b7223 */ /* 0x180fe20000010899 */
[----:B------:R-:W-:-:S02]  /*1be80*/  FFMA.FTZ R158, R158, R2, -R153 ;  /* 0x000000029e9e7223 */ /* 0x000fc40000010899 */
[----:B------:R-:W3:Y:S01]  /*1be90*/  MUFU.EX2 R211, R211 ;  /* 0x000000d300d37308 */ /* 0x000ee20000000800 */
[----:B0-----:R-:W-:-:S07]  /*1bea0*/  FFMA.FTZ R14, R0, R14, R209 ;  /* 0x0000000e000e7223 */ /* 0x001fce00000100d1 */
[----:B------:R-:W0:Y:S01]  /*1beb0*/  MUFU.EX2 R13, R13 ;  /* 0x0000000d000d7308 */ /* 0x000e220000000800 */
[C---:B-1----:R-:W-:Y:S01]  /*1bec0*/  FADD.FTZ R14, R10.reuse, R14 ;  /* 0x0000000e0a0e7221 */ /* 0x042fe20000010000 */
[----:B------:R-:W-:Y:S01]  /*1bed0*/  F2FP.BF16.F32.PACK_AB R209, R10, R209 ;  /* 0x000000d10ad1723e */ /* 0x000fe200000010ff */
[----:B------:R-:W-:-:S05]  /*1bee0*/  IMAD.MOV.U32 R10, RZ, RZ, R221 ;  /* 0x000000ffff0a7224 */ /* 0x000fca00078e00dd */
[----:B------:R-:W1:Y:S01]  /*1bef0*/  MUFU.EX2 R205, R205 ;  /* 0x000000cd00cd7308 */ /* 0x000e620000000800 */
[----:B---3--:R-:W-:-:S07]  /*1bf00*/  FADD.FTZ R14, R211, R14 ;  /* 0x0000000ed30e7221 */ /* 0x008fce0000010000 */
[----:B------:R-:W3:Y:S01]  /*1bf10*/  MUFU.EX2 R156, R156 ;  /* 0x0000009c009c7308 */ /* 0x000ee20000000800 */
[----:B0-----:R-:W-:Y:S01]  /*1bf20*/  FADD.FTZ R162, R13, R14 ;  /* 0x0000000e0da27221 */ /* 0x001fe20000010000 */
[-CC-:B------:R-:W-:Y:S01]  /*1bf30*/  FFMA.FTZ R14, R167, R2.reuse, -R153.reuse ;  /* 0x00000002a70e7223 */ /* 0x180fe20000010899 */
[----:B------:R-:W-:Y:S01]  /*1bf40*/  FFMA.FTZ R153, R159, R2, -R153 ;  /* 0x000000029f997223 */ /* 0x000fe20000010899 */
[----:B------:R-:W-:-:S04]  /*1bf50*/  F2FP.BF16.F32.PACK_AB R211, R13, R211 ;  /* 0x000000d30dd3723e */ /* 0x000fc800000010ff */
[----:B------:R-:W0:Y:S01]  /*1bf60*/  MUFU.EX2 R207, R207 ;  /* 0x000000cf00cf7308 */ /* 0x000e220000000800 */
[----:B-1----:R-:W-:-:S07]  /*1bf70*/  FADD.FTZ R162, R205, R162 ;  /* 0x000000a2cda27221 */ /* 0x002fce0000010000 */
[----:B------:R-:W1:Y:S01]  /*1bf80*/  MUFU.EX2 R12, R12 ;  /* 0x0000000c000c7308 */ /* 0x000e620000000800 */
[C---:B---3--:R-:W-:Y:S01]  /*1bf90*/  FADD.FTZ R162, R156.reuse, R162 ;  /* 0x000000a29ca27221 */ /* 0x048fe20000010000 */
[----:B------:R-:W-:-:S06]  /*1bfa0*/  F2FP.BF16.F32.PACK_AB R205, R156, R205 ;  /* 0x000000cd9ccd723e */ /* 0x000fcc00000010ff */
[----:B------:R-:W3:Y:S01]  /*1bfb0*/  MUFU.EX2 R201, R201 ;  /* 0x000000c900c97308 */ /* 0x000ee20000000800 */
[----:B0-----:R-:W-:-:S07]  /*1bfc0*/  FADD.FTZ R162, R207, R162 ;  /* 0x000000a2cfa27221 */ /* 0x001fce0000010000 */
[----:B------:R-:W0:Y:S01]  /*1bfd0*/  MUFU.EX2 R157, R157 ;  /* 0x0000009d009d7308 */ /* 0x000e220000000800 */
[C---:B-1----:R-:W-:Y:S01]  /*1bfe0*/  FADD.FTZ R162, R12.reuse, R162 ;  /* 0x000000a20ca27221 */ /* 0x042fe20000010000 */
[----:B------:R-:W-:-:S06]  /*1bff0*/  F2FP.BF16.F32.PACK_AB R207, R12, R207 ;  /* 0x000000cf0ccf723e */ /* 0x000fcc00000010ff */
[----:B------:R-:W1:Y:S01]  /*1c000*/  MUFU.EX2 R203, R203 ;  /* 0x000000cb00cb7308 */ /* 0x000e620000000800 */
[----:B---3--:R-:W-:-:S07]  /*1c010*/  FADD.FTZ R162, R201, R162 ;  /* 0x000000a2c9a27221 */ /* 0x008fce0000010000 */
[----:B------:R-:W3:Y:S01]  /*1c020*/  MUFU.EX2 R11, R175 ;  /* 0x000000af000b7308 */ /* 0x000ee20000000800 */
[C---:B0-----:R-:W-:Y:S01]  /*1c030*/  FADD.FTZ R162, R157.reuse, R162 ;  /* 0x000000a29da27221 */ /* 0x041fe20000010000 */
[----:B------:R-:W-:-:S06]  /*1c040*/  F2FP.BF16.F32.PACK_AB R201, R157, R201 ;  /* 0x000000c99dc9723e */ /* 0x000fcc00000010ff */
[----:B------:R-:W0:Y:S01]  /*1c050*/  MUFU.EX2 R197, R197 ;  /* 0x000000c500c57308 */ /* 0x000e220000000800 */
[----:B-1----:R-:W-:-:S07]  /*1c060*/  FADD.FTZ R162, R203, R162 ;  /* 0x000000a2cba27221 */ /* 0x002fce0000010000 */
[----:B--2---:R-:W1:Y:S01]  /*1c070*/  MUFU.EX2 R9, R163 ;  /* 0x000000a300097308 */ /* 0x004e620000000800 */
[C---:B---3--:R-:W-:Y:S01]  /*1c080*/  FADD.FTZ R162, R11.reuse, R162 ;  /* 0x000000a20ba27221 */ /* 0x048fe20000010000 */
[----:B------:R-:W-:-:S06]  /*1c090*/  F2FP.BF16.F32.PACK_AB R203, R11, R203 ;  /* 0x000000cb0bcb723e */ /* 0x000fcc00000010ff */
[----:B------:R-:W2:Y:S01]  /*1c0a0*/  MUFU.EX2 R199, R199 ;  /* 0x000000c700c77308 */ /* 0x000ea20000000800 */
[----:B0-----:R-:W-:-:S07]  /*1c0b0*/  FADD.FTZ R162, R197, R162 ;  /* 0x000000a2c5a27221 */ /* 0x001fce0000010000 */
[----:B------:R-:W0:Y:S01]  /*1c0c0*/  MUFU.EX2 R14, R14 ;  /* 0x0000000e000e7308 */ /* 0x000e220000000800 */
[C---:B-1----:R-:W-:Y:S01]  /*1c0d0*/  FADD.FTZ R162, R9.reuse, R162 ;  /* 0x000000a209a27221 */ /* 0x042fe20000010000 */
[----:B------:R-:W-:Y:S01]  /*1c0e0*/  F2FP.BF16.F32.PACK_AB R197, R9, R197 ;  /* 0x000000c509c5723e */ /* 0x000fe200000010ff */
[----:B------:R-:W-:-:S05]  /*1c0f0*/  IMAD.MOV.U32 R9, RZ, RZ, R222 ;  /* 0x000000ffff097224 */ /* 0x000fca00078e00de */
        /* <DEDUP_REMOVED lines=8> */
[----:B--2---:R-:W-:-:S07]  /*1c180*/  FADD.FTZ R162, R193, R162 ;  /* 0x000000a2c1a27221 */ /* 0x004fce0000010000 */
[----:B------:R-:W2:Y:S01]  /*1c190*/  MUFU.EX2 R194, R194 ;  /* 0x000000c200c27308 */ /* 0x000ea20000000800 */
[C---:B0-----:R-:W-:Y:S01]  /*1c1a0*/  FADD.FTZ R15, R152.reuse, R15 ;  /* 0x0000000f980f7221 */ /* 0x041fe20000010000 */
[----:B------:R-:W-:-:S06]  /*1c1b0*/  F2FP.BF16.F32.PACK_AB R192, R152, R192 ;  /* 0x000000c098c0723e */ /* 0x000fcc00000010ff */
[----:B------:R-:W0:Y:S01]  /*1c1c0*/  MUFU.EX2 R158, R158 ;  /* 0x0000009e009e7308 */ /* 0x000e220000000800 */
[C---:B-1----:R-:W-:Y:S01]  /*1c1d0*/  FADD.FTZ R162, R155.reuse, R162 ;  /* 0x000000a29ba27221 */ /* 0x042fe20000010000 */
[----:B------:R-:W-:-:S06]  /*1c1e0*/  F2FP.BF16.F32.PACK_AB R193, R155, R193 ;  /* 0x000000c19bc1723e */ /* 0x000fcc00000010ff */
[----:B------:R-:W1:Y:S01]  /*1c1f0*/  MUFU.EX2 R153, R153 ;  /* 0x0000009900997308 */ /* 0x000e620000000800 */
[----:B--2---:R-:W-:Y:S01]  /*1c200*/  FADD.FTZ R15, R194, R15 ;  /* 0x0000000fc20f7221 */ /* 0x004fe20000010000 */
[----:B------:R-:W-:-:S03]  /*1c210*/  F2FP.BF16.F32.PACK_AB R194, R7, R194 ;  /* 0x000000c207c2723e */ /* 0x000fc600000010ff */
[----:B------:R-:W-:Y:S01]  /*1c220*/  FADD.FTZ R15, R7, R15 ;  /* 0x0000000f070f7221 */ /* 0x000fe20000010000 */
[----:B------:R-:W-:Y:S02]  /*1c230*/  IMAD.MOV.U32 R7, RZ, RZ, R4 ;  /* 0x000000ffff077224 */ /* 0x000fe400078e0004 */
[----:B0-----:R-:W-:-:S04]  /*1c240*/  FADD.FTZ R162, R158, R162 ;  /* 0x000000a29ea27221 */ /* 0x001fc80000010000 */
[C---:B-1----:R-:W-:Y:S01]  /*1c250*/  FADD.FTZ R14, R153.reuse, R162 ;  /* 0x000000a2990e7221 */ /* 0x042fe20000010000 */
[----:B------:R-:W-:Y:S01]  /*1c260*/  F2FP.BF16.F32.PACK_AB R195, R153, R158 ;  /* 0x0000009e99c3723e */ /* 0x000fe200000010ff */
[----:B------:R-:W-:Y:S06]  /*1c270*/  @P2 BRA `(.L_x_845) ;  /* 0xffffffb000a82947 */ /* 0x000fec000383ffff */
.L_x_834:
[----:B------:R-:W-:Y:S05]  /*1c280*/  BSYNC B0 ;  /* 0x0000000000007941 */ /* 0x000fea0003800000 */
.L_x_833:
        /* <DEDUP_REMOVED lines=131> */
.L_x_846:
[----:B------:R-:W-:Y:S02]  /*1cac0*/  LEA R0, R221, R18, 0x3 ;  /* 0x00000012dd007211 */ /* 0x000fe400078e18ff */
[----:B------:R-:W-:-:S04]  /*1cad0*/  SHF.L.U32 R7, R222, 0x1f, RZ ;  /* 0x0000001fde077819 */ /* 0x000fc800000006ff */
[----:B------:R0:W1:Y:S01]  /*1cae0*/  SYNCS.PHASECHK.TRANS64.TRYWAIT P2, [R0+URZ+0x38850], R7 ;  /* 0x03885007000075a7 */ /* 0x000062000804017f */
[----:B------:R-:W-:Y:S05]  /*1caf0*/  @!P0 BRA `(.L_x_847) ;  /* 0x0000000000048947 */ /* 0x000fea0003800000 */
[----:B------:R-:W-:Y:S01]  /*1cb00*/  BPT.TRAP 0x1 ;  /* 0x000000040000795c */ /* 0x000fe20000300000 */
.L_x_847:
[----:B------:R-:W-:Y:S01]  /*1cb10*/  VIADD R18, R18, 0x400 ;  /* 0x0000040012127836 */ /* 0x000fe20000000000 */
[----:B------:R-:W-:Y:S04]  /*1cb20*/  BSSY B0, `(.L_x_848) ;  /* 0x0000008000007945 */ /* 0x000fe80003800000 */
[----:B------:R-:W-:-:S04]  /*1cb30*/  SHF.R.U32.HI R18, RZ, 0x4, R18 ;  /* 0x00000004ff127819 */ /* 0x000fc80000011612 */
[----:B------:R-:W-:-:S04]  /*1cb40*/  LOP3.LUT R18, R18, 0x3fff, RZ, 0xc0, !PT ;  /* 0x00003fff12127812 */ /* 0x000fc800078ec0ff */
[----:B------:R-:W-:-:S05]  /*1cb50*/  LOP3.LUT R18, R18, 0x2800000, RZ, 0xfc, !PT ;  /* 0x0280000012127812 */ /* 0x000fca00078efcff */
[----:B------:R-:W-:Y:S01]  /*1cb60*/  IMAD R3, R221, 0xa00, R18 ;  /* 0x00000a00dd037824 */ /* 0x000fe200078e0212 */
[----:B-1----:R-:W-:Y:S06]  /*1cb70*/  @P2 BRA `(.L_x_849) ;  /* 0x0000000000082947 */ /* 0x002fec0003800000 */
[----:B------:R-:W1:Y:S02]  /*1cb80*/  SYNCS.PHASECHK.TRANS64.TRYWAIT P0, [R0+URZ+0x38850], R7 ;  /* 0x03885007000075a7 */ /* 0x000e64000800017f */
[----:B-1----:R-:W-:Y:S05]  /*1cb90*/  @!P0 BRA `(.L_x_850) ;  /* 0x000000c800c08947 */ /* 0x002fea0003800000 */
.L_x_849:
[----:B------:R-:W-:Y:S05]  /*1cba0*/  BSYNC B0 ;  /* 0x0000000000007941 */ /* 0x000fea0003800000 */
.L_x_848:
[----:B------:R-:W-:Y:S01]  /*1cbb0*/  IMAD.MOV.U32 R6, RZ, RZ, R3 ;  /* 0x000000ffff067224 */ /* 0x000fe200078e0003 */
[----:B------:R-:W-:Y:S01]  /*1cbc0*/  WARPGROUP.ARRIVE ;  /* 0x00000000000079c5 */ /* 0x000fe20000000000 */
[----:B01----:R-:W-:Y:S02]  /*1cbd0*/  IMAD.MOV.U32 R7, RZ, RZ, 0x40000040 ;  /* 0x40000040ff077424 */ /* 0x003fe400078e00ff */
[----:B------:R-:W-:Y:S01]  /*1cbe0*/  VIADD R221, R221, 0x1 ;  /* 0x00000001dddd7836 */ /* 0x000fe20000000000 */
[----:B------:R-:W-:Y:S01]  /*1cbf0*/  R2UR UR6, R6 ;  /* 0x00000000060672ca */ /* 0x000fe200000e0000 */
[----:B------:R-:W-:Y:S01]  /*1cc00*/  VIADD R6, R3, 0x80 ;  /* 0x0000008003067836 */ /* 0x000fe20000000000 */
[----:B------:R-:W-:Y:S01]  /*1cc10*/  R2UR UR7, R7 ;  /* 0x00000000070772ca */ /* 0x000fe200000e0000 */
[----:B------:R-:W-:Y:S01]  /*1cc20*/  IMAD.MOV.U32 R7, RZ, RZ, 0x40000040 ;  /* 0x40000040ff077424 */ /* 0x000fe200078e00ff */
[----:B------:R-:W-:Y:S01]  /*1cc30*/  ISETP.NE.AND P2, PT, R221, 0x2, PT ;  /* 0x00000002dd00780c */ /* 0x000fe20003f45270 */
[----:B------:R-:W-:-:S02]  /*1cc40*/  @!P1 VIADD R12, R0, 0x38860 ;  /* 0x00038860000c9836 */ /* 0x000fc40000000000 */
[----:B------:R-:W-:Y:S01]  /*1cc50*/  IMAD.MOV.U32 R0, RZ, RZ, -0x800000 ;  /* 0xff800000ff007424 */ /* 0x000fe200078e00ff */
[----:B------:R-:W-:Y:S01]  /*1cc60*/  SEL R221, R221, RZ, P2 ;  /* 0x000000ffdddd7207 */ /* 0x000fe20001000000 */
[----:B------:R-:W-:Y:S01]  /*1cc70*/  VIADD R235, R235, 0x1 ;  /* 0x00000001ebeb7836 */ /* 0x000fe20000000000 */
[----:B------:R-:W-:-:S05]  /*1cc80*/  @!P1 PRMT R12, RZ, 0x654, R12 ;  /* 0x00000654ff0c9816 */ /* 0x000fca000000000c */
[----:B------:R-:W-:Y:S01]  /*1cc90*/  HGMMA.64x256x16.F32.BF16 R24, R208, gdesc[UR4].tnspB, R24, gsb0 ;  /* 0x43e00004d0187df0 */ /* 0x000fe20008001818 */
[----:B------:R-:W-:Y:S01]  /*1cca0*/  R2UR UR6, R6 ;  /* 0x00000000060672ca */ /* 0x000fe200000e0000 */
[----:B------:R-:W-:Y:S01]  /*1ccb0*/  VIADD R6, R3, 0x100 ;  /* 0x0000010003067836 */ /* 0x000fe20000000000 */
[----:B------:R-:W-:Y:S01]  /*1ccc0*/  R2UR UR7, R7 ;  /* 0x00000000070772ca */ /* 0x000fe200000e0000 */
[----:B------:R-:W-:Y:S01]  /*1ccd0*/  IMAD.MOV.U32 R7, RZ, RZ, 0x40000040 ;  /* 0x40000040ff077424 */ /* 0x000fe200078e00ff */
[----:B------:R-:W-:Y:S02]  /*1cce0*/  WARPGROUP.DEPBAR.LE gsb0, 0x0 ;  /* 0x00008000000079c5 */ /* 0x000fe40000010000 */
[----:B------:R-:W-:-:S15]  /*1ccf0*/  WARPGROUP.ARRIVE ;  /* 0x00000000000079c5 */ /* 0x000fde0000000000 */
[----:B------:R-:W-:-:S06]  /*1cd00*/  NOP ;  /* 0x0000000000007918 */ /* 0x000fcc0000000000 */
        /* <DEDUP_REMOVED lines=13> */
[----:B------:R-:W0:Y:S02]  /*1cde0*/  SHFL.BFLY PT, R3, R14, 0x2, 0x1f ;  /* 0x0c401f000e037f89 */ /* 0x000e2400000e0000 */
[----:B0-----:R-:W-:Y:S01]  /*1cdf0*/  FADD.FTZ R8, R3, R14 ;  /* 0x0000000e03087221 */ /* 0x001fe20000010000 */
[----:B------:R-:W-:Y:S02]  /*1ce00*/  WARPGROUP.DEPBAR.LE gsb0, 0x0 ;  /* 0x00008000000079c5 */ /* 0x000fe40000010000 */
[----:B------:R-:W-:-:S15]  /*1ce10*/  WARPGROUP.ARRIVE ;  /* 0x00000000000079c5 */ /* 0x000fde0000000000 */
[----:B------:R-:W-:-:S03]  /*1ce20*/  NOP ;  /* 0x0000000000007918 */ /* 0x000fc60000000000 */
[----:B------:R-:W-:Y:S01]  /*1ce30*/  HGMMA.64x256x16.F32.BF16 R24, R196, gdesc[UR4].tnspB, R24, gsb0 ;  /* 0x43e00004c4187df0 */ /* 0x000fe20008001818 */
[----:B------:R-:W-:Y:S02]  /*1ce40*/  R2UR UR6, R6 ;  /* 0x00000000060672ca */ /* 0x000fe400000e0000 */
[----:B------:R-:W-:Y:S01]  /*1ce50*/  R2UR UR7, R7 ;  /* 0x00000000070772ca */ /* 0x000fe200000e0000 */
[----:B------:R-:W0:Y:S04]  /*1ce60*/  SHFL.BFLY PT, R6, R15, 0x2, 0x1f ;  /* 0x0c401f000f067f89 */ /* 0x000e2800000e0000 */
[----:B------:R-:W1:Y:S01]  /*1ce70*/  SHFL.BFLY PT, R7, R8, 0x1, 0x1f ;  /* 0x0c201f0008077f89 */ /* 0x000e6200000e0000 */
[----:B0-----:R-:W-:Y:S01]  /*1ce80*/  FADD.FTZ R6, R6, R15 ;  /* 0x0000000f06067221 */ /* 0x001fe20000010000 */
[----:B-1----:R-:W-:-:S04]  /*1ce90*/  FADD.FTZ R18, R8, R7 ;  /* 0x0000000708127221 */ /* 0x002fc80000010000 */
[----:B------:R-:W0:Y:S01]  /*1cea0*/  SHFL.BFLY PT, R3, R6, 0x1, 0x1f ;  /* 0x0c201f0006037f89 */ /* 0x000e2200000e0000 */
[----:B------:R-:W-:-:S13]  /*1ceb0*/  FSETP.NE.FTZ.AND P3, PT, R18, RZ, PT ;  /* 0x000000ff1200720b */ /* 0x000fda0003f75000 */
[----:B------:R-:W1:Y:S01]  /*1cec0*/  @P3 MUFU.LG2 R10, R18 ;  /* 0x00000012000a3308 */ /* 0x000e620000000c00 */
[----:B0-----:R-:W-:Y:S01]  /*1ced0*/  FADD.FTZ R13, R6, R3 ;  /* 0x00000003060d7221 */ /* 0x001fe20000010000 */
[----:B------:R-:W-:Y:S02]  /*1cee0*/  CS2R R6, SRZ ;  /* 0x0000000000067805 */ /* 0x000fe4000001ff00 */
[----:B------:R-:W-:Y:S02]  /*1cef0*/  SEL R3, RZ, 0x1, P2 ;  /* 0x00000001ff037807 */ /* 0x000fe40001000000 */
[----:B------:R-:W-:Y:S02]  /*1cf00*/  FSETP.NE.FTZ.AND P0, PT, R13, RZ, PT ;  /* 0x000000ff0d00720b */ /* 0x000fe40003f15000 */
[----:B------:R-:W-:Y:S01]  /*1cf10*/  @P3 MUFU.RCP R6, R18 ;  /* 0x0000001200063308 */ /* 0x000fe20000001000 */
[----:B------:R-:W-:Y:S01]  /*1cf20*/  LOP3.LUT R222, R222, R3, RZ, 0x3c, !PT ;  /* 0x00000003dede7212 */ /* 0x000fe200078e3cff */
[----:B------:R-:W-:-:S02]  /*1cf30*/  IMAD.MOV.U32 R3, RZ, RZ, -0x800000 ;  /* 0xff800000ff037424 */ /* 0x000fc400078e00ff */
[----:B-1----:R-:W-:-:S07]  /*1cf40*/  @P3 FMUL.FTZ R11, R10, 0.69314718246459960938 ;  /* 0x3f3172180a0b3820 */ /* 0x002fce0000410000 */
[----:B------:R-:W0:Y:S01]  /*1cf50*/  @P0 MUFU.LG2 R9, R13 ;  /* 0x0000000d00090308 */ /* 0x000e220000000c00 */
[C---:B------:R-:W-:Y:S01]  /*1cf60*/  @P0 FMUL.FTZ R8, R2.reuse, 0.69314718246459960938 ;  /* 0x3f31721802080820 */ /* 0x040fe20000410000 */
[----:B------:R-:W-:-:S04]  /*1cf70*/  @P3 FMUL.FTZ R2, R2, 0.69314718246459960938 ;  /* 0x3f31721802023820 */ /* 0x000fc80000410000 */
[----:B------:R-:W-:Y:S02]  /*1cf80*/  @P3 FFMA.FTZ R3, R2, R4, R11 ;  /* 0x0000000402033223 */ /* 0x000fe4000001000b */
[----:B------:R-:W1:Y:S01]  /*1cf90*/  @P0 MUFU.RCP R7, R13 ;  /* 0x0000000d00070308 */ /* 0x000e620000001000 */
[----:B0-----:R-:W-:-:S04]  /*1cfa0*/  @P0 FMUL.FTZ R9, R9, 0.69314718246459960938 ;  /* 0x3f31721809090820 */ /* 0x001fc80000410000 */
[----:B------:R-:W-:Y:S01]  /*1cfb0*/  @P0 FFMA.FTZ R0, R8, R5, R9 ;  /* 0x0000000508000223 */ /* 0x000fe20000010009 */
[----:B------:R-:W-:Y:S01]  /*1cfc0*/  PLOP3.LUT P0, PT, PT, PT, PT, 0x8, 0x0 ;  /* 0x000000000000781c */ /* 0x000fe20003f0e170 */
        /* <DEDUP_REMOVED lines=13> */
[-C--:B0-----:R-:W-:Y:S01]  /*1d0a0*/  FMUL.FTZ R12, R32, R7.reuse ;  /* 0x00000007200c7220 */ /* 0x081fe20000410000 */
        /* <DEDUP_REMOVED lines=118> */
[----:B------:R-:W-:-:S07]  /*1d810*/  FMUL.FTZ R151, R151, R6 ;  /* 0x0000000697977220 */ /* 0x000fce0000410000 */
.L_x_764:
[----:B------:R-:W0:Y:S08]  /*1d820*/  S2UR UR5, SR_CgaCtaId ;  /* 0x00000000000579c3 */ /* 0x000e300000008800 */
[----:B------:R-:W-:Y:S06]  /*1d830*/  BAR.SYNC.DEFER_BLOCKING 0x5, 0x180 ;  /* 0x0146000000007b1d */ /* 0x000fec0000010000 */
[----:B------:R-:W-:Y:S01]  /*1d840*/  UMOV UR4, 0x400 ;  /* 0x0000040000047882 */ /* 0x000fe20000000000 */
[----:B------:R-:W-:Y:S01]  /*1d850*/  BSSY B0, `(.L_x_851) ;  /* 0x00002e3000007945 */ /* 0x000fe20003800000 */
[----:B0-----:R-:W-:-:S06]  /*1d860*/  ULEA UR4, UR5, UR4, 0x18 ;  /* 0x0000000405047291 */ /* 0x001fcc000f8ec03f */
[----:B------:R-:W-:-:S05]  /*1d870*/  IMAD.U32 R18, RZ, RZ, UR4 ;  /* 0x00000004ff127e24 */ /* 0x000fca000f8e00ff */
[----:B------:R0:W1:Y:S01]  /*1d880*/  LDS.128 R120, [R18+0x388d0] ;  /* 0x0388d00012787984 */ /* 0x0000620000000c00 */
[----:B------:R-:W-:Y:S06]  /*1d890*/  BAR.ARV 0x4, 0x180 ;  /* 0x0106000000007b1d */ /* 0x000fec0000002000 */
[----:B------:R-:W-:Y:S05]  /*1d8a0*/  @P0 BRA `(.L_x_852) ;  /* 0x00000020000c0947 */ /* 0x000fea0003800000 */
[----:B------:R-:W2:Y:S01]  /*1d8b0*/  LDL R6, [R1+0x8c] ;  /* 0x00008c0001067983 */ /* 0x000ea20000100800 */
[----:B------:R-:W-:Y:S01]  /*1d8c0*/  F2FP.BF16.F32.PACK_AB R24, R25, R24 ;  /* 0x000000181918723e */ /* 0x000fe200000010ff */
[----:B------:R-:W-:Y:S01]  /*1d8d0*/  ULDC.64 UR4, c[0x0][0xc00] ;  /* 0x0003000000047ab9 */ /* 0x000fe20000000a00 */
[----:B------:R-:W-:Y:S01]  /*1d8e0*/  F2FP.BF16.F32.PACK_AB R25, R10, R4 ;  /* 0x000000040a19723e */ /* 0x000fe200000010ff */
[----:B------:R-:W3:Y:S01]  /*1d8f0*/  S2R R27, SR_SWINHI ;  /* 0x00000000001b7919 */ /* 0x000ee20000002f00 */
[----:B------:R-:W-:Y:S01]  /*1d900*/  F2FP.BF16.F32.PACK_AB R5, R35, R5 ;  /* 0x000000052305723e */ /* 0x000fe200000010ff */
[----:B------:R-:W-:Y:S01]  /*1d910*/  ULDC.64 UR6, c[0x0][0x208] ;  /* 0x0000820000067ab9 */ /* 0x000fe20000000a00 */
[----:B------:R-:W-:Y:S02]  /*1d920*/  F2FP.BF16.F32.PACK_AB R7, R39, R7 ;  /* 0x000000072707723e */ /* 0x000fe400000010ff */
        /* <DEDUP_REMOVED lines=13> */
[----:B---3--:R-:W-:Y:S01]  /*1da00*/  MOV R21, R27 ;  /* 0x0000001b00157202 */ /* 0x008fe20000000f00 */
[----:B------:R-:W-:Y:S02]  /*1da10*/  BAR.SYNC.DEFER_BLOCKING 0x1, 0x100 ;  /* 0x0044000000007b1d */ /* 0x000fe40000010000 */
[----:B--2---:R-:W-:-:S04]  /*1da20*/  IMAD.WIDE R130, R6, 0x2, R20 ;  /* 0x0000000206827825 */ /* 0x004fc800078e0214 */
[----:B------:R-:W-:Y:S01]  /*1da30*/  IMAD.MOV.U32 R27, RZ, RZ, R131 ;  /* 0x000000ffff1b7224 */ /* 0x000fe200078e0083 */
[C---:B------:R-:W-:Y:S02]  /*1da40*/  IADD3 R129, P1, R130.reuse, 0x20, RZ ;  /* 0x0000002082817810 */ /* 0x040fe40007f3e0ff */
[C---:B------:R-:W-:Y:S02]  /*1da50*/  IADD3 R119, P5, R130.reuse, 0x4040, RZ ;  /* 0x0000404082777810 */ /* 0x040fe40007fbe0ff */
[----:B------:R-:W-:Y:S02]  /*1da60*/  LOP3.LUT R128, R129, 0x380, RZ, 0xc0, !PT ;  /* 0x0000038081807812 */ /* 0x000fe400078ec0ff */
[----:B------:R-:W-:Y:S02]  /*1da70*/  IADD3 R116, P2, R130, 0x4060, RZ ;  /* 0x0000406082747810 */ /* 0x000fe40007f5e0ff */
[----:B------:R-:W-:Y:S02]  /*1da80*/  SHF.R.U64 R128, R128, 0x3, RZ ;  /* 0x0000000380807819 */ /* 0x000fe400000012ff */
[----:B------:R-:W-:-:S02]  /*1da90*/  LOP3.LUT R26, R130, 0x380, RZ, 0xc0, !PT ;  /* 0x00000380821a7812 */ /* 0x000fc400078ec0ff */
[----:B------:R-:W-:Y:S01]  /*1daa0*/  LOP3.LUT R128, R128, R129, RZ, 0x3c, !PT ;  /* 0x0000008180807212 */ /* 0x000fe200078e3cff */
[----:B------:R-:W-:Y:S01]  /*1dab0*/  IMAD.X R129, RZ, RZ, R131, P1 ;  /* 0x000000ffff817224 */ /* 0x000fe200008e0683 */
[----:B------:R-:W-:Y:S02]  /*1dac0*/  IADD3 R114, P1, R130, 0x8000, RZ ;  /* 0x0000800082727810 */ /* 0x000fe40007f3e0ff */
[----:B------:R-:W-:Y:S02]  /*1dad0*/  LOP3.LUT R118, R119, 0x380, RZ, 0xc0, !PT ;  /* 0x0000038077767812 */ /* 0x000fe400078ec0ff */
[----:B------:R-:W-:Y:S02]  /*1dae0*/  LOP3.LUT R117, R116, 0x380, RZ, 0xc0, !PT ;  /* 0x0000038074757812 */ /* 0x000fe400078ec0ff */
[----:B------:R-:W-:Y:S02]  /*1daf0*/  LOP3.LUT R115, R114, 0x380, RZ, 0xc0, !PT ;  /* 0x0000038072737812 */ /* 0x000fe400078ec0ff */
[----:B------:R-:W-:-:S02]  /*1db00*/  SHF.R.U64 R26, R26, 0x3, RZ ;  /* 0x000000031a1a7819 */ /* 0x000fc400000012ff */
[----:B------:R-:W-:Y:S02]  /*1db10*/  SHF.R.U64 R118, R118, 0x3, RZ ;  /* 0x0000000376767819 */ /* 0x000fe400000012ff */
[----:B------:R-:W-:Y:S02]  /*1db20*/  IADD3 R103, P0, R130, 0x40, RZ ;  /* 0x0000004082677810 */ /* 0x000fe40007f1e0ff */
[----:B------:R-:W-:Y:S02]  /*1db30*/  SHF.R.U64 R117, R117, 0x3, RZ ;  /* 0x0000000375757819 */ /* 0x000fe400000012ff */
[----:B------:R-:W-:Y:S02]  /*1db40*/  SHF.R.U64 R115, R115, 0x3, RZ ;  /* 0x0000000373737819 */ /* 0x000fe400000012ff */
[----:B------:R-:W-:Y:S02]  /*1db50*/  LOP3.LUT R26, R26, R130, RZ, 0x3c, !PT ;  /* 0x000000821a1a7212 */ /* 0x000fe400078e3cff */
[----:B------:R-:W-:-:S02]  /*1db60*/  IADD3 R127, P4, R130, 0x60, RZ ;  /* 0x00000060827f7810 */ /* 0x000fc40007f9e0ff */
[C---:B------:R-:W-:Y:S02]  /*1db70*/  IADD3 R113, P3, R130.reuse, 0x4000, RZ ;  /* 0x0000400082717810 */ /* 0x040fe40007f7e0ff */
[----:B------:R-:W-:Y:S02]  /*1db80*/  IADD3 R125, P6, R130, 0x4020, RZ ;  /* 0x00004020827d7810 */ /* 0x000fe40007fde0ff */
[----:B------:R-:W-:Y:S01]  /*1db90*/  LOP3.LUT R118, R118, R119, RZ, 0x3c, !PT ;  /* 0x0000007776767212 */ /* 0x000fe200078e3cff */
[--C-:B------:R-:W-:Y:S01]  /*1dba0*/  IMAD.X R119, RZ, RZ, R131.reuse, P5 ;  /* 0x000000ffff777224 */ /* 0x100fe200028e0683 */
[----:B------:R-:W-:Y:S02]  /*1dbb0*/  LOP3.LUT R102, R103, 0x380, RZ, 0xc0, !PT ;  /* 0x0000038067667812 */ /* 0x000fe400078ec0ff */
[----:B------:R-:W-:Y:S01]  /*1dbc0*/  LOP3.LUT R116, R117, R116, RZ, 0x3c, !PT ;  /* 0x0000007475747212 */ /* 0x000fe200078e3cff */
[--C-:B------:R-:W-:Y:S01]  /*1dbd0*/  IMAD.X R117, RZ, RZ, R131.reuse, P2 ;  /* 0x000000ffff757224 */ /* 0x100fe200010e0683 */
[----:B------:R-:W-:Y:S01]  /*1dbe0*/  LOP3.LUT R114, R115, R114, RZ, 0x3c, !PT ;  /* 0x0000007273727212 */ /* 0x000fe200078e3cff */
[----:B------:R-:W-:Y:S01]  /*1dbf0*/  IMAD.X R115, RZ, RZ, R131, P1 ;  /* 0x000000ffff737224 */ /* 0x000fe200008e0683 */
[----:B------:R-:W-:-:S02]  /*1dc00*/  MOV R6, R26 ;  /* 0x0000001a00067202 */ /* 0x000fc40000000f00 */
[----:B------:R-:W-:Y:S02]  /*1dc10*/  LOP3.LUT R126, R127, 0x380, RZ, 0xc0, !PT ;  /* 0x000003807f7e7812 */ /* 0x000fe400078ec0ff */
[----:B------:R-:W-:Y:S02]  /*1dc20*/  F2FP.BF16.F32.PACK_AB R27, R8, R30 ;  /* 0x0000001e081b723e */ /* 0x000fe400000010ff */
[C---:B------:R-:W-:Y:S02]  /*1dc30*/  IADD3 R4, P5, R130.reuse, 0xc020, RZ ;  /* 0x0000c02082047810 */ /* 0x040fe40007fbe0ff */
[----:B------:R-:W-:Y:S02]  /*1dc40*/  LOP3.LUT R112, R113, 0x380, RZ, 0xc0, !PT ;  /* 0x0000038071707812 */ /* 0x000fe400078ec0ff */
[C---:B------:R-:W-:Y:S01]  /*1dc50*/  IADD3 R8, P2, R130.reuse, 0xc040, RZ ;  /* 0x0000c04082087810 */ /* 0x040fe20007f5e0ff */
[----:B------:R-:W-:Y:S01]  /*1dc60*/  IMAD.X R133, RZ, RZ, R131, P5 ;  /* 0x000000ffff857224 */ /* 0x000fe200028e0683 */
[----:B------:R-:W-:-:S02]  /*1dc70*/  IADD3 R10, P1, R130, 0xc060, RZ ;  /* 0x0000c060820a7810 */ /* 0x000fc40007f3e0ff */
[----:B------:R-:W-:Y:S02]  /*1dc80*/  LOP3.LUT R124, R125, 0x380, RZ, 0xc0, !PT ;  /* 0x000003807d7c7812 */ /* 0x000fe400078ec0ff */
[----:B------:R-:W-:Y:S02]  /*1dc90*/  SHF.R.U64 R102, R102, 0x3, RZ ;  /* 0x0000000366667819 */ /* 0x000fe400000012ff */
[----:B------:R-:W-:Y:S01]  /*1dca0*/  F2FP.BF16.F32.PACK_AB R26, R29, R28 ;  /* 0x0000001c1d1a723e */ /* 0x000fe200000010ff */
[----:B------:R-:W-:Y:S01]  /*1dcb0*/  IMAD.X R29, RZ, RZ, R131, P2 ;  /* 0x000000ffff1d7224 */ /* 0x000fe200010e0683 */
[----:B------:R-:W-:Y:S02]  /*1dcc0*/  SHF.R.U64 R126, R126, 0x3, RZ ;  /* 0x000000037e7e7819 */ /* 0x000fe400000012ff */
[----:B------:R-:W-:Y:S01]  /*1dcd0*/  LOP3.LUT R28, R4, 0x380, RZ, 0xc0, !PT ;  /* 0x00000380041c7812 */ /* 0x000fe200078ec0ff */
[----:B------:R2:W-:Y:S01]  /*1dce0*/  STSM.16.M88.4 [R6], R24 ;  /* 0x0000001806007844 */ /* 0x0005e20000000200 */
[----:B------:R-:W-:-:S02]  /*1dcf0*/  SHF.R.U64 R112, R112, 0x3, RZ ;  /* 0x0000000370707819 */ /* 0x000fc400000012ff */
[----:B------:R-:W-:Y:S02]  /*1dd00*/  LOP3.LUT R30, R8, 0x380, RZ, 0xc0, !PT ;  /* 0x00000380081e7812 */ /* 0x000fe400078ec0ff */
[----:B------:R-:W-:Y:S02]  /*1dd10*/  LOP3.LUT R42, R10, 0x380, RZ, 0xc0, !PT ;  /* 0x000003800a2a7812 */ /* 0x000fe400078ec0ff */
[----:B------:R-:W-:Y:S02]  /*1dd20*/  SHF.R.U64 R124, R124, 0x3, RZ ;  /* 0x000000037c7c7819 */ /* 0x000fe400000012ff */
[----:B------:R-:W-:Y:S01]  /*1dd30*/  LOP3.LUT R102, R102, R103, RZ, 0x3c, !PT ;  /* 0x0000006766667212 */ /* 0x000fe200078e3cff */
[--C-:B------:R-:W-:Y:S01]  /*1dd40*/  IMAD.X R103, RZ, RZ, R131.reuse, P0 ;  /* 0x000000ffff677224 */ /* 0x100fe200000e0683 */
[----:B------:R-:W-:Y:S01]  /*1dd50*/  LOP3.LUT R126, R126, R127, RZ, 0x3c, !PT ;  /* 0x0000007f7e7e7212 */ /* 0x000fe200078e3cff */
[----:B------:R-:W-:Y:S01]  /*1dd60*/  IMAD.X R127, RZ, RZ, R131, P4 ;  /* 0x000000ffff7f7224 */ /* 0x000fe200020e0683 */
[----:B------:R-:W-:-:S02]  /*1dd70*/  SHF.R.U64 R28, R28, 0x3, RZ ;  /* 0x000000031c1c7819 */ /* 0x000fc400000012ff */
[----:B------:R-:W-:Y:S01]  /*1dd80*/  LOP3.LUT R112, R112, R113, RZ, 0x3c, !PT ;  /* 0x0000007170707212 */ /* 0x000fe200078e3cff */
[--C-:B------:R-:W-:Y:S01]  /*1dd90*/  IMAD.X R113, RZ, RZ, R131.reuse, P3 ;  /* 0x000000ffff717224 */ /* 0x100fe200018e0683 */
[----:B------:R-:W-:Y:S02]  /*1dda0*/  IADD3 R104, P0, R130, 0x8020, RZ ;  /* 0x0000802082687810 */ /* 0x000fe40007f1e0ff */
[----:B------:R-:W-:Y:S02]  /*1ddb0*/  SHF.R.U64 R30, R30, 0x3, RZ ;  /* 0x000000031e1e7819 */ /* 0x000fe400000012ff */
[----:B------:R-:W-:Y:S02]  /*1ddc0*/  SHF.R.U64 R42, R42, 0x3, RZ ;  /* 0x000000032a2a7819 */ /* 0x000fe400000012ff */
[----:B------:R-:W-:Y:S01]  /*1ddd0*/  LOP3.LUT R124, R124, R125, RZ, 0x3c, !PT ;  /* 0x0000007d7c7c7212 */ /* 0x000fe200078e3cff */
[----:B------:R-:W-:Y:S01]  /*1dde0*/  IMAD.X R125, RZ, RZ, R131, P6 ;  /* 0x000000ffff7d7224 */ /* 0x000fe200030e0683 */
[----:B------:R-:W-:-:S02]  /*1ddf0*/  IADD3 R110, P4, R130, 0x8040, RZ ;  /* 0x00008040826e7810 */ /* 0x000fc40007f9e0ff */
[C---:B------:R-:W-:Y:S02]  /*1de00*/  IADD3 R108, P3, R130.reuse, 0x8060, RZ ;  /* 0x00008060826c7810 */ /* 0x040fe40007f7e0ff */
[----:B------:R-:W-:Y:S02]  /*1de10*/  IADD3 R106, P6, R130, 0xc000, RZ ;  /* 0x0000c000826a7810 */ /* 0x000fe40007fde0ff */
[----:B------:R-:W-:Y:S02]  /*1de20*/  LOP3.LUT R132, R28, R4, RZ, 0x3c, !PT ;  /* 0x000000041c847212 */ /* 0x000fe400078e3cff */
[----:B------:R-:W-:Y:S02]  /*1de30*/  LOP3.LUT R105, R104, 0x380, RZ, 0xc0, !PT ;  /* 0x0000038068697812 */ /* 0x000fe400078ec0ff */
[----:B------:R-:W-:Y:S02]  /*1de40*/  LOP3.LUT R28, R30, R8, RZ, 0x3c, !PT ;  /* 0x000000081e1c7212 */ /* 0x000fe400078e3cff */
[----:B------:R-:W-:-:S02]  /*1de50*/  LOP3.LUT R130, R42, R10, RZ, 0x3c, !PT ;  /* 0x0000000a2a827212 */ /* 0x000fc400078e3cff */
[----:B------:R-:W-:Y:S02]  /*1de60*/  MOV R128, R128 ;  /* 0x0000008000807202 */ /* 0x000fe40000000f00 */
[----:B------:R-:W-:Y:S02]  /*1de70*/  F2FP.BF16.F32.PACK_AB R4, R33, R12 ;  /* 0x0000000c2104723e */ /* 0x000fe400000010ff */
[----:B--2---:R-:W-:Y:S02]  /*1de80*/  F2FP.BF16.F32.PACK_AB R6, R37, R14 ;  /* 0x0000000e2506723e */ /* 0x004fe400000010ff */
[----:B------:R-:W-:Y:S02]  /*1de90*/  LOP3.LUT R111, R110, 0x380, RZ, 0xc0, !PT ;  /* 0x000003806e6f7812 */ /* 0x000fe400078ec0ff */
[----:B------:R-:W-:Y:S01]  /*1dea0*/  MOV R102, R102 ;  /* 0x0000006600667202 */ /* 0x000fe20000000f00 */
[----:B------:R-:W-:Y:S01]  /*1deb0*/  STSM.16.M88.4 [R128], R4 ;  /* 0x0000000480007844 */ /* 0x000fe20000000200 */
[----:B------:R-:W-:-:S02]  /*1dec0*/  F2FP.BF16.F32.PACK_AB R8, R41, R40 ;  /* 0x000000282908723e */ /* 0x000fc400000010ff */
[----:B------:R-:W-:Y:S02]  /*1ded0*/  F2FP.BF16.F32.PACK_AB R10, R45, R156 ;  /* 0x0000009c2d0a723e */ /* 0x000fe400000010ff */
[----:B------:R-:W-:Y:S02]  /*1dee0*/  LOP3.LUT R109, R108, 0x380, RZ, 0xc0, !PT ;  /* 0x000003806c6d7812 */ /* 0x000fe400078ec0ff */
[----:B------:R-:W-:Y:S01]  /*1def0*/  LOP3.LUT R107, R106, 0x380, RZ, 0xc0, !PT ;  /* 0x000003806a6b7812 */ /* 0x000fe200078ec0ff */
[----:B------:R2:W-:Y:S01]  /*1df00*/  STSM.16.M88.4 [R102], R8 ;  /* 0x0000000866007844 */ /* 0x0005e20000000200 */
[----:B------:R-:W-:Y:S02]  /*1df10*/  SHF.R.U64 R105, R105, 0x3, RZ ;  /* 0x0000000369697819 */ /* 0x000fe400000012ff */
[----:B------:R-:W-:Y:S02]  /*1df20*/  SHF.R.U64 R111, R111, 0x3, RZ ;  /* 0x000000036f6f7819 */ /* 0x000fe400000012ff */
[----:B------:R-:W-:-:S02]  /*1df30*/  SHF.R.U64 R109, R109, 0x3, RZ ;  /* 0x000000036d6d7819 */ /* 0x000fc400000012ff */
[----:B------:R-:W-:Y:S02]  /*1df40*/  SHF.R.U64 R107, R107, 0x3, RZ ;  /* 0x000000036b6b7819 */ /* 0x000fe400000012ff */
[----:B------:R-:W-:Y:S02]  /*1df50*/  MOV R126, R126 ;  /* 0x0000007e007e7202 */ /* 0x000fe40000000f00 */
[----:B------:R-:W-:Y:S02]  /*1df60*/  F2FP.BF16.F32.PACK_AB R12, R49, R157 ;  /* 0x0000009d310c723e */ /* 0x000fe400000010ff */
[----:B------:R-:W-:Y:S02]  /*1df70*/  F2FP.BF16.F32.PACK_AB R14, R53, R52 ;  /* 0x00000034350e723e */ /* 0x000fe400000010ff */
[----:B------:R-:W-:Y:S01]  /*1df80*/  LOP3.LUT R104, R105, R104, RZ, 0x3c, !PT ;  /* 0x0000006869687212 */ /* 0x000fe200078e3cff */
[----:B------:R-:W-:Y:S01]  /*1df90*/  IMAD.X R105, RZ, RZ, R131, P0 ;  /* 0x000000ffff697224 */ /* 0x000fe200000e0683 */
[----:B--2---:R-:W-:Y:S01]  /*1dfa0*/  F2FP.BF16.F32.PACK_AB R11, R79, R78 ;  /* 0x0000004e4f0b723e */ /* 0x004fe200000010ff */
[----:B------:R-:W-:Y:S01]  /*1dfb0*/  STSM.16.M88.4 [R126], R12 ;  /* 0x0000000c7e007844 */ /* 0x000fe20000000200 */
[----:B------:R-:W-:Y:S01]  /*1dfc0*/  MOV R112, R112 ;  /* 0x0000007000707202 */ /* 0x000fe20000000f00 */
[----:B------:R-:W2:Y:S01]  /*1dfd0*/  LDC R78, c[0x0][0xbe8] ;  /* 0x0002fa00ff4e7b82 */ /* 0x000ea20000000800 */
[----:B------:R-:W-:-:S02]  /*1dfe0*/  F2FP.BF16.F32.PACK_AB R24, R57, R158 ;  /* 0x0000009e3918723e */ /* 0x000fc400000010ff */
[----:B------:R-:W-:Y:S02]  /*1dff0*/  F2FP.BF16.F32.PACK_AB R25, R59, R58 ;  /* 0x0000003a3b19723e */ /* 0x000fe400000010ff */
[----:B------:R-:W-:Y:S02]  /*1e000*/  F2FP.BF16.F32.PACK_AB R26, R61, R159 ;  /* 0x0000009f3d1a723e */ /* 0x000fe400000010ff */
[----:B------:R-:W-:Y:S02]  /*1e010*/  F2FP.BF16.F32.PACK_AB R27, R63, R62 ;  /* 0x0000003e3f1b723e */ /* 0x000fe400000010ff */
[----:B------:R-:W-:Y:S01]  /*1e020*/  LOP3.LUT R110, R111, R110, RZ, 0x3c, !PT ;  /* 0x0000006e6f6e7212 */ /* 0x000fe200078e3cff */
[----:B------:R-:W-:Y:S01]  /*1e030*/  IMAD.X R111, RZ, RZ, R131, P4 ;  /* 0x000000ffff6f7224 */ /* 0x000fe200020e0683 */
[----:B------:R-:W-:Y:S01]  /*1e040*/  MOV R124, R124 ;  /* 0x0000007c007c7202 */ /* 0x000fe20000000f00 */
[----:B------:R-:W-:Y:S01]  /*1e050*/  STSM.16.M88.4 [R112], R24 ;  /* 0x0000001870007844 */ /* 0x000fe20000000200 */
[----:B------:R-:W-:-:S02]  /*1e060*/  F2FP.BF16.F32.PACK_AB R4, R65, R160 ;  /* 0x000000a04104723e */ /* 0x000fc400000010ff */
[----:B------:R-:W-:Y:S02]  /*1e070*/  F2FP.BF16.F32.PACK_AB R5, R67, R66 ;  /* 0x000000424305723e */ /* 0x000fe400000010ff */
[----:B------:R-:W-:Y:S02]  /*1e080*/  F2FP.BF16.F32.PACK_AB R6, R69, R161 ;  /* 0x000000a14506723e */ /* 0x000fe400000010ff */
[----:B------:R-:W-:Y:S02]  /*1e090*/  F2FP.BF16.F32.PACK_AB R7, R71, R70 ;  /* 0x000000464707723e */ /* 0x000fe400000010ff */
[----:B------:R-:W-:Y:S01]  /*1e0a0*/  LOP3.LUT R108, R109, R108, RZ, 0x3c, !PT ;  /* 0x0000006c6d6c7212 */ /* 0x000fe200078e3cff */
[----:B------:R-:W-:Y:S01]  /*1e0b0*/  IMAD.X R109, RZ, RZ, R131, P3 ;  /* 0x000000ffff6d7224 */ /* 0x000fe200018e0683 */
[----:B------:R-:W-:Y:S01]  /*1e0c0*/  MOV R118, R118 ;  /* 0x0000007600767202 */ /* 0x000fe20000000f00 */
[----:B------:R3:W-:Y:S01]  /*1e0d0*/  STSM.16.M88.4 [R124], R4 ;  /* 0x000000047c007844 */ /* 0x0007e20000000200 */
[----:B------:R-:W-:-:S02]  /*1e0e0*/  F2FP.BF16.F32.PACK_AB R8, R73, R162 ;  /* 0x000000a24908723e */ /* 0x000fc400000010ff */
[----:B------:R-:W-:Y:S02]  /*1e0f0*/  F2FP.BF16.F32.PACK_AB R9, R75, R74 ;  /* 0x0000004a4b09723e */ /* 0x000fe400000010ff */
[----:B------:R-:W-:Y:S02]  /*1e100*/  F2FP.BF16.F32.PACK_AB R10, R77, R163 ;  /* 0x000000a34d0a723e */ /* 0x000fe400000010ff */
[----:B------:R-:W-:Y:S01]  /*1e110*/  LOP3.LUT R106, R107, R106, RZ, 0x3c, !PT ;  /* 0x0000006a6b6a7212 */ /* 0x000fe200078e3cff */
[--C-:B------:R-:W-:Y:S01]  /*1e120*/  IMAD.X R107, RZ, RZ, R131.reuse, P6 ;  /* 0x000000ffff6b7224 */ /* 0x100fe200030e0683 */
[----:B------:R-:W-:Y:S01]  /*1e130*/  MOV R33, R28 ;  /* 0x0000001c00217202 */ /* 0x000fe20000000f00 */
[----:B------:R4:W-:Y:S01]  /*1e140*/  STSM.16.M88.4 [R118], R8 ;  /* 0x0000000876007844 */ /* 0x0009e20000000200 */
[----:B------:R-:W-:Y:S01]  /*1e150*/  MOV R116, R116 ;  /* 0x0000007400747202 */ /* 0x000fe20000000f00 */
[----:B------:R-:W-:Y:S01]  /*1e160*/  IMAD.X R131, RZ, RZ, R131, P1 ;  /* 0x000000ffff837224 */ /* 0x000fe200008e0683 */
[----:B------:R-:W-:-:S02]  /*1e170*/  F2FP.BF16.F32.PACK_AB R28, R81, R164 ;  /* 0x000000a4511c723e */ /* 0x000fc400000010ff */
[----:B------:R-:W-:Y:S02]  /*1e180*/  F2FP.BF16.F32.PACK_AB R29, R83, R82 ;  /* 0x00000052531d723e */ /* 0x000fe400000010ff */
[----:B------:R-:W-:Y:S02]  /*1e190*/  F2FP.BF16.F32.PACK_AB R30, R85, R165 ;  /* 0x000000a5551e723e */ /* 0x000fe400000010ff */
[----:B------:R-:W-:Y:S02]  /*1e1a0*/  MOV R114, R114 ;  /* 0x0000007200727202 */ /* 0x000fe40000000f00 */
[----:B------:R-:W-:Y:S01]  /*1e1b0*/  F2FP.BF16.F32.PACK_AB R40, R89, R166 ;  /* 0x000000a65928723e */ /* 0x000fe200000010ff */
[----:B------:R-:W-:Y:S01]  /*1e1c0*/  STSM.16.M88.4 [R116], R28 ;  /* 0x0000001c74007844 */ /* 0x000fe20000000200 */
[----:B------:R-:W-:Y:S02]  /*1e1d0*/  F2FP.BF16.F32.PACK_AB R41, R91, R90 ;  /* 0x0000005a5b29723e */ /* 0x000fe400000010ff */
[----:B------:R-:W-:-:S02]  /*1e1e0*/  F2FP.BF16.F32.PACK_AB R42, R93, R167 ;  /* 0x000000a75d2a723e */ /* 0x000fc400000010ff */
[----:B------:R-:W-:Y:S02]  /*1e1f0*/  MOV R104, R104 ;  /* 0x0000006800687202 */ /* 0x000fe40000000f00 */
[----:B------:R-:W-:Y:S01]  /*1e200*/  F2FP.BF16.F32.PACK_AB R52, R97, R168 ;  /* 0x000000a86134723e */ /* 0x000fe200000010ff */
[----:B------:R-:W-:Y:S01]  /*1e210*/  STSM.16.M88.4 [R114], R40 ;  /* 0x0000002872007844 */ /* 0x000fe20000000200 */
[----:B------:R-:W-:Y:S02]  /*1e220*/  F2FP.BF16.F32.PACK_AB R53, R99, R98 ;  /* 0x000000626335723e */ /* 0x000fe400000010ff */
[----:B------:R-:W-:Y:S02]  /*1e230*/  MOV R110, R110 ;  /* 0x0000006e006e7202 */ /* 0x000fe40000000f00 */
[----:B---3--:R-:W-:Y:S01]  /*1e240*/  F2FP.BF16.F32.PACK_AB R4, R88, R170 ;  /* 0x000000aa5804723e */ /* 0x008fe200000010ff */
[----:B------:R-:W-:Y:S01]  /*1e250*/  STSM.16.M88.4 [R104], R52 ;  /* 0x0000003468007844 */ /* 0x000fe20000000200 */
[----:B------:R-:W-:-:S02]  /*1e260*/  F2FP.BF16.F32.PACK_AB R5, R38, R36 ;  /* 0x000000242605723e */ /* 0x000fc400000010ff */
[----:B------:R-:W-:Y:S02]  /*1e270*/  F2FP.BF16.F32.PACK_AB R6, R92, R171 ;  /* 0x000000ab5c06723e */ /* 0x000fe400000010ff */
[----:B------:R-:W-:Y:S02]  /*1e280*/  F2FP.BF16.F32.PACK_AB R7, R46, R44 ;  /* 0x0000002c2e07723e */ /* 0x000fe400000010ff */
[----:B------:R-:W-:Y:S02]  /*1e290*/  MOV R108, R108 ;  /* 0x0000006c006c7202 */ /* 0x000fe40000000f00 */
[----:B----4-:R-:W-:Y:S01]  /*1e2a0*/  F2FP.BF16.F32.PACK_AB R8, R96, R172 ;  /* 0x000000ac6008723e */ /* 0x010fe200000010ff */
[----:B------:R-:W-:Y:S01]  /*1e2b0*/  STSM.16.M88.4 [R110], R4 ;  /* 0x000000046e007844 */ /* 0x000fe20000000200 */
[----:B------:R-:W-:Y:S02]  /*1e2c0*/  F2FP.BF16.F32.PACK_AB R9, R50, R48 ;  /* 0x000000303209723e */ /* 0x000fe400000010ff */
[----:B------:R-:W-:-:S02]  /*1e2d0*/  F2FP.BF16.F32.PACK_AB R10, R100, R173 ;  /* 0x000000ad640a723e */ /* 0x000fc400000010ff */
[----:B------:R-:W-:Y:S02]  /*1e2e0*/  F2FP.BF16.F32.PACK_AB R11, R60, R56 ;  /* 0x000000383c0b723e */ /* 0x000fe400000010ff */
[----:B------:R-:W-:Y:S02]  /*1e2f0*/  MOV R106, R106 ;  /* 0x0000006a006a7202 */ /* 0x000fe40000000f00 */
[----:B------:R-:W-:Y:S01]  /*1e300*/  F2FP.BF16.F32.PACK_AB R12, R152, R174 ;  /* 0x000000ae980c723e */ /* 0x000fe200000010ff */
[----:B------:R3:W-:Y:S01]  /*1e310*/  STSM.16.M88.4 [R108], R8 ;  /* 0x000000086c007844 */ /* 0x0007e20000000200 */
[----:B------:R-:W-:Y:S02]  /*1e320*/  F2FP.BF16.F32.PACK_AB R13, R68, R64 ;  /* 0x00000040440d723e */ /* 0x000fe400000010ff */
[----:B------:R-:W-:Y:S02]  /*1e330*/  F2FP.BF16.F32.PACK_AB R14, R153, R175 ;  /* 0x000000af990e723e */ /* 0x000fe400000010ff */
[----:B------:R-:W-:Y:S01]  /*1e340*/  F2FP.BF16.F32.PACK_AB R15, R76, R72 ;  /* 0x000000484c0f723e */ /* 0x000fe200000010ff */
[----:B------:R-:W-:Y:S01]  /*1e350*/  IMAD.MOV.U32 R76, RZ, RZ, RZ ;  /* 0x000000ffff4c7224 */ /* 0x000fe200078e00ff */
[----:B------:R-:W-:-:S02]  /*1e360*/  ISETP.NE.U32.AND P0, PT, RZ, UR4, PT ;  /* 0x00000004ff007c0c */ /* 0x000fc4000bf05070 */
[----:B------:R-:W-:Y:S01]  /*1e370*/  MOV R132, R132 ;  /* 0x0000008400847202 */ /* 0x000fe20000000f00 */
[----:B------:R4:W-:Y:S01]  /*1e380*/  STSM.16.M88.4 [R106], R12 ;  /* 0x0000000c6a007844 */ /* 0x0009e20000000200 */
[----:B------:R-:W-:Y:S02]  /*1e390*/  F2FP.BF16.F32.PACK_AB R24, R154, R176 ;  /* 0x000000b09a18723e */ /* 0x000fe400000010ff */
[----:B------:R-:W-:Y:S02]  /*1e3a0*/  F2FP.BF16.F32.PACK_AB R25, R84, R80 ;  /* 0x000000505419723e */ /* 0x000fe400000010ff */
[----:B------:R-:W-:Y:S01]  /*1e3b0*/  F2FP.BF16.F32.PACK_AB R26, R155, R177 ;  /* 0x000000b19b1a723e */ /* 0x000fe200000010ff */
[----:B---3--:R-:W-:Y:S01]  /*1e3c0*/  IMAD.SHL.U32 R8, R231, 0x4, RZ ;  /* 0x00000004e7087824 */ /* 0x008fe200078e00ff */
[----:B------:R-:W-:Y:S02]  /*1e3d0*/  F2FP.BF16.F32.PACK_AB R27, R135, R134 ;  /* 0x00000086871b723e */ /* 0x000fe400000010ff */
[----:B------:R-:W-:-:S02]  /*1e3e0*/  MOV R130, R130 ;  /* 0x0000008200827202 */ /* 0x000fc40000000f00 */
[----:B------:R-:W-:Y:S01]  /*1e3f0*/  IADD3 R10, P1, R8, UR4, RZ ;  /* 0x00000004080a7c10 */ /* 0x000fe2000ff3e0ff */
[----:B------:R-:W-:Y:S01]  /*1e400*/  STSM.16.M88.4 [R132], R24 ;  /* 0x0000001884007844 */ /* 0x000fe20000000200 */
[----:B------:R-:W-:Y:S02]  /*1e410*/  F2FP.BF16.F32.PACK_AB R4, R145, R2 ;  /* 0x000000029104723e */ /* 0x000fe400000010ff */
[----:B------:R-:W-:Y:S01]  /*1e420*/  F2FP.BF16.F32.PACK_AB R5, R147, R146 ;  /* 0x000000929305723e */ /* 0x000fe200000010ff */
[----:B------:R-:W-:Y:S01]  /*1e430*/  STSM.16.M88.4 [R33], R136 ;  /* 0x0000008821007844 */ /* 0x000fe20000000200 */
[----:B----4-:R-:W-:Y:S02]  /*1e440*/  SHF.R.S32.HI R12, RZ, 0x1f, R231 ;  /* 0x0000001fff0c7819 */ /* 0x010fe400000114e7 */
[----:B------:R-:W-:Y:S02]  /*1e450*/  F2FP.BF16.F32.PACK_AB R6, R149, R148 ;  /* 0x000000949506723e */ /* 0x000fe400000010ff */
[----:B------:R-:W-:-:S02]  /*1e460*/  SHF.L.U64.HI R9, R231, 0x2, R12 ;  /* 0x00000002e7097819 */ /* 0x000fc4000001020c */
[----:B------:R-:W-:Y:S02]  /*1e470*/  F2FP.BF16.F32.PACK_AB R7, R151, R150 ;  /* 0x000000969707723e */ /* 0x000fe400000010ff */
[----:B------:R-:W-:Y:S02]  /*1e480*/  IADD3.X R11, R9, UR5, RZ, P1, !PT ;  /* 0x00000005090b7c10 */ /* 0x000fe40008ffe4ff */
[----:B--2---:R-:W-:Y:S01]  /*1e490*/  ISETP.NE.AND P1, PT, R78, 0x1, PT ;  /* 0x000000014e00780c */ /* 0x004fe20003f25270 */
[----:B------:R2:W-:Y:S01]  /*1e4a0*/  STSM.16.M88.4 [R130], R4 ;  /* 0x0000000482007844 */ /* 0x0005e20000000200 */
[----:B------:R-:W-:Y:S01]  /*1e4b0*/  BAR.SYNC.DEFER_BLOCKING 0x1, 0x100 ;  /* 0x0044000000007b1d */ /* 0x000fe20000010000 */
[----:B------:R-:W-:-:S05]  /*1e4c0*/  ISETP.NE.AND.EX P0, PT, RZ, UR5, PT, P0 ;  /* 0x00000005ff007c0c */ /* 0x000fca000bf05300 */
[----:B------:R-:W-:Y:S02]  /*1e4d0*/  ULDC.64 UR4, c[0x0][0xc08] ;  /* 0x0003020000047ab9 */ /* 0x000fe40000000a00 */
[----:B------:R-:W-:-:S03]  /*1e4e0*/  ISETP.NE.U32.AND P2, PT, RZ, UR4, PT ;  /* 0x00000004ff007c0c */ /* 0x000fc6000bf45070 */
[----:B------:R-:W3:Y:S01]  /*1e4f0*/  @P1 LDC R2, c[0x0][0xbec] ;  /* 0x0002fb00ff021b82 */ /* 0x000ee20000000800 */
[----:B------:R-:W-:-:S07]  /*1e500*/  ISETP.NE.AND.EX P2, PT, RZ, UR5, PT, P2 ;  /* 0x00000005ff007c0c */ /* 0x000fce000bf45320 */
[----:B------:R-:W4:Y:S01]  /*1e510*/  @P1 LDC R15, c[0x0][0xbf0] ;  /* 0x0002fc00ff0f1b82 */ /* 0x000f220000000800 */
[----:B------:R0:W5:Y:S05]  /*1e520*/  @P0 LDG.E R76, desc[UR6][R10.64] ;  /* 0x000000060a4c0981 */ /* 0x00016a000c1e1900 */
[----:B------:R-:W-:Y:S01]  /*1e530*/  @P2 IADD3 R8, P3, R8, UR4, RZ ;  /* 0x0000000408082c10 */ /* 0x000fe2000ff7e0ff */
[----:B------:R-:W-:Y:S02]  /*1e540*/  ULDC UR4, c[0x0][0xa88] ;  /* 0x0002a20000047ab9 */ /* 0x000fe40000000800 */
[----:B--2---:R-:W-:Y:S01]  /*1e550*/  IMAD.U32 R7, RZ, RZ, UR4 ;  /* 0x00000004ff077e24 */ /* 0x004fe2000f8e00ff */
[----:B------:R-:W-:-:S05]  /*1e560*/  @P2 IADD3.X R9, R9, UR5, RZ, P3, !PT ;  /* 0x0000000509092c10 */ /* 0x000fca0009ffe4ff */
[----:B------:R0:W5:Y:S01]  /*1e570*/  @P2 LDG.E R7, desc[UR6][R8.64] ;  /* 0x0000000608072981 */ /* 0x000162000c1e1900 */
[----:B------:R-:W-:Y:S05]  /*1e580*/  @P2 BRA `(.L_x_853) ;  /* 0x0000000000142947 */ /* 0x000fea0003800000 */
[----:B------:R-:W-:Y:S05]  /*1e590*/  @!P0 BRA `(.L_x_853) ;  /* 0x0000000000108947 */ /* 0x000fea0003800000 */
[----:B------:R-:W-:Y:S02]  /*1e5a0*/  ULDC.64 UR4, c[0x0][0x208] ;  /* 0x0000820000047ab9 */ /* 0x000fe40000000a00 */
[----:B------:R-:W2:Y:S04]  /*1e5b0*/  LDG.E R4, desc[UR4][R10.64] ;  /* 0x000000040a047981 */ /* 0x000ea8000c1e1900 */
[----:B-----5:R-:W2:Y:S02]  /*1e5c0*/  LDG.E R7, desc[UR4][R10.64+0x4] ;  /* 0x000004040a077981 */ /* 0x020ea4000c1e1900 */
[----:B--2---:R-:W-:-:S07]  /*1e5d0*/  IMAD.IADD R7, R7, 0x1, -R4 ;  /* 0x0000000107077824 */ /* 0x004fce00078e0a04 */
.L_x_853:
[----:B------:R-:W2:Y:S01]  /*1e5e0*/  LDL R4, [R1+0x88] ;  /* 0x0000880001047983 */ /* 0x000ea20000100800 */
[----:B------:R-:W-:Y:S01]  /*1e5f0*/  SHF.R.S32.HI R80, RZ, 0x1f, R232 ;  /* 0x0000001fff507819 */ /* 0x000fe200000114e8 */
[----:B------:R-:W-:Y:S01]  /*1e600*/  ULDC.64 UR4, c[0x0][0xb90] ;  /* 0x0002e40000047ab9 */ /* 0x000fe20000000a00 */
[----:B-----5:R-:W-:Y:S01]  /*1e610*/  SHF.R.S32.HI R77, RZ, 0x1f, R76 ;  /* 0x0000001fff4d7819 */ /* 0x020fe2000001144c */
[----:B0-----:R-:W4:Y:S01]  /*1e620*/  LDL R10, [R1+0x80] ;  /* 0x00008000010a7983 */ /* 0x001f220000100800 */
[----:B------:R-:W-:Y:S01]  /*1e630*/  IMAD.SHL.U32 R6, R212, 0x40, RZ ;  /* 0x00000040d4067824 */ /* 0x000fe200078e00ff */
[----:B------:R-:W-:Y:S01]  /*1e640*/  SEL R79, R12, RZ, !P0 ;  /* 0x000000ff0c4f7207 */ /* 0x000fe20004000000 */
[----:B------:R-:W-:Y:S01]  /*1e650*/  IMAD R5, R80, UR4, RZ ;  /* 0x0000000450057c24 */ /* 0x000fe2000f8e02ff */
[----:B------:R-:W-:Y:S01]  /*1e660*/  SEL R231, R231, RZ, !P0 ;  /* 0x000000ffe7e77207 */ /* 0x000fe20004000000 */
[----:B------:R-:W-:Y:S01]  /*1e670*/  IMAD.IADD R11, R16, 0x1, R6 ;  /* 0x00000001100b7824 */ /* 0x000fe200078e0206 */
[----:B------:R-:W0:Y:S01]  /*1e680*/  S2R R14, SR_TID.X ;  /* 0x00000000000e7919 */ /* 0x000e220000002100 */
[----:B------:R-:W-:Y:S01]  /*1e690*/  IMAD R13, R232, UR5, R5 ;  /* 0x00000005e80d7c24 */ /* 0x000fe2000f8e0205 */
[----:B------:R-:W1:Y:S01]  /*1e6a0*/  @P1 LDC R81, c[0x0][0xbec] ;  /* 0x0002fb00ff511b82 */ /* 0x000e620000000800 */
[----:B------:R-:W-:-:S03]  /*1e6b0*/  IMAD.WIDE R20, R11, 0x2, R20 ;  /* 0x000000020b147825 */ /* 0x000fc600078e0214 */
[C---:B------:R-:W-:Y:S02]  /*1e6c0*/  IADD3 R33, P2, R20.reuse, 0x5000, RZ ;  /* 0x0000500014217810 */ /* 0x040fe40007f5e0ff */
[----:B------:R-:W-:Y:S01]  /*1e6d0*/  IADD3 R29, P3, R20, 0x4000, RZ ;  /* 0x00004000141d7810 */ /* 0x000fe20007f7e0ff */
[----:B------:R-:W-:Y:S01]  /*1e6e0*/  ULDC.64 UR6, c[0x0][0x208] ;  /* 0x0000820000067ab9 */ /* 0x000fe20000000a00 */
[----:B------:R-:W-:Y:S01]  /*1e6f0*/  LOP3.LUT R32, R33, 0x380, RZ, 0xc0, !PT ;  /* 0x0000038021207812 */ /* 0x000fe200078ec0ff */
[----:B------:R-:W1:Y:S01]  /*1e700*/  @P1 LDC R83, c[0x0][0xbf0] ;  /* 0x0002fc00ff531b82 */ /* 0x000e620000000800 */
[----:B------:R-:W-:Y:S02]  /*1e710*/  LOP3.LUT R28, R29, 0x380, RZ, 0xc0, !PT ;  /* 0x000003801d1c7812 */ /* 0x000fe400078ec0ff */
[----:B------:R-:W-:Y:S02]  /*1e720*/  SHF.R.U64 R32, R32, 0x3, RZ ;  /* 0x0000000320207819 */ /* 0x000fe400000012ff */
[----:B------:R-:W-:-:S02]  /*1e730*/  SHF.R.U64 R28, R28, 0x3, RZ ;  /* 0x000000031c1c7819 */ /* 0x000fc400000012ff */
[----:B------:R-:W-:Y:S01]  /*1e740*/  LOP3.LUT R32, R32, R33, RZ, 0x3c, !PT ;  /* 0x0000002120207212 */ /* 0x000fe200078e3cff */
[----:B0-----:R-:W-:Y:S02]  /*1e750*/  VIADD R14, R14, 0xffffff80 ;  /* 0xffffff800e0e7836 */ /* 0x001fe40000000000 */
[--C-:B------:R-:W-:Y:S01]  /*1e760*/  IMAD.X R33, RZ, RZ, R21.reuse, P2 ;  /* 0x000000ffff217224 */ /* 0x100fe200010e0615 */
[----:B------:R-:W-:Y:S02]  /*1e770*/  IADD3 R57, P2, R20, 0xb000, RZ ;  /* 0x0000b00014397810 */ /* 0x000fe40007f5e0ff */
[----:B------:R-:W-:Y:S01]  /*1e780*/  LOP3.LUT R28, R28, R29, RZ, 0x3c, !PT ;  /* 0x0000001d1c1c7212 */ /* 0x000fe200078e3cff */
[----:B------:R-:W-:Y:S01]  /*1e790*/  IMAD.X R29, RZ, RZ, R21, P3 ;  /* 0x000000ffff1d7224 */ /* 0x000fe200018e0615 */
[----:B------:R-:W-:Y:S02]  /*1e7a0*/  IADD3 R53, P3, R20, 0xa000, RZ ;  /* 0x0000a00014357810 */ /* 0x000fe40007f7e0ff */
[----:B------:R-:W-:-:S02]  /*1e7b0*/  LOP3.LUT R56, R57, 0x380, RZ, 0xc0, !PT ;  /* 0x0000038039387812 */ /* 0x000fc400078ec0ff */
[----:B------:R-:W-:Y:S02]  /*1e7c0*/  IADD3 R37, P6, R20, 0x6000, RZ ;  /* 0x0000600014257810 */ /* 0x000fe40007fde0ff */
[----:B------:R-:W-:Y:S02]  /*1e7d0*/  LOP3.LUT R52, R53, 0x380, RZ, 0xc0, !PT ;  /* 0x0000038035347812 */ /* 0x000fe400078ec0ff */
[----:B------:R-:W-:Y:S02]  /*1e7e0*/  SHF.R.U64 R56, R56, 0x3, RZ ;  /* 0x0000000338387819 */ /* 0x000fe400000012ff */
[----:B------:R-:W-:Y:S02]  /*1e7f0*/  LOP3.LUT R36, R37, 0x380, RZ, 0xc0, !PT ;  /* 0x0000038025247812 */ /* 0x000fe400078ec0ff */
[----:B------:R-:W-:Y:S02]  /*1e800*/  SHF.R.U64 R52, R52, 0x3, RZ ;  /* 0x0000000334347819 */ /* 0x000fe400000012ff */
[----:B------:R-:W-:Y:S01]  /*1e810*/  LOP3.LUT R56, R56, R57, RZ, 0x3c, !PT ;  /* 0x0000003938387212 */ /* 0x000fe200078e3cff */
[----:B------:R-:W-:Y:S01]  /*1e820*/  IMAD.X R57, RZ, RZ, R21, P2 ;  /* 0x000000ffff397224 */ /* 0x000fe200010e0615 */
[----:B------:R-:W-:-:S02]  /*1e830*/  SHF.R.U64 R36, R36, 0x3, RZ ;  /* 0x0000000324247819 */ /* 0x000fc400000012ff */
[----:B------:R-:W-:Y:S01]  /*1e840*/  LOP3.LUT R52, R52, R53, RZ, 0x3c, !PT ;  /* 0x0000003534347212 */ /* 0x000fe200078e3cff */
[--C-:B------:R-:W-:Y:S01]  /*1e850*/  IMAD.X R53, RZ, RZ, R21.reuse, P3 ;  /* 0x000000ffff357224 */ /* 0x100fe200018e0615 */
[----:B------:R-:W-:Y:S01]  /*1e860*/  LOP3.LUT R36, R36, R37, RZ, 0x3c, !PT ;  /* 0x0000002524247212 */ /* 0x000fe200078e3cff */
[----:B------:R-:W-:Y:S01]  /*1e870*/  IMAD.X R37, RZ, RZ, R21, P6 ;  /* 0x000000ffff257224 */ /* 0x000fe200030e0615 */
[----:B------:R-:W-:-:S04]  /*1e880*/  IADD3 R61, P6, R20, 0xc000, RZ ;  /* 0x0000c000143d7810 */ /* 0x000fc80007fde0ff */
[----:B------:R-:W-:-:S04]  /*1e890*/  LOP3.LUT R60, R61, 0x380, RZ, 0xc0, !PT ;  /* 0x000003803d3c7812 */ /* 0x000fc800078ec0ff */
[----:B------:R-:W-:-:S04]  /*1e8a0*/  SHF.R.U64 R60, R60, 0x3, RZ ;  /* 0x000000033c3c7819 */ /* 0x000fc800000012ff */
[----:B------:R-:W-:Y:S01]  /*1e8b0*/  LOP3.LUT R60, R60, R61, RZ, 0x3c, !PT ;  /* 0x0000003d3c3c7212 */ /* 0x000fe200078e3cff */
[----:B------:R-:W-:Y:S02]  /*1e8c0*/  IMAD.X R61, RZ, RZ, R21, P6 ;  /* 0x000000ffff3d7224 */ /* 0x000fe400030e0615 */
[C---:B------:R-:W-:Y:S01]  /*1e8d0*/  IMAD R85, R236.reuse, 0x80, R212 ;  /* 0x00000080ec557824 */ /* 0x040fe200078e02d4 */
[----:B------:R-:W-:Y:S01]  /*1e8e0*/  BSSY B1, `(.L_x_854) ;  /* 0x00000b7000017945 */ /* 0x000fe20003800000 */
[----:B------:R-:W-:Y:S02]  /*1e8f0*/  SHF.R.S32.HI R86, RZ, 0x1f, R218 ;  /* 0x0000001fff567819 */ /* 0x000fe400000114da */
[----:B------:R-:W-:Y:S01]  /*1e900*/  SHF.R.S32.HI R88, RZ, 0x1f, R219 ;  /* 0x0000001fff587819 */ /* 0x000fe200000114db */
[----:B--2---:R-:W-:Y:S02]  /*1e910*/  IMAD R25, R236, 0x80, R4 ;  /* 0x00000080ec197824 */ /* 0x004fe400078e0204 */
[----:B------:R-:W-:Y:S01]  /*1e920*/  IMAD.WIDE.U32 R4, R232, UR4, R76 ;  /* 0x00000004e8047c25 */ /* 0x000fe2000f8e004c */
[----:B------:R-:W-:-:S03]  /*1e930*/  ULDC.64 UR4, c[0x0][0xb98] ;  /* 0x0002e60000047ab9 */ /* 0x000fc60000000a00 */
[----:B---3--:R-:W-:-:S04]  /*1e940*/  @P1 IMAD.HI.U32 R2, R25, R2, RZ ;  /* 0x0000000219021227 */ /* 0x008fc800078e00ff */
[----:B------:R-:W-:Y:S01]  /*1e950*/  IMAD.MOV.U32 R9, RZ, RZ, R25 ;  /* 0x000000ffff097224 */ /* 0x000fe200078e0019 */
[----:B----4-:R-:W-:Y:S01]  /*1e960*/  @P1 SHF.R.U32.HI R9, RZ, R15, R2 ;  /* 0x0000000fff091219 */ /* 0x010fe20000011602 */
[----:B------:R-:W-:-:S04]  /*1e970*/  IMAD.IADD R5, R5, 0x1, R13 ;  /* 0x0000000105057824 */ /* 0x000fc800078e020d */
[----:B------:R-:W-:Y:S02]  /*1e980*/  IMAD.MOV R13, RZ, RZ, -R9 ;  /* 0x000000ffff0d7224 */ /* 0x000fe400078e0a09 */
[----:B------:R-:W-:Y:S02]  /*1e990*/  IMAD R2, R79, UR4, RZ ;  /* 0x000000044f027c24 */ /* 0x000fe4000f8e02ff */
[----:B------:R-:W-:-:S04]  /*1e9a0*/  IMAD.WIDE.U32 R4, R231, UR4, R4 ;  /* 0x00000004e7047c25 */ /* 0x000fc8000f8e0004 */
[----:B------:R-:W-:Y:S01]  /*1e9b0*/  IMAD R11, R78, R13, R25 ;  /* 0x0000000d4e0b7224 */ /* 0x000fe200078e0219 */
[----:B------:R-:W-:Y:S01]  /*1e9c0*/  SHF.R.S32.HI R13, RZ, 0x1f, R9 ;  /* 0x0000001fff0d7819 */ /* 0x000fe20000011409 */
[----:B------:R-:W-:Y:S01]  /*1e9d0*/  IMAD R6, R231, UR5, R2 ;  /* 0x00000005e7067c24 */ /* 0x000fe2000f8e0202 */
[----:B------:R-:W-:Y:S01]  /*1e9e0*/  IADD3 R4, P0, R9, R4, RZ ;  /* 0x0000000409047210 */ /* 0x000fe20007f1e0ff */
[----:B------:R-:W-:Y:S01]  /*1e9f0*/  ULDC.64 UR4, c[0x0][0xb88] ;  /* 0x0002e20000047ab9 */ /* 0x000fe20000000a00 */
[----:B------:R-:W-:Y:S02]  /*1ea00*/  SHF.R.S32.HI R2, RZ, 0x1f, R11 ;  /* 0x0000001fff027819 */ /* 0x000fe4000001140b */
[----:B------:R-:W-:-:S03]  /*1ea10*/  IADD3.X R5, R13, R5, R6, P0, !PT ;  /* 0x000000050d057210 */ /* 0x000fc600007fe406 */
[----:B------:R-:W-:Y:S02]  /*1ea20*/  IMAD R2, R2, UR4, RZ ;  /* 0x0000000402027c24 */ /* 0x000fe4000f8e02ff */
[----:B------:R-:W-:-:S04]  /*1ea30*/  IMAD.WIDE.U32 R4, R11, UR4, R4 ;  /* 0x000000040b047c25 */ /* 0x000fc8000f8e0004 */
[----:B------:R-:W-:Y:S01]  /*1ea40*/  IMAD R15, R11, UR5, R2 ;  /* 0x000000050b0f7c24 */ /* 0x000fe2000f8e0202 */
[----:B------:R-:W-:Y:S02]  /*1ea50*/  ULDC.64 UR4, c[0x0][0xb50] ;  /* 0x0002d40000047ab9 */ /* 0x000fe40000000a00 */
[----:B------:R-:W-:Y:S01]  /*1ea60*/  LEA R6, P0, R4, UR4, 0x2 ;  /* 0x0000000404067c11 */ /* 0x000fe2000f8010ff */
[----:B------:R-:W-:-:S05]  /*1ea70*/  IMAD.IADD R5, R5, 0x1, R15 ;  /* 0x0000000105057824 */ /* 0x000fca00078e020f */
[----:B------:R-:W-:Y:S01]  /*1ea80*/  LEA.HI.X R4, R4, UR5, R5, 0x2, P0 ;  /* 0x0000000504047c11 */ /* 0x000fe200080f1405 */
[----:B------:R-:W-:Y:S01]  /*1ea90*/  IMAD R15, R236, 0x80, R10 ;  /* 0x00000080ec0f7824 */ /* 0x000fe200078e020a */
[C---:B------:R-:W-:Y:S02]  /*1eaa0*/  IADD3 R25, P0, R20.reuse, 0x3000, RZ ;  /* 0x0000300014197810 */ /* 0x040fe40007f1e0ff */
[C---:B------:R-:W-:Y:S02]  /*1eab0*/  IADD3 R9, P5, R20.reuse, 0x1000, RZ ;  /* 0x0000100014097810 */ /* 0x040fe40007fbe0ff */
[----:B------:R-:W-:Y:S01]  /*1eac0*/  IADD3 R13, P4, R20, 0x2000, RZ ;  /* 0x00002000140d7810 */ /* 0x000fe20007f9e0ff */
[----:B------:R-:W-:Y:S01]  /*1ead0*/  SHFL.IDX PT, R50, R6, RZ, 0x1c1f ;  /* 0x001c1fff06327589 */ /* 0x000fe200000e0000 */
[----:B------:R-:W-:Y:S01]  /*1eae0*/  LOP3.LUT R24, R25, 0x380, RZ, 0xc0, !PT ;  /* 0x0000038019187812 */ /* 0x000fe200078ec0ff */
[----:B------:R-:W-:Y:S01]  /*1eaf0*/  IMAD R2, R7, R78, RZ ;  /* 0x0000004e07027224 */ /* 0x000fe200078e02ff */
[----:B------:R-:W-:Y:S01]  /*1eb00*/  SHF.R.S32.HI R10, RZ, 0x1f, R14 ;  /* 0x0000001fff0a7819 */ /* 0x000fe2000001140e */
[----:B------:R-:W-:Y:S01]  /*1eb10*/  SHFL.IDX PT, R54, R6, 0x1, 0x1c1f ;  /* 0x003c1f0006367f89 */ /* 0x000fe200000e0000 */
[----:B------:R-:W-:Y:S01]  /*1eb20*/  SHF.R.U64 R24, R24, 0x3, RZ ;  /* 0x0000000318187819 */ /* 0x000fe200000012ff */
[----:B------:R-:W-:Y:S01]  /*1eb30*/  ULDC.64 UR4, c[0x0][0xaa0] ;  /* 0x0002a80000047ab9 */ /* 0x000fe20000000a00 */
[----:B------:R-:W-:-:S02]  /*1eb40*/  LOP3.LUT R8, R9, 0x380, RZ, 0xc0, !PT ;  /* 0x0000038009087812 */ /* 0x000fc400078ec0ff */
[----:B------:R-:W-:Y:S01]  /*1eb50*/  LOP3.LUT R24, R24, R25, RZ, 0x3c, !PT ;  /* 0x0000001918187212 */ /* 0x000fe200078e3cff */
[----:B------:R-:W-:Y:S01]  /*1eb60*/  IMAD.X R25, RZ, RZ, R21, P0 ;  /* 0x000000ffff197224 */ /* 0x000fe200000e0615 */
[----:B------:R-:W-:Y:S02]  /*1eb70*/  LOP3.LUT R12, R13, 0x380, RZ, 0xc0, !PT ;  /* 0x000003800d0c7812 */ /* 0x000fe400078ec0ff */
[----:B------:R-:W-:Y:S02]  /*1eb80*/  IADD3 R49, P0, R20, 0x9000, RZ ;  /* 0x0000900014317810 */ /* 0x000fe40007f1e0ff */
[----:B------:R-:W-:Y:S02]  /*1eb90*/  LEA.HI R10, R10, R14, RZ, 0x7 ;  /* 0x0000000e0a0a7211 */ /* 0x000fe400078f38ff */
[----:B------:R-:W-:Y:S02]  /*1eba0*/  SHF.R.U64 R8, R8, 0x3, RZ ;  /* 0x0000000308087819 */ /* 0x000fe400000012ff */
[----:B------:R-:W-:-:S02]  /*1ebb0*/  SHF.R.U64 R12, R12, 0x3, RZ ;  /* 0x000000030c0c7819 */ /* 0x000fc400000012ff */
[----:B------:R-:W-:Y:S02]  /*1ebc0*/  LOP3.LUT R48, R49, 0x380, RZ, 0xc0, !PT ;  /* 0x0000038031307812 */ /* 0x000fe400078ec0ff */
[----:B------:R-:W-:Y:S01]  /*1ebd0*/  LOP3.LUT R10, R10, 0xffffff80, RZ, 0xc0, !PT ;  /* 0xffffff800a0a7812 */ /* 0x000fe200078ec0ff */
[----:B------:R-:W0:Y:S01]  /*1ebe0*/  SHFL.IDX PT, R51, R4, RZ, 0x1c1f ;  /* 0x001c1fff04337589 */ /* 0x000e2200000e0000 */
[----:B------:R-:W-:Y:S01]  /*1ebf0*/  LOP3.LUT R8, R8, R9, RZ, 0x3c, !PT ;  /* 0x0000000908087212 */ /* 0x000fe200078e3cff */
[--C-:B------:R-:W-:Y:S01]  /*1ec00*/  IMAD.X R9, RZ, RZ, R21.reuse, P5 ;  /* 0x000000ffff097224 */ /* 0x100fe200028e0615 */
[----:B------:R-:W-:Y:S01]  /*1ec10*/  LOP3.LUT R12, R12, R13, RZ, 0x3c, !PT ;  /* 0x0000000d0c0c7212 */ /* 0x000fe200078e3cff */
[----:B------:R-:W-:Y:S01]  /*1ec20*/  IMAD.X R13, RZ, RZ, R21, P4 ;  /* 0x000000ffff0d7224 */ /* 0x000fe200020e0615 */
[----:B------:R-:W-:Y:S01]  /*1ec30*/  SHF.R.U64 R48, R48, 0x3, RZ ;  /* 0x0000000330307819 */ /* 0x000fe200000012ff */
[----:B------:R2:W3:Y:S01]  /*1ec40*/  SHFL.IDX PT, R55, R4, 0x1, 0x1c1f ;  /* 0x003c1f0004377f89 */ /* 0x0004e200000e0000 */
[----:B------:R-:W-:Y:S01]  /*1ec50*/  IADD3 R41, P5, R20, 0x7000, RZ ;  /* 0x0000700014297810 */ /* 0x000fe20007fbe0ff */
[----:B------:R-:W-:Y:S01]  /*1ec60*/  IMAD.IADD R10, R14, 0x1, -R10 ;  /* 0x000000010e0a7824 */ /* 0x000fe200078e0a0a */
[----:B------:R-:W-:-:S02]  /*1ec70*/  IADD3 R45, P4, R20, 0x8000, RZ ;  /* 0x00008000142d7810 */ /* 0x000fc40007f9e0ff */
[----:B------:R-:W-:Y:S01]  /*1ec80*/  LOP3.LUT R48, R48, R49, RZ, 0x3c, !PT ;  /* 0x0000003130307212 */ /* 0x000fe200078e3cff */
[----:B------:R-:W-:Y:S01]  /*1ec90*/  IMAD.X R49, RZ, RZ, R21, P0 ;  /* 0x000000ffff317224 */ /* 0x000fe200000e0615 */
[----:B------:R-:W-:Y:S01]  /*1eca0*/  LOP3.LUT R40, R41, 0x380, RZ, 0xc0, !PT ;  /* 0x0000038029287812 */ /* 0x000fe200078ec0ff */
[----:B------:R-:W-:Y:S01]  /*1ecb0*/  VIADD R5, R15, 0x8 ;  /* 0x000000080f057836 */ /* 0x000fe20000000000 */
[----:B------:R-:W-:Y:S02]  /*1ecc0*/  LOP3.LUT R44, R45, 0x380, RZ, 0xc0, !PT ;  /* 0x000003802d2c7812 */ /* 0x000fe400078ec0ff */
[----:B------:R-:W-:Y:S02]  /*1ecd0*/  LOP3.LUT P0, RZ, R10, 0x3, RZ, 0xc0, !PT ;  /* 0x000000030aff7812 */ /* 0x000fe4000780c0ff */
[----:B------:R-:W-:Y:S02]  /*1ece0*/  SHF.R.U64 R40, R40, 0x3, RZ ;  /* 0x0000000328287819 */ /* 0x000fe400000012ff */
[----:B------:R-:W-:-:S02]  /*1ecf0*/  SHF.R.U64 R44, R44, 0x3, RZ ;  /* 0x000000032c2c7819 */ /* 0x000fc400000012ff */
[-C--:B------:R-:W-:Y:S02]  /*1ed00*/  ISETP.GE.OR P2, PT, R15, R2.reuse, P0 ;  /* 0x000000020f00720c */ /* 0x080fe40000746670 */
[----:B------:R-:W-:Y:S02]  /*1ed10*/  ISETP.GE.OR P0, PT, R5, R2, P0 ;  /* 0x000000020500720c */ /* 0x000fe40000706670 */
[----:B------:R-:W-:Y:S01]  /*1ed20*/  LOP3.LUT R40, R40, R41, RZ, 0x3c, !PT ;  /* 0x0000002928287212 */ /* 0x000fe200078e3cff */
[--C-:B------:R-:W-:Y:S01]  /*1ed30*/  IMAD.X R41, RZ, RZ, R21.reuse, P5 ;  /* 0x000000ffff297224 */ /* 0x100fe200028e0615 */
[----:B------:R-:W-:Y:S01]  /*1ed40*/  LOP3.LUT R44, R44, R45, RZ, 0x3c, !PT ;  /* 0x0000002d2c2c7212 */ /* 0x000fe200078e3cff */
[----:B------:R-:W-:Y:S01]  /*1ed50*/  IMAD.X R45, RZ, RZ, R21, P4 ;  /* 0x000000ffff2d7224 */ /* 0x000fe200020e0615 */
[C---:B------:R-:W-:Y:S02]  /*1ed60*/  IADD3 R7, P3, R20.reuse, 0xf000, RZ ;  /* 0x0000f00014077810 */ /* 0x040fe40007f7e0ff */
[----:B------:R-:W-:-:S02]  /*1ed70*/  IADD3 R65, P5, R20, 0xd000, RZ ;  /* 0x0000d00014417810 */ /* 0x000fc40007fbe0ff */
[C---:B------:R-:W-:Y:S02]  /*1ed80*/  IADD3 R69, P4, R20.reuse, 0xe000, RZ ;  /* 0x0000e00014457810 */ /* 0x040fe40007f9e0ff */
[----:B------:R-:W-:Y:S02]  /*1ed90*/  LOP3.LUT R11, R20, 0x380, RZ, 0xc0, !PT ;  /* 0x00000380140b7812 */ /* 0x000fe400078ec0ff */
[----:B--2---:R-:W-:Y:S02]  /*1eda0*/  LOP3.LUT R4, R7, 0x380, RZ, 0xc0, !PT ;  /* 0x0000038007047812 */ /* 0x004fe400078ec0ff */
[----:B------:R-:W-:Y:S02]  /*1edb0*/  LOP3.LUT R64, R65, 0x380, RZ, 0xc0, !PT ;  /* 0x0000038041407812 */ /* 0x000fe400078ec0ff */
[----:B------:R-:W-:Y:S02]  /*1edc0*/  LOP3.LUT R68, R69, 0x380, RZ, 0xc0, !PT ;  /* 0x0000038045447812 */ /* 0x000fe400078ec0ff */
[----:B------:R-:W-:Y:S01]  /*1edd0*/  SHF.R.U64 R11, R11, 0x3, RZ ;  /* 0x000000030b0b7819 */ /* 0x000fe200000012ff */
[----:B0-----:R-:W-:Y:S01]  /*1ede0*/  @!P2 ST.E desc[UR6][R50.64], R0 ;  /* 0x000000003200a985 */ /* 0x001fe2000c101906 */
[----:B------:R-:W-:-:S02]  /*1edf0*/  SHF.R.U64 R4, R4, 0x3, RZ ;  /* 0x0000000304047819 */ /* 0x000fc400000012ff */
[----:B------:R-:W-:Y:S01]  /*1ee00*/  SHF.R.U64 R64, R64, 0x3, RZ ;  /* 0x0000000340407819 */ /* 0x000fe200000012ff */
[----:B---3--:R0:W-:Y:S01]  /*1ee10*/  @!P0 ST.E desc[UR6][R54.64], R3 ;  /* 0x0000000336008985 */ /* 0x0081e2000c101906 */
[----:B------:R-:W-:Y:S02]  /*1ee20*/  SHF.R.U64 R68, R68, 0x3, RZ ;  /* 0x0000000344447819 */ /* 0x000fe400000012ff */
[----:B------:R-:W-:Y:S01]  /*1ee30*/  LOP3.LUT R20, R11, R20, RZ, 0x3c, !PT ;  /* 0x000000140b147212 */ /* 0x000fe200078e3cff */
[----:B------:R-:W5:Y:S01]  /*1ee40*/  LD.E.128 R12, desc[UR6][R12.64] ;  /* 0x000000060c0c7980 */ /* 0x000f62000c101d00 */
[----:B------:R-:W-:Y:S01]  /*1ee50*/  LOP3.LUT R64, R64, R65, RZ, 0x3c, !PT ;  /* 0x0000004140407212 */ /* 0x000fe200078e3cff */
[--C-:B------:R-:W-:Y:S01]  /*1ee60*/  IMAD.X R65, RZ, RZ, R21.reuse, P5 ;  /* 0x000000ffff417224 */ /* 0x100fe200028e0615 */
[----:B------:R-:W-:Y:S01]  /*1ee70*/  LOP3.LUT R68, R68, R69, RZ, 0x3c, !PT ;  /* 0x0000004544447212 */ /* 0x000fe200078e3cff */
[----:B------:R-:W-:Y:S01]  /*1ee80*/  IMAD.X R69, RZ, RZ, R21, P4 ;  /* 0x000000ffff457224 */ /* 0x000fe200020e0615 */
[----:B------:R-:W-:Y:S01]  /*1ee90*/  LOP3.LUT R72, R4, R7, RZ, 0x3c, !PT ;  /* 0x0000000704487212 */ /* 0x000fe200078e3cff */
[----:B------:R-:W5:Y:S01]  /*1eea0*/  LD.E.128 R8, desc[UR6][R8.64] ;  /* 0x0000000608087980 */ /* 0x000f62000c101d00 */
[----:B0-----:R-:W-:Y:S01]  /*1eeb0*/  IMAD R3, R77, UR4, RZ ;  /* 0x000000044d037c24 */ /* 0x001fe2000f8e02ff */
[----:B------:R-:W-:-:S02]  /*1eec0*/  IADD3.X R73, RZ, R21, RZ, P3, !PT ;  /* 0x00000015ff497210 */ /* 0x000fc40001ffe4ff */
[----:B------:R0:W5:Y:S01]  /*1eed0*/  LD.E.128 R4, desc[UR6][R20.64] ;  /* 0x0000000614047980 */ /* 0x000162000c101d00 */
[----:B------:R-:W-:-:S03]  /*1eee0*/  IMAD R3, R76, UR5, R3 ;  /* 0x000000054c037c24 */ /* 0x000fc6000f8e0203 */
[----:B------:R-:W5:Y:S04]  /*1eef0*/  LD.E.128 R24, desc[UR6][R24.64] ;  /* 0x0000000618187980 */ /* 0x000f68000c101d00 */
[----:B------:R-:W5:Y:S01]  /*1ef00*/  LD.E.128 R28, desc[UR6][R28.64] ;  /* 0x000000061c1c7980 */ /* 0x000f62000c101d00 */
[----:B0-----:R-:W-:Y:S01]  /*1ef10*/  IMAD.WIDE.U32 R20, R76, UR4, RZ ;  /* 0x000000044c147c25 */ /* 0x001fe2000f8e00ff */
[----:B------:R-:W-:Y:S02]  /*1ef20*/  ULDC.64 UR4, c[0x0][0xae8] ;  /* 0x0002ba0000047ab9 */ /* 0x000fe40000000a00 */
[----:B------:R-:W5:Y:S01]  /*1ef30*/  LD.E.128 R32, desc[UR6][R32.64] ;  /* 0x0000000620207980 */ /* 0x000f62000c101d00 */
[----:B------:R-:W-:Y:S02]  /*1ef40*/  IMAD.IADD R21, R21, 0x1, R3 ;  /* 0x0000000115157824 */ /* 0x000fe400078e0203 */
[----:B------:R-:W-:Y:S01]  /*1ef50*/  IMAD R3, R233, 0x20, R212 ;  /* 0x00000020e9037824 */ /* 0x000fe200078e02d4 */
[----:B------:R-:W5:Y:S01]  /*1ef60*/  LD.E.128 R36, desc[UR6][R36.64] ;  /* 0x0000000624247980 */ /* 0x000f62000c101d00 */
[----:B------:R-:W-:-:S02]  /*1ef70*/  IMAD R77, R80, UR4, RZ ;  /* 0x00000004504d7c24 */ /* 0x000fc4000f8e02ff */
[----:B------:R-:W-:Y:S01]  /*1ef80*/  IMAD R80, R236, 0x80, R3 ;  /* 0x00000080ec507824 */ /* 0x000fe200078e0203 */
[----:B------:R-:W5:Y:S01]  /*1ef90*/  LD.E.128 R40, desc[UR6][R40.64] ;  /* 0x0000000628287980 */ /* 0x000f62000c101d00 */
[----:B------:R-:W-:Y:S02]  /*1efa0*/  IMAD R77, R232, UR5, R77 ;  /* 0x00000005e84d7c24 */ /* 0x000fe4000f8e024d */
[----:B-1----:R-:W-:Y:S01]  /*1efb0*/  @P1 IMAD.HI.U32 R0, R80, R81, RZ ;  /* 0x0000005150001227 */ /* 0x002fe200078e00ff */
[----:B------:R-:W5:Y:S03]  /*1efc0*/  LD.E.128 R44, desc[UR6][R44.64] ;  /* 0x000000062c2c7980 */ /* 0x000f66000c101d00 */
[----:B------:R-:W-:Y:S01]  /*1efd0*/  IMAD.WIDE.U32 R20, R232, UR4, R20 ;  /* 0x00000004e8147c25 */ /* 0x000fe2000f8e0014 */
[----:B------:R-:W-:Y:S01]  /*1efe0*/  ULDC.64 UR4, c[0x0][0xaf0] ;  /* 0x0002bc0000047ab9 */ /* 0x000fe20000000a00 */
[----:B------:R-:W5:Y:S02]  /*1eff0*/  LD.E.128 R48, desc[UR6][R48.64] ;  /* 0x0000000630307980 */ /* 0x000f64000c101d00 */
[----:B------:R-:W-:Y:S01]  /*1f000*/  IMAD.MOV.U32 R3, RZ, RZ, R80 ;  /* 0x000000ffff037224 */ /* 0x000fe200078e0050 */
[----:B------:R-:W-:Y:S01]  /*1f010*/  @P1 SHF.R.U32.HI R3, RZ, R83, R0 ;  /* 0x00000053ff031219 */ /* 0x000fe20000011600 */
[----:B------:R-:W-:Y:S01]  /*1f020*/  IMAD.IADD R21, R21, 0x1, R77 ;  /* 0x0000000115157824 */ /* 0x000fe200078e024d */
[----:B------:R-:W5:Y:S01]  /*1f030*/  LD.E.128 R52, desc[UR6][R52.64] ;  /* 0x0000000634347980 */ /* 0x000f62000c101d00 */
[----:B------:R-:W-:Y:S01]  /*1f040*/  IMAD R76, R79, UR4, RZ ;  /* 0x000000044f4c7c24 */ /* 0x000fe2000f8e02ff */
[----:B------:R-:W-:Y:S01]  /*1f050*/  SHF.R.S32.HI R0, RZ, 0x1f, R3 ;  /* 0x0000001fff007819 */ /* 0x000fe20000011403 */
[C---:B------:R-:W-:Y:S01]  /*1f060*/  IMAD.WIDE.U32 R20, R231.reuse, UR4, R20 ;  /* 0x00000004e7147c25 */ /* 0x040fe2000f8e0014 */
[----:B------:R-:W5:Y:S03]  /*1f070*/  LD.E.128 R56, desc[UR6][R56.64] ;  /* 0x0000000638387980 */ /* 0x000f66000c101d00 */
[----:B------:R-:W-:Y:S01]  /*1f080*/  IMAD R77, R231, UR5, R76 ;  /* 0x00000005e74d7c24 */ /* 0x000fe2000f8e024c */
[----:B------:R-:W-:Y:S01]  /*1f090*/  ULDC.64 UR4, c[0x0][0xae0] ;  /* 0x0002b80000047ab9 */ /* 0x000fe20000000a00 */
[----:B------:R-:W-:Y:S01]  /*1f0a0*/  IMAD.MOV R79, RZ, RZ, -R3 ;  /* 0x000000ffff4f7224 */ /* 0x000fe200078e0a03 */
[----:B------:R-:W5:Y:S01]  /*1f0b0*/  LD.E.128 R60, desc[UR6][R60.64] ;  /* 0x000000063c3c7980 */ /* 0x000f62000c101d00 */
[----:B------:R-:W-:-:S02]  /*1f0c0*/  IMAD.IADD R21, R21, 0x1, R77 ;  /* 0x0000000115157824 */ /* 0x000fc400078e024d */
[----:B------:R-:W-:Y:S01]  /*1f0d0*/  IMAD R0, R0, UR4, RZ ;  /* 0x0000000400007c24 */ /* 0x000fe2000f8e02ff */
[----:B------:R-:W5:Y:S01]  /*1f0e0*/  LD.E.128 R64, desc[UR6][R64.64] ;  /* 0x0000000640407980 */ /* 0x000f62000c101d00 */
[----:B------:R-:W-:Y:S02]  /*1f0f0*/  IMAD R77, R78, R79, R80 ;  /* 0x0000004f4e4d7224 */ /* 0x000fe400078e0250 */
[C---:B------:R-:W-:Y:S01]  /*1f100*/  IMAD R79, R3.reuse, UR5, R0 ;  /* 0x00000005034f7c24 */ /* 0x040fe2000f8e0200 */
[----:B------:R-:W5:Y:S01]  /*1f110*/  LD.E.128 R68, desc[UR6][R68.64] ;  /* 0x0000000644447980 */ /* 0x000f62000c101d00 */
[----:B------:R-:W-:Y:S01]  /*1f120*/  IMAD.WIDE.U32 R20, R3, UR4, R20 ;  /* 0x0000000403147c25 */ /* 0x000fe2000f8e0014 */
[----:B------:R-:W-:Y:S01]  /*1f130*/  SHF.R.S32.HI R0, RZ, 0x1f, R77 ;  /* 0x0000001fff007819 */ /* 0x000fe2000001144d */
[----:B------:R-:W-:Y:S01]  /*1f140*/  ULDC.64 UR4, c[0x0][0xad8] ;  /* 0x0002b60000047ab9 */ /* 0x000fe20000000a00 */
[----:B------:R-:W5:Y:S01]  /*1f150*/  LD.E.128 R72, desc[UR6][R72.64] ;  /* 0x0000000648487980 */ /* 0x000f62000c101d00 */
[----:B------:R-:W-:-:S02]  /*1f160*/  IMAD.IADD R21, R21, 0x1, R79 ;  /* 0x0000000115157824 */ /* 0x000fc400078e024f */
[----:B------:R-:W-:Y:S01]  /*1f170*/  IMAD R0, R0, UR4, RZ ;  /* 0x0000000400007c24 */ /* 0x000fe2000f8e02ff */
[----:B------:R-:W-:Y:S01]  /*1f180*/  @!PT LDS RZ, [RZ] ;  /* 0x00000000fffff984 */ /* 0x000fe20000000800 */
[----:B------:R-:W-:Y:S01]  /*1f190*/  @!PT LDS RZ, [RZ] ;  /* 0x00000000fffff984 */ /* 0x000fe20000000800 */
[----:B------:R-:W-:Y:S01]  /*1f1a0*/  @!PT LDS RZ, [RZ] ;  /* 0x00000000fffff984 */ /* 0x000fe20000000800 */
[----:B------:R-:W-:Y:S01]  /*1f1b0*/  @!PT LDS RZ, [RZ] ;  /* 0x00000000fffff984 */ /* 0x000fe20000000800 */
[----:B------:R0:W-:Y:S06]  /*1f1c0*/  MEMBAR.ALL.CTA ;  /* 0x0000000000007992 */ /* 0x0001ec0000008000 */
[----:B0-----:R-:W0:Y:S01]  /*1f1d0*/  FENCE.VIEW.ASYNC.S ;  /* 0x00000000000073c6 */ /* 0x001e220000000000 */
[----:B------:R-:W-:-:S04]  /*1f1e0*/  IMAD.WIDE.U32 R20, R77, UR4, R20 ;  /* 0x000000044d147c25 */ /* 0x000fc8000f8e0014 */
[----:B------:R-:W-:Y:S01]  /*1f1f0*/  IMAD R79, R77, UR5, R0 ;  /* 0x000000054d4f7c24 */ /* 0x000fe2000f8e0200 */
[----:B------:R-:W-:Y:S02]  /*1f200*/  ULDC.64 UR4, c[0x0][0xa80] ;  /* 0x0002a00000047ab9 */ /* 0x000fe40000000a00 */
[----:B------:R-:W-:Y:S01]  /*1f210*/  LEA R82, P2, R20, UR4, 0x1 ;  /* 0x0000000414527c11 */ /* 0x000fe2000f8408ff */
[----:B------:R-:W-:Y:S02]  /*1f220*/  IMAD.IADD R21, R21, 0x1, R79 ;  /* 0x0000000115157824 */ /* 0x000fe400078e024f */
[----:B------:R-:W-:-:S03]  /*1f230*/  VIADD R3, R85, 0x20 ;  /* 0x0000002055037836 */ /* 0x000fc60000000000 */
[----:B------:R-:W-:Y:S02]  /*1f240*/  LEA.HI.X R83, R20, UR5, R21, 0x1, P2 ;  /* 0x0000000514537c11 */ /* 0x000fe400090f0c15 */
[-C--:B------:R-:W-:Y:S01]  /*1f250*/  ISETP.GE.AND P2, PT, R85, R2.reuse, PT ;  /* 0x000000025500720c */ /* 0x080fe20003f46270 */
[----:B------:R-:W-:Y:S01]  /*1f260*/  VIADD R0, R18, 0x38820 ;  /* 0x0003882012007836 */ /* 0x000fe20000000000 */
[----:B------:R-:W-:Y:S02]  /*1f270*/  SHF.R.S32.HI R76, RZ, 0x1f, R213 ;  /* 0x0000001fff4c7819 */ /* 0x000fe400000114d5 */
[-C--:B------:R-:W-:Y:S01]  /*1f280*/  ISETP.GE.AND P1, PT, R3, R2.reuse, PT ;  /* 0x000000020300720c */ /* 0x080fe20003f26270 */
[----:B------:R-:W-:Y:S01]  /*1f290*/  VIADD R3, R85, 0x40 ;  /* 0x0000004055037836 */ /* 0x000fe20000000000 */
[----:B------:R-:W-:Y:S02]  /*1f2a0*/  LEA.HI R76, R76, R213, RZ, 0x3 ;  /* 0x000000d54c4c7211 */ /* 0x000fe400078f18ff */
[----:B------:R-:W-:Y:S01]  /*1f2b0*/  PRMT R0, RZ, 0x654, R0 ;  /* 0x00000654ff007816 */ /* 0x000fe20000000000 */
[----:B0-----:R0:W1:Y:S01]  /*1f2c0*/  SHFL.IDX PT, R81, R82, RZ, 0x181f ;  /* 0x00181fff52517589 */ /* 0x00106200000e0000 */
[----:B------:R-:W-:-:S02]  /*1f2d0*/  ISETP.GE.AND P0, PT, R3, R2, PT ;  /* 0x000000020300720c */ /* 0x000fc40003f06270 */
[----:B------:R-:W-:Y:S01]  /*1f2e0*/  LOP3.LUT R84, R76, 0xfffffff8, RZ, 0xc0, !PT ;  /* 0xfffffff84c547812 */ /* 0x000fe200078ec0ff */
[----:B------:R2:W-:Y:S01]  /*1f2f0*/  SYNCS.ARRIVE.TRANS64.RED.A1T0 RZ, [R0+URZ], RZ ;  /* 0x000000ff00ff79a7 */ /* 0x0005e2000810043f */
[----:B------:R0:W3:Y:S02]  /*1f300*/  SHFL.IDX PT, R3, R83, RZ, 0x181f ;  /* 0x00181fff53037589 */ /* 0x0000e400000e0000 */
[----:B--2---:R-:W-:Y:S01]  /*1f310*/  SHF.R.S32.HI R0, RZ, 0x1f, R84 ;  /* 0x0000001fff007819 */ /* 0x004fe20000011454 */
[----:B0-----:R-:W-:Y:S06]  /*1f320*/  @P2 BRA `(.L_x_855) ;  /* 0x0000000000482947 */ /* 0x001fec0003800000 */
[----:B------:R-:W-:Y:S01]  /*1f330*/  ULDC UR4, c[0x0][0xac8] ;  /* 0x0002b20000047ab9 */ /* 0x000fe20000000800 */
[----:B------:R-:W-:Y:S01]  /*1f340*/  ULDC.64 UR6, c[0x0][0x208] ;  /* 0x0000820000067ab9 */ /* 0x000fe20000000a00 */
[----:B------:R-:W-:Y:S02]  /*1f350*/  ISETP.GE.AND P5, PT, R16, UR4, PT ;  /* 0x0000000410007c0c */ /* 0x000fe4000bfa6270 */
[----:B------:R-:W-:Y:S02]  /*1f360*/  ISETP.GE.AND P4, PT, R213, UR4, PT ;  /* 0x00000004d5007c0c */ /* 0x000fe4000bf86270 */
[----:B------:R-:W-:Y:S02]  /*1f370*/  ISETP.GE.AND P3, PT, R218, UR4, PT ;  /* 0x00000004da007c0c */ /* 0x000fe4000bf66270 */
[----:B------:R-:W-:-:S07]  /*1f380*/  ISETP.GE.AND P2, PT, R219, UR4, PT ;  /* 0x00000004db007c0c */ /* 0x000fce000bf46270 */
[----:B-1----:R-:W-:-:S04]  /*1f390*/  @!P5 LEA R20, P6, R16, R81, 0x1 ;  /* 0x000000511014d211 */ /* 0x002fc800078c08ff */
[----:B---3--:R-:W-:Y:S02]  /*1f3a0*/  @!P5 LEA.HI.X R21, R16, R3, R17, 0x1, P6 ;  /* 0x000000031015d211 */ /* 0x008fe400030f0c11 */
        /* <DEDUP_REMOVED lines=10> */
.L_x_855:
[----:B------:R-:W-:Y:S05]  /*1f450*/  BSYNC B1 ;  /* 0x0000000000017941 */ /* 0x000fea0003800000 */
.L_x_854:
[----:B---3--:R2:W3:Y:S01]  /*1f460*/  SHFL.IDX PT, R3, R83, 0x1, 0x181f ;  /* 0x00381f0053037f89 */ /* 0x0084e200000e0000 */
[----:B------:R-:W-:Y:S03]  /*1f470*/  BSSY B1, `(.L_x_856) ;  /* 0x0000015000017945 */ /* 0x000fe60003800000 */
[----:B0----5:R2:W0:Y:S01]  /*1f480*/  SHFL.IDX PT, R29, R82, 0x1, 0x181f ;  /* 0x00381f00521d7f89 */ /* 0x02142200000e0000 */
        /* <DEDUP_REMOVED lines=8> */
[----:B------:R-:W-:Y:S02]  /*1f510*/  @!P3 LEA R6, P5, R84, R29, 0x1 ;  /* 0x0000001d5406b211 */ /* 0x000fe400078a08ff */
[----:B---3--:R-:W-:Y:S02]  /*1f520*/  @!P4 LEA.HI.X R5, R16, R3, R17, 0x1, P6 ;  /* 0x000000031005c211 */ /* 0x008fe400030f0c11 */
        /* <DEDUP_REMOVED lines=9> */
.L_x_857:
[----:B------:R-:W-:Y:S05]  /*1f5c0*/  BSYNC B1 ;  /* 0x0000000000017941 */ /* 0x000fea0003800000 */
.L_x_856:
[----:B---3--:R3:W0:Y:S01]  /*1f5d0*/  SHFL.IDX PT, R3, R83, 0x2, 0x181f ;  /* 0x00581f0053037f89 */ /* 0x00862200000e0000 */
[----:B------:R-:W-:Y:S03]  /*1f5e0*/  BSSY B1, `(.L_x_858) ;  /* 0x0000015000017945 */ /* 0x000fe60003800000 */
[----:B----4-:R3:W4:Y:S01]  /*1f5f0*/  SHFL.IDX PT, R11, R82, 0x2, 0x181f ;  /* 0x00581f00520b7f89 */ /* 0x01072200000e0000 */
[----:B------:R-:W-:Y:S05]  /*1f600*/  @P0 BRA `(.L_x_859) ;  /* 0x0000000000480947 */ /* 0x000fea0003800000 */
[----:B------:R-:W-:Y:S01]  /*1f610*/  ULDC UR4, c[0x0][0xac8] ;  /* 0x0002b20000047ab9 */ /* 0x000fe20000000800 */
[----:B------:R-:W-:Y:S01]  /*1f620*/  ULDC.64 UR6, c[0x0][0x208] ;  /* 0x0000820000067ab9 */ /* 0x000fe20000000a00 */
[----:B------:R-:W-:Y:S02]  /*1f630*/  ISETP.GE.AND P3, PT, R16, UR4, PT ;  /* 0x0000000410007c0c */ /* 0x000fe4000bf66270 */
[----:B------:R-:W-:Y:S02]  /*1f640*/  ISETP.GE.AND P2, PT, R213, UR4, PT ;  /* 0x00000004d5007c0c */ /* 0x000fe4000bf46270 */
[----:B------:R-:W-:Y:S02]  /*1f650*/  ISETP.GE.AND P1, PT, R218, UR4, PT ;  /* 0x00000004da007c0c */ /* 0x000fe4000bf26270 */
[----:B------:R-:W-:-:S07]  /*1f660*/  ISETP.GE.AND P0, PT, R219, UR4, PT ;  /* 0x00000004db007c0c */ /* 0x000fce000bf06270 */
[-C--:B----4-:R-:W-:Y:S02]  /*1f670*/  @!P3 LEA R4, P6, R16, R11.reuse, 0x1 ;  /* 0x0000000b1004b211 */ /* 0x090fe400078c08ff */
[-C--:B------:R-:W-:Y:S02]  /*1f680*/  @!P2 LEA R6, P5, R84, R11.reuse, 0x1 ;  /* 0x0000000b5406a211 */ /* 0x080fe400078a08ff */
[----:B------:R-:W-:Y:S02]  /*1f690*/  @!P1 LEA R8, P4, R218, R11, 0x1 ;  /* 0x0000000bda089211 */ /* 0x000fe400078808ff */
[----:B0-----:R-:W-:Y:S02]  /*1f6a0*/  @!P3 LEA.HI.X R5, R16, R3, R17, 0x1, P6 ;  /* 0x000000031005b211 */ /* 0x001fe400030f0c11 */
        /* <DEDUP_REMOVED lines=8> */
.L_x_859:
[----:B------:R-:W-:Y:S05]  /*1f730*/  BSYNC B1 ;  /* 0x0000000000017941 */ /* 0x000fea0003800000 */
.L_x_858:
[----:B0-----:R-:W-:Y:S01]  /*1f740*/  VIADD R3, R85, 0x60 ;  /* 0x0000006055037836 */ /* 0x001fe20000000000 */
[----:B--23--:R-:W0:Y:S04]  /*1f750*/  SHFL.IDX PT, R83, R83, 0x3, 0x181f ;  /* 0x00781f0053537f89 */ /* 0x00ce2800000e0000 */
[----:B------:R-:W-:Y:S01]  /*1f760*/  ISETP.GE.AND P0, PT, R3, R2, PT ;  /* 0x000000020300720c */ /* 0x000fe20003f06270 */
[----:B------:R2:W3:-:S12]  /*1f770*/  SHFL.IDX PT, R9, R82, 0x3, 0x181f ;  /* 0x00781f0052097f89 */ /* 0x0004d800000e0000 */
[----:B--2---:R-:W-:Y:S05]  /*1f780*/  @P0 BRA `(.L_x_860) ;  /* 0x0000000c00bc0947 */ /* 0x004fea0003800000 */
[----:B------:R-:W-:Y:S01]  /*1f790*/  ULDC UR4, c[0x0][0xac8] ;  /* 0x0002b20000047ab9 */ /* 0x000fe20000000800 */
[----:B------:R-:W-:Y:S01]  /*1f7a0*/  ULDC.64 UR6, c[0x0][0x208] ;  /* 0x0000820000067ab9 */ /* 0x000fe20000000a00 */
[----:B------:R-:W-:Y:S02]  /*1f7b0*/  ISETP.GE.AND P3, PT, R16, UR4, PT ;  /* 0x0000000410007c0c */ /* 0x000fe4000bf66270 */
[----:B------:R-:W-:Y:S02]  /*1f7c0*/  ISETP.GE.AND P4, PT, R213, UR4, PT ;  /* 0x00000004d5007c0c */ /* 0x000fe4000bf86270 */
[----:B------:R-:W-:-:S09]  /*1f7d0*/  ISETP.GE.AND P5, PT, R218, UR4, PT ;  /* 0x00000004da007c0c */ /* 0x000fd2000bfa6270 */
[-C--:B---3--:R-:W-:Y:S02]  /*1f7e0*/  @!P3 LEA R2, P0, R16, R9.reuse, 0x1 ;  /* 0x000000091002b211 */ /* 0x088fe400078008ff */
[----:B------:R-:W-:Y:S02]  /*1f7f0*/  @!P4 LEA R4, P1, R84, R9, 0x1 ;  /* 0x000000095404c211 */ /* 0x000fe400078208ff */
        /* <DEDUP_REMOVED lines=9> */
[----:B0-----:R-:W-:Y:S01]  /*1f890*/  LEA R2, P0, R219, R9, 0x1 ;  /* 0x00000009db027211 */ /* 0x001fe200078008ff */
[----:B------:R-:W-:-:S03]  /*1f8a0*/  ULDC.64 UR4, c[0x0][0x208] ;  /* 0x0000820000047ab9 */ /* 0x000fc60000000a00 */
[----:B------:R-:W-:-:S05]  /*1f8b0*/  LEA.HI.X R3, R219, R83, R88, 0x1, P0 ;  /* 0x00000053db037211 */ /* 0x000fca00000f0c58 */
[----:B------:R0:W-:Y:S01]  /*1f8c0*/  ST.E.128 desc[UR4][R2.64], R72 ;  /* 0x0000004802007985 */ /* 0x0001e2000c101d04 */
[----:B------:R-:W-:Y:S05]  /*1f8d0*/  BRA `(.L_x_860) ;  /* 0x0000000c00687947 */ /* 0x000fea0003800000 */
.L_x_852:
[C---:B------:R-:W-:Y:S01]  /*1f8e0*/  IMAD.SHL.U32 R4, R231.reuse, 0x4, RZ ;  /* 0x00000004e7047824 */ /* 0x040fe200078e00ff */
[----:B------:R-:W-:Y:S01]  /*1f8f0*/  SHF.R.S32.HI R12, RZ, 0x1f, R231 ;  /* 0x0000001fff0c7819 */ /* 0x000fe200000114e7 */
[----:B------:R-:W-:Y:S01]  /*1f900*/  ULDC.64 UR4, c[0x0][0xc00] ;  /* 0x0003000000047ab9 */ /* 0x000fe20000000a00 */
[----:B------:R-:W2:Y:S01]  /*1f910*/  LDC R21, c[0x0][0xbe8] ;  /* 0x0002fa00ff157b82 */ /* 0x000ea20000000800 */
[----:B------:R-:W-:Y:S01]  /*1f920*/  ISETP.NE.U32.AND P0, PT, RZ, UR4, PT ;  /* 0x00000004ff007c0c */ /* 0x000fe2000bf05070 */
[----:B------:R-:W-:Y:S01]  /*1f930*/  IMAD.MOV.U32 R6, RZ, RZ, RZ ;  /* 0x000000ffff067224 */ /* 0x000fe200078e00ff */
[----:B------:R-:W-:Y:S01]  /*1f940*/  IADD3 R2, P1, R4, UR4, RZ ;  /* 0x0000000404027c10 */ /* 0x000fe2000ff3e0ff */
[----:B------:R-:W-:Y:S01]  /*1f950*/  ULDC.64 UR6, c[0x0][0x208] ;  /* 0x0000820000067ab9 */ /* 0x000fe20000000a00 */
[----:B------:R-:W-:Y:S02]  /*1f960*/  SHF.L.U64.HI R0, R231, 0x2, R12 ;  /* 0x00000002e7007819 */ /* 0x000fe4000001020c */
[----:B------:R-:W-:-:S02]  /*1f970*/  ISETP.NE.AND.EX P0, PT, RZ, UR5, PT, P0 ;  /* 0x00000005ff007c0c */ /* 0x000fc4000bf05300 */
[----:B------:R-:W-:Y:S01]  /*1f980*/  IADD3.X R3, R0, UR5, RZ, P1, !PT ;  /* 0x0000000500037c10 */ /* 0x000fe20008ffe4ff */
[----:B------:R-:W-:Y:S02]  /*1f990*/  ULDC.64 UR4, c[0x0][0xc08] ;  /* 0x0003020000047ab9 */ /* 0x000fe40000000a00 */
[----:B------:R-:W-:-:S04]  /*1f9a0*/  ISETP.NE.U32.AND P1, PT, RZ, UR4, PT ;  /* 0x00000004ff007c0c */ /* 0x000fc8000bf25070 */
[----:B------:R-:W-:Y:S01]  /*1f9b0*/  ISETP.NE.AND.EX P1, PT, RZ, UR5, PT, P1 ;  /* 0x00000005ff007c0c */ /* 0x000fe2000bf25310 */
[----:B------:R-:W3:Y:S03]  /*1f9c0*/  S2R R7, SR_TID.X ;  /* 0x0000000000077919 */ /* 0x000ee60000002100 */
[----:B------:R4:W5:Y:S09]  /*1f9d0*/  @P0 LDG.E R6, desc[UR6][R2.64] ;  /* 0x0000000602060981 */ /* 0x000972000c1e1900 */
[----:B------:R-:W-:Y:S01]  /*1f9e0*/  @P1 IADD3 R4, P2, R4, UR4, RZ ;  /* 0x0000000404041c10 */ /* 0x000fe2000ff5e0ff */
[----:B------:R-:W-:-:S03]  /*1f9f0*/  ULDC UR4, c[0x0][0xa88] ;  /* 0x0002a20000047ab9 */ /* 0x000fc60000000800 */
[----:B------:R-:W-:Y:S01]  /*1fa00*/  @P1 IADD3.X R5, R0, UR5, RZ, P2, !PT ;  /* 0x0000000500051c10 */ /* 0x000fe200097fe4ff */
[----:B------:R-:W-:Y:S01]  /*1fa10*/  IMAD.U32 R0, RZ, RZ, UR4 ;  /* 0x00000004ff007e24 */ /* 0x000fe2000f8e00ff */
[----:B--2---:R-:W-:-:S05]  /*1fa20*/  ISETP.NE.AND P2, PT, R21, 0x1, PT ;  /* 0x000000011500780c */ /* 0x004fca0003f45270 */
[----:B------:R4:W5:Y:S08]  /*1fa30*/  @P1 LDG.E R0, desc[UR6][R4.64] ;  /* 0x0000000604001981 */ /* 0x000970000c1e1900 */
[----:B------:R-:W2:Y:S01]  /*1fa40*/  @P2 LDC R14, c[0x0][0xbec] ;  /* 0x0002fb00ff0e2b82 */ /* 0x000ea20000000800 */
[----:B---3--:R-:W-:-:S05]  /*1fa50*/  VIADD R7, R7, 0xffffff80 ;  /* 0xffffff8007077836 */ /* 0x008fca0000000000 */
[----:B------:R-:W-:Y:S02]  /*1fa60*/  ISETP.GE.AND P3, PT, R7, 0x80, PT ;  /* 0x000000800700780c */ /* 0x000fe40003f66270 */
[----:B------:R-:W3:Y:S01]  /*1fa70*/  @P2 LDC R25, c[0x0][0xbf0] ;  /* 0x0002fc00ff192b82 */ /* 0x000ee20000000800 */
[----:B----4-:R-:W-:Y:S10]  /*1fa80*/  @P1 BRA `(.L_x_861) ;  /* 0x0000000000141947 */ /* 0x010ff40003800000 */
[----:B------:R-:W-:Y:S05]  /*1fa90*/  @!P0 BRA `(.L_x_861) ;  /* 0x0000000000108947 */ /* 0x000fea0003800000 */
[----:B------:R-:W-:Y:S02]  /*1faa0*/  ULDC.64 UR4, c[0x0][0x208] ;  /* 0x0000820000047ab9 */ /* 0x000fe40000000a00 */
[----:B------:R-:W4:Y:S04]  /*1fab0*/  LDG.E R5, desc[UR4][R2.64] ;  /* 0x0000000402057981 */ /* 0x000f28000c1e1900 */
[----:B-----5:R-:W4:Y:S02]  /*1fac0*/  LDG.E R0, desc[UR4][R2.64+0x4] ;  /* 0x0000040402007981 */ /* 0x020f24000c1e1900 */
[----:B----4-:R-:W-:-:S07]  /*1fad0*/  IMAD.IADD R0, R0, 0x1, -R5 ;  /* 0x0000000100007824 */ /* 0x010fce00078e0a05 */
.L_x_861:
[----:B------:R-:W-:Y:S01]  /*1fae0*/  BSSY B1, `(.L_x_862) ;  /* 0x000002f000017945 */ /* 0x000fe20003800000 */
[----:B------:R-:W-:Y:S02]  /*1faf0*/  SHF.R.S32.HI R10, RZ, 0x1f, R232 ;  /* 0x0000001fff0a7819 */ /* 0x000fe400000114e8 */
[----:B------:R-:W-:Y:S02]  /*1fb00*/  SEL R231, R231, RZ, !P0 ;  /* 0x000000ffe7e77207 */ /* 0x000fe40004000000 */
[----:B------:R-:W-:Y:S02]  /*1fb10*/  SEL R12, R12, RZ, !P0 ;  /* 0x000000ff0c0c7207 */ /* 0x000fe40004000000 */
[----:B-----5:R-:W-:Y:S01]  /*1fb20*/  SHF.R.S32.HI R11, RZ, 0x1f, R6 ;  /* 0x0000001fff0b7819 */ /* 0x020fe20000011406 */
[----:B------:R-:W-:Y:S06]  /*1fb30*/  @P3 BRA `(.L_x_863) ;  /* 0x0000000000a43947 */ /* 0x000fec0003800000 */
[----:B------:R-:W4:Y:S01]  /*1fb40*/  S2R R3, SR_TID.X ;  /* 0x0000000000037919 */ /* 0x000f220000002100 */
[----:B------:R-:W5:Y:S01]  /*1fb50*/  LDC R9, c[0x0][0xbe8] ;  /* 0x0002fa00ff097b82 */ /* 0x000f620000000800 */
[----:B----4-:R-:W-:Y:S02]  /*1fb60*/  IMAD R2, R236, 0x80, R3 ;  /* 0x00000080ec027824 */ /* 0x010fe400078e0203 */
[----:B-----5:R-:W-:Y:S02]  /*1fb70*/  IMAD R3, R0, R9, RZ ;  /* 0x0000000900037224 */ /* 0x020fe400078e02ff */
[----:B------:R-:W-:-:S05]  /*1fb80*/  VIADD R8, R2, 0xffffff80 ;  /* 0xffffff8002087836 */ /* 0x000fca0000000000 */
[----:B------:R-:W-:-:S13]  /*1fb90*/  ISETP.GE.AND P0, PT, R8, R3, PT ;  /* 0x000000030800720c */ /* 0x000fda0003f06270 */
[----:B------:R-:W-:Y:S05]  /*1fba0*/  @P0 BRA `(.L_x_863) ;  /* 0x0000000000880947 */ /* 0x000fea0003800000 */
[----:B------:R-:W-:Y:S01]  /*1fbb0*/  ISETP.NE.AND P0, PT, R9, 0x1, PT ;  /* 0x000000010900780c */ /* 0x000fe20003f05270 */
[----:B------:R-:W-:Y:S01]  /*1fbc0*/  ULDC.64 UR4, c[0x0][0xb90] ;  /* 0x0002e40000047ab9 */ /* 0x000fe20000000a00 */
[----:B------:R-:W-:Y:S01]  /*1fbd0*/  IMAD.MOV.U32 R2, RZ, RZ, R6 ;  /* 0x000000ffff027224 */ /* 0x000fe200078e0006 */
[----:B------:R-:W-:Y:S01]  /*1fbe0*/  ULDC.64 UR6, c[0x0][0x208] ;  /* 0x0000820000067ab9 */ /* 0x000fe20000000a00 */
[----:B------:R-:W-:Y:S02]  /*1fbf0*/  IMAD R7, R10, UR4, RZ ;  /* 0x000000040a077c24 */ /* 0x000fe4000f8e02ff */
[----:B------:R-:W-:Y:S02]  /*1fc00*/  IMAD.MOV.U32 R3, RZ, RZ, R11 ;  /* 0x000000ffff037224 */ /* 0x000fe400078e000b */
[----:B------:R-:W-:Y:S02]  /*1fc10*/  IMAD.MOV.U32 R5, RZ, RZ, R8 ;  /* 0x000000ffff057224 */ /* 0x000fe400078e0008 */
[----:B------:R-:W-:-:S03]  /*1fc20*/  IMAD.WIDE.U32 R2, R232, UR4, R2 ;  /* 0x00000004e8027c25 */ /* 0x000fc6000f8e0002 */
[----:B------:R-:W4:Y:S01]  /*1fc30*/  @P0 LDC R13, c[0x0][0xbec] ;  /* 0x0002fb00ff0d0b82 */ /* 0x000f220000000800 */
[----:B------:R-:W-:Y:S01]  /*1fc40*/  IMAD R7, R232, UR5, R7 ;  /* 0x00000005e8077c24 */ /* 0x000fe2000f8e0207 */
[----:B------:R-:W-:-:S03]  /*1fc50*/  ULDC.64 UR4, c[0x0][0xb98] ;  /* 0x0002e60000047ab9 */ /* 0x000fc60000000a00 */
[----:B------:R-:W-:-:S03]  /*1fc60*/  IMAD.IADD R3, R3, 0x1, R7 ;  /* 0x0000000103037824 */ /* 0x000fc600078e0207 */
[----:B------:R-:W5:Y:S01]  /*1fc70*/  @P0 LDC R15, c[0x0][0xbf0] ;  /* 0x0002fc00ff0f0b82 */ /* 0x000f620000000800 */
[----:B------:R-:W-:-:S04]  /*1fc80*/  IMAD.WIDE.U32 R2, R231, UR4, R2 ;  /* 0x00000004e7027c25 */ /* 0x000fc8000f8e0002 */
[----:B----4-:R-:W-:-:S05]  /*1fc90*/  @P0 IMAD.HI.U32 R4, R8, R13, RZ ;  /* 0x0000000d08040227 */ /* 0x010fca00078e00ff */
[----:B-----5:R-:W-:Y:S01]  /*1fca0*/  @P0 SHF.R.U32.HI R5, RZ, R15, R4 ;  /* 0x0000000fff050219 */ /* 0x020fe20000011604 */
[----:B------:R-:W-:-:S03]  /*1fcb0*/  IMAD R4, R12, UR4, RZ ;  /* 0x000000040c047c24 */ /* 0x000fc6000f8e02ff */
[----:B------:R-:W-:Y:S01]  /*1fcc0*/  IADD3 R2, P0, R5, R2, RZ ;  /* 0x0000000205027210 */ /* 0x000fe20007f1e0ff */
[----:B------:R-:W-:-:S04]  /*1fcd0*/  IMAD.MOV R7, RZ, RZ, -R5 ;  /* 0x000000ffff077224 */ /* 0x000fc800078e0a05 */
[----:B------:R-:W-:Y:S01]  /*1fce0*/  IMAD R7, R9, R7, R8 ;  /* 0x0000000709077224 */ /* 0x000fe200078e0208 */
[----:B------:R-:W-:Y:S01]  /*1fcf0*/  SHF.R.S32.HI R9, RZ, 0x1f, R5 ;  /* 0x0000001fff097819 */ /* 0x000fe20000011405 */
[----:B------:R-:W-:Y:S01]  /*1fd00*/  IMAD R8, R231, UR5, R4 ;  /* 0x00000005e7087c24 */ /* 0x000fe2000f8e0204 */
[----:B------:R-:W-:Y:S02]  /*1fd10*/  ULDC.64 UR4, c[0x0][0xb88] ;  /* 0x0002e20000047ab9 */ /* 0x000fe40000000a00 */
        /* <DEDUP_REMOVED lines=9> */
[----:B------:R-:W-:-:S05]  /*1fdb0*/  IMAD.MOV.U32 R3, RZ, RZ, -0x800000 ;  /* 0xff800000ff037424 */ /* 0x000fca00078e00ff */
[----:B------:R4:W-:Y:S02]  /*1fdc0*/  STG.E desc[UR6][R4.64], R3 ;  /* 0x0000000304007986 */ /* 0x0009e4000c101906 */
.L_x_863:
[----:B------:R-:W-:Y:S05]  /*1fdd0*/  BSYNC B1 ;  /* 0x0000000000017941 */ /* 0x000fea0003800000 */
.L_x_862:
[----:B------:R-:W-:Y:S01]  /*1fde0*/  ULDC.64 UR4, c[0x0][0xaa0] ;  /* 0x0002a80000047ab9 */ /* 0x000fe20000000a00 */
[----:B------:R-:W-:Y:S01]  /*1fdf0*/  IMAD R7, R233, 0x20, R212 ;  /* 0x00000020e9077824 */ /* 0x000fe200078e02d4 */
[----:B------:R-:W-:Y:S01]  /*1fe00*/  BSSY B1, `(.L_x_864) ;  /* 0x0000042000017945 */ /* 0x000fe20003800000 */
[----:B----4-:R-:W-:Y:S01]  /*1fe10*/  IMAD R3, R11, UR4, RZ ;  /* 0x000000040b037c24 */ /* 0x010fe2000f8e02ff */
[----:B------:R-:W-:Y:S01]  /*1fe20*/  SHF.R.S32.HI R8, RZ, 0x1f, R219 ;  /* 0x0000001fff087819 */ /* 0x000fe200000114db */
[----:B------:R-:W-:Y:S02]  /*1fe30*/  IMAD R9, R236, 0x80, R7 ;  /* 0x00000080ec097824 */ /* 0x000fe400078e0207 */
[C---:B------:R-:W-:Y:S02]  /*1fe40*/  IMAD R5, R6.reuse, UR5, R3 ;  /* 0x0000000506057c24 */ /* 0x040fe4000f8e0203 */
[----:B------:R-:W-:Y:S01]  /*1fe50*/  IMAD.WIDE.U32 R2, R6, UR4, RZ ;  /* 0x0000000406027c25 */ /* 0x000fe2000f8e00ff */
[----:B------:R-:W-:-:S03]  /*1fe60*/  ULDC.64 UR4, c[0x0][0xae8] ;  /* 0x0002ba0000047ab9 */ /* 0x000fc60000000a00 */
[----:B------:R-:W-:Y:S02]  /*1fe70*/  IMAD.IADD R3, R3, 0x1, R5 ;  /* 0x0000000103037824 */ /* 0x000fe400078e0205 */
[----:B------:R-:W-:Y:S02]  /*1fe80*/  IMAD R7, R10, UR4, RZ ;  /* 0x000000040a077c24 */ /* 0x000fe4000f8e02ff */
[----:B--2---:R-:W-:-:S04]  /*1fe90*/  @P2 IMAD.HI.U32 R4, R9, R14, RZ ;  /* 0x0000000e09042227 */ /* 0x004fc800078e00ff */
[C---:B------:R-:W-:Y:S02]  /*1fea0*/  IMAD R7, R232.reuse, UR5, R7 ;  /* 0x00000005e8077c24 */ /* 0x040fe4000f8e0207 */
[----:B------:R-:W-:Y:S01]  /*1feb0*/  IMAD.WIDE.U32 R2, R232, UR4, R2 ;  /* 0x00000004e8027c25 */ /* 0x000fe2000f8e0002 */
[----:B------:R-:W-:-:S03]  /*1fec0*/  ULDC.64 UR4, c[0x0][0xaf0] ;  /* 0x0002bc0000047ab9 */ /* 0x000fc60000000a00 */
[----:B------:R-:W-:Y:S01]  /*1fed0*/  IMAD.MOV.U32 R5, RZ, RZ, R9 ;  /* 0x000000ffff057224 */ /* 0x000fe200078e0009 */
[----:B---3--:R-:W-:Y:S01]  /*1fee0*/  @P2 SHF.R.U32.HI R5, RZ, R25, R4 ;  /* 0x00000019ff052219 */ /* 0x008fe20000011604 */
[----:B------:R-:W-:Y:S02]  /*1fef0*/  IMAD R6, R12, UR4, RZ ;  /* 0x000000040c067c24 */ /* 0x000fe4000f8e02ff */
[----:B------:R-:W-:Y:S01]  /*1ff00*/  IMAD.IADD R3, R3, 0x1, R7 ;  /* 0x0000000103037824 */ /* 0x000fe200078e0207 */
[----:B------:R-:W-:Y:S01]  /*1ff10*/  SHF.R.S32.HI R4, RZ, 0x1f, R5 ;  /* 0x0000001fff047819 */ /* 0x000fe20000011405 */
[C---:B------:R-:W-:Y:S02]  /*1ff20*/  IMAD R7, R231.reuse, UR5, R6 ;  /* 0x00000005e7077c24 */ /* 0x040fe4000f8e0206 */
[----:B------:R-:W-:Y:S01]  /*1ff30*/  IMAD.WIDE.U32 R2, R231, UR4, R2 ;  /* 0x00000004e7027c25 */ /* 0x000fe2000f8e0002 */
[----:B------:R-:W-:-:S03]  /*1ff40*/  ULDC.64 UR4, c[0x0][0xae0] ;  /* 0x0002b80000047ab9 */ /* 0x000fc60000000a00 */
[----:B------:R-:W-:Y:S02]  /*1ff50*/  IMAD.MOV R6, RZ, RZ, -R5 ;  /* 0x000000ffff067224 */ /* 0x000fe400078e0a05 */
[----:B------:R-:W-:Y:S02]  /*1ff60*/  IMAD.IADD R3, R3, 0x1, R7 ;  /* 0x0000000103037824 */ /* 0x000fe400078e0207 */
[----:B------:R-:W-:Y:S02]  /*1ff70*/  IMAD R4, R4, UR4, RZ ;  /* 0x0000000404047c24 */ /* 0x000fe4000f8e02ff */
[----:B------:R-:W-:Y:S02]  /*1ff80*/  IMAD R7, R21, R6, R9 ;  /* 0x0000000615077224 */ /* 0x000fe400078e0209 */
[C---:B------:R-:W-:Y:S02]  /*1ff90*/  IMAD R9, R5.reuse, UR5, R4 ;  /* 0x0000000505097c24 */ /* 0x040fe4000f8e0204 */
[----:B------:R-:W-:Y:S01]  /*1ffa0*/  IMAD.WIDE.U32 R2, R5, UR4, R2 ;  /* 0x0000000405027c25 */ /* 0x000fe2000f8e0002 */
[----:B------:R-:W-:Y:S01]  /*1ffb0*/  SHF.R.S32.HI R4, RZ, 0x1f, R7 ;  /* 0x0000001fff047819 */ /* 0x000fe20000011407 */
[----:B------:R-:W-:-:S02]  /*1ffc0*/  ULDC.64 UR4, c[0x0][0xad8] ;  /* 0x0002b60000047ab9 */ /* 0x000fc40000000a00 */
[----:B------:R-:W-:Y:S01]  /*1ffd0*/  IMAD.IADD R3, R3, 0x1, R9 ;  /* 0x0000000103037824 */ /* 0x000fe200078e0209 */
[----:B------:R-:W-:Y:S01]  /*1ffe0*/  SHF.R.S32.HI R9, RZ, 0x1f, R218 ;  /* 0x0000001fff097819 */ /* 0x000fe200000114da */
[----:B------:R-:W-:Y:S02]  /*1fff0*/  IMAD R4, R4, UR4, RZ ;  /* 0x0000000404047c24 */ /* 0x000fe4000f8e02ff */
[----:B------:R-:W-:Y:S02]  /*20000*/  IMAD R6, R236, 0x80, R212 ;  /* 0x00000080ec067824 */ /* 0x000fe400078e02d4 */
[----:B------:R-:W-:Y:S02]  /*20010*/  IMAD R21, R0, R21, RZ ;  /* 0x0000001500157224 */ /* 0x000fe400078e02ff */
[C---:B------:R-:W-:Y:S02]  /*20020*/  IMAD R5, R7.reuse, UR5, R4 ;  /* 0x0000000507057c24 */ /* 0x040fe4000f8e0204 */
[----:B------:R-:W-:Y:S01]  /*20030*/  IMAD.WIDE.U32 R2, R7, UR4, R2 ;  /* 0x0000000407027c25 */ /* 0x000fe2000f8e0002 */
[----:B------:R-:W-:Y:S01]  /*20040*/  ISETP.GE.AND P2, PT, R6, R21, PT ;  /* 0x000000150600720c */ /* 0x000fe20003f46270 */
[----:B------:R-:W-:-:S02]  /*20050*/  ULDC.64 UR4, c[0x0][0xa80] ;  /* 0x0002a00000047ab9 */ /* 0x000fc40000000a00 */
[----:B------:R-:W-:Y:S01]  /*20060*/  IMAD.IADD R3, R3, 0x1, R5 ;  /* 0x0000000103037824 */ /* 0x000fe200078e0205 */
[----:B------:R-:W-:Y:S01]  /*20070*/  LEA R4, P3, R2, UR4, 0x1 ;  /* 0x0000000402047c11 */ /* 0x000fe2000f8608ff */
[----:B------:R-:W-:-:S03]  /*20080*/  VIADD R0, R6, 0x20 ;  /* 0x0000002006007836 */ /* 0x000fc60000000000 */
[----:B------:R-:W-:Y:S02]  /*20090*/  LEA.HI.X R5, R2, UR5, R3, 0x1, P3 ;  /* 0x0000000502057c11 */ /* 0x000fe400098f0c03 */
[-C--:B------:R-:W-:Y:S01]  /*200a0*/  ISETP.GE.AND P1, PT, R0, R21.reuse, PT ;  /* 0x000000150000720c */ /* 0x080fe20003f26270 */
[----:B------:R-:W-:Y:S01]  /*200b0*/  VIADD R0, R6, 0x40 ;  /* 0x0000004006007836 */ /* 0x000fe20000000000 */
[----:B------:R2:W3:Y:S04]  /*200c0*/  SHFL.IDX PT, R2, R4, RZ, 0x181f ;  /* 0x00181fff04027589 */ /* 0x0004e800000e0000 */
[----:B------:R2:W4:Y:S01]  /*200d0*/  SHFL.IDX PT, R3, R5, RZ, 0x181f ;  /* 0x00181fff05037589 */ /* 0x00052200000e0000 */
        /* <DEDUP_REMOVED lines=8> */
[----:B---3--:R-:W-:-:S04]  /*20160*/  @!P5 LEA R10, P6, R16, R2, 0x1 ;  /* 0x00000002100ad211 */ /* 0x008fc800078c08ff */
[-C--:B----4-:R-:W-:Y:S02]  /*20170*/  @!P5 LEA.HI.X R11, R16, R3.reuse, R17, 0x1, P6 ;  /* 0x00000003100bd211 */ /* 0x090fe400030f0c11 */
[-C--:B------:R-:W-:Y:S01]  /*20180*/  @!P3 LEA R12, P6, R218, R2.reuse, 0x1 ;  /* 0x00000002da0cb211 */ /* 0x080fe200078c08ff */
[----:B------:R-:W-:Y:S02]  /*20190*/  @!P4 IMAD.SHL.U32 R7, R234, 0x8, RZ ;  /* 0x00000008ea07c824 */ /* 0x000fe400078e00ff */
[----:B------:R3:W-:Y:S01]  /*201a0*/  @!P5 ST.E.128 desc[UR6][R10.64], RZ ;  /* 0x000000ff0a00d985 */ /* 0x0007e2000c101d06 */
[----:B------:R-:W-:Y:S02]  /*201b0*/  @!P3 LEA.HI.X R13, R218, R3, R9, 0x1, P6 ;  /* 0x00000003da0db211 */ /* 0x000fe400030f0c09 */
[----:B------:R-:W-:-:S04]  /*201c0*/  @!P2 LEA R14, P6, R219, R2, 0x1 ;  /* 0x00000002db0ea211 */ /* 0x000fc800078c08ff */
[----:B------:R-:W-:Y:S01]  /*201d0*/  @!P2 LEA.HI.X R15, R219, R3, R8, 0x1, P6 ;  /* 0x00000003db0fa211 */ /* 0x000fe200030f0c08 */
[----:B------:R-:W-:-:S05]  /*201e0*/  @!P4 IMAD.WIDE R2, R7, 0x2, R2 ;  /* 0x000000020702c825 */ /* 0x000fca00078e0202 */
[----:B------:R3:W-:Y:S04]  /*201f0*/  @!P4 ST.E.128 desc[UR6][R2.64], RZ ;  /* 0x000000ff0200c985 */ /* 0x0007e8000c101d06 */
[----:B------:R3:W-:Y:S04]  /*20200*/  @!P3 ST.E.128 desc[UR6][R12.64], RZ ;  /* 0x000000ff0c00b985 */ /* 0x0007e8000c101d06 */
[----:B------:R3:W-:Y:S02]  /*20210*/  @!P2 ST.E.128 desc[UR6][R14.64], RZ ;  /* 0x000000ff0e00a985 */ /* 0x0007e4000c101d06 */
.L_x_865:
[----:B------:R-:W-:Y:S05]  /*20220*/  BSYNC B1 ;  /* 0x0000000000017941 */ /* 0x000fea0003800000 */
.L_x_864:
[----:B---34-:R3:W4:Y:S01]  /*20230*/  SHFL.IDX PT, R3, R5, 0x1, 0x181f ;  /* 0x00381f0005037f89 */ /* 0x01872200000e0000 */
        /* <DEDUP_REMOVED lines=11> */
[-C--:B----4-:R-:W-:Y:S02]  /*202f0*/  @!P4 LEA.HI.X R11, R16, R3.reuse, R17, 0x1, P6 ;  /* 0x00000003100bc211 */ /* 0x090fe400030f0c11 */
[C---:B------:R-:W-:Y:S01]  /*20300*/  @!P1 LEA R14, P6, R219.reuse, R2, 0x1 ;  /* 0x00000002db0e9211 */ /* 0x040fe200078c08ff */
[----:B------:R-:W-:Y:S01]  /*20310*/  @!P3 IMAD.SHL.U32 R7, R234, 0x8, RZ ;  /* 0x00000008ea07b824 */ /* 0x000fe200078e00ff */
[-C--:B------:R-:W-:Y:S01]  /*20320*/  @!P2 LEA.HI.X R13, R218, R3.reuse, R9, 0x1, P5 ;  /* 0x00000003da0da211 */ /* 0x080fe200028f0c09 */
[----:B------:R0:W-:Y:S01]  /*20330*/  @!P4 ST.E.128 desc[UR6][R10.64], RZ ;  /* 0x000000ff0a00c985 */ /* 0x0001e2000c101d06 */
[----:B------:R-:W-:Y:S01]  /*20340*/  @!P1 LEA.HI.X R15, R219, R3, R8, 0x1, P6 ;  /* 0x00000003db0f9211 */ /* 0x000fe200030f0c08 */
[----:B------:R-:W-:-:S05]  /*20350*/  @!P3 IMAD.WIDE R2, R7, 0x2, R2 ;  /* 0x000000020702b825 */ /* 0x000fca00078e0202 */
[----:B------:R0:W-:Y:S04]  /*20360*/  @!P3 ST.E.128 desc[UR6][R2.64], RZ ;  /* 0x000000ff0200b985 */ /* 0x0001e8000c101d06 */
[----:B------:R0:W-:Y:S04]  /*20370*/  @!P2 ST.E.128 desc[UR6][R12.64], RZ ;  /* 0x000000ff0c00a985 */ /* 0x0001e8000c101d06 */
[----:B------:R0:W-:Y:S02]  /*20380*/  @!P1 ST.E.128 desc[UR6][R14.64], RZ ;  /* 0x000000ff0e009985 */ /* 0x0001e4000c101d06 */
.L_x_867:
[----:B------:R-:W-:Y:S05]  /*20390*/  BSYNC B1 ;  /* 0x0000000000017941 */ /* 0x000fea0003800000 */
.L_x_866:
        /* <DEDUP_REMOVED lines=12> */
[C---:B------:R-:W-:Y:S02]  /*20460*/  @!P6 LEA R14, P2, R219.reuse, R2, 0x1 ;  /* 0x00000002db0ee211 */ /* 0x040fe400078408ff */
[----:B------:R-:W-:Y:S01]  /*20470*/  @!P4 IMAD.SHL.U32 R7, R234, 0x8, RZ ;  /* 0x00000008ea07c824 */ /* 0x000fe200078e00ff */
[-C--:B----4-:R-:W-:Y:S02]  /*20480*/  @!P3 LEA.HI.X R11, R16, R3.reuse, R17, 0x1, P0 ;  /* 0x00000003100bb211 */ /* 0x090fe400000f0c11 */
[-C--:B------:R-:W-:Y:S02]  /*20490*/  @!P5 LEA.HI.X R13, R218, R3.reuse, R9, 0x1, P1 ;  /* 0x00000003da0dd211 */ /* 0x080fe400008f0c09 */
[----:B------:R-:W-:Y:S01]  /*204a0*/  @!P6 LEA.HI.X R15, R219, R3, R8, 0x1, P2 ;  /* 0x00000003db0fe211 */ /* 0x000fe200010f0c08 */
[----:B------:R-:W-:Y:S01]  /*204b0*/  @!P4 IMAD.WIDE R2, R7, 0x2, R2 ;  /* 0x000000020702c825 */ /* 0x000fe200078e0202 */
[----:B------:R0:W-:Y:S04]  /*204c0*/  @!P3 ST.E.128 desc[UR6][R10.64], RZ ;  /* 0x000000ff0a00b985 */ /* 0x0001e8000c101d06 */
[----:B------:R0:W-:Y:S04]  /*204d0*/  @!P4 ST.E.128 desc[UR6][R2.64], RZ ;  /* 0x000000ff0200c985 */ /* 0x0001e8000c101d06 */
[----:B------:R0:W-:Y:S04]  /*204e0*/  @!P5 ST.E.128 desc[UR6][R12.64], RZ ;  /* 0x000000ff0c00d985 */ /* 0x0001e8000c101d06 */
[----:B------:R0:W-:Y:S02]  /*204f0*/  @!P6 ST.E.128 desc[UR6][R14.64], RZ ;  /* 0x000000ff0e00e985 */ /* 0x0001e4000c101d06 */
.L_x_869:
[----:B------:R-:W-:Y:S05]  /*20500*/  BSYNC B1 ;  /* 0x0000000000017941 */ /* 0x000fea0003800000 */
.L_x_868:
[----:B------:R-:W-:Y:S01]  /*20510*/  VIADD R0, R6, 0x60 ;  /* 0x0000006006007836 */ /* 0x000fe20000000000 */
[----:B0---4-:R0:W4:Y:S04]  /*20520*/  SHFL.IDX PT, R3, R5, 0x3, 0x181f ;  /* 0x00781f0005037f89 */ /* 0x01112800000e0000 */
[----:B------:R-:W-:Y:S01]  /*20530*/  ISETP.GE.AND P0, PT, R0, R21, PT ;  /* 0x000000150000720c */ /* 0x000fe20003f06270 */
[----:B------:R0:W0:-:S12]  /*20540*/  SHFL.IDX PT, R2, R4, 0x3, 0x181f ;  /* 0x00781f0004027f89 */ /* 0x00001800000e0000 */
        /* <DEDUP_REMOVED lines=10> */
[----:B--23--:R-:W-:Y:S01]  /*205f0*/  @!P4 IMAD.SHL.U32 R5, R234, 0x8, RZ ;  /* 0x00000008ea05c824 */ /* 0x00cfe200078e00ff */
        /* <DEDUP_REMOVED lines=8> */
.L_x_860:
[----:B------:R-:W-:Y:S05]  /*20680*/  BSYNC B0 ;  /* 0x0000000000007941 */ /* 0x000fea0003800000 */
.L_x_851:
[----:B------:R-:W-:Y:S02]  /*20690*/  ULDC UR4, c[0x0][0xc3c] ;  /* 0x00030f0000047ab9 */ /* 0x000fe40000000800 */
[----:B-1----:R-:W-:-:S13]  /*206a0*/  ISETP.GE.AND P0, PT, R123, UR4, PT ;  /* 0x000000047b007c0c */ /* 0x002fda000bf06270 */
[----:B------:R-:W-:Y:S05]  /*206b0*/  @!P0 BRA `(.L_x_870) ;  /* 0xfffffe0c00248947 */ /* 0x000fea000383ffff */
[----:B------:R-:W-:Y:S05]  /*206c0*/  BRA `(.L_x_645) ;  /* 0x0000008800547947 */ /* 0x000fea0003800000 */
.L_x_643:
[----:B------:R-:W-:-:S08]  /*206d0*/  NOP ;  /* 0x0000000000007918 */ /* 0x000fd00000000000 */
[----:B0-----:R-:W0:-:S00]  /*206e0*/  USETMAXREG.DEALLOC.CTAPOOL 0x18 ;  /* 0x00000018000079c8 */ /* 0x001e0000080e0500 */
[----:B0-----:R-:W2:Y:S01]  /*206f0*/  LDL.LU R3, [R1+0x20] ;  /* 0x0000200001037983 */ /* 0x001ea20000300800 */
[----:B------:R-:W-:Y:S01]  /*20700*/  LOP3.LUT R2, R2, 0x3, RZ, 0xc0, !PT ;  /* 0x0000000302027812 */ /* 0x000fe200078ec0ff */
[----:B------:R-:W-:-:S05]  /*20710*/  IMAD.MOV.U32 R4, RZ, RZ, RZ ;  /* 0x000000ffff047224 */ /* 0x000fca00078e00ff */
[----:B------:R-:W0:Y:S02]  /*20720*/  SHFL.IDX PT, R2, R2, RZ, 0x1f ;  /* 0x00001fff02027589 */ /* 0x000e2400000e0000 */
[----:B0-----:R-:W-:Y:S02]  /*20730*/  ISETP.NE.AND P0, PT, R2, RZ, PT ;  /* 0x000000ff0200720c */ /* 0x001fe40003f05270 */
[----:B--2---:R-:W-:-:S11]  /*20740*/  LOP3.LUT R3, R3, 0xfffffffd, RZ, 0xc0, !PT ;  /* 0xfffffffd03037812 */ /* 0x004fd600078ec0ff */
[----:B------:R-:W-:-:S05]  /*20750*/  @P0 LOP3.LUT R3, R3, 0x2, RZ, 0xfc, !PT ;  /* 0x0000000203030812 */ /* 0x000fca00078efcff */
[----:B------:R0:W-:Y:S01]  /*20760*/  STL [R1+0x20], R3 ;  /* 0x0000200301007387 */ /* 0x0001e20000100800 */
        /* <DEDUP_REMOVED lines=8> */
.L_x_871:
[----:B------:R-:W-:Y:S01]  /*207f0*/  LOP3.LUT R5, R0, 0x1f, RZ, 0xc0, !PT ;  /* 0x0000001f00057812 */ /* 0x000fe200078ec0ff */
[----:B------:R-:W-:Y:S01]  /*20800*/  ULDC UR4, c[0x0][0xc3c] ;  /* 0x00030f0000047ab9 */ /* 0x000fe20000000800 */
[----:B------:R-:W-:Y:S01]  /*20810*/  ULDC.64 UR6, c[0x0][0x208] ;  /* 0x0000820000067ab9 */ /* 0x000fe20000000a00 */
[----:B------:R-:W-:Y:S01]  /*20820*/  ULDC UR5, c[0x0][0xc38] ;  /* 0x00030e0000057ab9 */ /* 0x000fe20000000800 */
[----:B------:R-:W-:-:S04]  /*20830*/  ISETP.NE.AND P0, PT, R5, 0x1f, PT ;  /* 0x0000001f0500780c */ /* 0x000fc80003f05270 */
[----:B------:R-:W-:-:S13]  /*20840*/  ISETP.GE.OR P1, PT, R5, UR4, !P0 ;  /* 0x0000000405007c0c */ /* 0x000fda000c726670 */
[----:B0-----:R-:W0:Y:S02]  /*20850*/  @!P1 LDC.64 R2, c[0x0][0xc80] ;  /* 0x00032000ff029b82 */ /* 0x001e240000000a00 */
        /* <DEDUP_REMOVED lines=35> */
.L_x_877:
        /* <DEDUP_REMOVED lines=13> */
.L_x_876:
[----:B------:R-:W-:Y:S05]  /*20b60*/  BSYNC B0 ;  /* 0x0000000000007941 */ /* 0x000fea0003800000 */
.L_x_875:
        /* <DEDUP_REMOVED lines=16> */
[----:B0-----:R-:W-:-:S05]  /*20c70*/  IMAD R3, R3, UR5, RZ ;  /* 0x0000000503037c24 */ /* 0x001fca000f8e02ff */
[----:B------:R-:W-:-:S04]  /*20c80*/  IADD3 R6, R3, R6, RZ ;  /* 0x0000000603067210 */ /* 0x000fc80007ffe0ff */
[----:B------:R-:W-:-:S13]  /*20c90*/  ISETP.GT.AND P6, PT, R6, UR6, PT ;  /* 0x0000000606007c0c */ /* 0x000fda000bfc4270 */
[----:B------:R-:W-:Y:S05]  /*20ca0*/  @!P6 BRA `(.L_x_877) ;  /* 0xfffffffc0078e947 */ /* 0x000fea000383ffff */
[----:B------:R-:W-:-:S07]  /*20cb0*/  IMAD.MOV.U32 R2, RZ, RZ, R11 ;  /* 0x000000ffff027224 */ /* 0x000fce00078e000b */
.L_x_873:
        /* <DEDUP_REMOVED lines=16> */
.L_x_878:
[----:B-1----:R-:W-:Y:S02]  /*20dc0*/  IMAD R16, R16, UR5, R7 ;  /* 0x0000000510107c24 */ /* 0x002fe4000f8e0207 */
[----:B------:R-:W-:Y:S02]  /*20dd0*/  IMAD R7, R11, R6, RZ ;  /* 0x000000060b077224 */ /* 0x000fe400078e02ff */
[----:B0-----:R-:W-:Y:S01]  /*20de0*/  IMAD.MOV.U32 R2, RZ, RZ, RZ ;  /* 0x000000ffff027224 */ /* 0x001fe200078e00ff */
[----:B------:R-:W-:Y:S01]  /*20df0*/  IADD3 R17, -R16, UR6, RZ ;  /* 0x0000000610117c10 */ /* 0x000fe2000fffe1ff */
[----:B------:R-:W-:Y:S02]  /*20e00*/  VIADD R19, R19, UR4 ;  /* 0x0000000413137c36 */ /* 0x000fe40008000000 */
        /* <DEDUP_REMOVED lines=20> */
.L_x_874:
[----:B------:R-:W-:Y:S02]  /*20f50*/  IMAD.MOV.U32 R17, RZ, RZ, RZ ;  /* 0x000000ffff117224 */ /* 0x000fe400078e00ff */
[----:B------:R-:W-:Y:S02]  /*20f60*/  IMAD.U32 R16, RZ, RZ, UR6 ;  /* 0x00000006ff107e24 */ /* 0x000fe4000f8e00ff */
[----:B------:R-:W-:-:S07]  /*20f70*/  IMAD.MOV.U32 R18, RZ, RZ, RZ ;  /* 0x000000ffff127224 */ /* 0x000fce00078e00ff */
.L_x_879:
[----:B------:R-:W-:-:S13]  /*20f80*/  ISETP.NE.AND P0, PT, R5, RZ, PT ;  /* 0x000000ff0500720c */ /* 0x000fda0003f05270 */
[----:B------:R-:W0:Y:S01]  /*20f90*/  @!P0 S2R R3, SR_CgaCtaId ;  /* 0x0000000000038919 */ /* 0x000e220000008800 */
[----:B------:R-:W-:-:S04]  /*20fa0*/  @!P0 MOV R2, 0x400 ;  /* 0x0000040000028802 */ /* 0x000fc80000000f00 */
[----:B0-----:R-:W-:-:S05]  /*20fb0*/  @!P0 LEA R2, R3, R2, 0x18 ;  /* 0x0000000203028211 */ /* 0x001fca00078ec0ff */
[----:B------:R2:W-:Y:S01]  /*20fc0*/  @!P0 STS.128 [R2+0x388d0], R16 ;  /* 0x0388d01002008388 */ /* 0x0005e20000000c00 */
[----:B------:R-:W-:Y:S06]  /*20fd0*/  BAR.ARV 0x5, 0x180 ;  /* 0x0146000000007b1d */ /* 0x000fec0000002000 */
.L_x_872:
[----:B--2---:R-:W-:Y:S01]  /*20fe0*/  IMAD.MOV.U32 R2, RZ, RZ, 0x1 ;  /* 0x00000001ff027424 */ /* 0x004fe200078e00ff */
[----:B------:R2:W-:Y:S01]  /*20ff0*/  STL [R1+0x54], RZ ;  /* 0x000054ff01007387 */ /* 0x0005e20000100800 */
[----:B------:R-:W-:Y:S02]  /*21000*/  ULDC UR4, c[0x0][0xc3c] ;  /* 0x00030f0000047ab9 */ /* 0x000fe40000000800 */
[----:B-1----:R-:W-:Y:S01]  /*21010*/  ISETP.GE.AND P0, PT, R19, UR4, PT ;  /* 0x0000000413007c0c */ /* 0x002fe2000bf06270 */
[----:B------:R2:W-:Y:S04]  /*21020*/  STL [R1+0x10], R2 ;  /* 0x0000100201007387 */ /* 0x0005e80000100800 */
[----:B------:R2:W-:Y:S08]  /*21030*/  STL [R1+0x8], RZ ;  /* 0x000008ff01007387 */ /* 0x0005f00000100800 */
[----:B--2---:R-:W-:Y:S05]  /*21040*/  @P0 BRA `(.L_x_880) ;  /* 0x0000007c000c0947 */ /* 0x004fea0003800000 */
[----:B------:R-:W1:Y:S01]  /*21050*/  S2UR UR5, SR_CgaCtaId ;  /* 0x00000000000579c3 */ /* 0x000e620000008800 */
[C---:B------:R-:W-:Y:S01]  /*21060*/  IMAD.SHL.U32 R2, R0.reuse, 0x8, RZ ;  /* 0x0000000800027824 */ /* 0x040fe200078e00ff */
[----:B------:R-:W-:Y:S01]  /*21070*/  LOP3.LUT R5, R0, 0x7f, RZ, 0xc0, !PT ;  /* 0x0000007f00057812 */ /* 0x000fe200078ec0ff */
[----:B------:R-:W-:Y:S01]  /*21080*/  UMOV UR4, 0x400 ;  /* 0x0000040000047882 */ /* 0x000fe20000000000 */
[----:B------:R-:W-:Y:S01]  /*21090*/  BSSY B8, `(.L_x_880) ;  /* 0x00007be000087945 */ /* 0x000fe20003800000 */
[----:B------:R-:W-:Y:S01]  /*210a0*/  ULDC.64 UR38, c[0x0][0x198] ;  /* 0x0000660000267ab9 */ /* 0x000fe20000000a00 */
[C---:B0-----:R-:W-:Y:S01]  /*210b0*/  LOP3.LUT R3, R2.reuse, 0x1f8, RZ, 0xc0, !PT ;  /* 0x000001f802037812 */ /* 0x041fe200078ec0ff */
[----:B------:R-:W-:Y:S01]  /*210c0*/  ULDC UR36, c[0x0][0xc] ;  /* 0x0000030000247ab9 */ /* 0x000fe20000000800 */
[----:B------:R-:W-:Y:S02]  /*210d0*/  LOP3.LUT R2, R2, 0x38, RZ, 0xc0, !PT ;  /* 0x0000003802027812 */ /* 0x000fe400078ec0ff */
[----:B------:R-:W-:Y:S01]  /*210e0*/  LOP3.LUT R4, R3, 0x38, R0, 0x78, !PT ;  /* 0x0000003803047812 */ /* 0x000fe200078e7800 */
[----:B------:R-:W-:Y:S01]  /*210f0*/  IMAD.SHL.U32 R3, R5, 0x8, RZ ;  /* 0x0000000805037824 */ /* 0x000fe200078e00ff */
[----:B------:R-:W-:Y:S01]  /*21100*/  SHF.R.U32.HI R5, RZ, 0x3, R5 ;  /* 0x00000003ff057819 */ /* 0x000fe20000011605 */
[----:B------:R-:W-:-:S03]  /*21110*/  IMAD.SHL.U32 R0, R0, 0x10, RZ ;  /* 0x0000001000007824 */ /* 0x000fc600078e00ff */
[----:B------:R-:W-:Y:S02]  /*21120*/  LOP3.LUT R3, R4, 0x200, R3, 0xf8, !PT ;  /* 0x0000020004037812 */ /* 0x000fe400078ef803 */
[----:B------:R-:W-:Y:S01]  /*21130*/  LOP3.LUT R0, R5, 0x70, R0, 0xf8, !PT ;  /* 0x0000007005007812 */ /* 0x000fe200078ef800 */
[----:B------:R-:W-:Y:S01]  /*21140*/  IMAD.MOV.U32 R0, RZ, RZ, 0x1 ;  /* 0x00000001ff007424 */ /* 0x000fe200078e00ff */
[----:B-1----:R-:W-:-:S06]  /*21150*/  ULEA UR4, UR5, UR4, 0x18 ;  /* 0x0000000405047291 */ /* 0x002fcc000f8ec03f */
[----:B------:R-:W-:-:S04]  /*21160*/  IMAD.U32 R4, RZ, RZ, UR4 ;  /* 0x00000004ff047e24 */ /* 0x000fc8000f8e00ff */
[----:B------:R-:W-:Y:S01]  /*21170*/  IMAD R3, R3, 0x2, R4 ;  /* 0x0000000203037824 */ /* 0x000fe200078e0204 */
[----:B------:R0:W-:Y:S04]  /*21180*/  STL [R1+0x4], R4 ;  /* 0x0000040401007387 */ /* 0x0001e80000100800 */
[----:B------:R1:W-:Y:S04]  /*21190*/  STL [R1+0x2c], R3 ;  /* 0x00002c0301007387 */ /* 0x0003e80000100800 */
[----:B------:R-:W-:Y:S01]  /*211a0*/  STL [R1+0x8], RZ ;  /* 0x000008ff01007387 */ /* 0x000fe20000100800 */
[----:B0-----:R-:W-:-:S03]  /*211b0*/  LOP3.LUT R4, R2, 0x40, RZ, 0xfc, !PT ;  /* 0x0000004002047812 */ /* 0x001fc600078efcff */
[----:B------:R-:W-:Y:S01]  /*211c0*/  STL [R1+0x10], R0 ;  /* 0x0000100001007387 */ /* 0x000fe20000100800 */
[----:B-1----:R-:W-:-:S03]  /*211d0*/  LOP3.LUT R3, R2, 0x80, RZ, 0xfc, !PT ;  /* 0x0000008002037812 */ /* 0x002fc600078efcff */
[----:B------:R-:W-:Y:S04]  /*211e0*/  STL [R1+0x1c], RZ ;  /* 0x00001cff01007387 */ /* 0x000fe80000100800 */
[----:B------:R0:W-:Y:S04]  /*211f0*/  STL [R1+0x24], R0 ;  /* 0x0000240001007387 */ /* 0x0001e80000100800 */
[----:B------:R1:W-:Y:S01]  /*21200*/  STL [R1+0x54], RZ ;  /* 0x000054ff01007387 */ /* 0x0003e20000100800 */
[----:B0-----:R-:W-:-:S07]  /*21210*/  LOP3.LUT R0, R2, 0xc0, RZ, 0xfc, !PT ;  /* 0x000000c002007812 */ /* 0x001fce00078efcff */
.L_x_1037:
[----:B0--3--:R-:W0:Y:S01]  /*21220*/  LDC.64 R2, c[0x0][0xc88] ;  /* 0x00032200ff027b82 */ /* 0x009e220000000a00 */
[----:B------:R-:W-:Y:S01]  /*21230*/  ULDC.64 UR4, c[0x0][0x208] ;  /* 0x0000820000047ab9 */ /* 0x000fe20000000a00 */
[----:B0-----:R-:W-:-:S05]  /*21240*/  IMAD.WIDE R2, R19, 0x4, R2 ;  /* 0x0000000413027825 */ /* 0x001fca00078e0202 */
[----:B------:R-:W2:Y:S01]  /*21250*/  LDG.E R15, desc[UR4][R2.64] ;  /* 0x00000004020f7981 */ /* 0x000ea2000c1e1900 */
[----:B------:R-:W-:Y:S05]  /*21260*/  YIELD ;  /* 0x0000000000007946 */ /* 0x000fea0003800000 */
[----:B------:R-:W-:Y:S01]  /*21270*/  ULDC.64 UR4, c[0x0][0xa28] ;  /* 0x00028a0000047ab9 */ /* 0x000fe20000000a00 */
[----:B----4-:R-:W-:Y:S01]  /*21280*/  IMAD.MOV.U32 R0, RZ, RZ, RZ ;  /* 0x000000ffff007224 */ /* 0x010fe200078e00ff */
[----:B------:R-:W-:Y:S01]  /*21290*/  ISETP.NE.U32.AND P0, PT, RZ, UR4, PT ;  /* 0x00000004ff007c0c */ /* 0x000fe2000bf05070 */
[----:B------:R-:W-:Y:S01]  /*212a0*/  ULDC.64 UR12, c[0x0][0x208] ;  /* 0x00008200000c7ab9 */ /* 0x000fe20000000a00 */
[----:B------:R-:W-:Y:S01]  /*212b0*/  IMAD.MOV.U32 R8, RZ, RZ, RZ ;  /* 0x000000ffff087224 */ /* 0x000fe200078e00ff */
[----:B------:R-:W-:Y:S01]  /*212c0*/  ULDC.64 UR10, c[0x0][0xa18] ;  /* 0x00028600000a7ab9 */ /* 0x000fe20000000a00 */
[----:B------:R-:W-:Y:S01]  /*212d0*/  ISETP.NE.AND.EX P0, PT, RZ, UR5, PT, P0 ;  /* 0x00000005ff007c0c */ /* 0x000fe2000bf05300 */
[----:B------:R-:W-:Y:S01]  /*212e0*/  ULDC.64 UR8, c[0x0][0xa10] ;  /* 0x0002840000087ab9 */ /* 0x000fe20000000a00 */
[----:B------:R-:W-:Y:S01]  /*212f0*/  ULDC.64 UR6, c[0x0][0xa08] ;  /* 0x0002820000067ab9 */ /* 0x000fe20000000a00 */
[----:B--2---:R-:W-:Y:S01]  /*21300*/  SHF.R.S32.HI R4, RZ, 0x1f, R15 ;  /* 0x0000001fff047819 */ /* 0x004fe2000001140f */
[----:B------:R-:W-:-:S09]  /*21310*/  IMAD.SHL.U32 R14, R15, 0x4, RZ ;  /* 0x000000040f0e7824 */ /* 0x000fd200078e00ff */
        /* <DEDUP_REMOVED lines=8> */
[----:B------:R-:W-:Y:S02]  /*213a0*/  ISETP.NE.AND.EX P2, PT, RZ, UR5, PT, P2 ;  /* 0x00000005ff007c0c */ /* 0x000fe4000bf45320 */
[----:B------:R-:W-:Y:S02]  /*213b0*/  CS2R R10, SRZ ;  /* 0x00000000000a7805 */ /* 0x000fe4000001ff00 */
[----:B------:R-:W-:Y:S01]  /*213c0*/  ISETP.NE.U32.AND P3, PT, RZ, UR10, PT ;  /* 0x0000000aff007c0c */ /* 0x000fe2000bf65070 */
[----:B------:R-:W-:Y:S01]  /*213d0*/  STL [R1], R14 ;  /* 0x0000000e01007387 */ /* 0x000fe20000100800 */
[----:B------:R-:W-:Y:S02]  /*213e0*/  ISETP.NE.U32.AND P0, PT, RZ, UR6, PT ;  /* 0x00000006ff007c0c */ /* 0x000fe4000bf05070 */
[----:B------:R-:W-:Y:S01]  /*213f0*/  ISETP.NE.AND.EX P3, PT, RZ, UR11, PT, P3 ;  /* 0x0000000bff007c0c */ /* 0x000fe2000bf65330 */
[----:B------:R-:W-:Y:S01]  /*21400*/  STL [R1+0x28], R13 ;  /* 0x0000280d01007387 */ /* 0x000fe20000100800 */
[----:B------:R-:W-:-:S02]  /*21410*/  ISETP.NE.U32.AND P1, PT, RZ, UR8, PT ;  /* 0x00000008ff007c0c */ /* 0x000fc4000bf25070 */
[C---:B--2---:R-:W-:Y:S02]  /*21420*/  IADD3 R2, P4, R14.reuse, UR4, RZ ;  /* 0x000000040e027c10 */ /* 0x044fe4000ff9e0ff */
[----:B------:R-:W-:Y:S02]  /*21430*/  ISETP.NE.AND.EX P0, PT, RZ, UR7, PT, P0 ;  /* 0x00000007ff007c0c */ /* 0x000fe4000bf05300 */
[C---:B------:R-:W-:Y:S02]  /*21440*/  IADD3.X R3, R13.reuse, UR5, RZ, P4, !PT ;  /* 0x000000050d037c10 */ /* 0x040fe4000a7fe4ff */
[C---:B0-----:R-:W-:Y:S02]  /*21450*/  IADD3 R4, P4, R14.reuse, UR8, RZ ;  /* 0x000000080e047c10 */ /* 0x041fe4000ff9e0ff */
[----:B------:R-:W-:Y:S01]  /*21460*/  ISETP.NE.AND.EX P1, PT, RZ, UR9, PT, P1 ;  /* 0x00000009ff007c0c */ /* 0x000fe2000bf25310 */
[----:B------:R-:W2:Y:S01]  /*21470*/  @P2 LDG.E R8, desc[UR12][R2.64] ;  /* 0x0000000c02082981 */ /* 0x000ea2000c1e1900 */
[C---:B------:R-:W-:Y:S01]  /*21480*/  IADD3.X R5, R13.reuse, UR9, RZ, P4, !PT ;  /* 0x000000090d057c10 */ /* 0x040fe2000a7fe4ff */
[----:B------:R-:W-:Y:S01]  /*21490*/  ULDC UR4, c[0x0][0x288] ;  /* 0x0000a20000047ab9 */ /* 0x000fe20000000800 */
[----:B------:R-:W-:Y:S01]  /*214a0*/  IADD3 R6, P5, R14, UR6, RZ ;  /* 0x000000060e067c10 */ /* 0x000fe2000ffbe0ff */
[----:B------:R-:W-:Y:S01]  /*214b0*/  IMAD.U32 R12, RZ, RZ, UR4 ;  /* 0x00000004ff0c7e24 */ /* 0x000fe2000f8e00ff */
[----:B------:R-:W-:Y:S01]  /*214c0*/  ULDC.64 UR4, c[0x0][0x418] ;  /* 0x0001060000047ab9 */ /* 0x000fe20000000a00 */
[----:B--2---:R0:W-:Y:S01]  /*214d0*/  STL [R1+0x40], R8 ;  /* 0x0000400801007387 */ /* 0x0041e20000100800 */
[----:B------:R-:W-:Y:S01]  /*214e0*/  IADD3.X R7, R13, UR7, RZ, P5, !PT ;  /* 0x000000070d077c10 */ /* 0x000fe2000affe4ff */
[----:B------:R-:W-:-:S04]  /*214f0*/  UISETP.NE.U32.AND UP0, UPT, UR4, URZ, UPT ;  /* 0x0000003f0400728c */ /* 0x000fc8000bf05070 */
[----:B------:R-:W5:Y:S01]  /*21500*/  @P1 LDG.E R10, desc[UR12][R4.64] ;  /* 0x0000000c040a1981 */ /* 0x000f62000c1e1900 */
[----:B------:R-:W-:Y:S01]  /*21510*/  ULDC UR4, c[0x0][0x424] ;  /* 0x0001090000047ab9 */ /* 0x000fe20000000800 */
[----:B0-----:R-:W-:Y:S02]  /*21520*/  @P3 IADD3 R8, P4, R14, UR10, RZ ;  /* 0x0000000a0e083c10 */ /* 0x001fe4000ff9e0ff */
[----:B------:R-:W5:Y:S02]  /*21530*/  @P0 LDG.E R11, desc[UR12][R6.64] ;  /* 0x0000000c060b0981 */ /* 0x000f64000c1e1900 */
[----:B------:R-:W-:-:S05]  /*21540*/  @P3 IADD3.X R9, R13, UR11, RZ, P4, !PT ;  /* 0x0000000b0d093c10 */ /* 0x000fca000a7fe4ff */
[----:B------:R0:W2:Y:S01]  /*21550*/  @P3 LDG.E R12, desc[UR12][R8.64] ;  /* 0x0000000c080c3981 */ /* 0x0000a2000c1e1900 */
[----:B------:R-:W-:-:S03]  /*21560*/  UISETP.NE.AND.EX UP0, UPT, UR5, URZ, UPT, UP0 ;  /* 0x0000003f0500728c */ /* 0x000fc6000bf05300 */
[----:B------:R-:W-:Y:S01]  /*21570*/  ULDC UR5, c[0x0][0x2f0] ;  /* 0x0000bc0000057ab9 */ /* 0x000fe20000000800 */
[----:B------:R-:W-:-:S04]  /*21580*/  USEL UR4, UR4, 0x1, UP0 ;  /* 0x0000000104047887 */ /* 0x000fc80008000000 */
[----:B------:R-:W-:-:S03]  /*21590*/  UIMAD UR4, UR4, UR5, URZ ;  /* 0x00000005040472a4 */ /* 0x000fc6000f8e023f */
[----:B------:R-:W-:Y:S02]  /*215a0*/  ULDC UR5, c[0x0][0x348] ;  /* 0x0000d20000057ab9 */ /* 0x000fe40000000800 */
[----:B0-----:R-:W-:Y:S02]  /*215b0*/  IMAD.U32 R9, RZ, RZ, UR5 ;  /* 0x00000005ff097e24 */ /* 0x001fe4000f8e00ff */
[----:B------:R-:W-:Y:S01]  /*215c0*/  IMAD.U32 R8, RZ, RZ, UR4 ;  /* 0x00000004ff087e24 */ /* 0x000fe2000f8e00ff */
[----:B--2---:R0:W-:Y:S01]  /*215d0*/  STL [R1+0x50], R12 ;  /* 0x0000500c01007387 */ /* 0x0041e20000100800 */
[----:B------:R-:W-:Y:S05]  /*215e0*/  @P3 BRA `(.L_x_881) ;  /* 0x0000000000183947 */ /* 0x000fea0003800000 */
[----:B------:R-:W-:Y:S05]  /*215f0*/  @!P2 BRA `(.L_x_881) ;  /* 0x000000000014a947 */ /* 0x000fea0003800000 */
[----:B------:R-:W-:Y:S02]  /*21600*/  ULDC.64 UR4, c[0x0][0x208] ;  /* 0x0000820000047ab9 */ /* 0x000fe40000000a00 */
[----:B0-----:R-:W2:Y:S04]  /*21610*/  LDG.E R12, desc[UR4][R2.64] ;  /* 0x00000004020c7981 */ /* 0x001ea8000c1e1900 */
[----:B------:R-:W2:Y:S02]  /*21620*/  LDG.E R2, desc[UR4][R2.64+0x4] ;  /* 0x0000040402027981 */ /* 0x000ea4000c1e1900 */
[----:B--2---:R-:W-:-:S05]  /*21630*/  IMAD.IADD R2, R2, 0x1, -R12 ;  /* 0x0000000102027824 */ /* 0x004fca00078e0a0c */
[----:B------:R2:W-:Y:S02]  /*21640*/  STL [R1+0x50], R2 ;  /* 0x0000500201007387 */ /* 0x0005e40000100800 */
.L_x_881:
[----:B0-----:R-:W-:Y:S01]  /*21650*/  IMAD.MOV.U32 R12, RZ, RZ, R15 ;  /* 0x000000ffff0c7224 */ /* 0x001fe200078e000f */
[----:B------:R-:W-:Y:S01]  /*21660*/  ULDC.64 UR4, c[0x0][0xa20] ;  /* 0x0002880000047ab9 */ /* 0x000fe20000000a00 */
[----:B--2--5:R-:W-:Y:S01]  /*21670*/  IMAD.IADD R2, R11, 0x1, R0 ;  /* 0x000000010b027824 */ /* 0x024fe200078e0200 */
[----:B------:R-:W-:Y:S02]  /*21680*/  ISETP.NE.U32.AND P2, PT, RZ, UR4, PT ;  /* 0x00000004ff007c0c */ /* 0x000fe4000bf45070 */
[----:B------:R0:W-:Y:S02]  /*21690*/  STL [R1+0xc], R12 ;  /* 0x00000c0c01007387 */ /* 0x0001e40000100800 */
[----:B------:R-:W-:Y:S02]  /*216a0*/  ISETP.NE.AND.EX P2, PT, RZ, UR5, PT, P2 ;  /* 0x00000005ff007c0c */ /* 0x000fe4000bf45320 */
[----:B------:R0:W-:Y:S11]  /*216b0*/  STL [R1+0x18], R2 ;  /* 0x0000180201007387 */ /* 0x0001f60000100800 */
[----:B0-----:R-:W-:Y:S05]  /*216c0*/  @!P2 BRA `(.L_x_882) ;  /* 0x000000000014a947 */ /* 0x001fea0003800000 */
[----:B------:R-:W-:Y:S01]  /*216d0*/  IADD3 R2, P0, R14, UR4, RZ ;  /* 0x000000040e027c10 */ /* 0x000fe2000ff1e0ff */
[----:B------:R-:W-:-:S03]  /*216e0*/  ULDC.64 UR6, c[0x0][0x208] ;  /* 0x0000820000067ab9 */ /* 0x000fc60000000a00 */
[----:B------:R-:W-:-:S05]  /*216f0*/  IADD3.X R3, R13, UR5, RZ, P0, !PT ;  /* 0x000000050d037c10 */ /* 0x000fca00087fe4ff */
[----:B------:R0:W5:Y:S01]  /*21700*/  LDG.E R8, desc[UR6][R2.64] ;  /* 0x0000000602087981 */ /* 0x000162000c1e1900 */
[----:B------:R-:W-:Y:S05]  /*21710*/  BRA `(.L_x_883) ;  /* 0x0000000000147947 */ /* 0x000fea0003800000 */
.L_x_882:
[----:B------:R-:W-:Y:S05]  /*21720*/  @!P0 BRA `(.L_x_883) ;  /* 0x0000000000108947 */ /* 0x000fea0003800000 */
[----:B------:R-:W-:Y:S02]  /*21730*/  ULDC.64 UR4, c[0x0][0x208] ;  /* 0x0000820000047ab9 */ /* 0x000fe40000000a00 */
[----:B------:R-:W2:Y:S04]  /*21740*/  LDG.E R8, desc[UR4][R6.64] ;  /* 0x0000000406087981 */ /* 0x000ea8000c1e1900 */
[----:B------:R-:W2:Y:S02]  /*21750*/  LDG.E R6, desc[UR4][R6.64+0x4] ;  /* 0x0000040406067981 */ /* 0x000ea4000c1e1900 */
[----:B--2---:R-:W-:-:S07]  /*21760*/  IMAD.IADD R8, R6, 0x1, -R8 ;  /* 0x0000000106087824 */ /* 0x004fce00078e0a08 */
.L_x_883:
[----:B------:R-:W-:Y:S01]  /*21770*/  ULDC.64 UR4, c[0x0][0x208] ;  /* 0x0000820000047ab9 */ /* 0x000fe20000000a00 */
[----:B-----5:R-:W-:Y:S01]  /*21780*/  IMAD.IADD R0, R8, 0x1, -R0 ;  /* 0x0000000108007824 */ /* 0x020fe200078e0a00 */
[----:B0-----:R-:W2:Y:S04]  /*21790*/  @P1 LDG.E R2, desc[UR4][R4.64] ;  /* 0x0000000404021981 */ /* 0x001ea8000c1e1900 */
[----:B------:R-:W2:Y:S01]  /*217a0*/  @P1 LDG.E R4, desc[UR4][R4.64+0x4] ;  /* 0x0000040404041981 */ /* 0x000ea2000c1e1900 */
[----:B------:R-:W-:Y:S01]  /*217b0*/  BSSY B0, `(.L_x_884) ;  /* 0x00001a9000007945 */ /* 0x000fe20003800000 */
[----:B--2---:R-:W-:-:S04]  /*217c0*/  @P1 IMAD.IADD R9, R4, 0x1, -R2 ;  /* 0x0000000104091824 */ /* 0x004fc800078e0a02 */
[----:B------:R-:W-:-:S04]  /*217d0*/  IMAD.IADD R3, R0, 0x1, R9 ;  /* 0x0000000100037824 */ /* 0x000fc800078e0209 */
[----:B------:R-:W-:Y:S01]  /*217e0*/  VIADD R2, R3, 0x4f ;  /* 0x0000004f03027836 */ /* 0x000fe20000000000 */
[----:B------:R0:W-:Y:S03]  /*217f0*/  STL [R1+0x4c], R3 ;  /* 0x00004c0301007387 */ /* 0x0001e60000100800 */
[----:B------:R-:W-:-:S05]  /*21800*/  IMAD.HI R2, R2, 0x66666667, RZ ;  /* 0x6666666702027827 */ /* 0x000fca00078e02ff */
[----:B0-----:R-:W-:-:S04]  /*21810*/  SHF.R.U32.HI R3, RZ, 0x1f, R2 ;  /* 0x0000001fff037819 */ /* 0x001fc80000011602 */
[----:B------:R-:W-:-:S05]  /*21820*/  LEA.HI.SX32 R4, R2, R3, 0x1b ;  /* 0x0000000302047211 */ /* 0x000fca00078fdaff */
[--C-:B------:R-:W-:Y:S01]  /*21830*/  IMAD R2, R4, 0x50, -R0.reuse ;  /* 0x0000005004027824 */ /* 0x100fe200078e0a00 */
[----:B------:R0:W-:Y:S01]  /*21840*/  STL [R1+0x38], R4 ;  /* 0x0000380401007387 */ /* 0x0001e20000100800 */
[----:B------:R-:W-:-:S03]  /*21850*/  IMAD.MOV R0, RZ, RZ, -R0 ;  /* 0x000000ffff007224 */ /* 0x000fc600078e0a00 */
[----:B------:R-:W-:Y:S02]  /*21860*/  VIMNMX R9, R2, R9, PT ;  /* 0x0000000902097248 */ /* 0x000fe40003fe0100 */
[----:B------:R-:W-:-:S04]  /*21870*/  VIMNMX R0, RZ, R0, !PT ;  /* 0x00000000ff007248 */ /* 0x000fc80007fe0100 */
[----:B------:R-:W-:Y:S01]  /*21880*/  ISETP.GT.AND P0, PT, R9, R0, PT ;  /* 0x000000000900720c */ /* 0x000fe20003f04270 */
[----:B0-----:R-:W-:-:S12]  /*21890*/  IMAD.WIDE.U32 R4, R0, -0x33333333, RZ ;  /* 0xcccccccd00047825 */ /* 0x001fd800078e00ff */
[----:B------:R-:W-:Y:S01]  /*218a0*/  @P0 VIADD R2, R9, 0x4f ;  /* 0x0000004f09020836 */ /* 0x000fe20000000000 */
[----:B------:R-:W-:-:S03]  /*218b0*/  SHF.R.U32.HI R9, RZ, 0x6, R5 ;  /* 0x00000006ff097819 */ /* 0x000fc60000011605 */
[----:B------:R-:W-:-:S04]  /*218c0*/  @P0 IMAD.HI R0, R2, 0x66666667, RZ ;  /* 0x6666666702000827 */ /* 0x000fc800078e02ff */
[----:B------:R-:W-:Y:S01]  /*218d0*/  IMAD.MOV.U32 R7, RZ, RZ, R9 ;  /* 0x000000ffff077224 */ /* 0x000fe200078e0009 */
[----:B------:R-:W-:-:S04]  /*218e0*/  @P0 SHF.R.U32.HI R2, RZ, 0x1f, R0 ;  /* 0x0000001fff020819 */ /* 0x000fc80000011600 */
[----:B------:R-:W-:Y:S02]  /*218f0*/  @P0 LEA.HI.SX32 R7, R0, R2, 0x1b ;  /* 0x0000000200070211 */ /* 0x000fe400078fdaff */
[----:B------:R-:W-:Y:S02]  /*21900*/  PLOP3.LUT P0, PT, PT, PT, PT, 0x80, 0x0 ;  /* 0x000000000000781c */ /* 0x000fe40003f0f070 */
[----:B------:R-:W-:-:S13]  /*21910*/  ISETP.GT.AND P2, PT, R7, R9, PT ;  /* 0x000000090700720c */ /* 0x000fda0003f44270 */
[----:B------:R-:W-:Y:S05]  /*21920*/  @!P2 BRA `(.L_x_885) ;  /* 0x000000180044a947 */ /* 0x000fea0003800000 */
[----:B------:R-:W-:Y:S01]  /*21930*/  UMOV UR4, 0xffffffff ;  /* 0xffffffff00047882 */ /* 0x000fe20000000000 */
[----:B------:R-:W-:Y:S02]  /*21940*/  SEL R0, R12, RZ, !P1 ;  /* 0x000000ff0c007207 */ /* 0x000fe40004800000 */
[----:B------:R-:W-:Y:S05]  /*21950*/  BRA.DIV UR4, `(.L_x_886) ;  /* 0x0000007e04647947 */ /* 0x000fea000b800000 */
[----:B------:R-:W0:Y:S02]  /*21960*/  S2R R2, SR_TID.X ;  /* 0x0000000000027919 */ /* 0x000e240000002100 */
[----:B0-----:R-:W-:-:S04]  /*21970*/  SHF.R.U32.HI R2, RZ, 0x5, R2 ;  /* 0x00000005ff027819 */ /* 0x001fc80000011602 */
[----:B------:R-:W-:-:S05]  /*21980*/  LOP3.LUT R2, R2, 0x3, RZ, 0xc0, !PT ;  /* 0x0000000302027812 */ /* 0x000fca00078ec0ff */
[----:B------:R0:W2:Y:S02]  /*21990*/  SHFL.IDX PT, R14, R2, RZ, 0x1f ;  /* 0x00001fff020e7589 */ /* 0x0000a400000e0000 */
.L_x_1068:
[----:B--2---:R-:W-:Y:S02]  /*219a0*/  ISETP.NE.AND P0, PT, R14, RZ, PT ;  /* 0x000000ff0e00720c */ /* 0x004fe40003f05270 */
[----:B------:R-:W-:-:S11]  /*219b0*/  PLOP3.LUT P6, PT, PT, PT, PT, 0x8, 0x0 ;  /* 0x000000000000781c */ /* 0x000fd60003fce170 */
[----:B------:R-:W-:Y:S05]  /*219c0*/  @P0 BRA `(.L_x_887) ;  /* 0x00000000000c0947 */ /* 0x000fea0003800000 */
[----:B------:R-:W-:-:S03]  /*219d0*/  UMOV UR4, 0xffffffff ;  /* 0xffffffff00047882 */ /* 0x000fc60000000000 */
[----:B------:R-:W-:Y:S05]  /*219e0*/  BRA.DIV UR4, `(.L_x_888) ;  /* 0x0000007e04747947 */ /* 0x000fea000b800000 */
[----:B------:R-:W-:-:S13]  /*219f0*/  ELECT P6, URZ, PT ;  /* 0x00000000003f782f */ /* 0x000fda00038c0000 */
.L_x_887:
[----:B0-----:R-:W2:Y:S04]  /*21a00*/  LDL R2, [R1+0x54] ;  /* 0x0000540001027983 */ /* 0x001ea80000100800 */
[----:B------:R-:W3:Y:S01]  /*21a10*/  LDL R4, [R1+0x4] ;  /* 0x0000040001047983 */ /* 0x000ee20000100800 */
[----:B------:R-:W-:Y:S01]  /*21a20*/  BSSY B1, `(.L_x_889) ;  /* 0x0000008000017945 */ /* 0x000fe20003800000 */
[----:B--2---:R-:W-:-:S05]  /*21a30*/  VIADD R2, R2, 0x1 ;  /* 0x0000000102027836 */ /* 0x004fca0000000000 */
[----:B------:R-:W-:-:S04]  /*21a40*/  LEA.HI R3, R2, R2, RZ, 0x1 ;  /* 0x0000000202037211 */ /* 0x000fc800078f08ff */
[----:B------:R-:W-:-:S05]  /*21a50*/  LOP3.LUT R3, R3, 0xfffffffe, RZ, 0xc0, !PT ;  /* 0xfffffffe03037812 */ /* 0x000fca00078ec0ff */
[----:B------:R-:W-:-:S05]  /*21a60*/  IMAD.IADD R2, R2, 0x1, -R3 ;  /* 0x0000000102027824 */ /* 0x000fca00078e0a03 */
[----:B------:R-:W-:-:S04]  /*21a70*/  SHF.L.U32 R2, R2, 0x1f, RZ ;  /* 0x0000001f02027819 */ /* 0x000fc800000006ff */
[----:B---3--:R-:W0:Y:S02]  /*21a80*/  SYNCS.PHASECHK.TRANS64.TRYWAIT P0, [R4+URZ+0x38820], R2 ;  /* 0x03882002040075a7 */ /* 0x008e24000800017f */
[----:B0-----:R-:W-:Y:S05]  /*21a90*/  @!P0 BRA `(.L_x_890) ;  /* 0x0000007c00688947 */ /* 0x001fea0003800000 */
.L_x_1071:
[----:B------:R-:W-:Y:S05]  /*21aa0*/  BSYNC B1 ;  /* 0x0000000000017941 */ /* 0x000fea0003800000 */
.L_x_889:
[----:B------:R-:W-:Y:S04]  /*21ab0*/  BSSY B1, `(.L_x_891) ;  /* 0x00000af000017945 */ /* 0x000fe80003800000 */
[----:B------:R-:W-:Y:S05]  /*21ac0*/  @!P6 BRA `(.L_x_892) ;  /* 0x0000000800b4e947 */ /* 0x000fea0003800000 */
[----:B------:R-:W2:Y:S04]  /*21ad0*/  LDL R6, [R1+0x4] ;  /* 0x0000040001067983 */ /* 0x000ea80000100800 */
[----:B------:R-:W2:Y:S04]  /*21ae0*/  LDL R5, [R1+0x1c] ;  /* 0x00001c0001057983 */ /* 0x000ea80000100800 */
[----:B------:R-:W3:Y:S01]  /*21af0*/  LDL R4, [R1+0x24] ;  /* 0x0000240001047983 */ /* 0x000ee20000100800 */
[----:B------:R-:W-:Y:S01]  /*21b00*/  BSSY B2, `(.L_x_893) ;  /* 0x0000008000027945 */ /* 0x000fe20003800000 */
[----:B0-----:R-:W0:Y:S02]  /*21b10*/  S2R R3, SR_TID.X ;  /* 0x0000000000037919 */ /* 0x001e240000002100 */
[----:B0-----:R-:W-:-:S04]  /*21b20*/  LOP3.LUT R3, R3, 0x7f, RZ, 0xc0, !PT ;  /* 0x0000007f03037812 */ /* 0x001fc800078ec0ff */
[----:B------:R-:W-:Y:S01]  /*21b30*/  ISETP.NE.AND P1, PT, R3, RZ, PT ;  /* 0x000000ff0300720c */ /* 0x000fe20003f25270 */
[----:B--2---:R-:W-:Y:S01]  /*21b40*/  IMAD R6, R5, 0x8, R6 ;  /* 0x0000000805067824 */ /* 0x004fe200078e0206 */
[----:B---3--:R-:W-:-:S04]  /*21b50*/  SHF.L.U32 R8, R4, 0x1f, RZ ;  /* 0x0000001f04087819 */ /* 0x008fc800000006ff */
[----:B------:R-:W0:Y:S02]  /*21b60*/  SYNCS.PHASECHK.TRANS64.TRYWAIT P0, [R6+URZ+0x388a0], R8 ;  /* 0x0388a008060075a7 */ /* 0x000e24000800017f */
[----:B0-----:R-:W-:Y:S05]  /*21b70*/  @!P0 BRA `(.L_x_894) ;  /* 0x0000007c00488947 */ /* 0x001fea0003800000 */
.L_x_1072:
[----:B------:R-:W-:Y:S05]  /*21b80*/  BSYNC B2 ;  /* 0x0000000000027941 */ /* 0x000fea0003800000 */
.L_x_893:
[----:B------:R-:W-:Y:S04]  /*21b90*/  BSSY B2, `(.L_x_895) ;  /* 0x0000009000027945 */ /* 0x000fe80003800000 */
[----:B------:R-:W-:Y:S05]  /*21ba0*/  @P1 BRA `(.L_x_896) ;  /* 0x00000000001c1947 */ /* 0x000fea0003800000 */
[----:B------:R-:W2:Y:S01]  /*21bb0*/  S2R R3, SR_TID.X ;  /* 0x0000000000037919 */ /* 0x000ea20000002100 */
[----:B------:R-:W-:-:S04]  /*21bc0*/  IMAD.MOV.U32 R2, RZ, RZ, 0xa000 ;  /* 0x0000a000ff027424 */ /* 0x000fc800078e00ff */
[----:B------:R3:W-:Y:S01]  /*21bd0*/  SYNCS.ARRIVE.TRANS64 RZ, [R6+URZ+0x38890], R2 ;  /* 0x0388900206ff79a7 */ /* 0x0007e2000800003f */
[----:B--2---:R-:W-:-:S04]  /*21be0*/  LOP3.LUT R3, R3, 0x1f, RZ, 0xc0, !PT ;  /* 0x0000001f03037812 */ /* 0x004fc800078ec0ff */
[----:B------:R-:W-:-:S13]  /*21bf0*/  ISETP.NE.AND P0, PT, R3, RZ, PT ;  /* 0x000000ff0300720c */ /* 0x000fda0003f05270 */
[----:B---3--:R-:W-:Y:S05]  /*21c00*/  @!P0 BRA `(.L_x_896) ;  /* 0x0000000000048947 */ /* 0x008fea0003800000 */
[----:B------:R-:W-:Y:S01]  /*21c10*/  BPT.TRAP 0x1 ;  /* 0x000000040000795c */ /* 0x000fe20000300000 */
.L_x_896:
[----:B------:R-:W-:Y:S05]  /*21c20*/  BSYNC B2 ;  /* 0x0000000000027941 */ /* 0x000fea0003800000 */
.L_x_895:
[----:B------:R-:W2:Y:S04]  /*21c30*/  LDL R4, [R1+0x4] ;  /* 0x0000040001047983 */ /* 0x000ea80000100800 */
[----:B------:R-:W2:Y:S01]  /*21c40*/  LDL R2, [R1+0x1c] ;  /* 0x00001c0001027983 */ /* 0x000ea20000100800 */
[----:B------:R-:W-:Y:S01]  /*21c50*/  IMAD.MOV.U32 R20, RZ, RZ, RZ ;  /* 0x000000ffff147224 */ /* 0x000fe200078e00ff */
[----:B------:R-:W-:Y:S01]  /*21c60*/  UIADD3 UR4, UP0, UR38, 0x570, URZ ;  /* 0x0000057026047890 */ /* 0x000fe2000ff1e03f */
[----:B------:R-:W-:Y:S01]  /*21c70*/  IMAD R3, R7, 0x50, R10 ;  /* 0x0000005007037824 */ /* 0x000fe200078e020a */
[----:B------:R-:W-:Y:S01]  /*21c80*/  PLOP3.LUT P0, PT, PT, PT, PT, 0x80, 0x0 ;  /* 0x000000000000781c */ /* 0x000fe20003f0f070 */
[----:B------:R-:W-:Y:S01]  /*21c90*/  UMOV UR6, 0x0 ;  /* 0x0000000000067882 */ /* 0x000fe20000000000 */
[----:B------:R-:W-:Y:S01]  /*21ca0*/  R2UR UR10, R20 ;  /* 0x00000000140a72ca */ /* 0x000fe200000e0000 */
[----:B------:R-:W-:Y:S01]  /*21cb0*/  VIADD R3, R3, 0xffffffb0 ;  /* 0xffffffb003037836 */ /* 0x000fe20000000000 */
[----:B------:R-:W-:Y:S01]  /*21cc0*/  UIADD3.X UR5, URZ, UR39, URZ, UP0, !UPT ;  /* 0x000000273f057290 */ /* 0x000fe200087fe43f */
[----:B------:R-:W-:Y:S01]  /*21cd0*/  UMOV UR7, 0x12f00000 ;  /* 0x12f0000000077882 */ /* 0x000fe20000000000 */
[----:B--2---:R-:W-:-:S02]  /*21ce0*/  IMAD R4, R2, 0xa000, R4 ;  /* 0x0000a00002047824 */ /* 0x004fc400078e0204 */
[----:B------:R-:W-:Y:S02]  /*21cf0*/  VIADD R2, R6, 0x38890 ;  /* 0x0003889006027836 */ /* 0x000fe40000000000 */
[----:B------:R-:W-:-:S07]  /*21d00*/  VIADD R5, R4, 0x24400 ;  /* 0x0002440004057836 */ /* 0x000fce0000000000 */
.L_x_897:
        /* <DEDUP_REMOVED lines=9> */
[----:B--2---:R-:W-:Y:S05]  /*21da0*/  @P0 BRA.U.ANY `(.L_x_897) ;  /* 0xfffffffd00d80947 */ /* 0x004fea000393ffff */
[----:B------:R-:W-:Y:S01]  /*21db0*/  IMAD.MOV.U32 R15, RZ, RZ, 0x40 ;  /* 0x00000040ff0f7424 */ /* 0x000fe200078e00ff */
[----:B------:R-:W-:Y:S01]  /*21dc0*/  PLOP3.LUT P0, PT, PT, PT, PT, 0x80, 0x0 ;  /* 0x000000000000781c */ /* 0x000fe20003f0f070 */
[----:B------:R-:W-:Y:S01]  /*21dd0*/  VIADD R5, R4, 0x26c00 ;  /* 0x00026c0004057836 */ /* 0x000fe20000000000 */
[----:B------:R-:W-:Y:S01]  /*21de0*/  UMOV UR6, 0x0 ;  /* 0x0000000000067882 */ /* 0x000fe20000000000 */
[----:B------:R-:W-:Y:S01]  /*21df0*/  UMOV UR7, 0x12f00000 ;  /* 0x12f0000000077882 */ /* 0x000fe20000000000 */
[----:B------:R-:W-:-:S15]  /*21e00*/  R2UR UR10, R15 ;  /* 0x000000000f0a72ca */ /* 0x000fde00000e0000 */
.L_x_898:
        /* <DEDUP_REMOVED lines=16> */
.L_x_899:
        /* <DEDUP_REMOVED lines=16> */
.L_x_900:
        /* <DEDUP_REMOVED lines=10> */
[----:B------:R-:W2:Y:S01]  /*220b0*/  SYNCS.PHASECHK.TRANS64.TRYWAIT P0, [R6+URZ+0x388c0], R8 ;  /* 0x0388c008060075a7 */ /* 0x000ea2000800017f */
[----:B------:R-:W-:Y:S04]  /*220c0*/  BSSY B2, `(.L_x_901) ;  /* 0x0000002000027945 */ /* 0x000fe80003800000 */
[----:B--2---:R-:W-:Y:S05]  /*220d0*/  @!P0 BRA `(.L_x_902) ;  /* 0x0000007800048947 */ /* 0x004fea0003800000 */
.L_x_1073:
[----:B------:R-:W-:Y:S05]  /*220e0*/  BSYNC B2 ;  /* 0x0000000000027941 */ /* 0x000fea0003800000 */
.L_x_901:
[----:B------:R-:W-:Y:S01]  /*220f0*/  BSSY B2, `(.L_x_903) ;  /* 0x000000b000027945 */ /* 0x000fe20003800000 */
[----:B------:R-:W-:Y:S02]  /*22100*/  IMAD.MOV.U32 R12, RZ, RZ, 0x0 ;  /* 0x00000000ff0c7424 */ /* 0x000fe400078e00ff */
[----:B------:R-:W-:Y:S01]  /*22110*/  IMAD.MOV.U32 R13, RZ, RZ, 0x12f00000 ;  /* 0x12f00000ff0d7424 */ /* 0x000fe200078e00ff */
[----:B------:R-:W-:Y:S06]  /*22120*/  @P1 BRA `(.L_x_904) ;  /* 0x00000000001c1947 */ /* 0x000fec0003800000 */
[----:B------:R-:W3:Y:S01]  /*22130*/  S2R R5, SR_TID.X ;  /* 0x0000000000057919 */ /* 0x000ee20000002100 */
[----:B------:R-:W-:-:S04]  /*22140*/  IMAD.MOV.U32 R2, RZ, RZ, 0xa000 ;  /* 0x0000a000ff027424 */ /* 0x000fc800078e00ff */
[----:B------:R4:W-:Y:S01]  /*22150*/  SYNCS.ARRIVE.TRANS64 RZ, [R6+URZ+0x388b0], R2 ;  /* 0x0388b00206ff79a7 */ /* 0x0009e2000800003f */
[----:B---3--:R-:W-:-:S04]  /*22160*/  LOP3.LUT R5, R5, 0x1f, RZ, 0xc0, !PT ;  /* 0x0000001f05057812 */ /* 0x008fc800078ec0ff */
[----:B------:R-:W-:-:S13]  /*22170*/  ISETP.NE.AND P0, PT, R5, RZ, PT ;  /* 0x000000ff0500720c */ /* 0x000fda0003f05270 */
[----:B----4-:R-:W-:Y:S05]  /*22180*/  @!P0 BRA `(.L_x_904) ;  /* 0x0000000000048947 */ /* 0x010fea0003800000 */
[----:B------:R-:W-:Y:S01]  /*22190*/  BPT.TRAP 0x1 ;  /* 0x000000040000795c */ /* 0x000fe20000300000 */
.L_x_904:
[----:B------:R-:W-:Y:S05]  /*221a0*/  BSYNC B2 ;  /* 0x0000000000027941 */ /* 0x000fea0003800000 */
.L_x_903:
[----:B------:R-:W-:Y:S01]  /*221b0*/  R2UR UR10, R20 ;  /* 0x00000000140a72ca */ /* 0x000fe200000e0000 */
[----:B------:R-:W-:Y:S01]  /*221c0*/  UIADD3 UR4, UP0, UR38, 0x670, URZ ;  /* 0x0000067026047890 */ /* 0x000fe2000ff1e03f */
[----:B------:R-:W-:Y:S01]  /*221d0*/  R2UR UR6, R12 ;  /* 0x000000000c0672ca */ /* 0x000fe200000e0000 */
[----:B0-2---:R-:W-:Y:S01]  /*221e0*/  VIADD R6, R6, 0x388b0 ;  /* 0x000388b006067836 */ /* 0x005fe20000000000 */
[----:B------:R-:W-:Y:S01]  /*221f0*/  R2UR UR7, R13 ;  /* 0x000000000d0772ca */ /* 0x000fe200000e0000 */
[----:B------:R-:W-:Y:S01]  /*22200*/  VIADD R2, R4, 0x400 ;  /* 0x0000040004027836 */ /* 0x000fe20000000000 */
[----:B------:R-:W-:Y:S01]  /*22210*/  PLOP3.LUT P0, PT, PT, PT, PT, 0x80, 0x0 ;  /* 0x000000000000781c */ /* 0x000fe20003f0f070 */
[----:B------:R-:W-:-:S12]  /*22220*/  UIADD3.X UR5, URZ, UR39, URZ, UP0, !UPT ;  /* 0x000000273f057290 */ /* 0x000fd800087fe43f */
.L_x_905:
        /* <DEDUP_REMOVED lines=15> */
.L_x_906:
        /* <DEDUP_REMOVED lines=15> */
.L_x_907:
        /* <DEDUP_REMOVED lines=15> */
.L_x_908:
        /* <DEDUP_REMOVED lines=10> */
.L_x_892:
[----:B------:R-:W-:Y:S05]  /*225a0*/  BSYNC B1 ;  /* 0x0000000000017941 */ /* 0x000fea0003800000 */
.L_x_891:
[----:B0-----:R-:W2:Y:S04]  /*225b0*/  LDL.LU R2, [R1+0x1c] ;  /* 0x00001c0001027983 */ /* 0x001ea80000300800 */
[----:B------:R-:W3:Y:S01]  /*225c0*/  LDL.LU R5, [R1+0x24] ;  /* 0x0000240001057983 */ /* 0x000ee20000300800 */
[----:B------:R-:W-:Y:S01]  /*225d0*/  VIADD R7, R7, 0xfffffffe ;  /* 0xfffffffe07077836 */ /* 0x000fe20000000000 */
[----:B------:R-:W-:-:S04]  /*225e0*/  PLOP3.LUT P0, PT, PT, PT, PT, 0x8, 0x0 ;  /* 0x000000000000781c */ /* 0x000fc80003f0e170 */
[----:B------:R-:W-:Y:S01]  /*225f0*/  ISETP.GE.AND P2, PT, R7, R9, PT ;  /* 0x000000090700720c */ /* 0x000fe20003f46270 */
[----:B--2---:R-:W-:-:S05]  /*22600*/  VIADD R2, R2, 0x1 ;  /* 0x0000000102027836 */ /* 0x004fca0000000000 */
[----:B------:R-:W-:-:S04]  /*22610*/  ISETP.NE.AND P1, PT, R2, 0x2, PT ;  /* 0x000000020200780c */ /* 0x000fc80003f25270 */
[----:B------:R-:W-:Y:S02]  /*22620*/  SEL R3, RZ, 0x1, P1 ;  /* 0x00000001ff037807 */ /* 0x000fe40000800000 */
[----:B------:R-:W-:Y:S02]  /*22630*/  SEL R2, R2, RZ, P1 ;  /* 0x000000ff02027207 */ /* 0x000fe40000800000 */
[----:B---3--:R-:W-:-:S03]  /*22640*/  LOP3.LUT R5, R5, R3, RZ, 0x3c, !PT ;  /* 0x0000000305057212 */ /* 0x008fc600078e3cff */
[----:B------:R0:W-:Y:S04]  /*22650*/  STL [R1+0x1c], R2 ;  /* 0x00001c0201007387 */ /* 0x0001e80000100800 */
[----:B------:R0:W-:Y:S01]  /*22660*/  STL [R1+0x24], R5 ;  /* 0x0000240501007387 */ /* 0x0001e20000100800 */
[----:B------:R-:W-:Y:S05]  /*22670*/  @!P2 BRA `(.L_x_885) ;  /* 0x0000000800f0a947 */ /* 0x000fea0003800000 */
.L_x_927:
[----:B------:R-:W-:Y:S05]  /*22680*/  YIELD ;  /* 0x0000000000007946 */ /* 0x000fea0003800000 */
[----:B------:R-:W-:Y:S04]  /*22690*/  BSSY B1, `(.L_x_909) ;  /* 0x00000ae000017945 */ /* 0x000fe80003800000 */
[----:B--2---:R-:W-:Y:S05]  /*226a0*/  @!P6 BRA `(.L_x_910) ;  /* 0x0000000800b0e947 */ /* 0x004fea0003800000 */
[----:B0-----:R-:W2:Y:S04]  /*226b0*/  LDL R5, [R1+0x4] ;  /* 0x0000040001057983 */ /* 0x001ea80000100800 */
[----:B------:R-:W2:Y:S04]  /*226c0*/  LDL R4, [R1+0x1c] ;  /* 0x00001c0001047983 */ /* 0x000ea80000100800 */
[----:B------:R-:W3:Y:S01]  /*226d0*/  LDL R3, [R1+0x24] ;  /* 0x0000240001037983 */ /* 0x000ee20000100800 */
[----:B------:R-:W-:Y:S01]  /*226e0*/  BSSY B2, `(.L_x_911) ;  /* 0x0000008000027945 */ /* 0x000fe20003800000 */
[----:B------:R-:W0:Y:S02]  /*226f0*/  S2R R2, SR_TID.X ;  /* 0x0000000000027919 */ /* 0x000e240000002100 */
[----:B0-----:R-:W-:-:S04]  /*22700*/  LOP3.LUT R2, R2, 0x7f, RZ, 0xc0, !PT ;  /* 0x0000007f02027812 */ /* 0x001fc800078ec0ff */
[----:B------:R-:W-:Y:S01]  /*22710*/  ISETP.NE.AND P2, PT, R2, RZ, PT ;  /* 0x000000ff0200720c */ /* 0x000fe20003f45270 */
[----:B--2---:R-:W-:Y:S01]  /*22720*/  IMAD R6, R4, 0x8, R5 ;  /* 0x0000000804067824 */ /* 0x004fe200078e0205 */
[----:B---3--:R-:W-:-:S04]  /*22730*/  SHF.L.U32 R5, R3, 0x1f, RZ ;  /* 0x0000001f03057819 */ /* 0x008fc800000006ff */
[----:B------:R-:W0:Y:S02]  /*22740*/  SYNCS.PHASECHK.TRANS64.TRYWAIT P1, [R6+URZ+0x388a0], R5 ;  /* 0x0388a005060075a7 */ /* 0x000e24000802017f */
[----:B0-----:R-:W-:Y:S05]  /*22750*/  @!P1 BRA `(.L_x_912) ;  /* 0x0000007000789947 */ /* 0x001fea0003800000 */
.L_x_1074:
[----:B------:R-:W-:Y:S05]  /*22760*/  BSYNC B2 ;  /* 0x0000000000027941 */ /* 0x000fea0003800000 */
.L_x_911:
        /* <DEDUP_REMOVED lines=9> */
.L_x_914:
[----:B------:R-:W-:Y:S05]  /*22800*/  BSYNC B2 ;  /* 0x0000000000027941 */ /* 0x000fea0003800000 */
.L_x_913:
[----:B------:R-:W2:Y:S04]  /*22810*/  LDL R3, [R1+0x4] ;  /* 0x0000040001037983 */ /* 0x000ea80000100800 */
[----:B------:R-:W2:Y:S01]  /*22820*/  LDL R2, [R1+0x1c] ;  /* 0x00001c0001027983 */ /* 0x000ea20000100800 */
[----:B------:R-:W-:Y:S01]  /*22830*/  IMAD.MOV.U32 R11, RZ, RZ, RZ ;  /* 0x000000ffff0b7224 */ /* 0x000fe200078e00ff */
[----:B------:R-:W-:Y:S01]  /*22840*/  UIADD3 UR4, UP0, UR38, 0x570, URZ ;  /* 0x0000057026047890 */ /* 0x000fe2000ff1e03f */
[----:B------:R-:W-:Y:S01]  /*22850*/  PLOP3.LUT P1, PT, PT, PT, PT, 0x80, 0x0 ;  /* 0x000000000000781c */ /* 0x000fe20003f2f070 */
[----:B------:R-:W-:Y:S01]  /*22860*/  UMOV UR6, 0x0 ;  /* 0x0000000000067882 */ /* 0x000fe20000000000 */
[----:B------:R-:W-:Y:S01]  /*22870*/  UMOV UR7, 0x12f00000 ;  /* 0x12f0000000077882 */ /* 0x000fe20000000000 */
[----:B------:R-:W-:Y:S01]  /*22880*/  R2UR UR10, R11 ;  /* 0x000000000b0a72ca */ /* 0x000fe200000e0000 */
[----:B------:R-:W-:Y:S01]  /*22890*/  UIADD3.X UR5, URZ, UR39, URZ, UP0, !UPT ;  /* 0x000000273f057290 */ /* 0x000fe200087fe43f */
[----:B--2---:R-:W-:-:S02]  /*228a0*/  IMAD R4, R2, 0xa000, R3 ;  /* 0x0000a00002047824 */ /* 0x004fc400078e0203 */
[----:B------:R-:W-:Y:S02]  /*228b0*/  IMAD R3, R7, 0x50, R10 ;  /* 0x0000005007037824 */ /* 0x000fe400078e020a */
[----:B------:R-:W-:Y:S02]  /*228c0*/  VIADD R2, R6, 0x38890 ;  /* 0x0003889006027836 */ /* 0x000fe40000000000 */
[----:B------:R-:W-:-:S07]  /*228d0*/  VIADD R8, R4, 0x24400 ;  /* 0x0002440004087836 */ /* 0x000fce0000000000 */
.L_x_915:
        /* <DEDUP_REMOVED lines=16> */
.L_x_916:
        /* <DEDUP_REMOVED lines=16> */
.L_x_917:
        /* <DEDUP_REMOVED lines=16> */
.L_x_918:
        /* <DEDUP_REMOVED lines=13> */
.L_x_1075:
[----:B------:R-:W-:Y:S05]  /*22cb0*/  BSYNC B2 ;  /* 0x0000000000027941 */ /* 0x000fea0003800000 */
.L_x_919:
        /* <DEDUP_REMOVED lines=11> */
.L_x_922:
[----:B------:R-:W-:Y:S05]  /*22d70*/  BSYNC B2 ;  /* 0x0000000000027941 */ /* 0x000fea0003800000 */
.L_x_921:
        /* <DEDUP_REMOVED lines=8> */
.L_x_923:
        /* <DEDUP_REMOVED lines=15> */
.L_x_924:
        /* <DEDUP_REMOVED lines=15> */
.L_x_925:
        /* <DEDUP_REMOVED lines=15> */
.L_x_926:
        /* <DEDUP_REMOVED lines=10> */
.L_x_910:
[----:B------:R-:W-:Y:S05]  /*23170*/  BSYNC B1 ;  /* 0x0000000000017941 */ /* 0x000fea0003800000 */
.L_x_909:
[----:B0-----:R-:W2:Y:S04]  /*23180*/  LDL.LU R2, [R1+0x1c] ;  /* 0x00001c0001027983 */ /* 0x001ea80000300800 */
[----:B------:R-:W3:Y:S01]  /*23190*/  LDL.LU R5, [R1+0x24] ;  /* 0x0000240001057983 */ /* 0x000ee20000300800 */
[C---:B------:R-:W-:Y:S01]  /*231a0*/  ISETP.GT.AND P2, PT, R7.reuse, R9, PT ;  /* 0x000000090700720c */ /* 0x040fe20003f44270 */
[----:B------:R-:W-:Y:S02]  /*231b0*/  VIADD R7, R7, 0xffffffff ;  /* 0xffffffff07077836 */ /* 0x000fe40000000000 */
[----:B--2---:R-:W-:-:S05]  /*231c0*/  VIADD R2, R2, 0x1 ;  /* 0x0000000102027836 */ /* 0x004fca0000000000 */
[----:B------:R-:W-:-:S04]  /*231d0*/  ISETP.NE.AND P1, PT, R2, 0x2, PT ;  /* 0x000000020200780c */ /* 0x000fc80003f25270 */
[----:B------:R-:W-:Y:S02]  /*231e0*/  SEL R3, RZ, 0x1, P1 ;  /* 0x00000001ff037807 */ /* 0x000fe40000800000 */
[----:B------:R-:W-:Y:S02]  /*231f0*/  SEL R2, R2, RZ, P1 ;  /* 0x000000ff02027207 */ /* 0x000fe40000800000 */
[----:B---3--:R-:W-:-:S05]  /*23200*/  LOP3.LUT R5, R5, R3, RZ, 0x3c, !PT ;  /* 0x0000000305057212 */ /* 0x008fca00078e3cff */
[----:B------:R2:W-:Y:S04]  /*23210*/  STL [R1+0x24], R5 ;  /* 0x0000240501007387 */ /* 0x0005e80000100800 */
[----:B------:R2:W-:Y:S01]  /*23220*/  STL [R1+0x1c], R2 ;  /* 0x00001c0201007387 */ /* 0x0005e20000100800 */
[----:B------:R-:W-:Y:S05]  /*23230*/  @P2 BRA `(.L_x_927) ;  /* 0xfffffff400102947 */ /* 0x000fea000383ffff */
.L_x_885:
[----:B------:R-:W-:Y:S05]  /*23240*/  BSYNC B0 ;  /* 0x0000000000007941 */ /* 0x000fea0003800000 */
.L_x_884:
[----:B0-2---:R-:W2:Y:S01]  /*23250*/  LDL R2, [R1+0x4c] ;  /* 0x00004c0001027983 */ /* 0x005ea20000100800 */
[----:B------:R-:W-:Y:S05]  /*23260*/  @!P0 WARPSYNC.ALL ;  /* 0x0000000000008948 */ /* 0x000fea0003800000 */
[----:B------:R-:W-:Y:S06]  /*23270*/  @!P0 BAR.SYNC.DEFER_BLOCKING 0xc, 0x180 ;  /* 0x0306000000008b1d */ /* 0x000fec0000010000 */
[----:B------:R-:W-:Y:S01]  /*23280*/  BSSY B7, `(.L_x_928) ;  /* 0x00004fa000077945 */ /* 0x000fe20003800000 */
[----:B--2---:R-:W-:-:S13]  /*23290*/  ISETP.GT.AND P0, PT, R2, RZ, PT ;  /* 0x000000ff0200720c */ /* 0x004fda0003f04270 */
[----:B------:R-:W-:Y:S05]  /*232a0*/  @P0 BRA `(.L_x_929) ;  /* 0x0000000000480947 */ /* 0x000fea0003800000 */
[----:B------:R-:W0:Y:S02]  /*232b0*/  S2R R2, SR_TID.X ;  /* 0x0000000000027919 */ /* 0x000e240000002100 */
[----:B0-----:R-:W-:-:S04]  /*232c0*/  LOP3.LUT R2, R2, 0x7f, RZ, 0xc0, !PT ;  /* 0x0000007f02027812 */ /* 0x001fc800078ec0ff */
[----:B------:R-:W-:-:S13]  /*232d0*/  ISETP.NE.AND P0, PT, R2, RZ, PT ;  /* 0x000000ff0200720c */ /* 0x000fda0003f05270 */
[----:B------:R-:W-:Y:S05]  /*232e0*/  @P0 BRA `(.L_x_930) ;  /* 0x0000004c00cc0947 */ /* 0x000fea0003800000 */
[----:B------:R-:W0:Y:S01]  /*232f0*/  S2R R2, SR_LANEID ;  /* 0x0000000000027919 */ /* 0x000e220000000000 */
[----:B------:R-:W-:Y:S01]  /*23300*/  VOTEU.ANY UR4, UPT, PT ;  /* 0x0000000000047886 */ /* 0x000fe200038e0100 */
[----:B------:R-:W2:Y:S01]  /*23310*/  LDC.64 R4, c[0x0][0xc60] ;  /* 0x00031800ff047b82 */ /* 0x000ea20000000a00 */
[----:B------:R-:W0:Y:S01]  /*23320*/  FLO.U32 R0, UR4 ;  /* 0x0000000400007d00 */ /* 0x000e2200080e0000 */
[----:B------:R-:W-:Y:S01]  /*23330*/  ULDC.64 UR6, c[0x0][0x208] ;  /* 0x0000820000067ab9 */ /* 0x000fe20000000a00 */
[----:B0-----:R-:W-:-:S06]  /*23340*/  ISETP.EQ.U32.AND P0, PT, R0, R2, PT ;  /* 0x000000020000720c */ /* 0x001fcc0003f02070 */
[----:B------:R-:W2:Y:S07]  /*23350*/  POPC R2, UR4 ;  /* 0x0000000400027d09 */ /* 0x000eae0008000000 */
[----:B--2---:R-:W2:Y:S04]  /*23360*/  @P0 ATOMG.E.ADD.STRONG.GPU PT, R2, desc[UR6][R4.64], R2 ;  /* 0x00000002040209a8 */ /* 0x004ea800081ee1c6 */
[----:B--2---:R0:W2:Y:S02]  /*23370*/  SHFL.IDX PT, R2, R2, R0, 0x1f ;  /* 0x00001f0002027589 */ /* 0x0040a400000e0000 */
[----:B0-----:R-:W0:Y:S02]  /*23380*/  S2R R0, SR_LTMASK ;  /* 0x0000000000007919 */ /* 0x001e240000003900 */
[----:B0-----:R-:W-:-:S06]  /*23390*/  LOP3.LUT R0, R0, UR4, RZ, 0xc0, !PT ;  /* 0x0000000400007c12 */ /* 0x001fcc000f8ec0ff */
[----:B------:R-:W2:Y:S02]  /*233a0*/  POPC R0, R0 ;  /* 0x0000000000007309 */ /* 0x000ea40000000000 */
[----:B--2---:R-:W-:Y:S01]  /*233b0*/  IADD3 R16, R2, UR36, R0 ;  /* 0x0000002402107c10 */ /* 0x004fe2000fffe000 */
[----:B------:R-:W-:Y:S06]  /*233c0*/  BRA `(.L_x_930) ;  /* 0x0000004c00947947 */ /* 0x000fec0003800000 */
.L_x_929:
[----:B------:R-:W2:Y:S01]  /*233d0*/  LDL R0, [R1+0x4] ;  /* 0x0000040001007983 */ /* 0x000ea20000100800 */
[----:B------:R-:W-:Y:S01]  /*233e0*/  BSSY B6, `(.L_x_931) ;  /* 0x0000014000067945 */ /* 0x000fe20003800000 */
[----:B--2---:R-:W-:-:S05]  /*233f0*/  VIADD R0, R0, 0x24400 ;  /* 0x0002440000007836 */ /* 0x004fca0000000000 */
[----:B------:R-:W-:-:S13]  /*23400*/  LOP3.LUT P0, RZ, R0, 0x3ff, RZ, 0xc0, !PT ;  /* 0x000003ff00ff7812 */ /* 0x000fda000780c0ff */
[----:B------:R-:W-:Y:S05]  /*23410*/  @!P0 BRA `(.L_x_932) ;  /* 0x0000000000408947 */ /* 0x000fea0003800000 */
        /* <DEDUP_REMOVED lines=16> */
.L_x_932:
[----:B------:R-:W-:Y:S05]  /*23520*/  BSYNC B6 ;  /* 0x0000000000067941 */ /* 0x000fea0003800000 */
.L_x_931:
        /* <DEDUP_REMOVED lines=20> */
[----:B-12---:R-:W-:Y:S05]  /*23670*/  CALL.ABS.NOINC R2 ;  /* 0x0000000002007343 */ /* 0x006fea0003c00000 */
.L_x_935:
        /* <DEDUP_REMOVED lines=16> */
.L_x_934:
[----:B------:R-:W-:Y:S05]  /*23780*/  BSYNC B6 ;  /* 0x0000000000067941 */ /* 0x000fea0003800000 */
.L_x_933:
[----:B------:R-:W2:Y:S01]  /*23790*/  LDL.LU R2, [R1] ;  /* 0x0000000001027983 */ /* 0x000ea20000300800 */
[----:B------:R-:W-:-:S03]  /*237a0*/  ULDC.64 UR4, c[0x0][0x9f8] ;  /* 0x00027e0000047ab9 */ /* 0x000fc60000000a00 */
[----:B------:R-:W3:Y:S04]  /*237b0*/  LDL.LU R4, [R1+0x28] ;  /* 0x0000280001047983 */ /* 0x000ee80000300800 */
[----:B------:R-:W4:Y:S01]  /*237c0*/  LDL R7, [R1+0xc] ;  /* 0x00000c0001077983 */ /* 0x000f220000100800 */
[----:B------:R-:W-:Y:S01]  /*237d0*/  ISETP.NE.U32.AND P0, PT, RZ, UR4, PT ;  /* 0x00000004ff007c0c */ /* 0x000fe2000bf05070 */
[----:B------:R-:W-:Y:S02]  /*237e0*/  ULDC.64 UR6, c[0x0][0x208] ;  /* 0x0000820000067ab9 */ /* 0x000fe40000000a00 */
[----:B------:R-:W5:Y:S01]  /*237f0*/  LDL R0, [R1+0x38] ;  /* 0x0000380001007983 */ /* 0x000f620000100800 */
[----:B------:R-:W-:-:S13]  /*23800*/  ISETP.NE.AND.EX P0, PT, RZ, UR5, PT, P0 ;  /* 0x00000005ff007c0c */ /* 0x000fda000bf05300 */
[----:B--2---:R-:W-:-:S04]  /*23810*/  @P0 IADD3 R2, P1, R2, UR4, RZ ;  /* 0x0000000402020c10 */ /* 0x004fc8000ff3e0ff */
[----:B---3--:R-:W-:Y:S01]  /*23820*/  @P0 IADD3.X R3, R4, UR5, RZ, P1, !PT ;  /* 0x0000000504030c10 */ /* 0x008fe20008ffe4ff */
[----:B------:R-:W-:-:S04]  /*23830*/  ULDC.64 UR4, c[0x0][0xa08] ;  /* 0x0002820000047ab9 */ /* 0x000fc80000000a00 */
[----:B----4-:R0:W2:Y:S01]  /*23840*/  @P0 LDG.E R7, desc[UR6][R2.64] ;  /* 0x0000000602070981 */ /* 0x0100a2000c1e1900 */
[----:B-----5:R-:W-:Y:S01]  /*23850*/  VIADD R9, R0, 0xffffffff ;  /* 0xffffffff00097836 */ /* 0x020fe20000000000 */
[----:B0-----:R-:W0:Y:S01]  /*23860*/  LDC.64 R2, c[0x0][0x418] ;  /* 0x00010600ff027b82 */ /* 0x001e220000000a00 */
[----:B--2---:R-:W-:Y:S01]  /*23870*/  SHF.R.S32.HI R8, RZ, 0x1f, R7 ;  /* 0x0000001fff087819 */ /* 0x004fe20000011407 */
[----:B------:R2:W-:Y:S04]  /*23880*/  @P0 STL [R1+0xc], R7 ;  /* 0x00000c0701000387 */ /* 0x0005e80000100800 */
[----:B------:R2:W-:Y:S04]  /*23890*/  STL [R1+0x3c], R9 ;  /* 0x00003c0901007387 */ /* 0x0005e80000100800 */
[----:B------:R2:W-:Y:S01]  /*238a0*/  STL [R1+0x28], R8 ;  /* 0x0000280801007387 */ /* 0x0005e20000100800 */
[----:B0-----:R-:W-:Y:S01]  /*238b0*/  LOP3.LUT P0, RZ, R2, UR4, RZ, 0xfc, !PT ;  /* 0x0000000402ff7c12 */ /* 0x001fe2000f80fcff */
[----:B------:R-:W-:-:S03]  /*238c0*/  UMOV UR4, 0xffffffff ;  /* 0xffffffff00047882 */ /* 0x000fc60000000000 */
[----:B------:R-:W-:-:S04]  /*238d0*/  LOP3.LUT P0, RZ, R3, UR5, RZ, 0xfc, P0 ;  /* 0x0000000503ff7c12 */ /* 0x000fc8000800fcff */
[----:B------:R-:W-:Y:S01]  /*238e0*/  SEL R0, R7, RZ, !P0 ;  /* 0x000000ff07007207 */ /* 0x000fe20004000000 */
[----:B--2---:R-:W-:Y:S08]  /*238f0*/  BRA.DIV UR4, `(.L_x_936) ;  /* 0x0000006204387947 */ /* 0x004ff0000b800000 */
[----:B------:R-:W0:Y:S02]  /*23900*/  S2R R4, SR_TID.X ;  /* 0x0000000000047919 */ /* 0x000e240000002100 */
[----:B0-----:R-:W-:-:S04]  /*23910*/  SHF.R.U32.HI R4, RZ, 0x5, R4 ;  /* 0x00000005ff047819 */ /* 0x001fc80000011604 */
[----:B------:R-:W-:-:S05]  /*23920*/  LOP3.LUT R4, R4, 0x3, RZ, 0xc0, !PT ;  /* 0x0000000304047812 */ /* 0x000fca00078ec0ff */
[----:B------:R0:W2:Y:S02]  /*23930*/  SHFL.IDX PT, R14, R4, RZ, 0x1f ;  /* 0x00001fff040e7589 */ /* 0x0000a400000e0000 */
.L_x_1078:
[----:B0-----:R-:W3:Y:S01]  /*23940*/  LDL.LU R4, [R1+0x20] ;  /* 0x0000200001047983 */ /* 0x001ee20000300800 */
[----:B------:R-:W-:Y:S02]  /*23950*/  PLOP3.LUT P1, PT, PT, PT, PT, 0x8, 0x0 ;  /* 0x000000000000781c */ /* 0x000fe40003f2e170 */
[----:B--2---:R-:W-:Y:S01]  /*23960*/  ISETP.NE.AND P0, PT, R14, RZ, PT ;  /* 0x000000ff0e00720c */ /* 0x004fe20003f05270 */
[----:B------:R0:W-:Y:S01]  /*23970*/  STL [R1], R0 ;  /* 0x0000000001007387 */ /* 0x0001e20000100800 */
[----:B---3--:R-:W-:-:S09]  /*23980*/  LOP3.LUT R4, R4, 0xfffffffe, RZ, 0xc0, !PT ;  /* 0xfffffffe04047812 */ /* 0x008fd200078ec0ff */
[----:B------:R-:W-:-:S05]  /*23990*/  @P1 LOP3.LUT R4, R4, 0x1, RZ, 0xfc, !PT ;  /* 0x0000000104041812 */ /* 0x000fca00078efcff */
[----:B------:R0:W-:Y:S01]  /*239a0*/  STL [R1+0x20], R4 ;  /* 0x0000200401007387 */ /* 0x0001e20000100800 */
[----:B------:R-:W-:Y:S05]  /*239b0*/  @P0 BRA `(.L_x_937) ;  /* 0x0000000400640947 */ /* 0x000fea0003800000 */
[----:B------:R-:W-:-:S03]  /*239c0*/  UMOV UR4, 0xffffffff ;  /* 0xffffffff00047882 */ /* 0x000fc60000000000 */
[----:B------:R-:W-:Y:S05]  /*239d0*/  BRA.DIV UR4, `(.L_x_938) ;  /* 0x0000006204347947 */ /* 0x000fea000b800000 */
[----:B------:R-:W-:-:S13]  /*239e0*/  ELECT P6, URZ, PT ;  /* 0x00000000003f782f */ /* 0x000fda00038c0000 */
.L_x_1081:
[----:B------:R-:W-:Y:S05]  /*239f0*/  @!P6 BRA `(.L_x_937) ;  /* 0x000000040054e947 */ /* 0x000fea0003800000 */
[----:B------:R2:W-:Y:S01]  /*23a00*/  STL [R1+0x14], R9 ;  /* 0x0000140901007387 */ /* 0x0005e20000100800 */
[----:B------:R-:W-:-:S04]  /*23a10*/  ISETP.NE.U32.AND P0, PT, R2, RZ, PT ;  /* 0x000000ff0200720c */ /* 0x000fc80003f05070 */
[----:B------:R-:W-:-:S13]  /*23a20*/  ISETP.NE.AND.EX P0, PT, R3, RZ, PT, P0 ;  /* 0x000000ff0300720c */ /* 0x000fda0003f05300 */
[----:B--2---:R-:W-:Y:S05]  /*23a30*/  @!P0 BRA `(.L_x_939) ;  /* 0x0000000000548947 */ /* 0x004fea0003800000 */
[----:B------:R-:W2:Y:S01]  /*23a40*/  LDC R6, c[0x0][0x43c] ;  /* 0x00010f00ff067b82 */ /* 0x000ea20000000800 */
[----:B0-----:R-:W-:Y:S01]  /*23a50*/  IMAD.MOV.U32 R0, RZ, RZ, R9 ;  /* 0x000000ffff007224 */ /* 0x001fe200078e0009 */
[----:B------:R-:W-:Y:S01]  /*23a60*/  ULDC.64 UR4, c[0x0][0x428] ;  /* 0x00010a0000047ab9 */ /* 0x000fe20000000a00 */
[----:B------:R-:W-:Y:S01]  /*23a70*/  ULDC.64 UR6, c[0x0][0x208] ;  /* 0x0000820000067ab9 */ /* 0x000fe20000000a00 */
[----:B--2---:R-:W-:-:S13]  /*23a80*/  ISETP.NE.AND P0, PT, R6, 0x1, PT ;  /* 0x000000010600780c */ /* 0x004fda0003f05270 */
[----:B------:R-:W0:Y:S02]  /*23a90*/  @P0 LDC.64 R4, c[0x0][0x440] ;  /* 0x00011000ff040b82 */ /* 0x000e240000000a00 */
[----:B0-----:R-:W-:-:S05]  /*23aa0*/  @P0 IMAD.HI.U32 R4, R9, R4, RZ ;  /* 0x0000000409040227 */ /* 0x001fca00078e00ff */
        /* <DEDUP_REMOVED lines=8> */
[----:B0-----:R-:W-:-:S04]  /*23b30*/  IMAD R6, R8, UR4, RZ ;  /* 0x0000000408067c24 */ /* 0x001fc8000f8e02ff */
[----:B------:R-:W-:-:S04]  /*23b40*/  IMAD R0, R7, UR5, R6 ;  /* 0x0000000507007c24 */ /* 0x000fc8000f8e0206 */
[----:B------:R-:W-:-:S05]  /*23b50*/  IMAD.IADD R0, R5, 0x1, R0 ;  /* 0x0000000105007824 */ /* 0x000fca00078e0200 */
[----:B------:R-:W-:-:S05]  /*23b60*/  LEA.HI.X R3, R4, R3, R0, 0x2, P0 ;  /* 0x0000000304037211 */ /* 0x000fca00000f1400 */
[----:B------:R-:W2:Y:S04]  /*23b70*/  LDG.E R0, desc[UR6][R2.64] ;  /* 0x0000000602007981 */ /* 0x000ea8000c1e1900 */
[----:B--2---:R2:W-:Y:S02]  /*23b80*/  STL [R1], R0 ;  /* 0x0000000001007387 */ /* 0x0045e40000100800 */
.L_x_939:
[----:B------:R-:W3:Y:S04]  /*23b90*/  LDL R7, [R1+0x4] ;  /* 0x0000040001077983 */ /* 0x000ee80000100800 */
[----:B0-2---:R-:W3:Y:S04]  /*23ba0*/  LDL R0, [R1+0x8] ;  /* 0x0000080001007983 */ /* 0x005ee80000100800 */
[----:B------:R-:W2:Y:S01]  /*23bb0*/  LDL R2, [R1+0x10] ;  /* 0x0000100001027983 */ /* 0x000ea20000100800 */
[----:B---3--:R-:W-:Y:S01]  /*23bc0*/  IMAD R0, R0, 0x8, R7 ;  /* 0x0000000800007824 */ /* 0x008fe200078e0207 */
[----:B--2---:R-:W-:-:S04]  /*23bd0*/  SHF.L.U32 R2, R2, 0x1f, RZ ;  /* 0x0000001f02027819 */ /* 0x004fc800000006ff */
[----:B------:R-:W0:Y:S02]  /*23be0*/  SYNCS.PHASECHK.TRANS64.TRYWAIT P0, [R0+URZ+0x38840], R2 ;  /* 0x03884002000075a7 */ /* 0x000e24000800017f */
[----:B0-----:R-:W-:Y:S05]  /*23bf0*/  @!P0 BRA `(.L_x_940) ;  /* 0x0000005c00cc8947 */ /* 0x001fea0003800000 */
.L_x_1082:
[----:B------:R-:W2:Y:S02]  /*23c00*/  S2R R3, SR_TID.X ;  /* 0x0000000000037919 */ /* 0x000ea40000002100 */
[----:B--2---:R-:W-:-:S04]  /*23c10*/  LOP3.LUT R3, R3, 0x7f, RZ, 0xc0, !PT ;  /* 0x0000007f03037812 */ /* 0x004fc800078ec0ff */
[----:B------:R-:W-:-:S13]  /*23c20*/  ISETP.NE.AND P0, PT, R3, RZ, PT ;  /* 0x000000ff0300720c */ /* 0x000fda0003f05270 */
[----:B------:R-:W-:Y:S05]  /*23c30*/  @P0 BRA `(.L_x_941) ;  /* 0x00000000001c0947 */ /* 0x000fea0003800000 */
[----:B------:R-:W2:Y:S01]  /*23c40*/  S2R R3, SR_TID.X ;  /* 0x0000000000037919 */ /* 0x000ea20000002100 */
[----:B0-----:R-:W-:-:S04]  /*23c50*/  IMAD.MOV.U32 R2, RZ, RZ, 0xa000 ;  /* 0x0000a000ff027424 */ /* 0x001fc800078e00ff */
[----:B------:R3:W-:Y:S01]  /*23c60*/  SYNCS.ARRIVE.TRANS64 RZ, [R0+URZ+0x38830], R2 ;  /* 0x0388300200ff79a7 */ /* 0x0007e2000800003f */
[----:B--2---:R-:W-:-:S04]  /*23c70*/  LOP3.LUT R3, R3, 0x1f, RZ, 0xc0, !PT ;  /* 0x0000001f03037812 */ /* 0x004fc800078ec0ff */
[----:B------:R-:W-:-:S13]  /*23c80*/  ISETP.NE.AND P0, PT, R3, RZ, PT ;  /* 0x000000ff0300720c */ /* 0x000fda0003f05270 */
[----:B---3--:R-:W-:Y:S05]  /*23c90*/  @!P0 BRA `(.L_x_941) ;  /* 0x0000000000048947 */ /* 0x008fea0003800000 */
[----:B------:R-:W-:Y:S01]  /*23ca0*/  BPT.TRAP 0x1 ;  /* 0x000000040000795c */ /* 0x000fe20000300000 */
.L_x_941:
[----:B0-----:R-:W2:Y:S04]  /*23cb0*/  LDL R2, [R1+0x18] ;  /* 0x0000180001027983 */ /* 0x001ea80000100800 */
[----:B------:R-:W3:Y:S04]  /*23cc0*/  LDL R6, [R1+0x4] ;  /* 0x0000040001067983 */ /* 0x000ee80000100800 */
[----:B------:R-:W3:Y:S04]  /*23cd0*/  LDL R5, [R1+0x8] ;  /* 0x0000080001057983 */ /* 0x000ee80000100800 */
[----:B------:R-:W4:Y:S04]  /*23ce0*/  LDL R4, [R1+0x14] ;  /* 0x0000140001047983 */ /* 0x000f280000100800 */
[----:B------:R-:W5:Y:S01]  /*23cf0*/  LDL R3, [R1] ;  /* 0x0000000001037983 */ /* 0x000f620000100800 */
[----:B------:R-:W-:-:S02]  /*23d00*/  R2UR UR9, R0 ;  /* 0x00000000000972ca */ /* 0x000fc400000e0000 */
[----:B--2---:R-:W-:Y:S02]  /*23d10*/  R2UR UR5, R2 ;  /* 0x00000000020572ca */ /* 0x004fe400000e0000 */
[----:B------:R-:W2:Y:S01]  /*23d20*/  LDL.LU R2, [R1+0x20] ;  /* 0x0000200001027983 */ /* 0x000ea20000300800 */
[----:B---3--:R-:W-:Y:S01]  /*23d30*/  IMAD R0, R5, 0xa000, R6 ;  /* 0x0000a00005007824 */ /* 0x008fe200078e0206 */
[----:B----4-:R-:W-:-:S04]  /*23d40*/  R2UR UR11, R4 ;  /* 0x00000000040b72ca */ /* 0x010fc800000e0000 */
[----:B------:R-:W-:Y:S01]  /*23d50*/  R2UR UR14, R0 ;  /* 0x00000000000e72ca */ /* 0x000fe200000e0000 */
[----:B------:R-:W-:Y:S01]  /*23d60*/  UIADD3 UR4, UP0, UR38, 0x370, URZ ;  /* 0x0000037026047890 */ /* 0x000fe2000ff1e03f */
[----:B------:R-:W-:Y:S02]  /*23d70*/  R2UR UR12, R18 ;  /* 0x00000000120c72ca */ /* 0x000fe400000e0000 */
[----:B-----5:R-:W-:Y:S01]  /*23d80*/  R2UR UR13, R3 ;  /* 0x00000000030d72ca */ /* 0x020fe200000e0000 */
[----:B------:R-:W-:Y:S01]  /*23d90*/  UIADD3 UR9, UR9, 0x38830, URZ ;  /* 0x0003883009097890 */ /* 0x000fe2000fffe03f */
[----:B------:R-:W-:-:S03]  /*23da0*/  PLOP3.LUT P0, PT, PT, PT, PT, 0x80, 0x0 ;  /* 0x000000000000781c */ /* 0x000fc60003f0f070 */
[----:B------:R-:W-:-:S04]  /*23db0*/  UIMAD UR11, UR11, 0x50, UR5 ;  /* 0x000000500b0b78a4 */ /* 0x000fc8000f8e0205 */
[----:B------:R-:W-:Y:S02]  /*23dc0*/  UIADD3 UR8, UR14, 0x24400, URZ ;  /* 0x000244000e087890 */ /* 0x000fe4000fffe03f */
[----:B------:R-:W-:Y:S02]  /*23dd0*/  UIADD3.X UR5, URZ, UR39, URZ, UP0, !UPT ;  /* 0x000000273f057290 */ /* 0x000fe400087fe43f */
[----:B------:R-:W-:Y:S02]  /*23de0*/  UIADD3 UR15, UR14, 0x26c00, URZ ;  /* 0x00026c000e0f7890 */ /* 0x000fe4000fffe03f */
[----:B------:R-:W-:Y:S01]  /*23df0*/  UIADD3 UR16, UR14, 0x29400, URZ ;  /* 0x000294000e107890 */ /* 0x000fe2000fffe03f */
[----:B------:R-:W-:Y:S01]  /*23e00*/  UMOV UR10, URZ ;  /* 0x0000003f000a7c82 */ /* 0x000fe20008000000 */
[----:B------:R-:W-:Y:S01]  /*23e10*/  UMOV UR6, 0x0 ;  /* 0x0000000000067882 */ /* 0x000fe20000000000 */
[----:B------:R-:W-:Y:S01]  /*23e20*/  UMOV UR7, 0x14f00000 ;  /* 0x14f0000000077882 */ /* 0x000fe20000000000 */
[----:B------:R-:W-:Y:S01]  /*23e30*/  UMOV UR17, 0x40 ;  /* 0x0000004000117882 */ /* 0x000fe20000000000 */
[----:B------:R-:W-:Y:S01]  /*23e40*/  UIADD3 UR14, UR14, 0x2bc00, URZ ;  /* 0x0002bc000e0e7890 */ /* 0x000fe2000fffe03f */
[----:B------:R0:W-:Y:S02]  /*23e50*/  UTMALDG.4D [UR8], [UR4], desc[UR6] ;  /* 0x00000608040075b4 */ /* 0x0001e40008019000 */
[----:B0-----:R-:W-:Y:S01]  /*23e60*/  UMOV UR8, UR15 ;  /* 0x0000000f00087c82 */ /* 0x001fe20008000000 */
[----:B------:R-:W-:Y:S01]  /*23e70*/  UMOV UR10, UR17 ;  /* 0x00000011000a7c82 */ /* 0x000fe20008000000 */
[----:B------:R-:W-:Y:S01]  /*23e80*/  UMOV UR15, 0x80 ;  /* 0x00000080000f7882 */ /* 0x000fe20000000000 */
[----:B------:R0:W-:Y:S02]  /*23e90*/  UTMALDG.4D [UR8], [UR4], desc[UR6] ;  /* 0x00000608040075b4 */ /* 0x0001e40008019000 */
[----:B0-----:R-:W-:Y:S01]  /*23ea0*/  UMOV UR8, UR16 ;  /* 0x0000001000087c82 */ /* 0x001fe20008000000 */
[----:B------:R-:W-:Y:S01]  /*23eb0*/  UMOV UR10, UR15 ;  /* 0x0000000f000a7c82 */ /* 0x000fe20008000000 */
[----:B------:R-:W-:Y:S01]  /*23ec0*/  UMOV UR15, 0xc0 ;  /* 0x000000c0000f7882 */ /* 0x000fe20000000000 */
[----:B------:R0:W-:Y:S02]  /*23ed0*/  UTMALDG.4D [UR8], [UR4], desc[UR6] ;  /* 0x00000608040075b4 */ /* 0x0001e40008019000 */
[----:B0-----:R-:W-:Y:S01]  /*23ee0*/  UMOV UR8, UR14 ;  /* 0x0000000e00087c82 */ /* 0x001fe20008000000 */
[----:B------:R-:W-:-:S02]  /*23ef0*/  UMOV UR10, UR15 ;  /* 0x0000000f000a7c82 */ /* 0x000fc40008000000 */
[----:B------:R3:W-:Y:S01]  /*23f00*/  UTMALDG.4D [UR8], [UR4], desc[UR6] ;  /* 0x00000608040075b4 */ /* 0x0007e20008019000 */
[----:B--2---:R-:W-:-:S04]  /*23f10*/  LOP3.LUT R2, R2, 0xfffffffe, RZ, 0xc0, !PT ;  /* 0xfffffffe02027812 */ /* 0x004fc800078ec0ff */
[----:B------:R-:W-:-:S05]  /*23f20*/  @P0 LOP3.LUT R2, R2, 0x1, RZ, 0xfc, !PT ;  /* 0x0000000102020812 */ /* 0x000fca00078efcff */
[----:B------:R3:W-:Y:S01]  /*23f30*/  STL [R1+0x20], R2 ;  /* 0x0000200201007387 */ /* 0x0007e20000100800 */
[----:B------:R-:W-:Y:S01]  /*23f40*/  NOP ;  /* 0x0000000000007918 */ /* 0x000fe20000000000 */
.L_x_937:
[----:B---3--:R-:W2:Y:S04]  /*23f50*/  LDL R2, [R1+0x4] ;  /* 0x0000040001027983 */ /* 0x008ea80000100800 */
[----:B------:R-:W3:Y:S04]  /*23f60*/  LDL.LU R3, [R1+0x40] ;  /* 0x0000400001037983 */ /* 0x000ee80000300800 */
[----:B------:R-:W4:Y:S04]  /*23f70*/  LDL.LU R5, [R1+0x30] ;  /* 0x0000300001057983 */ /* 0x000f280000300800 */
[----:B0-----:R-:W5:Y:S01]  /*23f80*/  LDL.LU R4, [R1+0x48] ;  /* 0x0000480001047983 */ /* 0x001f620000300800 */
[----:B------:R-:W-:Y:S05]  /*23f90*/  WARPSYNC.ALL ;  /* 0x0000000000007948 */ /* 0x000fea0003800000 */
[----:B------:R-:W-:Y:S01]  /*23fa0*/  ULDC.64 UR4, c[0x0][0x298] ;  /* 0x0000a60000047ab9 */ /* 0x000fe20000000a00 */
[----:B------:R-:W-:Y:S01]  /*23fb0*/  ULDC.64 UR6, c[0x0][0xa00] ;  /* 0x0002800000067ab9 */ /* 0x000fe20000000a00 */
[----:B------:R-:W-:Y:S01]  /*23fc0*/  BSSY B6, `(.L_x_942) ;  /* 0x0000024000067945 */ /* 0x000fe20003800000 */
[----:B------:R-:W-:Y:S01]  /*23fd0*/  BAR.SYNC.DEFER_BLOCKING 0x8, 0x180 ;  /* 0x0206000000007b1d */ /* 0x000fe20000010000 */
[----:B------:R-:W-:-:S04]  /*23fe0*/  ISETP.NE.U32.AND P0, PT, RZ, UR6, PT ;  /* 0x00000006ff007c0c */ /* 0x000fc8000bf05070 */
[----:B------:R-:W-:Y:S01]  /*23ff0*/  ISETP.NE.AND.EX P0, PT, RZ, UR7, PT, P0 ;  /* 0x00000007ff007c0c */ /* 0x000fe2000bf05300 */
[----:B--2---:R-:W-:Y:S01]  /*24000*/  VIADD R2, R2, 0x14400 ;  /* 0x0001440002027836 */ /* 0x004fe20000000000 */
[----:B---3--:R-:W-:-:S04]  /*24010*/  SHF.R.S32.HI R0, RZ, 0x1f, R3 ;  /* 0x0000001fff007819 */ /* 0x008fc80000011403 */
[----:B------:R-:W-:Y:S02]  /*24020*/  LOP3.LUT P1, RZ, R2, 0x3ff, RZ, 0xc0, !PT ;  /* 0x000003ff02ff7812 */ /* 0x000fe4000782c0ff */
[----:B----4-:R-:W-:Y:S01]  /*24030*/  SEL R5, R5, RZ, !P0 ;  /* 0x000000ff05057207 */ /* 0x010fe20004000000 */
[----:B------:R-:W-:Y:S01]  /*24040*/  IMAD R0, R0, UR4, RZ ;  /* 0x0000000400007c24 */ /* 0x000fe2000f8e02ff */
[----:B-----5:R-:W-:-:S03]  /*24050*/  SEL R4, R4, RZ, !P0 ;  /* 0x000000ff04047207 */ /* 0x020fc60004000000 */
[C---:B------:R-:W-:Y:S02]  /*24060*/  IMAD R0, R3.reuse, UR5, R0 ;  /* 0x0000000503007c24 */ /* 0x040fe4000f8e0200 */
[----:B------:R-:W-:-:S05]  /*24070*/  IMAD.WIDE.U32 R2, R3, UR4, RZ ;  /* 0x0000000403027c25 */ /* 0x000fca000f8e00ff */
[----:B------:R0:W-:Y:S04]  /*24080*/  STL.64 [R1+0x40], R2 ;  /* 0x0000400201007387 */ /* 0x0001e80000100a00 */
[----:B------:R2:W-:Y:S04]  /*24090*/  STL [R1+0x30], R5 ;  /* 0x0000300501007387 */ /* 0x0005e80000100800 */
[----:B------:R2:W-:Y:S01]  /*240a0*/  STL [R1+0x5c], R4 ;  /* 0x00005c0401007387 */ /* 0x0005e20000100800 */
[----:B0-----:R-:W-:Y:S01]  /*240b0*/  IMAD.IADD R2, R3, 0x1, R0 ;  /* 0x0000000103027824 */ /* 0x001fe200078e0200 */
[----:B------:R-:W-:-:S05]  /*240c0*/  SHF.R.S32.HI R0, RZ, 0x1f, R18 ;  /* 0x0000001fff007819 */ /* 0x000fca0000011412 */
[----:B------:R2:W-:Y:S04]  /*240d0*/  STL [R1+0x58], R0 ;  /* 0x0000580001007387 */ /* 0x0005e80000100800 */
[----:B------:R2:W-:Y:S01]  /*240e0*/  STL [R1+0x48], R2 ;  /* 0x0000480201007387 */ /* 0x0005e20000100800 */
[----:B------:R-:W-:Y:S05]  /*240f0*/  @!P1 BRA `(.L_x_943) ;  /* 0x0000000000409947 */ /* 0x000fea0003800000 */
[----:B--2---:R-:W-:Y:S01]  /*24100*/  MOV R2, 0x0 ;  /* 0x0000000000027802 */ /* 0x004fe20000000f00 */
[----:B------:R-:W-:Y:S01]  /*24110*/  ULDC.64 UR4, c[0x4][0xa8] ;  /* 0x01002a0000047ab9 */ /* 0x000fe20000000a00 */
[----:B------:R-:W-:Y:S01]  /*24120*/  ULDC.64 UR6, c[0x4][0xb0] ;  /* 0x01002c0000067ab9 */ /* 0x000fe20000000a00 */
[----:B------:R-:W-:Y:S01]  /*24130*/  ULDC.64 UR8, c[0x4][0x20] ;  /* 0x0100080000087ab9 */ /* 0x000fe20000000a00 */
[----:B------:R-:W-:Y:S01]  /*24140*/  IMAD.U32 R4, RZ, RZ, UR4 ;  /* 0x00000004ff047e24 */ /* 0x000fe2000f8e00ff */
[----:B------:R-:W-:Y:S01]  /*24150*/  MOV R5, UR5 ;  /* 0x0000000500057c02 */ /* 0x000fe20008000f00 */
[----:B------:R-:W0:Y:S01]  /*24160*/  LDC.64 R2, c[0x4][R2] ;  /* 0x0100000002027b82 */ /* 0x000e220000000a00 */
        /* <DEDUP_REMOVED lines=8> */
[----:B01----:R-:W-:Y:S05]  /*241f0*/  CALL.ABS.NOINC R2 ;  /* 0x0000000002007343 */ /* 0x003fea0003c00000 */
.L_x_943:
[----:B------:R-:W-:Y:S05]  /*24200*/  BSYNC B6 ;  /* 0x0000000000067941 */ /* 0x000fea0003800000 */
.L_x_942:
[----:B------:R-:W3:Y:S01]  /*24210*/  LDL.LU R6, [R1+0x48] ;  /* 0x0000480001067983 */ /* 0x000ee20000300800 */
[----:B------:R-:W-:Y:S01]  /*24220*/  ULDC.64 UR4, c[0x0][0x2d8] ;  /* 0x0000b60000047ab9 */ /* 0x000fe20000000a00 */
[----:B------:R-:W0:Y:S01]  /*24230*/  LDC R7, c[0x0][0x448] ;  /* 0x00011200ff077b82 */ /* 0x000e220000000800 */
[----:B------:R-:W-:Y:S01]  /*24240*/  IMAD.SHL.U32 R17, R17, 0x80, RZ ;  /* 0x0000008011117824 */ /* 0x000fe200078e00ff */
[----:B--2---:R-:W3:Y:S01]  /*24250*/  LDL.LU.64 R2, [R1+0x40] ;  /* 0x0000400001027983 */ /* 0x004ee20000300a00 */
[----:B------:R-:W-:-:S03]  /*24260*/  ULDC.64 UR6, c[0x0][0x280] ;  /* 0x0000a00000067ab9 */ /* 0x000fc60000000a00 */
[----:B------:R-:W2:Y:S04]  /*24270*/  LDL.LU R0, [R1+0x58] ;  /* 0x0000580001007983 */ /* 0x000ea80000300800 */
[----:B------:R-:W4:Y:S04]  /*24280*/  LDL.LU R5, [R1+0x5c] ;  /* 0x00005c0001057983 */ /* 0x000f280000300800 */
[----:B------:R-:W4:Y:S01]  /*24290*/  LDL.LU R4, [R1+0x30] ;  /* 0x0000300001047983 */ /* 0x000f220000300800 */
[----:B------:R-:W1:Y:S01]  /*242a0*/  S2R R8, SR_TID.X ;  /* 0x0000000000087919 */ /* 0x000e620000002100 */
[----:B------:R-:W1:Y:S01]  /*242b0*/  S2R R10, SR_TID.X ;  /* 0x00000000000a7919 */ /* 0x000e620000002100 */
[----:B0-----:R-:W-:Y:S01]  /*242c0*/  ISETP.NE.AND P0, PT, R7, 0x1, PT ;  /* 0x000000010700780c */ /* 0x001fe20003f05270 */
[----:B-1----:R-:W-:-:S02]  /*242d0*/  IMAD.SHL.U32 R8, R8, 0x8, RZ ;  /* 0x0000000808087824 */ /* 0x002fc400078e00ff */
[----:B------:R-:W-:-:S03]  /*242e0*/  IMAD.SHL.U32 R10, R10, 0x8, RZ ;  /* 0x000000080a0a7824 */ /* 0x000fc600078e00ff */
[----:B------:R-:W-:-:S04]  /*242f0*/  LOP3.LUT R8, R8, 0x38, RZ, 0xc0, !PT ;  /* 0x0000003808087812 */ /* 0x000fc800078ec0ff */
[C---:B------:R-:W-:Y:S02]  /*24300*/  LOP3.LUT R9, R8.reuse, 0x80, RZ, 0xfc, !PT ;  /* 0x0000008008097812 */ /* 0x040fe400078efcff */
[----:B------:R-:W-:Y:S02]  /*24310*/  LOP3.LUT R11, R8, 0x40, RZ, 0xfc, !PT ;  /* 0x00000040080b7812 */ /* 0x000fe400078efcff */
[----:B------:R-:W-:Y:S02]  /*24320*/  LOP3.LUT R10, R10, 0x38, RZ, 0xc0, !PT ;  /* 0x000000380a0a7812 */ /* 0x000fe400078ec0ff */
[----:B------:R-:W-:Y:S01]  /*24330*/  LOP3.LUT R8, R8, 0xc0, RZ, 0xfc, !PT ;  /* 0x000000c008087812 */ /* 0x000fe200078efcff */
[----:B---3--:R-:W-:Y:S02]  /*24340*/  IMAD.MOV.U32 R3, RZ, RZ, R6 ;  /* 0x000000ffff037224 */ /* 0x008fe400078e0006 */
[----:B------:R-:W0:Y:S01]  /*24350*/  @P0 LDC R6, c[0x0][0x450] ;  /* 0x00011400ff060b82 */ /* 0x000e220000000800 */
[----:B--2---:R-:W-:-:S02]  /*24360*/  IMAD R0, R0, UR4, RZ ;  /* 0x0000000400007c24 */ /* 0x004fc4000f8e02ff */
[----:B------:R-:W-:-:S04]  /*24370*/  IMAD.WIDE.U32 R2, R18, UR4, R2 ;  /* 0x0000000412027c25 */ /* 0x000fc8000f8e0002 */
[----:B------:R-:W-:Y:S01]  /*24380*/  IMAD R0, R18, UR5, R0 ;  /* 0x0000000512007c24 */ /* 0x000fe2000f8e0200 */
[----:B------:R-:W-:-:S03]  /*24390*/  ULDC.64 UR4, c[0x0][0x2e0] ;  /* 0x0000b80000047ab9 */ /* 0x000fc60000000a00 */
[----:B------:R-:W-:Y:S02]  /*243a0*/  IMAD.IADD R3, R3, 0x1, R0 ;  /* 0x0000000103037824 */ /* 0x000fe400078e0200 */
[----:B----4-:R-:W-:Y:S02]  /*243b0*/  IMAD R0, R5, UR4, RZ ;  /* 0x0000000405007c24 */ /* 0x010fe4000f8e02ff */
[----:B------:R-:W-:-:S04]  /*243c0*/  IMAD.WIDE.U32 R2, R4, UR4, R2 ;  /* 0x0000000404027c25 */ /* 0x000fc8000f8e0002 */
[----:B------:R-:W-:Y:S01]  /*243d0*/  IMAD R0, R4, UR5, R0 ;  /* 0x0000000504007c24 */ /* 0x000fe2000f8e0200 */
[----:B------:R-:W-:Y:S01]  /*243e0*/  ULDC.64 UR4, c[0x0][0x2d0] ;  /* 0x0000b40000047ab9 */ /* 0x000fe20000000a00 */
[----:B------:R-:W1:Y:S02]  /*243f0*/  S2R R4, SR_TID.X ;  /* 0x0000000000047919 */ /* 0x000e640000002100 */
[----:B------:R-:W-:Y:S01]  /*24400*/  IMAD.IADD R3, R3, 0x1, R0 ;  /* 0x0000000103037824 */ /* 0x000fe200078e0200 */
[----:B-1----:R-:W-:-:S04]  /*24410*/  LOP3.LUT R4, R4, 0x7f, RZ, 0xc0, !PT ;  /* 0x0000007f04047812 */ /* 0x002fc800078ec0ff */
[----:B------:R-:W-:Y:S02]  /*24420*/  SHF.R.U32.HI R5, RZ, 0x3, R4 ;  /* 0x00000003ff057819 */ /* 0x000fe40000011604 */
[----:B------:R-:W1:Y:S02]  /*24430*/  S2R R4, SR_TID.X ;  /* 0x0000000000047919 */ /* 0x000e640000002100 */
[----:B-1----:R-:W-:-:S05]  /*24440*/  IMAD.SHL.U32 R4, R4, 0x10, RZ ;  /* 0x0000001004047824 */ /* 0x002fca00078e00ff */
[----:B------:R-:W-:Y:S02]  /*24450*/  LOP3.LUT R4, R5, 0x70, R4, 0xf8, !PT ;  /* 0x0000007005047812 */ /* 0x000fe400078ef804 */
[----:B------:R-:W1:Y:S02]  /*24460*/  @P0 LDC R5, c[0x0][0x44c] ;  /* 0x00011300ff050b82 */ /* 0x000e640000000800 */
[----:B------:R-:W-:-:S05]  /*24470*/  LOP3.LUT R4, R4, R17, RZ, 0xfc, !PT ;  /* 0x0000001104047212 */ /* 0x000fca00078efcff */
[----:B------:R-:W-:Y:S02]  /*24480*/  IMAD.MOV.U32 R0, RZ, RZ, R4 ;  /* 0x000000ffff007224 */ /* 0x000fe400078e0004 */
[----:B-1----:R-:W-:-:S05]  /*24490*/  @P0 IMAD.HI.U32 R5, R4, R5, RZ ;  /* 0x0000000504050227 */ /* 0x002fca00078e00ff */
[----:B0-----:R-:W-:-:S05]  /*244a0*/  @P0 SHF.R.U32.HI R0, RZ, R6, R5 ;  /* 0x00000006ff000219 */ /* 0x001fca0000011605 */
        /* <DEDUP_REMOVED lines=23> */
[----:B------:R-:W2:Y:S01]  /*24620*/  LDL.LU R6, [R1+0x50] ;  /* 0x0000500001067983 */ /* 0x000ea20000300800 */
[----:B------:R-:W0:Y:S02]  /*24630*/  S2R R8, SR_TID.X ;  /* 0x0000000000087919 */ /* 0x000e240000002100 */
[----:B0-----:R-:W-:-:S04]  /*24640*/  LOP3.LUT R8, R8, 0x7f, RZ, 0xc0, !PT ;  /* 0x0000007f08087812 */ /* 0x001fc800078ec0ff */
[----:B------:R-:W-:-:S05]  /*24650*/  SHF.R.U32.HI R8, RZ, 0x3, R8 ;  /* 0x00000003ff087819 */ /* 0x000fca0000011608 */
[----:B------:R-:W-:Y:S01]  /*24660*/  IMAD.IADD R0, R8, 0x1, R17 ;  /* 0x0000000108007824 */ /* 0x000fe200078e0211 */
[----:B------:R-:W-:-:S03]  /*24670*/  ULDC.64 UR4, c[0x0][0x208] ;  /* 0x0000820000047ab9 */ /* 0x000fc60000000a00 */
[----:B------:R-:W-:Y:S02]  /*24680*/  VIADD R5, R0, 0x10 ;  /* 0x0000001000057836 */ /* 0x000fe40000000000 */
[----:B--2---:R-:W-:Y:S02]  /*24690*/  IMAD R2, R6, R7, RZ ;  /* 0x0000000706027224 */ /* 0x004fe400078e02ff */
[----:B------:R-:W0:Y:S04]  /*246a0*/  SHFL.IDX PT, R7, R4, RZ, 0x181f ;  /* 0x00181fff04077589 */ /* 0x000e2800000e0000 */
[----:B------:R-:W1:Y:S01]  /*246b0*/  SHFL.IDX PT, R6, R3, RZ, 0x181f ;  /* 0x00181fff03067589 */ /* 0x000e6200000e0000 */
[----:B------:R-:W-:-:S13]  /*246c0*/  ISETP.GE.AND P5, PT, R0, R2, PT ;  /* 0x000000020000720c */ /* 0x000fda0003fa6270 */
[----:B0-----:R-:W-:-:S05]  /*246d0*/  @!P5 LEA R7, P4, R10, R7, 0x1 ;  /* 0x000000070a07d211 */ /* 0x001fca00078808ff */
[----:B-1----:R-:W-:-:S05]  /*246e0*/  @!P5 IMAD.X R6, RZ, RZ, R6, P4 ;  /* 0x000000ffff06d224 */ /* 0x002fca00020e0606 */
[----:B------:R-:W-:-:S04]  /*246f0*/  @!P5 LOP3.LUT R7, R7, R6, RZ, 0x3c, !PT ;  /* 0x000000060707d212 */ /* 0x000fc800078e3cff */
[----:B------:R-:W-:-:S04]  /*24700*/  @!P5 LOP3.LUT R6, R7, R6, RZ, 0x3c, !PT ;  /* 0x000000060706d212 */ /* 0x000fc800078e3cff */
[----:B------:R-:W-:-:S05]  /*24710*/  @!P5 LOP3.LUT R7, R7, R6, RZ, 0x3c, !PT ;  /* 0x000000060707d212 */ /* 0x000fca00078e3cff */
[----:B------:R-:W-:Y:S01]  /*24720*/  @!PT LDS RZ, [RZ] ;  /* 0x00000000fffff984 */ /* 0x000fe20000000800 */
        /* <DEDUP_REMOVED lines=66> */
[----:B------:R-:W0:Y:S06]  /*24b50*/  SHFL.IDX PT, R8, R3, 0x6, 0x181f ;  /* 0x00d81f0003087f89 */ /* 0x000e2c00000e0000 */
        /* <DEDUP_REMOVED lines=8> */
[----:B------:R0:W-:Y:S04]  /*24be0*/  @!P5 LDGSTS.E.BYPASS.LTC128B.128 [R9+0x23400], desc[UR4][R6.64+0x180], !P3 ;  /* 0x234001800609dfae */ /* 0x0001e8000d901d44 */
[----:B------:R0:W2:Y:S02]  /*24bf0*/  SHFL.IDX PT, R3, R4, 0x7, 0x181f ;  /* 0x00f81f0004037f89 */ /* 0x0000a400000e0000 */
.L_x_1099:
        /* <DEDUP_REMOVED lines=14> */
.L_x_946:
[----:B------:R-:W-:Y:S05]  /*24ce0*/  BSYNC B0 ;  /* 0x0000000000007941 */ /* 0x000fea0003800000 */
.L_x_945:
[----:B0--3--:R-:W3:Y:S01]  /*24cf0*/  LDL R9, [R1+0x4] ;  /* 0x0000040001097983 */ /* 0x009ee20000100800 */
[----:B------:R-:W-:Y:S01]  /*24d00*/  PLOP3.LUT P0, PT, PT, PT, PT, 0x80, 0x0 ;  /* 0x000000000000781c */ /* 0x000fe20003f0f070 */
[----:B------:R-:W-:Y:S01]  /*24d10*/  NOP ;  /* 0x0000000000007918 */ /* 0x000fe20000000000 */
[----:B---3--:R-:W-:-:S11]  /*24d20*/  VIADD R10, R9, 0x38800 ;  /* 0x00038800090a7836 */ /* 0x008fd60000000000 */
.L_x_947:
[----:B------:R-:W3:Y:S01]  /*24d30*/  LDL R2, [R1+0x4] ;  /* 0x0000040001027983 */ /* 0x000ee20000100800 */
[----:B------:R-:W-:Y:S02]  /*24d40*/  PLOP3.LUT P1, PT, P1, P0, PT, 0xa2, 0x0 ;  /* 0x000000000000781c */ /* 0x000fe40000f21472 */
[----:B---3--:R-:W-:-:S08]  /*24d50*/  @P0 R2UR P1, UR4, R2 ;  /* 0x00000000020402ca */ /* 0x008fd00000020000 */
[----:B------:R-:W-:-:S05]  /*24d60*/  @P0 PLOP3.LUT P0, PT, P1, PT, PT, 0x80, 0x0 ;  /* 0x000000000000081c */ /* 0x000fca0000f0f070 */
[----:B------:R-:W-:Y:S01]  /*24d70*/  @!P1 SYNCS.ARRIVE.TRANS64.RED.A0T1 RZ, [UR4+0x38800], RZ ;  /* 0x038800ffffff99a7 */ /* 0x000fe20008200404 */
[----:B------:R-:W-:Y:S07]  /*24d80*/  @!P1 ARRIVES.LDGSTSBAR.64.TRANSCNT [UR4+0x38800] ;  /* 0x03880000ff0099b0 */ /* 0x000fee0008000a84 */
[----:B------:R-:W-:Y:S05]  /*24d90*/  @P0 BRA.U.ANY `(.L_x_947) ;  /* 0xfffffffd00e40947 */ /* 0x000fea000393ffff */
[----:B--2---:R-:W2:Y:S02]  /*24da0*/  LDL.LU R3, [R1+0x54] ;  /* 0x0000540001037983 */ /* 0x004ea40000300800 */
        /* <DEDUP_REMOVED lines=11> */
.L_x_1100:
[----:B------:R-:W-:Y:S05]  /*24e60*/  BSYNC B0 ;  /* 0x0000000000007941 */ /* 0x000fea0003800000 */
.L_x_948:
        /* <DEDUP_REMOVED lines=18> */
[----:B--2---:R-:W-:Y:S01]  /*24f90*/  LOP3.LUT P1, RZ, R4, 0x1, RZ, 0xc0, !PT ;  /* 0x0000000104ff7812 */ /* 0x004fe2000782c0ff */
[----:B---3--:R-:W-:-:S05]  /*24fa0*/  VIADD R7, R3, 0x1 ;  /* 0x0000000103077836 */ /* 0x008fca0000000000 */
[----:B------:R-:W-:-:S04]  /*24fb0*/  ISETP.NE.AND P0, PT, R7, 0x2, PT ;  /* 0x000000020700780c */ /* 0x000fc80003f05270 */
[----:B------:R-:W-:Y:S02]  /*24fc0*/  SEL R9, RZ, 0x1, P0 ;  /* 0x00000001ff097807 */ /* 0x000fe40000000000 */
[----:B------:R-:W-:Y:S02]  /*24fd0*/  SEL R7, R7, RZ, P0 ;  /* 0x000000ff07077207 */ /* 0x000fe40000000000 */
[----:B----4-:R-:W-:Y:S01]  /*24fe0*/  LOP3.LUT R9, R2, R9, RZ, 0x3c, !PT ;  /* 0x0000000902097212 */ /* 0x010fe200078e3cff */
[----:B------:R-:W-:Y:S06]  /*24ff0*/  @!P1 BRA `(.L_x_955) ;  /* 0x0000000c005c9947 */ /* 0x000fec0003800000 */
[----:B------:R0:W5:Y:S01]  /*25000*/  LDL R4, [R1] ;  /* 0x0000000001047983 */ /* 0x0001620000100800 */
[----:B------:R-:W-:Y:S02]  /*25010*/  ULDC.64 UR4, c[0x0][0x418] ;  /* 0x0001060000047ab9 */ /* 0x000fe40000000a00 */
[----:B------:R-:W-:-:S04]  /*25020*/  ISETP.NE.U32.AND P0, PT, RZ, UR4, PT ;  /* 0x00000004ff007c0c */ /* 0x000fc8000bf05070 */
[----:B------:R-:W-:-:S13]  /*25030*/  ISETP.NE.AND.EX P0, PT, RZ, UR5, PT, P0 ;  /* 0x00000005ff007c0c */ /* 0x000fda000bf05300 */
[----:B0-----:R-:W-:Y:S05]  /*25040*/  @!P0 BRA `(.L_x_956) ;  /* 0x0000000000508947 */ /* 0x001fea0003800000 */
[----:B------:R-:W2:Y:S01]  /*25050*/  LDL R11, [R1+0x28] ;  /* 0x00002800010b7983 */ /* 0x000ea20000100800 */
[----:B-1----:R-:W0:Y:S01]  /*25060*/  LDC R5, c[0x0][0x43c] ;  /* 0x00010f00ff057b82 */ /* 0x002e220000000800 */
[----:B------:R-:W-:Y:S02]  /*25070*/  ULDC.64 UR6, c[0x0][0x428] ;  /* 0x00010a0000067ab9 */ /* 0x000fe40000000a00 */
[----:B------:R-:W3:Y:S01]  /*25080*/  LDL R6, [R1+0xc] ;  /* 0x00000c0001067983 */ /* 0x000ee20000100800 */
[----:B------:R-:W-:Y:S01]  /*25090*/  ULDC.64 UR8, c[0x0][0x208] ;  /* 0x0000820000087ab9 */ /* 0x000fe20000000a00 */
[----:B0-----:R-:W-:-:S13]  /*250a0*/  ISETP.NE.AND P0, PT, R5, 0x1, PT ;  /* 0x000000010500780c */ /* 0x001fda0003f05270 */
[----:B------:R-:W0:Y:S02]  /*250b0*/  @P0 LDC.64 R2, c[0x0][0x440] ;  /* 0x00011000ff020b82 */ /* 0x000e240000000a00 */
[----:B0----5:R-:W-:-:S04]  /*250c0*/  @P0 IMAD.HI.U32 R4, R0, R2, RZ ;  /* 0x0000000200040227 */ /* 0x021fc800078e00ff */
        /* <DEDUP_REMOVED lines=10> */
[----:B------:R-:W-:-:S05]  /*25170*/  LEA.HI.X R5, R2, UR5, R3, 0x2, P0 ;  /* 0x0000000502057c11 */ /* 0x000fca00080f1403 */
[----:B------:R0:W5:Y:S04]  /*25180*/  LDG.E R4, desc[UR8][R4.64] ;  /* 0x0000000804047981 */ /* 0x000168000c1e1900 */
.L_x_956:
[----:B------:R-:W2:Y:S01]  /*25190*/  LDL R2, [R1+0x4] ;  /* 0x0000040001027983 */ /* 0x000ea20000100800 */
[----:B------:R-:W-:Y:S01]  /*251a0*/  BSSY B3, `(.L_x_957) ;  /* 0x0000005000037945 */ /* 0x000fe20003800000 */
[----:B--2---:R-:W-:Y:S01]  /*251b0*/  IMAD R3, R7, 0x8, R2 ;  /* 0x0000000807037824 */ /* 0x004fe200078e0202 */
[----:B------:R-:W-:-:S04]  /*251c0*/  SHF.L.U32 R2, R9, 0x1f, RZ ;  /* 0x0000001f09027819 */ /* 0x000fc800000006ff */
[----:B------:R-:W2:Y:S02]  /*251d0*/  SYNCS.PHASECHK.TRANS64.TRYWAIT P0, [R3+URZ+0x38840], R2 ;  /* 0x03884002030075a7 */ /* 0x000ea4000800017f */
[----:B--2---:R-:W-:Y:S05]  /*251e0*/  @!P0 BRA `(.L_x_958) ;  /* 0x0000005400888947 */ /* 0x004fea0003800000 */
.L_x_1101:
[----:B------:R-:W-:Y:S05]  /*251f0*/  BSYNC B3 ;  /* 0x0000000000037941 */ /* 0x000fea0003800000 */
.L_x_957:
        /* <DEDUP_REMOVED lines=12> */
.L_x_960:
[----:B------:R-:W-:Y:S05]  /*252c0*/  BSYNC B3 ;  /* 0x0000000000037941 */ /* 0x000fea0003800000 */
.L_x_959:
        /* <DEDUP_REMOVED lines=13> */
.L_x_961:
        /* <DEDUP_REMOVED lines=16> */
.L_x_962:
        /* <DEDUP_REMOVED lines=16> */
.L_x_963:
        /* <DEDUP_REMOVED lines=16> */
.L_x_964:
        /* <DEDUP_REMOVED lines=17> */
.L_x_1102:
[----:B------:R-:W-:Y:S05]  /*257b0*/  BSYNC B3 ;  /* 0x0000000000037941 */ /* 0x000fea0003800000 */
.L_x_965:
        /* <DEDUP_REMOVED lines=14> */
.L_x_968:
[----:B------:R-:W-:Y:S05]  /*258a0*/  BSYNC B3 ;  /* 0x0000000000037941 */ /* 0x000fea0003800000 */
.L_x_967:
        /* <DEDUP_REMOVED lines=10> */
[----:B---3--:R-:W-:Y:S02]  /*25950*/  IMAD R5, R5, 0x50, R6 ;  /* 0x0000005005057824 */ /* 0x008fe400078e0206 */
[C-C-:B--2---:R-:W-:Y:S02]  /*25960*/  IMAD R3, R2.reuse, 0x8, R11.reuse ;  /* 0x0000000802037824 */ /* 0x144fe400078e020b */
[----:B------:R-:W-:Y:S02]  /*25970*/  IMAD R2, R2, 0xa000, R11 ;  /* 0x0000a00002027824 */ /* 0x000fe400078e020b */
[----:B------:R-:W-:Y:S02]  /*25980*/  VIADD R3, R3, 0x38850 ;  /* 0x0003885003037836 */ /* 0x000fe40000000000 */
[----:B------:R-:W-:-:S07]  /*25990*/  VIADD R6, R2, 0x400 ;  /* 0x0000040002067836 */ /* 0x000fce0000000000 */
.L_x_969:
        /* <DEDUP_REMOVED lines=16> */
.L_x_970:
        /* <DEDUP_REMOVED lines=16> */
.L_x_971:
        /* <DEDUP_REMOVED lines=16> */
.L_x_972:
        /* <DEDUP_REMOVED lines=13> */
.L_x_955:
[----:B------:R-:W-:Y:S05]  /*25d70*/  BSYNC B1 ;  /* 0x0000000000017941 */ /* 0x000fea0003800000 */
.L_x_954:
[----:B0-----:R-:W2:Y:S04]  /*25d80*/  LDL.LU R0, [R1+0x38] ;  /* 0x0000380001007983 */ /* 0x001ea80000300800 */
[----:B------:R0:W-:Y:S04]  /*25d90*/  STL [R1+0x8], R7 ;  /* 0x0000080701007387 */ /* 0x0001e80000100800 */
[----:B------:R0:W-:Y:S02]  /*25da0*/  STL [R1+0x10], R9 ;  /* 0x0000100901007387 */ /* 0x0001e40000100800 */
[----:B0-2---:R-:W-:-:S07]  /*25db0*/  VIADD R0, R0, 0xfffffffd ;  /* 0xfffffffd00007836 */ /* 0x005fce0000000000 */
.L_x_953:
[----:B------:R-:W-:Y:S05]  /*25dc0*/  BSYNC B2 ;  /* 0x0000000000027941 */ /* 0x000fea0003800000 */
.L_x_952:
[----:B------:R-:W2:Y:S01]  /*25dd0*/  LDL.LU R2, [R1+0x3c] ;  /* 0x00003c0001027983 */ /* 0x000ea20000300800 */
[----:B------:R-:W-:-:S05]  /*25de0*/  IMAD.MOV R8, RZ, RZ, -R8 ;  /* 0x000000ffff087224 */ /* 0x000fca00078e0a08 */
[----:B--2---:R-:W-:-:S13]  /*25df0*/  ISETP.NE.AND P0, PT, R2, R8, PT ;  /* 0x000000080200720c */ /* 0x004fda0003f05270 */
[----:B------:R-:W-:Y:S05]  /*25e00*/  @!P0 BRA `(.L_x_951) ;  /* 0x0000001c00088947 */ /* 0x000fea0003800000 */
[----:B------:R0:W5:Y:S02]  /*25e10*/  LDL R7, [R1] ;  /* 0x0000000001077983 */ /* 0x0001640000100800 */
.L_x_1011:
[----:B--2---:R-:W2:Y:S04]  /*25e20*/  LDL R4, [R1+0x20] ;  /* 0x0000200001047983 */ /* 0x004ea80000100800 */
[----:B---3--:R-:W3:Y:S04]  /*25e30*/  LDL R3, [R1+0x8] ;  /* 0x0000080001037983 */ /* 0x008ee80000100800 */
[----:B------:R-:W4:Y:S01]  /*25e40*/  LDL R2, [R1+0x10] ;  /* 0x0000100001027983 */ /* 0x000f220000100800 */
[----:B------:R-:W-:Y:S05]  /*25e50*/  YIELD ;  /* 0x0000000000007946 */ /* 0x000fea0003800000 */
[----:B------:R-:W-:Y:S01]  /*25e60*/  BSSY B1, `(.L_x_973) ;  /* 0x00000db000017945 */ /* 0x000fe20003800000 */
[----:B--2---:R-:W-:Y:S01]  /*25e70*/  LOP3.LUT P1, RZ, R4, 0x1, RZ, 0xc0, !PT ;  /* 0x0000000104ff7812 */ /* 0x004fe2000782c0ff */
        /* <DEDUP_REMOVED lines=29> */
[----:B------:R-:W-:-:S06]  /*26050*/  LEA.HI.X R7, R2, UR5, R3, 0x2, P0 ;  /* 0x0000000502077c11 */ /* 0x000fcc00080f1403 */
[----:B------:R1:W5:Y:S03]  /*26060*/  LDG.E R7, desc[UR8][R6.64] ;  /* 0x0000000806077981 */ /* 0x000366000c1e1900 */
.L_x_975:
[----:B------:R-:W2:Y:S01]  /*26070*/  LDL R2, [R1+0x4] ;  /* 0x0000040001027983 */ /* 0x000ea20000100800 */
[----:B------:R-:W-:Y:S01]  /*26080*/  BSSY B2, `(.L_x_976) ;  /* 0x0000005000027945 */ /* 0x000fe20003800000 */
[----:B--2---:R-:W-:Y:S01]  /*26090*/  IMAD R3, R4, 0x8, R2 ;  /* 0x0000000804037824 */ /* 0x004fe200078e0202 */
[----:B------:R-:W-:-:S04]  /*260a0*/  SHF.L.U32 R2, R5, 0x1f, RZ ;  /* 0x0000001f05027819 */ /* 0x000fc800000006ff */
[----:B------:R-:W2:Y:S02]  /*260b0*/  SYNCS.PHASECHK.TRANS64.TRYWAIT P0, [R3+URZ+0x38840], R2 ;  /* 0x03884002030075a7 */ /* 0x000ea4000800017f */
[----:B--2---:R-:W-:Y:S05]  /*260c0*/  @!P0 BRA `(.L_x_977) ;  /* 0x0000004400f88947 */ /* 0x004fea0003800000 */
.L_x_1103:
[----:B------:R-:W-:Y:S05]  /*260d0*/  BSYNC B2 ;  /* 0x0000000000027941 */ /* 0x000fea0003800000 */
.L_x_976:
        /* <DEDUP_REMOVED lines=12> */
.L_x_979:
[----:B------:R-:W-:Y:S05]  /*261a0*/  BSYNC B2 ;  /* 0x0000000000027941 */ /* 0x000fea0003800000 */
.L_x_978:
        /* <DEDUP_REMOVED lines=13> */
.L_x_980:
        /* <DEDUP_REMOVED lines=16> */
.L_x_981:
        /* <DEDUP_REMOVED lines=16> */
.L_x_982:
        /* <DEDUP_REMOVED lines=16> */
.L_x_983:
        /* <DEDUP_REMOVED lines=17> */
.L_x_1104:
[----:B------:R-:W-:Y:S05]  /*26690*/  BSYNC B2 ;  /* 0x0000000000027941 */ /* 0x000fea0003800000 */
.L_x_984:
        /* <DEDUP_REMOVED lines=11> */
.L_x_987:
[----:B------:R-:W-:Y:S05]  /*26750*/  BSYNC B2 ;  /* 0x0000000000027941 */ /* 0x000fea0003800000 */
.L_x_986:
        /* <DEDUP_REMOVED lines=14> */
.L_x_988:
        /* <DEDUP_REMOVED lines=16> */
.L_x_989:
        /* <DEDUP_REMOVED lines=16> */
.L_x_990:
        /* <DEDUP_REMOVED lines=16> */
.L_x_991:
        /* <DEDUP_REMOVED lines=13> */
.L_x_974:
[----:B------:R-:W-:Y:S05]  /*26c10*/  BSYNC B1 ;  /* 0x0000000000017941 */ /* 0x000fea0003800000 */
.L_x_973:
[----:B------:R-:W2:Y:S01]  /*26c20*/  LDL R2, [R1+0x20] ;  /* 0x0000200001027983 */ /* 0x000ea20000100800 */
[----:B------:R-:W-:Y:S01]  /*26c30*/  VIADD R3, R4, 0x1 ;  /* 0x0000000104037836 */ /* 0x000fe20000000000 */
[----:B------:R-:W-:Y:S04]  /*26c40*/  BSSY B1, `(.L_x_992) ;  /* 0x00000db000017945 */ /* 0x000fe80003800000 */
[----:B------:R-:W-:-:S04]  /*26c50*/  ISETP.NE.AND P0, PT, R3, 0x2, PT ;  /* 0x000000020300780c */ /* 0x000fc80003f05270 */
[----:B------:R-:W-:Y:S02]  /*26c60*/  SEL R12, R3, RZ, P0 ;  /* 0x000000ff030c7207 */ /* 0x000fe40000000000 */
[----:B--2---:R-:W-:Y:S02]  /*26c70*/  LOP3.LUT P1, RZ, R2, 0x1, RZ, 0xc0, !PT ;  /* 0x0000000102ff7812 */ /* 0x004fe4000782c0ff */
[----:B------:R-:W-:-:S04]  /*26c80*/  SEL R2, RZ, 0x1, P0 ;  /* 0x00000001ff027807 */ /* 0x000fc80000000000 */
[----:B------:R-:W-:-:S05]  /*26c90*/  LOP3.LUT R11, R5, R2, RZ, 0x3c, !PT ;  /* 0x00000002050b7212 */ /* 0x000fca00078e3cff */
[----:B------:R2:W-:Y:S04]  /*26ca0*/  STL [R1+0x10], R11 ;  /* 0x0000100b01007387 */ /* 0x0005e80000100800 */
[----:B------:R2:W-:Y:S01]  /*26cb0*/  STL [R1+0x8], R12 ;  /* 0x0000080c01007387 */ /* 0x0005e20000100800 */
[----:B------:R-:W-:Y:S05]  /*26cc0*/  @!P1 BRA `(.L_x_993) ;  /* 0x0000000c00489947 */ /* 0x000fea0003800000 */
[----:B------:R-:W-:Y:S01]  /*26cd0*/  ULDC.64 UR4, c[0x0][0x418] ;  /* 0x0001060000047ab9 */ /* 0x000fe20000000a00 */
[----:B------:R-:W-:Y:S01]  /*26ce0*/  VIADD R6, R0, 0xffffffff ;  /* 0xffffffff00067836 */ /* 0x000fe20000000000 */
[----:B------:R-:W-:-:S04]  /*26cf0*/  ISETP.NE.U32.AND P0, PT, RZ, UR4, PT ;  /* 0x00000004ff007c0c */ /* 0x000fc8000bf05070 */
[----:B------:R-:W-:-:S13]  /*26d00*/  ISETP.NE.AND.EX P0, PT, RZ, UR5, PT, P0 ;  /* 0x00000005ff007c0c */ /* 0x000fda000bf05300 */
[----:B------:R-:W-:Y:S05]  /*26d10*/  @!P0 BRA `(.L_x_994) ;  /* 0x0000000000508947 */ /* 0x000fea0003800000 */
[----:B------:R-:W3:Y:S01]  /*26d20*/  LDL R13, [R1+0x28] ;  /* 0x00002800010d7983 */ /* 0x000ee20000100800 */
[----:B-1----:R-:W1:Y:S01]  /*26d30*/  LDC R8, c[0x0][0x43c] ;  /* 0x00010f00ff087b82 */ /* 0x002e620000000800 */
[----:B------:R-:W-:Y:S02]  /*26d40*/  ULDC.64 UR6, c[0x0][0x428] ;  /* 0x00010a0000067ab9 */ /* 0x000fe40000000a00 */
[----:B------:R-:W4:Y:S01]  /*26d50*/  LDL R9, [R1+0xc] ;  /* 0x00000c0001097983 */ /* 0x000f220000100800 */
[----:B------:R-:W-:Y:S01]  /*26d60*/  ULDC.64 UR8, c[0x0][0x208] ;  /* 0x0000820000087ab9 */ /* 0x000fe20000000a00 */
[----:B-1----:R-:W-:-:S13]  /*26d70*/  ISETP.NE.AND P0, PT, R8, 0x1, PT ;  /* 0x000000010800780c */ /* 0x002fda0003f05270 */
[----:B------:R-:W1:Y:S02]  /*26d80*/  @P0 LDC.64 R2, c[0x0][0x440] ;  /* 0x00011000ff020b82 */ /* 0x000e640000000a00 */
[----:B-1---5:R-:W-:-:S04]  /*26d90*/  @P0 IMAD.HI.U32 R7, R6, R2, RZ ;  /* 0x0000000206070227 */ /* 0x022fc800078e00ff */
[----:B------:R-:W-:Y:S01]  /*26da0*/  IMAD.MOV.U32 R2, RZ, RZ, R6 ;  /* 0x000000ffff027224 */ /* 0x000fe200078e0006 */
        /* <DEDUP_REMOVED lines=11> */
.L_x_994:
[----:B------:R-:W4:Y:S01]  /*26e60*/  LDL R2, [R1+0x4] ;  /* 0x0000040001027983 */ /* 0x000f220000100800 */
[----:B------:R-:W-:Y:S01]  /*26e70*/  SHF.L.U32 R3, R11, 0x1f, RZ ;  /* 0x0000001f0b037819 */ /* 0x000fe200000006ff */
[----:B------:R-:W-:Y:S01]  /*26e80*/  BSSY B2, `(.L_x_995) ;  /* 0x0000004000027945 */ /* 0x000fe20003800000 */
[----:B----4-:R-:W-:-:S04]  /*26e90*/  IMAD R2, R12, 0x8, R2 ;  /* 0x000000080c027824 */ /* 0x010fc800078e0202 */
[----:B------:R-:W4:Y:S02]  /*26ea0*/  SYNCS.PHASECHK.TRANS64.TRYWAIT P0, [R2+URZ+0x38840], R3 ;  /* 0x03884003020075a7 */ /* 0x000f24000800017f */
[----:B----4-:R-:W-:Y:S05]  /*26eb0*/  @!P0 BRA `(.L_x_996) ;  /* 0x0000003800a48947 */ /* 0x010fea0003800000 */
.L_x_1105:
[----:B------:R-:W-:Y:S05]  /*26ec0*/  BSYNC B2 ;  /* 0x0000000000027941 */ /* 0x000fea0003800000 */
.L_x_995:
[----:B-1-3--:R-:W1:Y:S01]  /*26ed0*/  S2R R8, SR_TID.X ;  /* 0x0000000000087919 */ /* 0x00ae620000002100 */
[----:B------:R-:W-:Y:S01]  /*26ee0*/  BSSY B2, `(.L_x_997) ;  /* 0x000000b000027945 */ /* 0x000fe20003800000 */
[----:B-1----:R-:W-:-:S04]  /*26ef0*/  LOP3.LUT R8, R8, 0x7f, RZ, 0xc0, !PT ;  /* 0x0000007f08087812 */ /* 0x002fc800078ec0ff */
[----:B------:R-:W-:-:S13]  /*26f00*/  ISETP.NE.AND P1, PT, R8, RZ, PT ;  /* 0x000000ff0800720c */ /* 0x000fda0003f25270 */
[----:B------:R-:W-:Y:S05]  /*26f10*/  @P1 BRA `(.L_x_998) ;  /* 0x00000000001c1947 */ /* 0x000fea0003800000 */
[----:B------:R-:W1:Y:S01]  /*26f20*/  S2R R8, SR_TID.X ;  /* 0x0000000000087919 */ /* 0x000e620000002100 */
[----:B----4-:R-:W-:-:S04]  /*26f30*/  IMAD.MOV.U32 R3, RZ, RZ, 0xa000 ;  /* 0x0000a000ff037424 */ /* 0x010fc800078e00ff */
[----:B------:R3:W-:Y:S01]  /*26f40*/  SYNCS.ARRIVE.TRANS64 RZ, [R2+URZ+0x38830], R3 ;  /* 0x0388300302ff79a7 */ /* 0x0007e2000800003f */
[----:B-1----:R-:W-:-:S04]  /*26f50*/  LOP3.LUT R8, R8, 0x1f, RZ, 0xc0, !PT ;  /* 0x0000001f08087812 */ /* 0x002fc800078ec0ff */
[----:B------:R-:W-:-:S13]  /*26f60*/  ISETP.NE.AND P0, PT, R8, RZ, PT ;  /* 0x000000ff0800720c */ /* 0x000fda0003f05270 */
[----:B---3--:R-:W-:Y:S05]  /*26f70*/  @!P0 BRA `(.L_x_998) ;  /* 0x0000000000048947 */ /* 0x008fea0003800000 */
[----:B------:R-:W-:Y:S01]  /*26f80*/  BPT.TRAP 0x1 ;  /* 0x000000040000795c */ /* 0x000fe20000300000 */
.L_x_998:
[----:B------:R-:W-:Y:S05]  /*26f90*/  BSYNC B2 ;  /* 0x0000000000027941 */ /* 0x000fea0003800000 */
.L_x_997:
[----:B------:R-:W3:Y:S04]  /*26fa0*/  LDL R8, [R1+0x8] ;  /* 0x0000080001087983 */ /* 0x000ee80000100800 */
[----:B------:R-:W3:Y:S04]  /*26fb0*/  LDL R9, [R1+0x4] ;  /* 0x0000040001097983 */ /* 0x000ee80000100800 */
[----:B----4-:R-:W4:Y:S01]  /*26fc0*/  LDL R2, [R1+0x18] ;  /* 0x0000180001027983 */ /* 0x010f220000100800 */
[----:B--2---:R-:W-:-:S05]  /*26fd0*/  IMAD.MOV.U32 R11, RZ, RZ, RZ ;  /* 0x000000ffff0b7224 */ /* 0x004fca00078e00ff */
[----:B------:R-:W-:Y:S01]  /*26fe0*/  R2UR UR10, R11 ;  /* 0x000000000b0a72ca */ /* 0x000fe200000e0000 */
[----:B------:R-:W-:Y:S01]  /*26ff0*/  UIADD3 UR4, UP0, UR38, 0x370, URZ ;  /* 0x0000037026047890 */ /* 0x000fe2000ff1e03f */
[----:B------:R-:W-:Y:S01]  /*27000*/  PLOP3.LUT P0, PT, PT, PT, PT, 0x80, 0x0 ;  /* 0x000000000000781c */ /* 0x000fe20003f0f070 */
[----:B------:R-:W-:Y:S01]  /*27010*/  UMOV UR6, 0x0 ;  /* 0x0000000000067882 */ /* 0x000fe20000000000 */
[----:B------:R-:W-:Y:S01]  /*27020*/  UMOV UR7, 0x14f00000 ;  /* 0x14f0000000077882 */ /* 0x000fe20000000000 */
[----:B------:R-:W-:Y:S01]  /*27030*/  UIADD3.X UR5, URZ, UR39, URZ, UP0, !UPT ;  /* 0x000000273f057290 */ /* 0x000fe200087fe43f */
[C---:B---3--:R-:W-:Y:S02]  /*27040*/  IMAD R3, R8.reuse, 0x8, R10 ;  /* 0x0000000808037824 */ /* 0x048fe400078e020a */
[----:B------:R-:W-:Y:S02]  /*27050*/  IMAD R8, R8, 0xa000, R9 ;  /* 0x0000a00008087824 */ /* 0x000fe400078e0209 */
[----:B------:R-:W-:-:S02]  /*27060*/  VIADD R3, R3, 0x30 ;  /* 0x0000003003037836 */ /* 0x000fc40000000000 */
[----:B----4-:R-:W-:Y:S02]  /*27070*/  IMAD R2, R6, 0x50, R2 ;  /* 0x0000005006027824 */ /* 0x010fe400078e0202 */
[----:B------:R-:W-:-:S07]  /*27080*/  VIADD R9, R8, 0x24400 ;  /* 0x0002440008097836 */ /* 0x000fce0000000000 */
.L_x_999:
        /* <DEDUP_REMOVED lines=16> */
.L_x_1000:
        /* <DEDUP_REMOVED lines=16> */
.L_x_1001:
        /* <DEDUP_REMOVED lines=16> */
.L_x_1002:
        /* <DEDUP_REMOVED lines=15> */
.L_x_1106:
[----:B------:R-:W-:Y:S05]  /*27480*/  BSYNC B2 ;  /* 0x0000000000027941 */ /* 0x000fea0003800000 */
.L_x_1003:
[----:B------:R-:W-:Y:S01]  /*27490*/  BSSY B2, `(.L_x_1005) ;  /* 0x000000b000027945 */ /* 0x000fe20003800000 */
[----:B------:R-:W-:Y:S01]  /*274a0*/  IMAD.MOV.U32 R8, RZ, RZ, 0x0 ;  /* 0x00000000ff087424 */ /* 0x000fe200078e00ff */
[----:B------:R-:W-:Y:S02]  /*274b0*/  MOV R9, 0x14f00000 ;  /* 0x14f0000000097802 */ /* 0x000fe40000000f00 */
        /* <DEDUP_REMOVED lines=8> */
.L_x_1006:
[----:B------:R-:W-:Y:S05]  /*27540*/  BSYNC B2 ;  /* 0x0000000000027941 */ /* 0x000fea0003800000 */
.L_x_1005:
        /* <DEDUP_REMOVED lines=13> */
.L_x_1007:
        /* <DEDUP_REMOVED lines=16> */
.L_x_1008:
        /* <DEDUP_REMOVED lines=16> */
.L_x_1009:
        /* <DEDUP_REMOVED lines=16> */
.L_x_1010:
        /* <DEDUP_REMOVED lines=13> */
.L_x_993:
[----:B------:R-:W-:Y:S05]  /*279f0*/  BSYNC B1 ;  /* 0x0000000000017941 */ /* 0x000fea0003800000 */
.L_x_992:
[C---:B------:R-:W-:Y:S01]  /*27a00*/  ISETP.GT.AND P0, PT, R0.reuse, 0x1, PT ;  /* 0x000000010000780c */ /* 0x040fe20003f04270 */
[----:B------:R-:W-:-:S12]  /*27a10*/  VIADD R0, R0, 0xfffffffe ;  /* 0xfffffffe00007836 */ /* 0x000fd80000000000 */
[----:B------:R-:W-:Y:S05]  /*27a20*/  @P0 BRA `(.L_x_1011) ;  /* 0xffffffe000fc0947 */ /* 0x000fea000383ffff */
.L_x_951:
[----:B------:R-:W-:Y:S05]  /*27a30*/  BSYNC B0 ;  /* 0x0000000000007941 */ /* 0x000fea0003800000 */
.L_x_950:
        /* <DEDUP_REMOVED lines=18> */
.L_x_1013:
[----:B------:R-:W-:Y:S05]  /*27b60*/  BSYNC B0 ;  /* 0x0000000000007941 */ /* 0x000fea0003800000 */
.L_x_1012:
[----:B------:R-:W4:Y:S01]  /*27b70*/  LDL R0, [R1+0x20] ;  /* 0x0000200001007983 */ /* 0x000f220000100800 */
[----:B------:R-:W-:Y:S01]  /*27b80*/  BSSY B0, `(.L_x_1014) ;  /* 0x0000060000007945 */ /* 0x000fe20003800000 */
[----:B----4-:R-:W-:-:S13]  /*27b90*/  LOP3.LUT P0, RZ, R0, 0x1, RZ, 0xc0, !PT ;  /* 0x0000000100ff7812 */ /* 0x010fda000780c0ff */
        /* <DEDUP_REMOVED lines=10> */
.L_x_1107:
[----:B------:R-:W-:Y:S05]  /*27c40*/  BSYNC B1 ;  /* 0x0000000000017941 */ /* 0x000fea0003800000 */
.L_x_1016:
        /* <DEDUP_REMOVED lines=9> */
.L_x_1019:
[----:B------:R-:W-:Y:S05]  /*27ce0*/  BSYNC B1 ;  /* 0x0000000000017941 */ /* 0x000fea0003800000 */
.L_x_1018:
        /* <DEDUP_REMOVED lines=14> */
.L_x_1020:
        /* <DEDUP_REMOVED lines=16> */
.L_x_1021:
        /* <DEDUP_REMOVED lines=16> */
.L_x_1022:
        /* <DEDUP_REMOVED lines=16> */
.L_x_1023:
        /* <DEDUP_REMOVED lines=11> */
.L_x_1015:
[----:B------:R-:W-:Y:S05]  /*28180*/  BSYNC B0 ;  /* 0x0000000000007941 */ /* 0x000fea0003800000 */
.L_x_1014:
        /* <DEDUP_REMOVED lines=9> */
.L_x_930:
[----:B------:R-:W-:Y:S05]  /*28220*/  BSYNC B7 ;  /* 0x0000000000077941 */ /* 0x000fea0003800000 */
.L_x_928:
[----:B--2---:R-:W2:Y:S02]  /*28230*/  LDL R0, [R1+0x20] ;  /* 0x0000200001007983 */ /* 0x004ea40000100800 */
[----:B--2---:R-:W-:-:S13]  /*28240*/  LOP3.LUT P0, RZ, R0, 0x2, RZ, 0xc0, !PT ;  /* 0x0000000200ff7812 */ /* 0x004fda000780c0ff */
[----:B------:R-:W-:Y:S05]  /*28250*/  @!P0 BRA `(.L_x_1024) ;  /* 0x0000000000288947 */ /* 0x000fea0003800000 */
[----:B------:R-:W-:Y:S05]  /*28260*/  WARPSYNC.ALL ;  /* 0x0000000000007948 */ /* 0x000fea0003800000 */
[----:B------:R-:W2:Y:S08]  /*28270*/  S2UR UR5, SR_CgaCtaId ;  /* 0x00000000000579c3 */ /* 0x000eb00000008800 */
[----:B------:R-:W-:Y:S06]  /*28280*/  BAR.SYNC.DEFER_BLOCKING 0x5, 0x180 ;  /* 0x0146000000007b1d */ /* 0x000fec0000010000 */
[----:B------:R-:W-:-:S02]  /*28290*/  UMOV UR4, 0x400 ;  /* 0x0000040000047882 */ /* 0x000fc40000000000 */
[----:B--2---:R-:W-:-:S06]  /*282a0*/  ULEA UR4, UR5, UR4, 0x18 ;  /* 0x0000000405047291 */ /* 0x004fcc000f8ec03f */
[----:B------:R-:W-:-:S05]  /*282b0*/  IMAD.U32 R0, RZ, RZ, UR4 ;  /* 0x00000004ff007e24 */ /* 0x000fca000f8e00ff */
[----:B------:R4:W2:Y:S04]  /*282c0*/  LDS.128 R16, [R0+0x388d0] ;  /* 0x0388d00000107984 */ /* 0x0008a80000000c00 */
[----:B------:R4:W-:Y:S01]  /*282d0*/  STL [R1+0x4], R0 ;  /* 0x0000040001007387 */ /* 0x0009e20000100800 */
[----:B------:R-:W-:Y:S06]  /*282e0*/  BAR.ARV 0x4, 0x180 ;  /* 0x0106000000007b1d */ /* 0x000fec0000002000 */
[----:B------:R-:W-:Y:S05]  /*282f0*/  BRA `(.L_x_1025) ;  /* 0x0000000800507947 */ /* 0x000fea0003800000 */
.L_x_1024:
[----:B---3-5:R-:W2:Y:S01]  /*28300*/  S2R R7, SR_TID.X ;  /* 0x0000000000077919 */ /* 0x028ea20000002100 */
        /* <DEDUP_REMOVED lines=8> */
[----:B------:R-:W2:Y:S02]  /*28390*/  @!P1 LDC.64 R2, c[0x0][0xc80] ;  /* 0x00032000ff029b82 */ /* 0x000ea40000000a00 */
[----:B--2---:R-:W-:-:S06]  /*283a0*/  @!P1 IMAD.WIDE R2, R0, 0x4, R2 ;  /* 0x0000000400029825 */ /* 0x004fcc00078e0202 */
[----:B------:R2:W3:Y:S01]  /*283b0*/  @!P1 LDG.E R3, desc[UR6][R2.64] ;  /* 0x0000000602039981 */ /* 0x0004e2000c1e1900 */
[C---:B------:R-:W-:Y:S02]  /*283c0*/  ISETP.GE.U32.AND P2, PT, R7.reuse, 0x2, PT ;  /* 0x000000020700780c */ /* 0x040fe40003f46070 */
[C---:B------:R-:W-:Y:S01]  /*283d0*/  ISETP.GE.U32.AND P3, PT, R7.reuse, 0x4, PT ;  /* 0x000000040700780c */ /* 0x040fe20003f66070 */
[----:B------:R-:W-:Y:S01]  /*283e0*/  SHFL.IDX PT, R0, R16, RZ, 0x1f ;  /* 0x00001fff10007589 */ /* 0x000fe200000e0000 */
[C---:B------:R-:W-:Y:S02]  /*283f0*/  ISETP.GE.U32.AND P4, PT, R7.reuse, 0x8, PT ;  /* 0x000000080700780c */ /* 0x040fe40003f86070 */
[C---:B------:R-:W-:Y:S01]  /*28400*/  ISETP.GE.U32.AND P5, PT, R7.reuse, 0x10, PT ;  /* 0x000000100700780c */ /* 0x040fe20003fa6070 */
[----:B------:R-:W-:Y:S01]  /*28410*/  SHFL.IDX PT, R4, R16, 0x1, 0x1f ;  /* 0x00201f0010047f89 */ /* 0x000fe200000e0000 */
[----:B--2---:R-:W-:Y:S02]  /*28420*/  IMAD.MOV.U32 R2, RZ, RZ, RZ ;  /* 0x000000ffff027224 */ /* 0x004fe400078e00ff */
[----:B---3--:R-:W-:Y:S01]  /*28430*/  @!P1 IMAD.MOV.U32 R2, RZ, RZ, R3 ;  /* 0x000000ffff029224 */ /* 0x008fe200078e0003 */
[----:B------:R-:W-:-:S04]  /*28440*/  ISETP.NE.AND P1, PT, R7, RZ, PT ;  /* 0x000000ff0700720c */ /* 0x000fc80003f25270 */
[----:B------:R-:W2:Y:S02]  /*28450*/  SHFL.UP PT, R3, R2, 0x1, RZ ;  /* 0x0420000002037989 */ /* 0x000ea400000e00ff */
[----:B--2---:R-:W-:-:S05]  /*28460*/  SEL R3, R3, RZ, P1 ;  /* 0x000000ff03037207 */ /* 0x004fca0000800000 */
[----:B------:R-:W-:-:S05]  /*28470*/  IMAD.IADD R3, R2, 0x1, R3 ;  /* 0x0000000102037824 */ /* 0x000fca00078e0203 */
        /* <DEDUP_REMOVED lines=12> */
[----:B------:R2:W3:Y:S02]  /*28540*/  SHFL.IDX PT, R6, R5, 0x1f, 0x1f ;  /* 0x03e01f0005067f89 */ /* 0x0004e400000e0000 */
.L_x_1117:
[----:B------:R-:W-:Y:S02]  /*28550*/  ULDC UR4, c[0x0][0xc38] ;  /* 0x00030e0000047ab9 */ /* 0x000fe40000000800 */
[----:B------:R-:W-:-:S04]  /*28560*/  IMAD.U32 R16, RZ, RZ, UR4 ;  /* 0x00000004ff107e24 */ /* 0x000fc8000f8e00ff */
[----:B---3--:R-:W-:-:S04]  /*28570*/  IMAD R6, R6, R16, RZ ;  /* 0x0000001006067224 */ /* 0x008fc800078e02ff */
[----:B------:R-:W-:-:S05]  /*28580*/  IMAD.IADD R4, R4, 0x1, R6 ;  /* 0x0000000104047824 */ /* 0x000fca00078e0206 */
[----:B------:R-:W-:-:S13]  /*28590*/  ISETP.GT.AND P6, PT, R4, R0, PT ;  /* 0x000000000400720c */ /* 0x000fda0003fc4270 */
[----:B------:R-:W-:Y:S05]  /*285a0*/  @P6 BRA `(.L_x_1027) ;  /* 0x0000000000a06947 */ /* 0x000fea0003800000 */
.L_x_1032:
[----:B------:R-:W3:Y:S01]  /*285b0*/  LDC R2, c[0x0][0xc3c] ;  /* 0x00030f00ff027b82 */ /* 0x000ee20000000800 */
[----:B------:R-:W-:-:S05]  /*285c0*/  VIADD R19, R19, 0x1f ;  /* 0x0000001f13137836 */ /* 0x000fca0000000000 */
[----:B---3--:R-:W-:-:S13]  /*285d0*/  ISETP.GE.AND P6, PT, R19, R2, PT ;  /* 0x000000021300720c */ /* 0x008fda0003fc6270 */
[----:B------:R-:W-:Y:S05]  /*285e0*/  @P6 BRA `(.L_x_1028) ;  /* 0x0000000400486947 */ /* 0x000fea0003800000 */
[----:B------:R-:W3:Y:S01]  /*285f0*/  S2R R3, SR_TID.X ;  /* 0x0000000000037919 */ /* 0x000ee20000002100 */
[----:B------:R-:W-:Y:S01]  /*28600*/  BSSY B0, `(.L_x_1029) ;  /* 0x000000a000007945 */ /* 0x000fe20003800000 */
[----:B---3--:R-:W-:-:S05]  /*28610*/  LOP3.LUT R3, R3, 0x1f, RZ, 0xc0, !PT ;  /* 0x0000001f03037812 */ /* 0x008fca00078ec0ff */
[----:B--2---:R-:W-:-:S05]  /*28620*/  IMAD.IADD R5, R19, 0x1, R3 ;  /* 0x0000000113057824 */ /* 0x004fca00078e0203 */
[----:B------:R-:W-:Y:S01]  /*28630*/  ISETP.GE.OR P6, PT, R5, R2, !P0 ;  /* 0x000000020500720c */ /* 0x000fe200047c6670 */
[----:B------:R-:W-:-:S12]  /*28640*/  IMAD.MOV.U32 R2, RZ, RZ, RZ ;  /* 0x000000ffff027224 */ /* 0x000fd800078e00ff */
[----:B------:R-:W-:Y:S05]  /*28650*/  @P6 BRA `(.L_x_1030) ;  /* 0x0000000000106947 */ /* 0x000fea0003800000 */
[----:B------:R-:W2:Y:S01]  /*28660*/  LDC.64 R2, c[0x0][0xc80] ;  /* 0x00032000ff027b82 */ /* 0x000ea20000000a00 */
[----:B------:R-:W-:Y:S01]  /*28670*/  ULDC.64 UR4, c[0x0][0x208] ;  /* 0x0000820000047ab9 */ /* 0x000fe20000000a00 */
[----:B--2---:R-:W-:-:S06]  /*28680*/  IMAD.WIDE R2, R5, 0x4, R2 ;  /* 0x0000000405027825 */ /* 0x004fcc00078e0202 */
[----:B------:R2:W5:Y:S02]  /*28690*/  LDG.E R2, desc[UR4][R2.64] ;  /* 0x0000000402027981 */ /* 0x000564000c1e1900 */
.L_x_1030:
[----:B------:R-:W-:Y:S05]  /*286a0*/  BSYNC B0 ;  /* 0x0000000000007941 */ /* 0x000fea0003800000 */
.L_x_1029:
[----:B------:R-:W-:-:S03]  /*286b0*/  UMOV UR4, 0xffffffff ;  /* 0xffffffff00047882 */ /* 0x000fc60000000000 */
[----:B------:R-:W-:Y:S05]  /*286c0*/  BRA.DIV UR4, `(.L_x_1031) ;  /* 0x0000002a041c7947 */ /* 0x000fea000b800000 */
[----:B--2--5:R-:W2:Y:S02]  /*286d0*/  SHFL.UP PT, R3, R2, 0x1, RZ ;  /* 0x0420000002037989 */ /* 0x024ea400000e00ff */
        /* <DEDUP_REMOVED lines=15> */
.L_x_1125:
[----:B------:R-:W-:Y:S02]  /*287d0*/  ULDC UR4, c[0x0][0xc38] ;  /* 0x00030e0000047ab9 */ /* 0x000fe40000000800 */
[----:B------:R-:W-:-:S04]  /*287e0*/  IMAD.U32 R16, RZ, RZ, UR4 ;  /* 0x00000004ff107e24 */ /* 0x000fc8000f8e00ff */
[----:B---3--:R-:W-:-:S04]  /*287f0*/  IMAD R6, R6, R16, RZ ;  /* 0x0000001006067224 */ /* 0x008fc800078e02ff */
[----:B------:R-:W-:-:S05]  /*28800*/  IMAD.IADD R4, R6, 0x1, R4 ;  /* 0x0000000106047824 */ /* 0x000fca00078e0204 */
[----:B------:R-:W-:-:S13]  /*28810*/  ISETP.GT.AND P6, PT, R4, R0, PT ;  /* 0x000000000400720c */ /* 0x000fda0003fc4270 */
[----:B------:R-:W-:Y:S05]  /*28820*/  @!P6 BRA `(.L_x_1032) ;  /* 0xfffffffc0060e947 */ /* 0x000fea000383ffff */
.L_x_1027:
[----:B------:R-:W-:Y:S01]  /*28830*/  IMAD.IADD R6, R4, 0x1, -R6 ;  /* 0x0000000104067824 */ /* 0x000fe200078e0a06 */
[----:B------:R-:W-:-:S03]  /*28840*/  UMOV UR4, 0xffffffff ;  /* 0xffffffff00047882 */ /* 0x000fc60000000000 */
[----:B------:R-:W-:-:S05]  /*28850*/  IMAD R3, R5, R16, R6 ;  /* 0x0000001005037224 */ /* 0x000fca00078e0206 */
[----:B------:R-:W-:Y:S01]  /*28860*/  ISETP.GT.AND P6, PT, R3, R0, PT ;  /* 0x000000000300720c */ /* 0x000fe20003fc4270 */
[----:B------:R-:W-:-:S12]  /*28870*/  BRA.DIV UR4, `(.L_x_1033) ;  /* 0x0000002a04887947 */ /* 0x000fd8000b800000 */
[----:B------:R-:W-:-:S04]  /*28880*/  VOTE.ANY R3, PT, !P6 ;  /* 0x0000000000037806 */ /* 0x000fc800070e0100 */
[----:B------:R-:W3:Y:S02]  /*28890*/  POPC R4, R3 ;  /* 0x0000000300047309 */ /* 0x000ee40000000000 */
[----:B---3--:R3:W4:Y:S02]  /*288a0*/  SHFL.IDX PT, R17, R2, R4, 0x1f ;  /* 0x00001f0402117589 */ /* 0x00872400000e0000 */
.L_x_1129:
[----:B------:R-:W-:Y:S01]  /*288b0*/  ISETP.NE.AND P0, PT, R3, RZ, PT ;  /* 0x000000ff0300720c */ /* 0x000fe20003f05270 */
[----:B---3--:R-:W-:-:S12]  /*288c0*/  IMAD.MOV.U32 R2, RZ, RZ, RZ ;  /* 0x000000ffff027224 */ /* 0x008fd800078e00ff */
[----:B------:R-:W-:Y:S05]  /*288d0*/  @!P0 BRA `(.L_x_1034) ;  /* 0x0000000000108947 */ /* 0x000fea0003800000 */
[----:B------:R-:W-:Y:S01]  /*288e0*/  UMOV UR4, 0xffffffff ;  /* 0xffffffff00047882 */ /* 0x000fe20000000000 */
[----:B------:R-:W-:Y:S02]  /*288f0*/  VIADD R12, R4, 0xffffffff ;  /* 0xffffffff040c7836 */ /* 0x000fe40000000000 */
[----:B------:R-:W-:Y:S05]  /*28900*/  BRA.DIV UR4, `(.L_x_1035) ;  /* 0x0000002a04ac7947 */ /* 0x000fea000b800000 */
[----:B------:R3:W0:Y:S02]  /*28910*/  SHFL.IDX PT, R2, R5, R12, 0x1f ;  /* 0x00001f0c05027589 */ /* 0x00062400000e0000 */
.L_x_1034:
[----:B--234-:R-:W-:Y:S01]  /*28920*/  IABS R5, R17 ;  /* 0x0000001100057213 */ /* 0x01cfe20000000000 */
[----:B0-----:R-:W-:Y:S02]  /*28930*/  IMAD R16, R2, R16, R6 ;  /* 0x0000001002107224 */ /* 0x001fe400078e0206 */
[----:B------:R-:W-:Y:S01]  /*28940*/  IMAD.IADD R19, R4, 0x1, R19 ;  /* 0x0000000104137824 */ /* 0x000fe200078e0213 */
[----:B------:R-:W0:Y:S01]  /*28950*/  I2F.RP R2, R5 ;  /* 0x0000000500027306 */ /* 0x000e220000209400 */
[----:B------:R-:W-:-:S07]  /*28960*/  IMAD.IADD R0, R0, 0x1, -R16 ;  /* 0x0000000100007824 */ /* 0x000fce00078e0a10 */
[----:B0-----:R-:W0:Y:S02]  /*28970*/  MUFU.RCP R2, R2 ;  /* 0x0000000200027308 */ /* 0x001e240000001000 */
[----:B0-----:R-:W-:-:S06]  /*28980*/  VIADD R2, R2, 0xffffffe ;  /* 0x0ffffffe02027836 */ /* 0x001fcc0000000000 */
[----:B------:R-:W0:Y:S02]  /*28990*/  F2I.FTZ.U32.TRUNC.NTZ R3, R2 ;  /* 0x0000000200037305 */ /* 0x000e24000021f000 */
[----:B0-----:R-:W-:-:S04]  /*289a0*/  IMAD.MOV R2, RZ, RZ, -R3 ;  /* 0x000000ffff027224 */ /* 0x001fc800078e0a03 */
        /* <DEDUP_REMOVED lines=22> */
.L_x_1028:
[----:B------:R-:W-:Y:S01]  /*28b10*/  UMOV UR4, URZ ;  /* 0x0000003f00047c82 */ /* 0x000fe20008000000 */
[----:B------:R-:W-:Y:S01]  /*28b20*/  UMOV UR5, URZ ;  /* 0x0000003f00057c82 */ /* 0x000fe20008000000 */
[----:B------:R-:W-:Y:S01]  /*28b30*/  ULDC UR6, c[0x0][0xc3c] ;  /* 0x00030f0000067ab9 */ /* 0x000fe20000000800 */
[----:B------:R-:W-:Y:S02]  /*28b40*/  IMAD.MOV.U32 R16, RZ, RZ, R0 ;  /* 0x000000ffff107224 */ /* 0x000fe400078e0000 */
[----:B------:R-:W-:Y:S02]  /*28b50*/  IMAD.U32 R17, RZ, RZ, UR4 ;  /* 0x00000004ff117e24 */ /* 0x000fe4000f8e00ff */
[----:B------:R-:W-:Y:S02]  /*28b60*/  IMAD.U32 R18, RZ, RZ, UR5 ;  /* 0x00000005ff127e24 */ /* 0x000fe4000f8e00ff */
[----:B------:R-:W-:-:S07]  /*28b70*/  IMAD.U32 R19, RZ, RZ, UR6 ;  /* 0x00000006ff137e24 */ /* 0x000fce000f8e00ff */
.L_x_1036:
[----:B------:R3:W4:Y:S01]  /*28b80*/  LDL R3, [R1+0x4] ;  /* 0x0000040001037983 */ /* 0x0007220000100800 */
[----:B------:R-:W5:Y:S01]  /*28b90*/  S2R R0, SR_TID.X ;  /* 0x0000000000007919 */ /* 0x000f620000002100 */
[----:B------:R-:W-:Y:S05]  /*28ba0*/  WARPSYNC.ALL ;  /* 0x0000000000007948 */ /* 0x000fea0003800000 */
[----:B-----5:R-:W-:Y:S01]  /*28bb0*/  LOP3.LUT R0, R0, 0x1f, RZ, 0xc0, !PT ;  /* 0x0000001f00007812 */ /* 0x020fe200078ec0ff */
[----:B------:R-:W-:Y:S03]  /*28bc0*/  BAR.SYNC.DEFER_BLOCKING 0x4, 0x180 ;  /* 0x0106000000007b1d */ /* 0x000fe60000010000 */
[----:B------:R-:W-:-:S13]  /*28bd0*/  ISETP.NE.AND P0, PT, R0, RZ, PT ;  /* 0x000000ff0000720c */ /* 0x000fda0003f05270 */
[----:B------:R-:W4:Y:S01]  /*28be0*/  @!P0 S2R R0, SR_CgaCtaId ;  /* 0x0000000000008919 */ /* 0x000f220000008800 */
[----:B------:R-:W-:-:S04]  /*28bf0*/  @!P0 MOV R2, 0x400 ;  /* 0x0000040000028802 */ /* 0x000fc80000000f00 */
[----:B----4-:R-:W-:-:S05]  /*28c00*/  @!P0 LEA R3, R0, R2, 0x18 ;  /* 0x0000000200038211 */ /* 0x010fca00078ec0ff */
[----:B------:R3:W-:Y:S04]  /*28c10*/  @!P0 STS.128 [R3+0x388d0], R16 ;  /* 0x0388d01003008388 */ /* 0x0007e80000000c00 */
[----:B------:R3:W-:Y:S01]  /*28c20*/  @!P0 STL [R1+0x4], R3 ;  /* 0x0000040301008387 */ /* 0x0007e20000100800 */
[----:B------:R-:W-:Y:S06]  /*28c30*/  BAR.ARV 0x5, 0x180 ;  /* 0x0146000000007b1d */ /* 0x000fec0000002000 */
.L_x_1025:
[----:B------:R-:W-:Y:S02]  /*28c40*/  ULDC UR4, c[0x0][0xc3c] ;  /* 0x00030f0000047ab9 */ /* 0x000fe40000000800 */
[----:B--2---:R-:W-:-:S13]  /*28c50*/  ISETP.GE.AND P0, PT, R19, UR4, PT ;  /* 0x0000000413007c0c */ /* 0x004fda000bf06270 */
[----:B------:R-:W-:Y:S05]  /*28c60*/  @!P0 BRA `(.L_x_1037) ;  /* 0xffffff84006c8947 */ /* 0x000fea000383ffff */
[----:B------:R-:W-:Y:S05]  /*28c70*/  BSYNC B8 ;  /* 0x0000000000087941 */ /* 0x000fea0003800000 */
.L_x_880:
[----:B----4-:R-:W2:Y:S01]  /*28c80*/  LDL.LU R0, [R1+0x54] ;  /* 0x0000540001007983 */ /* 0x010ea20000300800 */
[----:B------:R-:W-:Y:S01]  /*28c90*/  BSSY B0, `(.L_x_1038) ;  /* 0x000000b000007945 */ /* 0x000fe20003800000 */
[----:B------:R-:W4:Y:S01]  /*28ca0*/  S2R R5, SR_CgaCtaId ;  /* 0x0000000000057919 */ /* 0x000f220000008800 */
[----:B--2---:R-:W-:-:S05]  /*28cb0*/  VIADD R0, R0, 0x1 ;  /* 0x0000000100007836 */ /* 0x004fca0000000000 */
[----:B------:R-:W-:-:S04]  /*28cc0*/  LEA.HI R2, R0, R0, RZ, 0x1 ;  /* 0x0000000000027211 */ /* 0x000fc800078f08ff */
[----:B0--3--:R-:W-:-:S05]  /*28cd0*/  LOP3.LUT R3, R2, 0xfffffffe, RZ, 0xc0, !PT ;  /* 0xfffffffe02037812 */ /* 0x009fca00078ec0ff */
[----:B------:R-:W-:Y:S01]  /*28ce0*/  IMAD.IADD R3, R0, 0x1, -R3 ;  /* 0x0000000100037824 */ /* 0x000fe200078e0a03 */
[----:B------:R-:W-:-:S04]  /*28cf0*/  MOV R0, 0x400 ;  /* 0x0000040000007802 */ /* 0x000fc80000000f00 */
[----:B----4-:R-:W-:Y:S02]  /*28d00*/  LEA R0, R5, R0, 0x18 ;  /* 0x0000000005007211 */ /* 0x010fe400078ec0ff */
[----:B------:R-:W-:-:S04]  /*28d10*/  SHF.L.U32 R3, R3, 0x1f, RZ ;  /* 0x0000001f03037819 */ /* 0x000fc800000006ff */
[----:B------:R-:W0:Y:S02]  /*28d20*/  SYNCS.PHASECHK.TRANS64.TRYWAIT P0, [R0+URZ+0x38820], R3 ;  /* 0x03882003000075a7 */ /* 0x000e24000800017f */
[----:B0-----:R-:W-:Y:S05]  /*28d30*/  @!P0 BRA `(.L_x_1039) ;  /* 0x0000002400c88947 */ /* 0x001fea0003800000 */
.L_x_1132:
[----:B------:R-:W-:Y:S05]  /*28d40*/  BSYNC B0 ;  /* 0x0000000000007941 */ /* 0x000fea0003800000 */
.L_x_1038:
[----:B------:R-:W-:-:S03]  /*28d50*/  UMOV UR4, 0xffffffff ;  /* 0xffffffff00047882 */ /* 0x000fc60000000000 */
[----:B------:R-:W-:Y:S05]  /*28d60*/  BRA.DIV UR4, `(.L_x_1040) ;  /* 0x0000002604d07947 */ /* 0x000fea000b800000 */
[----:B------:R-:W2:Y:S02]  /*28d70*/  S2R R2, SR_TID.X ;  /* 0x0000000000027919 */ /* 0x000ea40000002100 */
[----:B--2---:R-:W-:-:S04]  /*28d80*/  SHF.R.U32.HI R2, RZ, 0x5, R2 ;  /* 0x00000005ff027819 */ /* 0x004fc80000011602 */
[----:B------:R-:W-:-:S05]  /*28d90*/  LOP3.LUT R2, R2, 0x3, RZ, 0xc0, !PT ;  /* 0x0000000302027812 */ /* 0x000fca00078ec0ff */
[----:B------:R2:W3:Y:S02]  /*28da0*/  SHFL.IDX PT, R14, R2, RZ, 0x1f ;  /* 0x00001fff020e7589 */ /* 0x0004e400000e0000 */
.L_x_1135:
[----:B---3--:R-:W-:-:S13]  /*28db0*/  ISETP.NE.AND P0, PT, R14, RZ, PT ;  /* 0x000000ff0e00720c */ /* 0x008fda0003f05270 */
[----:B------:R-:W-:Y:S05]  /*28dc0*/  @P0 BRA `(.L_x_645) ;  /* 0x0000000000940947 */ /* 0x000fea0003800000 */
[----:B------:R-:W-:-:S03]  /*28dd0*/  UMOV UR4, 0xffffffff ;  /* 0xffffffff00047882 */ /* 0x000fc60000000000 */
[----:B------:R-:W-:Y:S05]  /*28de0*/  BRA.DIV UR4, `(.L_x_1041) ;  /* 0x0000002604e47947 */ /* 0x000fea000b800000 */
[----:B------:R-:W-:-:S13]  /*28df0*/  ELECT P6, URZ, PT ;  /* 0x00000000003f782f */ /* 0x000fda00038c0000 */
.L_x_1138:
[----:B------:R-:W-:Y:S05]  /*28e00*/  @!P6 BRA `(.L_x_645) ;  /* 0x000000000084e947 */ /* 0x000fea0003800000 */
[----:B--2---:R-:W2:Y:S02]  /*28e10*/  LDL.LU R2, [R1+0x6c] ;  /* 0x00006c0001027983 */ /* 0x004ea40000300800 */
[----:B--2---:R-:W-:-:S04]  /*28e20*/  LOP3.LUT R2, R2, 0x2, RZ, 0xfc, !PT ;  /* 0x0000000202027812 */ /* 0x004fc800078efcff */
[----:B------:R-:W-:-:S13]  /*28e30*/  ISETP.NE.AND P2, PT, R2, 0x3, PT ;  /* 0x000000030200780c */ /* 0x000fda0003f45270 */
[----:B------:R-:W-:Y:S05]  /*28e40*/  @!P2 BRA `(.L_x_1042) ;  /* 0x000000000004a947 */ /* 0x000fea0003800000 */
[----:B------:R-:W-:Y:S01]  /*28e50*/  BPT.TRAP 0x1 ;  /* 0x000000040000795c */ /* 0x000fe20000300000 */
.L_x_1042:
[----:B0-----:R-:W2:Y:S04]  /*28e60*/  LDL R3, [R1+0x8] ;  /* 0x0000080001037983 */ /* 0x001ea80000100800 */
[----:B-----5:R-:W3:Y:S01]  /*28e70*/  LDL.LU R7, [R1+0x10] ;  /* 0x0000100001077983 */ /* 0x020ee20000300800 */
[----:B------:R-:W-:-:S04]  /*28e80*/  VIADD R2, R0, 0x38840 ;  /* 0x0003884000027836 */ /* 0x000fc80000000000 */
[C---:B--2---:R-:W-:Y:S02]  /*28e90*/  IMAD R6, R3.reuse, 0x8, R2 ;  /* 0x0000000803067824 */ /* 0x044fe400078e0202 */
[----:B------:R-:W-:Y:S01]  /*28ea0*/  VIADD R3, R3, 0x1 ;  /* 0x0000000103037836 */ /* 0x000fe20000000000 */
[----:B---3--:R-:W-:-:S04]  /*28eb0*/  SHF.L.U32 R5, R7, 0x1f, RZ ;  /* 0x0000001f07057819 */ /* 0x008fc800000006ff */
[C---:B------:R-:W-:Y:S01]  /*28ec0*/  ISETP.NE.AND P1, PT, R3.reuse, 0x2, PT ;  /* 0x000000020300780c */ /* 0x040fe20003f25270 */
[----:B------:R-:W0:Y:S03]  /*28ed0*/  SYNCS.PHASECHK.TRANS64.TRYWAIT P0, [R6+URZ], R5 ;  /* 0x00000005060075a7 */ /* 0x000e26000800017f */
[----:B------:R-:W-:Y:S02]  /*28ee0*/  SEL R4, RZ, 0x1, P1 ;  /* 0x00000001ff047807 */ /* 0x000fe40000800000 */
[----:B------:R-:W-:Y:S02]  /*28ef0*/  SEL R3, R3, RZ, P1 ;  /* 0x000000ff03037207 */ /* 0x000fe40000800000 */
[----:B------:R-:W-:-:S03]  /*28f00*/  LOP3.LUT R4, R7, R4, RZ, 0x3c, !PT ;  /* 0x0000000407047212 */ /* 0x000fc600078e3cff */
[----:B------:R-:W-:Y:S01]  /*28f10*/  IMAD R7, R3, 0x8, R2 ;  /* 0x0000000803077824 */ /* 0x000fe200078e0202 */
[----:B------:R-:W-:Y:S01]  /*28f20*/  SHF.L.U32 R2, R4, 0x1f, RZ ;  /* 0x0000001f04027819 */ /* 0x000fe200000006ff */
[----:B0-----:R-:W-:Y:S06]  /*28f30*/  @!P0 BRA `(.L_x_1043) ;  /* 0x0000002400b08947 */ /* 0x001fec0003800000 */
.L_x_1139:
[----:B------:R-:W2:Y:S02]  /*28f40*/  SYNCS.PHASECHK.TRANS64.TRYWAIT P0, [R7+URZ], R2 ;  /* 0x00000002070075a7 */ /* 0x000ea4000800017f */
[----:B--2---:R-:W-:Y:S05]  /*28f50*/  @!P0 BRA `(.L_x_1044) ;  /* 0x0000002400bc8947 */ /* 0x004fea0003800000 */
.L_x_1140:
[----:B------:R-:W-:Y:S05]  /*28f60*/  @!P2 BRA `(.L_x_1045) ;  /* 0x000000000004a947 */ /* 0x000fea0003800000 */
[----:B------:R-:W-:Y:S01]  /*28f70*/  BPT.TRAP 0x1 ;  /* 0x000000040000795c */ /* 0x000fe20000300000 */
.L_x_1045:
[----:B------:R-:W3:Y:S01]  /*28f80*/  LDL.LU R4, [R1+0x8] ;  /* 0x0000080001047983 */ /* 0x000ee20000300800 */
[----:B------:R-:W-:-:S05]  /*28f90*/  VIADD R0, R0, 0x38860 ;  /* 0x0003886000007836 */ /* 0x000fca0000000000 */
[----:B---3--:R-:W-:-:S04]  /*28fa0*/  LEA R4, R4, R0, 0x3 ;  /* 0x0000000004047211 */ /* 0x008fc800078e18ff */
[----:B------:R-:W3:Y:S02]  /*28fb0*/  SYNCS.PHASECHK.TRANS64.TRYWAIT P0, [R4+URZ], R5 ;  /* 0x00000005040075a7 */ /* 0x000ee4000800017f */
[----:B---3--:R-:W-:Y:S05]  /*28fc0*/  @!P0 BRA `(.L_x_1046) ;  /* 0x0000002400b48947 */ /* 0x008fea0003800000 */
.L_x_1141:
[----:B------:R-:W-:-:S07]  /*28fd0*/  IMAD R3, R3, 0x8, R0 ;  /* 0x0000000803037824 */ /* 0x000fce00078e0200 */
.L_x_1047:
[----:B----4-:R4:W0:Y:S02]  /*28fe0*/  SYNCS.PHASECHK.TRANS64.TRYWAIT P0, [R3+URZ], R2 ;  /* 0x00000002030075a7 */ /* 0x010824000800017f */
[----:B0-----:R-:W-:Y:S05]  /*28ff0*/  @!P0 NANOSLEEP.SYNCS 0x989680 ;  /* 0x009896800000895d */ /* 0x001fea0003900000 */
[----:B------:R-:W0:Y:S02]  /*29000*/  @!P0 SYNCS.PHASECHK.TRANS64 P0, [R3+URZ], R2 ;  /* 0x00000002030085a7 */ /* 0x000e24000800007f */
[----:B0-----:R-:W-:Y:S05]  /*29010*/  @!P0 BRA `(.L_x_1047) ;  /* 0xfffffffc00f08947 */ /* 0x001fea000383ffff */
.L_x_645:
[----:B------:R-:W-:Y:S05]  /*29020*/  BSYNC B9 ;  /* 0x0000000000097941 */ /* 0x000fea0003800000 */
.L_x_642:
[----:B------:R-:W-:Y:S05]  /*29030*/  EXIT ;  /* 0x000000000000794d */ /* 0x000fea0003800000 */
.L_x_665:
[----:B0-----:R0:W1:Y:S02]  /*29040*/  SYNCS.PHASECHK.TRANS64.TRYWAIT P6, [R0+URZ+0x38890], R114 ;  /* 0x03889072000075a7 */ /* 0x00106400080c017f */
[----:B-1----:R-:W-:Y:S05]  /*29050*/  @!P6 NANOSLEEP.SYNCS 0x989680 ;  /* 0x009896800000e95d */ /* 0x002fea0003900000 */
[----:B------:R-:W1:Y:S02]  /*29060*/  @!P6 SYNCS.PHASECHK.TRANS64 P6, [R0+URZ+0x38890], R114 ;  /* 0x038890720000e5a7 */ /* 0x000e6400080c007f */
[----:B-1----:R-:W-:Y:S05]  /*29070*/  @!P6 BRA `(.L_x_665) ;  /* 0xfffffffc00f0e947 */ /* 0x002fea000383ffff */
[----:B------:R-:W-:Y:S05]  /*29080*/  BRA `(.L_x_1048) ;  /* 0xfffffda800007947 */ /* 0x000fea000383ffff */
.L_x_721:
[----:B-1----:R1:W3:Y:S02]  /*29090*/  SYNCS.PHASECHK.TRANS64.TRYWAIT P6, [R0+URZ+0x38890], R114 ;  /* 0x03889072000075a7 */ /* 0x0022e400080c017f */
[----:B---3--:R-:W-:Y:S05]  /*290a0*/  @!P6 NANOSLEEP.SYNCS 0x989680 ;  /* 0x009896800000e95d */ /* 0x008fea0003900000 */
[----:B------:R-:W3:Y:S02]  /*290b0*/  @!P6 SYNCS.PHASECHK.TRANS64 P6, [R0+URZ+0x38890], R114 ;  /* 0x038890720000e5a7 */ /* 0x000ee400080c007f */
[----:B---3--:R-:W-:Y:S05]  /*290c0*/  @!P6 BRA `(.L_x_721) ;  /* 0xfffffffc00f0e947 */ /* 0x008fea000383ffff */
[----:B------:R-:W-:Y:S05]  /*290d0*/  BRA `(.L_x_1049) ;  /* 0xfffffddc00a87947 */ /* 0x000fea000383ffff */
.L_x_746:
[----:B-1----:R1:W2:Y:S02]  /*290e0*/  SYNCS.PHASECHK.TRANS64.TRYWAIT P3, [R0+URZ+0x38890], R114 ;  /* 0x03889072000075a7 */ /* 0x0022a4000806017f */
[----:B--2---:R-:W-:Y:S05]  /*290f0*/  @!P3 NANOSLEEP.SYNCS 0x989680 ;  /* 0x009896800000b95d */ /* 0x004fea0003900000 */
[----:B------:R-:W2:Y:S02]  /*29100*/  @!P3 SYNCS.PHASECHK.TRANS64 P3, [R0+URZ+0x38890], R114 ;  /* 0x038890720000b5a7 */ /* 0x000ea4000806007f */
[----:B--2---:R-:W-:Y:S05]  /*29110*/  @!P3 BRA `(.L_x_746) ;  /* 0xfffffffc00f0b947 */ /* 0x004fea000383ffff */
[----:B------:R-:W-:Y:S05]  /*29120*/  BRA `(.L_x_1050) ;  /* 0xfffffe1000947947 */ /* 0x000fea000383ffff */
.L_x_754:
[----:B--2---:R2:W3:Y:S02]  /*29130*/  SYNCS.PHASECHK.TRANS64.TRYWAIT P2, [R0+URZ+0x388b0], R114 ;  /* 0x0388b072000075a7 */ /* 0x0044e4000804017f */
[----:B---3--:R-:W-:Y:S05]  /*29140*/  @!P2 NANOSLEEP.SYNCS 0x989680 ;  /* 0x009896800000a95d */ /* 0x008fea0003900000 */
[----:B------:R-:W3:Y:S02]  /*29150*/  @!P2 SYNCS.PHASECHK.TRANS64 P2, [R0+URZ+0x388b0], R114 ;  /* 0x0388b0720000a5a7 */ /* 0x000ee4000804007f */
[----:B---3--:R-:W-:Y:S05]  /*29160*/  @!P2 BRA `(.L_x_754) ;  /* 0xfffffffc00f0a947 */ /* 0x008fea000383ffff */
[----:B------:R-:W-:Y:S05]  /*29170*/  BRA `(.L_x_1051) ;  /* 0xfffffe1400b47947 */ /* 0x000fea000383ffff */
.L_x_774:
[----:B------:R-:W-:Y:S01]  /*29180*/  BSSY B1, `(.L_x_1052) ;  /* 0x0000008000017945 */ /* 0x000fe20003800000 */
[----:B------:R-:W-:Y:S02]  /*29190*/  IMAD.MOV.U32 R13, RZ, RZ, R25 ;  /* 0x000000ffff0d7224 */ /* 0x000fe400078e0019 */
[----:B------:R-:W-:Y:S02]  /*291a0*/  IMAD.MOV.U32 R12, RZ, RZ, RZ ;  /* 0x000000ffff0c7224 */ /* 0x000fe400078e00ff */
[----:B------:R-:W-:Y:S02]  /*291b0*/  IMAD.MOV.U32 R11, RZ, RZ, 0x181f ;  /* 0x0000181fff0b7424 */ /* 0x000fe400078e00ff */
[----:B------:R-:W-:-:S07]  /*291c0*/  IMAD.MOV.U32 R15, RZ, RZ, -0x1 ;  /* 0xffffffffff0f7424 */ /* 0x000fce00078e00ff */
[----:B------:R-:W-:Y:S05]  /*291d0*/  WARPSYNC.COLLECTIVE R15, `(.L_x_1053) ;  /* 0x000000000f087348 */ /* 0x000fea0003c00000 */
[----:B------:R0:W1:Y:S02]  /*291e0*/  SHFL.IDX P6, R14, R13, R12, R11 ;  /* 0x0000000c0d0e7389 */ /* 0x00006400000c000b */
[----:B01----:R-:W-:Y:S01]  /*291f0*/  ENDCOLLECTIVE ;  /* 0x000000000000791b */ /* 0x003fe20003800000 */
.L_x_1053:
[----:B------:R-:W-:Y:S05]  /*29200*/  BSYNC B1 ;  /* 0x0000000000017941 */ /* 0x000fea0003800000 */
.L_x_1052:
[----:B------:R-:W-:Y:S02]  /*29210*/  IMAD.MOV.U32 R13, RZ, RZ, R24 ;  /* 0x000000ffff0d7224 */ /* 0x000fe400078e0018 */
[----:B------:R-:W-:Y:S02]  /*29220*/  IMAD.MOV.U32 R12, RZ, RZ, RZ ;  /* 0x000000ffff0c7224 */ /* 0x000fe400078e00ff */
[----:B------:R-:W-:Y:S02]  /*29230*/  IMAD.MOV.U32 R11, RZ, RZ, 0x181f ;  /* 0x0000181fff0b7424 */ /* 0x000fe400078e00ff */
[----:B------:R-:W-:Y:S02]  /*29240*/  IMAD.MOV.U32 R15, RZ, RZ, -0x1 ;  /* 0xffffffffff0f7424 */ /* 0x000fe400078e00ff */
[----:B------:R-:W-:-:S07]  /*29250*/  IMAD.MOV.U32 R3, RZ, RZ, R14 ;  /* 0x000000ffff037224 */ /* 0x000fce00078e000e */
[----:B------:R-:W-:Y:S05]  /*29260*/  WARPSYNC.COLLECTIVE R15, `(.L_x_1054) ;  /* 0x000000000f087348 */ /* 0x000fea0003c00000 */
[----:B------:R0:W1:Y:S02]  /*29270*/  SHFL.IDX P6, R14, R13, R12, R11 ;  /* 0x0000000c0d0e7389 */ /* 0x00006400000c000b */
[----:B01----:R-:W-:Y:S01]  /*29280*/  ENDCOLLECTIVE ;  /* 0x000000000000791b */ /* 0x003fe20003800000 */
.L_x_1054:
[----:B------:R-:W-:Y:S02]  /*29290*/  IMAD.MOV.U32 R13, RZ, RZ, R26 ;  /* 0x000000ffff0d7224 */ /* 0x000fe400078e001a */
[----:B------:R-:W-:-:S07]  /*292a0*/  IMAD.MOV.U32 R4, RZ, RZ, R14 ;  /* 0x000000ffff047224 */ /* 0x000fce00078e000e */
[----:B------:R-:W-:Y:S05]  /*292b0*/  WARPSYNC.COLLECTIVE R15, `(.L_x_1055) ;  /* 0x000000000f087348 */ /* 0x000fea0003c00000 */
[----:B------:R0:W1:Y:S02]  /*292c0*/  SHFL.IDX P6, R14, R13, R12, R11 ;  /* 0x0000000c0d0e7389 */ /* 0x00006400000c000b */
[----:B01----:R-:W-:Y:S01]  /*292d0*/  ENDCOLLECTIVE ;  /* 0x000000000000791b */ /* 0x003fe20003800000 */
.L_x_1055:
[----:B------:R-:W-:Y:S02]  /*292e0*/  IMAD.MOV.U32 R13, RZ, RZ, R28 ;  /* 0x000000ffff0d7224 */ /* 0x000fe400078e001c */
[----:B------:R-:W-:-:S07]  /*292f0*/  IMAD.MOV.U32 R5, RZ, RZ, R14 ;  /* 0x000000ffff057224 */ /* 0x000fce00078e000e */
[----:B------:R-:W-:Y:S05]  /*29300*/  WARPSYNC.COLLECTIVE R15, `(.L_x_1056) ;  /* 0x000000000f087348 */ /* 0x000fea0003c00000 */
[----:B------:R0:W1:Y:S02]  /*29310*/  SHFL.IDX P6, R14, R13, R12, R11 ;  /* 0x0000000c0d0e7389 */ /* 0x00006400000c000b */
[----:B01----:R-:W-:Y:S01]  /*29320*/  ENDCOLLECTIVE ;  /* 0x000000000000791b */ /* 0x003fe20003800000 */
.L_x_1056:
[----:B------:R-:W-:Y:S05]  /*29330*/  BRA `(.L_x_1057) ;  /* 0xfffffe2400847947 */ /* 0x000fea000383ffff */
.L_x_778:
[----:B0-----:R0:W1:Y:S02]  /*29340*/  SYNCS.PHASECHK.TRANS64.TRYWAIT P0, [R18+URZ+0x38800], R5 ;  /* 0x03880005120075a7 */ /* 0x001064000800017f */
[----:B-1----:R-:W-:Y:S05]  /*29350*/  @!P0 NANOSLEEP.SYNCS 0x989680 ;  /* 0x009896800000895d */ /* 0x002fea0003900000 */
[----:B------:R-:W1:Y:S02]  /*29360*/  @!P0 SYNCS.PHASECHK.TRANS64 P0, [R18+URZ+0x38800], R5 ;  /* 0x03880005120085a7 */ /* 0x000e64000800007f */
[----:B-1----:R-:W-:Y:S05]  /*29370*/  @!P0 BRA `(.L_x_778) ;  /* 0xfffffffc00f08947 */ /* 0x002fea000383ffff */
[----:B------:R-:W-:Y:S05]  /*29380*/  BRA `(.L_x_1058) ;  /* 0xfffffe2c00407947 */ /* 0x000fea000383ffff */
.L_x_810:
        /* <DEDUP_REMOVED lines=8> */
.L_x_1060:
[----:B------:R-:W-:Y:S05]  /*29410*/  BSYNC B1 ;  /* 0x0000000000017941 */ /* 0x000fea0003800000 */
.L_x_1059:
        /* <DEDUP_REMOVED lines=8> */
.L_x_1061:
[----:B------:R-:W-:Y:S02]  /*294a0*/  IMAD.MOV.U32 R13, RZ, RZ, R26 ;  /* 0x000000ffff0d7224 */ /* 0x000fe400078e001a */
[----:B------:R-:W-:-:S07]  /*294b0*/  IMAD.MOV.U32 R20, RZ, RZ, R14 ;  /* 0x000000ffff147224 */ /* 0x000fce00078e000e */
[----:B------:R-:W-:Y:S05]  /*294c0*/  WARPSYNC.COLLECTIVE R15, `(.L_x_1062) ;  /* 0x000000000f087348 */ /* 0x000fea0003c00000 */
[----:B------:R0:W1:Y:S02]  /*294d0*/  SHFL.IDX P6, R14, R13, R12, R11 ;  /* 0x0000000c0d0e7389 */ /* 0x00006400000c000b */
[----:B01----:R-:W-:Y:S01]  /*294e0*/  ENDCOLLECTIVE ;  /* 0x000000000000791b */ /* 0x003fe20003800000 */
.L_x_1062:
[----:B------:R-:W-:Y:S02]  /*294f0*/  IMAD.MOV.U32 R13, RZ, RZ, R28 ;  /* 0x000000ffff0d7224 */ /* 0x000fe400078e001c */
[----:B------:R-:W-:-:S07]  /*29500*/  IMAD.MOV.U32 R21, RZ, RZ, R14 ;  /* 0x000000ffff157224 */ /* 0x000fce00078e000e */
[----:B------:R-:W-:Y:S05]  /*29510*/  WARPSYNC.COLLECTIVE R15, `(.L_x_1063) ;  /* 0x000000000f087348 */ /* 0x000fea0003c00000 */
[----:B------:R0:W1:Y:S02]  /*29520*/  SHFL.IDX P6, R14, R13, R12, R11 ;  /* 0x0000000c0d0e7389 */ /* 0x00006400000c000b */
[----:B01----:R-:W-:Y:S01]  /*29530*/  ENDCOLLECTIVE ;  /* 0x000000000000791b */ /* 0x003fe20003800000 */
.L_x_1063:
[----:B------:R-:W-:Y:S01]  /*29540*/  IMAD.MOV.U32 R28, RZ, RZ, R14 ;  /* 0x000000ffff1c7224 */ /* 0x000fe200078e000e */
[----:B------:R-:W-:Y:S06]  /*29550*/  BRA `(.L_x_1064) ;  /* 0xfffffe5400a87947 */ /* 0x000fec000383ffff */
.L_x_814:
[----:B0-----:R0:W1:Y:S02]  /*29560*/  SYNCS.PHASECHK.TRANS64.TRYWAIT P0, [R18+URZ+0x38800], R21 ;  /* 0x03880015120075a7 */ /* 0x001064000800017f */
[----:B-1----:R-:W-:Y:S05]  /*29570*/  @!P0 NANOSLEEP.SYNCS 0x989680 ;  /* 0x009896800000895d */ /* 0x002fea0003900000 */
[----:B------:R-:W1:Y:S02]  /*29580*/  @!P0 SYNCS.PHASECHK.TRANS64 P0, [R18+URZ+0x38800], R21 ;  /* 0x03880015120085a7 */ /* 0x000e64000800007f */
[----:B-1----:R-:W-:Y:S05]  /*29590*/  @!P0 BRA `(.L_x_814) ;  /* 0xfffffffc00f08947 */ /* 0x002fea000383ffff */
[----:B------:R-:W-:Y:S05]  /*295a0*/  BRA `(.L_x_1065) ;  /* 0xfffffe5c00147947 */ /* 0x000fea000383ffff */
.L_x_832:
[----:B-1----:R1:W2:Y:S02]  /*295b0*/  SYNCS.PHASECHK.TRANS64.TRYWAIT P2, [R0+URZ+0x38830], R3 ;  /* 0x03883003000075a7 */ /* 0x0022a4000804017f */
[----:B--2---:R-:W-:Y:S05]  /*295c0*/  @!P2 NANOSLEEP.SYNCS 0x989680 ;  /* 0x009896800000a95d */ /* 0x004fea0003900000 */
[----:B------:R-:W2:Y:S02]  /*295d0*/  @!P2 SYNCS.PHASECHK.TRANS64 P2, [R0+URZ+0x38830], R3 ;  /* 0x038830030000a5a7 */ /* 0x000ea4000804007f */
[----:B--2---:R-:W-:Y:S05]  /*295e0*/  @!P2 BRA `(.L_x_832) ;  /* 0xfffffffc00f0a947 */ /* 0x004fea000383ffff */
[----:B------:R-:W-:Y:S05]  /*295f0*/  BRA `(.L_x_831) ;  /* 0xfffffe8c003c7947 */ /* 0x000fea000383ffff */
.L_x_839:
[----:B-1----:R1:W2:Y:S02]  /*29600*/  SYNCS.PHASECHK.TRANS64.TRYWAIT P2, [R11+URZ+0x38830], R4 ;  /* 0x038830040b0075a7 */ /* 0x0022a4000804017f */
[----:B--2---:R-:W-:Y:S05]  /*29610*/  @!P2 NANOSLEEP.SYNCS 0x989680 ;  /* 0x009896800000a95d */ /* 0x004fea0003900000 */
[----:B------:R-:W2:Y:S02]  /*29620*/  @!P2 SYNCS.PHASECHK.TRANS64 P2, [R11+URZ+0x38830], R4 ;  /* 0x038830040b00a5a7 */ /* 0x000ea4000804007f */
[----:B--2---:R-:W-:Y:S05]  /*29630*/  @!P2 BRA `(.L_x_839) ;  /* 0xfffffffc00f0a947 */ /* 0x004fea000383ffff */
[----:B------:R-:W-:Y:S05]  /*29640*/  BRA `(.L_x_838) ;  /* 0xfffffee000007947 */ /* 0x000fea000383ffff */
.L_x_844:
[----:B-1----:R1:W2:Y:S02]  /*29650*/  SYNCS.PHASECHK.TRANS64.TRYWAIT P2, [R9+URZ+0x38850], R0 ;  /* 0x03885000090075a7 */ /* 0x0022a4000804017f */
[----:B--2---:R-:W-:Y:S05]  /*29660*/  @!P2 NANOSLEEP.SYNCS 0x989680 ;  /* 0x009896800000a95d */ /* 0x004fea0003900000 */
[----:B------:R-:W2:Y:S02]  /*29670*/  @!P2 SYNCS.PHASECHK.TRANS64 P2, [R9+URZ+0x38850], R0 ;  /* 0x038850000900a5a7 */ /* 0x000ea4000804007f */
[----:B--2---:R-:W-:Y:S05]  /*29680*/  @!P2 BRA `(.L_x_844) ;  /* 0xfffffffc00f0a947 */ /* 0x004fea000383ffff */
[----:B------:R-:W-:Y:S05]  /*29690*/  BRA `(.L_x_843) ;  /* 0xffffff1400cc7947 */ /* 0x000fea000383ffff */
.L_x_850:
[----:B-1----:R1:W2:Y:S02]  /*296a0*/  SYNCS.PHASECHK.TRANS64.TRYWAIT P0, [R0+URZ+0x38850], R7 ;  /* 0x03885007000075a7 */ /* 0x0022a4000800017f */
[----:B--2---:R-:W-:Y:S05]  /*296b0*/  @!P0 NANOSLEEP.SYNCS 0x989680 ;  /* 0x009896800000895d */ /* 0x004fea0003900000 */
[----:B------:R-:W2:Y:S02]  /*296c0*/  @!P0 SYNCS.PHASECHK.TRANS64 P0, [R0+URZ+0x38850], R7 ;  /* 0x03885007000085a7 */ /* 0x000ea4000800007f */
[----:B--2---:R-:W-:Y:S05]  /*296d0*/  @!P0 BRA `(.L_x_850) ;  /* 0xfffffffc00f08947 */ /* 0x004fea000383ffff */
[----:B------:R-:W-:Y:S05]  /*296e0*/  BRA `(.L_x_849) ;  /* 0xffffff34002c7947 */ /* 0x000fea000383ffff */
.L_x_886:
        /* <DEDUP_REMOVED lines=11> */
.L_x_1067:
[----:B------:R-:W-:Y:S05]  /*297a0*/  BSYNC B1 ;  /* 0x0000000000017941 */ /* 0x000fea0003800000 */
.L_x_1066:
[----:B------:R-:W-:Y:S05]  /*297b0*/  BRA `(.L_x_1068) ;  /* 0xffffff8000787947 */ /* 0x000fea000383ffff */
.L_x_888:
[----:B------:R-:W-:Y:S01]  /*297c0*/  BSSY B1, `(.L_x_1069) ;  /* 0x0000006000017945 */ /* 0x000fe20003800000 */
[----:B------:R-:W-:-:S07]  /*297d0*/  IMAD.MOV.U32 R15, RZ, RZ, -0x1 ;  /* 0xffffffffff0f7424 */ /* 0x000fce00078e00ff */
[----:B01----:R-:W-:Y:S05]  /*297e0*/  WARPSYNC.COLLECTIVE R15, `(.L_x_1070) ;  /* 0x000000000f0c7348 */ /* 0x003fea0003c00000 */
[----:B------:R-:W-:Y:S02]  /*297f0*/  ELECT P6, UR62, PT ;  /* 0x00000000003e782f */ /* 0x000fe400038c0000 */
[----:B------:R-:W-:Y:S01]  /*29800*/  MOV R14, UR62 ;  /* 0x0000003e000e7c02 */ /* 0x000fe20008000f00 */
[----:B01----:R-:W-:Y:S10]  /*29810*/  ENDCOLLECTIVE ;  /* 0x000000000000791b */ /* 0x003ff40003800000 */
.L_x_1070:
[----:B------:R-:W-:Y:S05]  /*29820*/  BSYNC B1 ;  /* 0x0000000000017941 */ /* 0x000fea0003800000 */
.L_x_1069:
[----:B------:R-:W-:Y:S05]  /*29830*/  BRA `(.L_x_887) ;  /* 0xffffff8000707947 */ /* 0x000fea000383ffff */
.L_x_890:
[----:B0-----:R-:W2:Y:S02]  /*29840*/  LDL R3, [R1+0x4] ;  /* 0x0000040001037983 */ /* 0x001ea40000100800 */
[----:B--2---:R0:W2:Y:S02]  /*29850*/  SYNCS.PHASECHK.TRANS64.TRYWAIT P0, [R3+URZ+0x38820], R2 ;  /* 0x03882002030075a7 */ /* 0x0040a4000800017f */
[----:B--2---:R-:W-:Y:S05]  /*29860*/  @!P0 NANOSLEEP.SYNCS 0x989680 ;  /* 0x009896800000895d */ /* 0x004fea0003900000 */
[----:B------:R-:W2:Y:S02]  /*29870*/  @!P0 SYNCS.PHASECHK.TRANS64 P0, [R3+URZ+0x38820], R2 ;  /* 0x03882002030085a7 */ /* 0x000ea4000800007f */
[----:B--2---:R-:W-:Y:S05]  /*29880*/  @!P0 BRA `(.L_x_890) ;  /* 0xfffffffc00ec8947 */ /* 0x004fea000383ffff */
[----:B------:R-:W-:Y:S05]  /*29890*/  BRA `(.L_x_1071) ;  /* 0xffffff8000807947 */ /* 0x000fea000383ffff */
.L_x_894:
[----:B0-----:R0:W2:Y:S02]  /*298a0*/  SYNCS.PHASECHK.TRANS64.TRYWAIT P0, [R6+URZ+0x388a0], R8 ;  /* 0x0388a008060075a7 */ /* 0x0010a4000800017f */
[----:B--2---:R-:W-:Y:S05]  /*298b0*/  @!P0 NANOSLEEP.SYNCS 0x989680 ;  /* 0x009896800000895d */ /* 0x004fea0003900000 */
[----:B------:R-:W2:Y:S02]  /*298c0*/  @!P0 SYNCS.PHASECHK.TRANS64 P0, [R6+URZ+0x388a0], R8 ;  /* 0x0388a008060085a7 */ /* 0x000ea4000800007f */
[----:B--2---:R-:W-:Y:S05]  /*298d0*/  @!P0 BRA `(.L_x_894) ;  /* 0xfffffffc00f08947 */ /* 0x004fea000383ffff */
[----:B------:R-:W-:Y:S05]  /*298e0*/  BRA `(.L_x_1072) ;  /* 0xffffff8000a47947 */ /* 0x000fea000383ffff */
.L_x_902:
[----:B--2---:R2:W3:Y:S02]  /*298f0*/  SYNCS.PHASECHK.TRANS64.TRYWAIT P0, [R6+URZ+0x388c0], R8 ;  /* 0x0388c008060075a7 */ /* 0x0044e4000800017f */
[----:B---3--:R-:W-:Y:S05]  /*29900*/  @!P0 NANOSLEEP.SYNCS 0x989680 ;  /* 0x009896800000895d */ /* 0x008fea0003900000 */
[----:B------:R-:W3:Y:S02]  /*29910*/  @!P0 SYNCS.PHASECHK.TRANS64 P0, [R6+URZ+0x388c0], R8 ;  /* 0x0388c008060085a7 */ /* 0x000ee4000800007f */
[----:B---3--:R-:W-:Y:S05]  /*29920*/  @!P0 BRA `(.L_x_902) ;  /* 0xfffffffc00f08947 */ /* 0x008fea000383ffff */
[----:B------:R-:W-:Y:S05]  /*29930*/  BRA `(.L_x_1073) ;  /* 0xffffff8400e87947 */ /* 0x000fea000383ffff */
.L_x_912:
[----:B0-----:R0:W2:Y:S02]  /*29940*/  SYNCS.PHASECHK.TRANS64.TRYWAIT P1, [R6+URZ+0x388a0], R5 ;  /* 0x0388a005060075a7 */ /* 0x0010a4000802017f */
[----:B--2---:R-:W-:Y:S05]  /*29950*/  @!P1 NANOSLEEP.SYNCS 0x989680 ;  /* 0x009896800000995d */ /* 0x004fea0003900000 */
[----:B------:R-:W2:Y:S02]  /*29960*/  @!P1 SYNCS.PHASECHK.TRANS64 P1, [R6+URZ+0x388a0], R5 ;  /* 0x0388a005060095a7 */ /* 0x000ea4000802007f */
[----:B--2---:R-:W-:Y:S05]  /*29970*/  @!P1 BRA `(.L_x_912) ;  /* 0xfffffffc00f09947 */ /* 0x004fea000383ffff */
[----:B------:R-:W-:Y:S05]  /*29980*/  BRA `(.L_x_1074) ;  /* 0xffffff8c00747947 */ /* 0x000fea000383ffff */
.L_x_920:
[----:B--2---:R2:W3:Y:S02]  /*29990*/  SYNCS.PHASECHK.TRANS64.TRYWAIT P1, [R6+URZ+0x388c0], R5 ;  /* 0x0388c005060075a7 */ /* 0x0044e4000802017f */
[----:B---3--:R-:W-:Y:S05]  /*299a0*/  @!P1 NANOSLEEP.SYNCS 0x989680 ;  /* 0x009896800000995d */ /* 0x008fea0003900000 */
[----:B------:R-:W3:Y:S02]  /*299b0*/  @!P1 SYNCS.PHASECHK.TRANS64 P1, [R6+URZ+0x388c0], R5 ;  /* 0x0388c005060095a7 */ /* 0x000ee4000802007f */
[----:B---3--:R-:W-:Y:S05]  /*299c0*/  @!P1 BRA `(.L_x_920) ;  /* 0xfffffffc00f09947 */ /* 0x008fea000383ffff */
[----:B------:R-:W-:Y:S05]  /*299d0*/  BRA `(.L_x_1075) ;  /* 0xffffff9000b47947 */ /* 0x000fea000383ffff */
.L_x_936:
        /* <DEDUP_REMOVED lines=11> */
.L_x_1077:
[----:B------:R-:W-:Y:S05]  /*29a90*/  BSYNC B0 ;  /* 0x0000000000007941 */ /* 0x000fea0003800000 */
.L_x_1076:
[----:B------:R-:W-:Y:S05]  /*29aa0*/  BRA `(.L_x_1078) ;  /* 0xffffff9c00a47947 */ /* 0x000fea000383ffff */
.L_x_938:
[----:B------:R-:W-:Y:S01]  /*29ab0*/  BSSY B0, `(.L_x_1079) ;  /* 0x0000006000007945 */ /* 0x000fe20003800000 */
[----:B------:R-:W-:-:S07]  /*29ac0*/  IMAD.MOV.U32 R15, RZ, RZ, -0x1 ;  /* 0xffffffffff0f7424 */ /* 0x000fce00078e00ff */
[----:B01----:R-:W-:Y:S05]  /*29ad0*/  WARPSYNC.COLLECTIVE R15, `(.L_x_1080) ;  /* 0x000000000f0c7348 */ /* 0x003fea0003c00000 */
[----:B------:R-:W-:Y:S02]  /*29ae0*/  ELECT P6, UR62, PT ;  /* 0x00000000003e782f */ /* 0x000fe400038c0000 */
[----:B------:R-:W-:Y:S01]  /*29af0*/  MOV R14, UR62 ;  /* 0x0000003e000e7c02 */ /* 0x000fe20008000f00 */
[----:B01----:R-:W-:Y:S10]  /*29b00*/  ENDCOLLECTIVE ;  /* 0x000000000000791b */ /* 0x003ff40003800000 */
.L_x_1080:
[----:B------:R-:W-:Y:S05]  /*29b10*/  BSYNC B0 ;  /* 0x0000000000007941 */ /* 0x000fea0003800000 */
.L_x_1079:
[----:B------:R-:W-:Y:S05]  /*29b20*/  BRA `(.L_x_1081) ;  /* 0xffffff9c00b07947 */ /* 0x000fea000383ffff */
.L_x_940:
[----:B0-----:R0:W2:Y:S02]  /*29b30*/  SYNCS.PHASECHK.TRANS64.TRYWAIT P0, [R0+URZ+0x38840], R2 ;  /* 0x03884002000075a7 */ /* 0x0010a4000800017f */
[----:B--2---:R-:W-:Y:S05]  /*29b40*/  @!P0 NANOSLEEP.SYNCS 0x989680 ;  /* 0x009896800000895d */ /* 0x004fea0003900000 */
[----:B------:R-:W2:Y:S02]  /*29b50*/  @!P0 SYNCS.PHASECHK.TRANS64 P0, [R0+URZ+0x38840], R2 ;  /* 0x03884002000085a7 */ /* 0x000ea4000800007f */
[----:B--2---:R-:W-:Y:S05]  /*29b60*/  @!P0 BRA `(.L_x_940) ;  /* 0xfffffffc00f08947 */ /* 0x004fea000383ffff */
[----:B------:R-:W-:Y:S05]  /*29b70*/  BRA `(.L_x_1082) ;  /* 0xffffffa000207947 */ /* 0x000fea000383ffff */
.L_x_944:
[----:B------:R0:W5:Y:S01]  /*29b80*/  LDL.LU R8, [R1+0x50] ;  /* 0x0000500001087983 */ /* 0x0001620000300800 */
[----:B------:R-:W-:Y:S02]  /*29b90*/  IMAD.MOV.U32 R13, RZ, RZ, R3 ;  /* 0x000000ffff0d7224 */ /* 0x000fe400078e0003 */
[----:B------:R-:W-:Y:S02]  /*29ba0*/  IMAD.MOV.U32 R12, RZ, RZ, RZ ;  /* 0x000000ffff0c7224 */ /* 0x000fe400078e00ff */
[----:B------:R-:W-:Y:S02]  /*29bb0*/  IMAD.MOV.U32 R11, RZ, RZ, 0x181f ;  /* 0x0000181fff0b7424 */ /* 0x000fe400078e00ff */
[----:B------:R-:W-:-:S07]  /*29bc0*/  IMAD.MOV.U32 R15, RZ, RZ, -0x1 ;  /* 0xffffffffff0f7424 */ /* 0x000fce00078e00ff */
[----:B0----5:R-:W-:Y:S05]  /*29bd0*/  WARPSYNC.COLLECTIVE R15, `(.L_x_1083) ;  /* 0x000000000f087348 */ /* 0x021fea0003c00000 */
[----:B------:R1:W2:Y:S02]  /*29be0*/  SHFL.IDX P6, R14, R13, R12, R11 ;  /* 0x0000000c0d0e7389 */ /* 0x0002a400000c000b */
[----:B012--5:R-:W-:Y:S01]  /*29bf0*/  ENDCOLLECTIVE ;  /* 0x000000000000791b */ /* 0x027fe20003800000 */
.L_x_1083:
[----:B------:R-:W-:Y:S02]  /*29c00*/  IMAD.MOV.U32 R13, RZ, RZ, R4 ;  /* 0x000000ffff0d7224 */ /* 0x000fe400078e0004 */
[----:B------:R-:W-:-:S07]  /*29c10*/  IMAD.MOV.U32 R6, RZ, RZ, R14 ;  /* 0x000000ffff067224 */ /* 0x000fce00078e000e */
[----:B------:R-:W-:Y:S05]  /*29c20*/  WARPSYNC.COLLECTIVE R15, `(.L_x_1084) ;  /* 0x000000000f087348 */ /* 0x000fea0003c00000 */
[----:B------:R0:W1:Y:S02]  /*29c30*/  SHFL.IDX P6, R14, R13, R12, R11 ;  /* 0x0000000c0d0e7389 */ /* 0x00006400000c000b */
[----:B01----:R-:W-:Y:S01]  /*29c40*/  ENDCOLLECTIVE ;  /* 0x000000000000791b */ /* 0x003fe20003800000 */
.L_x_1084:
[----:B------:R-:W-:Y:S01]  /*29c50*/  ULDC.64 UR4, c[0x0][0x208] ;  /* 0x0000820000047ab9 */ /* 0x000fe20000000a00 */
[----:B------:R-:W-:Y:S02]  /*29c60*/  IMAD.MOV.U32 R13, RZ, RZ, R3 ;  /* 0x000000ffff0d7224 */ /* 0x000fe400078e0003 */
[----:B------:R-:W-:Y:S02]  /*29c70*/  IMAD.MOV.U32 R12, RZ, RZ, 0x1 ;  /* 0x00000001ff0c7424 */ /* 0x000fe400078e00ff */
[----:B------:R-:W-:Y:S02]  /*29c80*/  IMAD R2, R8, R7, RZ ;  /* 0x0000000708027224 */ /* 0x000fe400078e02ff */
[----:B------:R-:W0:Y:S01]  /*29c90*/  S2R R8, SR_TID.X ;  /* 0x0000000000087919 */ /* 0x000e220000002100 */
[----:B------:R-:W-:Y:S01]  /*29ca0*/  IMAD.MOV.U32 R7, RZ, RZ, R14 ;  /* 0x000000ffff077224 */ /* 0x000fe200078e000e */
[----:B0-----:R-:W-:-:S04]  /*29cb0*/  LOP3.LUT R8, R8, 0x7f, RZ, 0xc0, !PT ;  /* 0x0000007f08087812 */ /* 0x001fc800078ec0ff */
[----:B------:R-:W-:-:S05]  /*29cc0*/  SHF.R.U32.HI R5, RZ, 0x3, R8 ;  /* 0x00000003ff057819 */ /* 0x000fca0000011608 */
[----:B------:R-:W-:-:S04]  /*29cd0*/  IMAD.IADD R0, R5, 0x1, R17 ;  /* 0x0000000105007824 */ /* 0x000fc800078e0211 */
[C---:B------:R-:W-:Y:S01]  /*29ce0*/  VIADD R5, R0.reuse, 0x10 ;  /* 0x0000001000057836 */ /* 0x040fe20000000000 */
[----:B------:R-:W-:-:S13]  /*29cf0*/  ISETP.GE.AND P5, PT, R0, R2, PT ;  /* 0x000000020000720c */ /* 0x000fda0003fa6270 */
        /* <DEDUP_REMOVED lines=16> */
.L_x_1085:
[----:B------:R-:W-:Y:S02]  /*29e00*/  IMAD.MOV.U32 R13, RZ, RZ, R4 ;  /* 0x000000ffff0d7224 */ /* 0x000fe400078e0004 */
[----:B------:R-:W-:-:S07]  /*29e10*/  IMAD.MOV.U32 R6, RZ, RZ, R14 ;  /* 0x000000ffff067224 */ /* 0x000fce00078e000e */
[----:B------:R-:W-:Y:S05]  /*29e20*/  WARPSYNC.COLLECTIVE R15, `(.L_x_1086) ;  /* 0x000000000f087348 */ /* 0x000fea0003c00000 */
[----:B------:R0:W1:Y:S02]  /*29e30*/  SHFL.IDX P6, R14, R13, R12, R11 ;  /* 0x0000000c0d0e7389 */ /* 0x00006400000c000b */
[----:B01----:R-:W-:Y:S01]  /*29e40*/  ENDCOLLECTIVE ;  /* 0x000000000000791b */ /* 0x003fe20003800000 */
.L_x_1086:
        /* <DEDUP_REMOVED lines=20> */
.L_x_1087:
[----:B------:R-:W-:Y:S02]  /*29f90*/  IMAD.MOV.U32 R13, RZ, RZ, R4 ;  /* 0x000000ffff0d7224 */ /* 0x000fe400078e0004 */
[----:B------:R-:W-:-:S07]  /*29fa0*/  IMAD.MOV.U32 R6, RZ, RZ, R14 ;  /* 0x000000ffff067224 */ /* 0x000fce00078e000e */
[----:B------:R-:W-:Y:S05]  /*29fb0*/  WARPSYNC.COLLECTIVE R15, `(.L_x_1088) ;  /* 0x000000000f087348 */ /* 0x000fea0003c00000 */
[----:B------:R0:W1:Y:S02]  /*29fc0*/  SHFL.IDX P6, R14, R13, R12, R11 ;  /* 0x0000000c0d0e7389 */ /* 0x00006400000c000b */
[----:B01----:R-:W-:Y:S01]  /*29fd0*/  ENDCOLLECTIVE ;  /* 0x000000000000791b */ /* 0x003fe20003800000 */
.L_x_1088:
[----:B------:R-:W-:Y:S01]  /*29fe0*/  ULDC.64 UR4, c[0x0][0x208] ;  /* 0x0000820000047ab9 */ /* 0x000fe20000000a00 */
[----:B------:R-:W-:Y:S02]  /*29ff0*/  IMAD.MOV.U32 R13, RZ, RZ, R3 ;  /* 0x000000ffff0d7224 */ /* 0x000fe400078e0003 */
[----:B------:R-:W-:Y:S02]  /*2a000*/  IMAD.MOV.U32 R12, RZ, RZ, 0x3 ;  /* 0x00000003ff0c7424 */ /* 0x000fe400078e00ff */
[----:B------:R-:W-:-:S05]  /*2a010*/  IMAD.MOV.U32 R5, RZ, RZ, R14 ;  /* 0x000000ffff057224 */ /* 0x000fca00078e000e */
[----:B------:R-:W-:-:S04]  /*2a020*/  @!P5 LEA R5, P4, R10, R5, 0x1 ;  /* 0x000000050a05d211 */ /* 0x000fc800078808ff */
[----:B------:R-:W-:-:S05]  /*2a030*/  @!P5 IADD3.X R6, RZ, R6, RZ, P4, !PT ;  /* 0x00000006ff06d210 */ /* 0x000fca00027fe4ff */
        /* <DEDUP_REMOVED lines=14> */
.L_x_1089:
[----:B------:R-:W-:Y:S02]  /*2a120*/  IMAD.MOV.U32 R13, RZ, RZ, R4 ;  /* 0x000000ffff0d7224 */ /* 0x000fe400078e0004 */
[----:B------:R-:W-:-:S07]  /*2a130*/  IMAD.MOV.U32 R6, RZ, RZ, R14 ;  /* 0x000000ffff067224 */ /* 0x000fce00078e000e */
[----:B------:R-:W-:Y:S05]  /*2a140*/  WARPSYNC.COLLECTIVE R15, `(.L_x_1090) ;  /* 0x000000000f087348 */ /* 0x000fea0003c00000 */
[----:B------:R0:W1:Y:S02]  /*2a150*/  SHFL.IDX P6, R14, R13, R12, R11 ;  /* 0x0000000c0d0e7389 */ /* 0x00006400000c000b */
[----:B01----:R-:W-:Y:S01]  /*2a160*/  ENDCOLLECTIVE ;  /* 0x000000000000791b */ /* 0x003fe20003800000 */
.L_x_1090:
        /* <DEDUP_REMOVED lines=20> */
.L_x_1091:
[----:B------:R-:W-:Y:S02]  /*2a2b0*/  IMAD.MOV.U32 R13, RZ, RZ, R4 ;  /* 0x000000ffff0d7224 */ /* 0x000fe400078e0004 */
[----:B------:R-:W-:-:S07]  /*2a2c0*/  IMAD.MOV.U32 R6, RZ, RZ, R14 ;  /* 0x000000ffff067224 */ /* 0x000fce00078e000e */
[----:B------:R-:W-:Y:S05]  /*2a2d0*/  WARPSYNC.COLLECTIVE R15, `(.L_x_1092) ;  /* 0x000000000f087348 */ /* 0x000fea0003c00000 */
[----:B------:R0:W1:Y:S02]  /*2a2e0*/  SHFL.IDX P6, R14, R13, R12, R11 ;  /* 0x0000000c0d0e7389 */ /* 0x00006400000c000b */
[----:B01----:R-:W-:Y:S01]  /*2a2f0*/  ENDCOLLECTIVE ;  /* 0x000000000000791b */ /* 0x003fe20003800000 */
.L_x_1092:
        /* <DEDUP_REMOVED lines=20> */
.L_x_1093:
[----:B------:R-:W-:Y:S02]  /*2a440*/  IMAD.MOV.U32 R13, RZ, RZ, R4 ;  /* 0x000000ffff0d7224 */ /* 0x000fe400078e0004 */
[----:B------:R-:W-:-:S07]  /*2a450*/  IMAD.MOV.U32 R6, RZ, RZ, R14 ;  /* 0x000000ffff067224 */ /* 0x000fce00078e000e */
[----:B------:R-:W-:Y:S05]  /*2a460*/  WARPSYNC.COLLECTIVE R15, `(.L_x_1094) ;  /* 0x000000000f087348 */ /* 0x000fea0003c00000 */
[----:B------:R0:W1:Y:S02]  /*2a470*/  SHFL.IDX P6, R14, R13, R12, R11 ;  /* 0x0000000c0d0e7389 */ /* 0x00006400000c000b */
[----:B01----:R-:W-:Y:S01]  /*2a480*/  ENDCOLLECTIVE ;  /* 0x000000000000791b */ /* 0x003fe20003800000 */
.L_x_1094:
        /* <DEDUP_REMOVED lines=18> */
.L_x_1095:
[----:B------:R-:W-:-:S05]  /*2a5b0*/  VIADD R7, R0, 0x60 ;  /* 0x0000006000077836 */ /* 0x000fca0000000000 */
[----:B------:R-:W-:Y:S01]  /*2a5c0*/  ISETP.GE.AND P5, PT, R7, R2, PT ;  /* 0x000000020700720c */ /* 0x000fe20003fa6270 */
[----:B------:R-:W-:Y:S02]  /*2a5d0*/  IMAD.MOV.U32 R13, RZ, RZ, R4 ;  /* 0x000000ffff0d7224 */ /* 0x000fe400078e0004 */
[----:B------:R-:W-:-:S10]  /*2a5e0*/  IMAD.MOV.U32 R8, RZ, RZ, R14 ;  /* 0x000000ffff087224 */ /* 0x000fd400078e000e */
[----:B------:R-:W-:Y:S05]  /*2a5f0*/  WARPSYNC.COLLECTIVE R15, `(.L_x_1096) ;  /* 0x000000000f087348 */ /* 0x000fea0003c00000 */
[----:B------:R0:W1:Y:S02]  /*2a600*/  SHFL.IDX P6, R14, R13, R12, R11 ;  /* 0x0000000c0d0e7389 */ /* 0x00006400000c000b */
[----:B01----:R-:W-:Y:S01]  /*2a610*/  ENDCOLLECTIVE ;  /* 0x000000000000791b */ /* 0x003fe20003800000 */
.L_x_1096:
        /* <DEDUP_REMOVED lines=18> */
.L_x_1097:
[----:B------:R-:W-:Y:S02]  /*2a740*/  IMAD.MOV.U32 R13, RZ, RZ, R4 ;  /* 0x000000ffff0d7224 */ /* 0x000fe400078e0004 */
[----:B------:R-:W-:-:S07]  /*2a750*/  IMAD.MOV.U32 R5, RZ, RZ, R14 ;  /* 0x000000ffff057224 */ /* 0x000fce00078e000e */
[----:B------:R-:W-:Y:S05]  /*2a760*/  WARPSYNC.COLLECTIVE R15, `(.L_x_1098) ;  /* 0x000000000f087348 */ /* 0x000fea0003c00000 */
[----:B------:R0:W1:Y:S02]  /*2a770*/  SHFL.IDX P6, R14, R13, R12, R11 ;  /* 0x0000000c0d0e7389 */ /* 0x00006400000c000b */
[----:B01----:R-:W-:Y:S01]  /*2a780*/  ENDCOLLECTIVE ;  /* 0x000000000000791b */ /* 0x003fe20003800000 */
.L_x_1098:
[----:B------:R-:W-:Y:S01]  /*2a790*/  IMAD.MOV.U32 R3, RZ, RZ, R14 ;  /* 0x000000ffff037224 */ /* 0x000fe200078e000e */
[----:B------:R-:W-:Y:S06]  /*2a7a0*/  BRA `(.L_x_1099) ;  /* 0xffffffa400147947 */ /* 0x000fec000383ffff */
.L_x_949:
[----:B0-----:R-:W2:Y:S02]  /*2a7b0*/  LDL R2, [R1+0x4] ;  /* 0x0000040001027983 */ /* 0x001ea40000100800 */
[----:B--2---:R0:W2:Y:S02]  /*2a7c0*/  SYNCS.PHASECHK.TRANS64.TRYWAIT P0, [R2+URZ+0x38820], R0 ;  /* 0x03882000020075a7 */ /* 0x0040a4000800017f */
[----:B--2---:R-:W-:Y:S05]  /*2a7d0*/  @!P0 NANOSLEEP.SYNCS 0x989680 ;  /* 0x009896800000895d */ /* 0x004fea0003900000 */
[----:B------:R-:W2:Y:S02]  /*2a7e0*/  @!P0 SYNCS.PHASECHK.TRANS64 P0, [R2+URZ+0x38820], R0 ;  /* 0x03882000020085a7 */ /* 0x000ea4000800007f */
[----:B--2---:R-:W-:Y:S05]  /*2a7f0*/  @!P0 BRA `(.L_x_949) ;  /* 0xfffffffc00ec8947 */ /* 0x004fea000383ffff */
[----:B------:R-:W-:Y:S05]  /*2a800*/  BRA `(.L_x_1100) ;  /* 0xffffffa400947947 */ /* 0x000fea000383ffff */
.L_x_958:
[----:B--2---:R2:W3:Y:S02]  /*2a810*/  SYNCS.PHASECHK.TRANS64.TRYWAIT P0, [R3+URZ+0x38840], R2 ;  /* 0x03884002030075a7 */ /* 0x0044e4000800017f */
[----:B---3--:R-:W-:Y:S05]  /*2a820*/  @!P0 NANOSLEEP.SYNCS 0x989680 ;  /* 0x009896800000895d */ /* 0x008fea0003900000 */
[----:B------:R-:W3:Y:S02]  /*2a830*/  @!P0 SYNCS.PHASECHK.TRANS64 P0, [R3+URZ+0x38840], R2 ;  /* 0x03884002030085a7 */ /* 0x000ee4000800007f */
[----:B---3--:R-:W-:Y:S05]  /*2a840*/  @!P0 BRA `(.L_x_958) ;  /* 0xfffffffc00f08947 */ /* 0x008fea000383ffff */
[----:B------:R-:W-:Y:S05]  /*2a850*/  BRA `(.L_x_1101) ;  /* 0xffffffa800647947 */ /* 0x000fea000383ffff */
.L_x_966:
[----:B0-----:R0:W1:Y:S02]  /*2a860*/  SYNCS.PHASECHK.TRANS64.TRYWAIT P0, [R3+URZ+0x60], R2 ;  /* 0x00006002030075a7 */ /* 0x001064000800017f */
[----:B-1----:R-:W-:Y:S05]  /*2a870*/  @!P0 NANOSLEEP.SYNCS 0x989680 ;  /* 0x009896800000895d */ /* 0x002fea0003900000 */
[----:B------:R-:W1:Y:S02]  /*2a880*/  @!P0 SYNCS.PHASECHK.TRANS64 P0, [R3+URZ+0x60], R2 ;  /* 0x00006002030085a7 */ /* 0x000e64000800007f */
[----:B-1----:R-:W-:Y:S05]  /*2a890*/  @!P0 BRA `(.L_x_966) ;  /* 0xfffffffc00f08947 */ /* 0x002fea000383ffff */
[----:B------:R-:W-:Y:S05]  /*2a8a0*/  BRA `(.L_x_1102) ;  /* 0xffffffac00c07947 */ /* 0x000fea000383ffff */
.L_x_977:
[----:B--2---:R2:W3:Y:S02]  /*2a8b0*/  SYNCS.PHASECHK.TRANS64.TRYWAIT P0, [R3+URZ+0x38840], R2 ;  /* 0x03884002030075a7 */ /* 0x0044e4000800017f */
[----:B---3--:R-:W-:Y:S05]  /*2a8c0*/  @!P0 NANOSLEEP.SYNCS 0x989680 ;  /* 0x009896800000895d */ /* 0x008fea0003900000 */
[----:B------:R-:W3:Y:S02]  /*2a8d0*/  @!P0 SYNCS.PHASECHK.TRANS64 P0, [R3+URZ+0x38840], R2 ;  /* 0x03884002030085a7 */ /* 0x000ee4000800007f */
[----:B---3--:R-:W-:Y:S05]  /*2a8e0*/  @!P0 BRA `(.L_x_977) ;  /* 0xfffffffc00f08947 */ /* 0x008fea000383ffff */
[----:B------:R-:W-:Y:S05]  /*2a8f0*/  BRA `(.L_x_1103) ;  /* 0xffffffb400f47947 */ /* 0x000fea000383ffff */
.L_x_985:
[----:B-1----:R1:W2:Y:S02]  /*2a900*/  SYNCS.PHASECHK.TRANS64.TRYWAIT P0, [R2+URZ+0x60], R3 ;  /* 0x00006003020075a7 */ /* 0x0022a4000800017f */
[----:B--2---:R-:W-:Y:S05]  /*2a910*/  @!P0 NANOSLEEP.SYNCS 0x989680 ;  /* 0x009896800000895d */ /* 0x004fea0003900000 */
[----:B------:R-:W2:Y:S02]  /*2a920*/  @!P0 SYNCS.PHASECHK.TRANS64 P0, [R2+URZ+0x60], R3 ;  /* 0x00006003020085a7 */ /* 0x000ea4000800007f */
[----:B--2---:R-:W-:Y:S05]  /*2a930*/  @!P0 BRA `(.L_x_985) ;  /* 0xfffffffc00f08947 */ /* 0x004fea000383ffff */
[----:B------:R-:W-:Y:S05]  /*2a940*/  BRA `(.L_x_1104) ;  /* 0xffffffbc00507947 */ /* 0x000fea000383ffff */
.L_x_996:
[----:B----4-:R4:W0:Y:S02]  /*2a950*/  SYNCS.PHASECHK.TRANS64.TRYWAIT P0, [R2+URZ+0x38840], R3 ;  /* 0x03884003020075a7 */ /* 0x010824000800017f */
[----:B0-----:R-:W-:Y:S05]  /*2a960*/  @!P0 NANOSLEEP.SYNCS 0x989680 ;  /* 0x009896800000895d */ /* 0x001fea0003900000 */
[----:B------:R-:W0:Y:S02]  /*2a970*/  @!P0 SYNCS.PHASECHK.TRANS64 P0, [R2+URZ+0x38840], R3 ;  /* 0x03884003020085a7 */ /* 0x000e24000800007f */
[----:B0-----:R-:W-:Y:S05]  /*2a980*/  @!P0 BRA `(.L_x_996) ;  /* 0xfffffffc00f08947 */ /* 0x001fea000383ffff */
[----:B------:R-:W-:Y:S05]  /*2a990*/  BRA `(.L_x_1105) ;  /* 0xffffffc400487947 */ /* 0x000fea000383ffff */
.L_x_1004:
[----:B-1----:R1:W2:Y:S02]  /*2a9a0*/  SYNCS.PHASECHK.TRANS64.TRYWAIT P0, [R2+URZ+0x60], R5 ;  /* 0x00006005020075a7 */ /* 0x0022a4000800017f */
[----:B--2---:R-:W-:Y:S05]  /*2a9b0*/  @!P0 NANOSLEEP.SYNCS 0x989680 ;  /* 0x009896800000895d */ /* 0x004fea0003900000 */
[----:B------:R-:W2:Y:S02]  /*2a9c0*/  @!P0 SYNCS.PHASECHK.TRANS64 P0, [R2+URZ+0x60], R5 ;  /* 0x00006005020085a7 */ /* 0x000ea4000800007f */
[----:B--2---:R-:W-:Y:S05]  /*2a9d0*/  @!P0 BRA `(.L_x_1004) ;  /* 0xfffffffc00f08947 */ /* 0x004fea000383ffff */
[----:B------:R-:W-:Y:S05]  /*2a9e0*/  BRA `(.L_x_1106) ;  /* 0xffffffc800a47947 */ /* 0x000fea000383ffff */
.L_x_1017:
[----:B--2---:R2:W4:Y:S02]  /*2a9f0*/  SYNCS.PHASECHK.TRANS64.TRYWAIT P0, [R2+URZ+0x38860], R0 ;  /* 0x03886000020075a7 */ /* 0x004524000800017f */
[----:B----4-:R-:W-:Y:S05]  /*2aa00*/  @!P0 NANOSLEEP.SYNCS 0x989680 ;  /* 0x009896800000895d */ /* 0x010fea0003900000 */
[----:B------:R-:W4:Y:S02]  /*2aa10*/  @!P0 SYNCS.PHASECHK.TRANS64 P0, [R2+URZ+0x38860], R0 ;  /* 0x03886000020085a7 */ /* 0x000f24000800007f */
[----:B----4-:R-:W-:Y:S05]  /*2aa20*/  @!P0 BRA `(.L_x_1017) ;  /* 0xfffffffc00f08947 */ /* 0x010fea000383ffff */
[----:B------:R-:W-:Y:S05]  /*2aa30*/  BRA `(.L_x_1107) ;  /* 0xffffffd000807947 */ /* 0x000fea000383ffff */
.L_x_1026:
[----:B------:R-:W-:Y:S01]  /*2aa40*/  BSSY B0, `(.L_x_1108) ;  /* 0x0000008000007945 */ /* 0x000fe20003800000 */
[----:B------:R-:W-:Y:S02]  /*2aa50*/  IMAD.MOV.U32 R13, RZ, RZ, R16 ;  /* 0x000000ffff0d7224 */ /* 0x000fe400078e0010 */
[----:B------:R-:W-:Y:S02]  /*2aa60*/  IMAD.MOV.U32 R12, RZ, RZ, RZ ;  /* 0x000000ffff0c7224 */ /* 0x000fe400078e00ff */
[----:B------:R-:W-:Y:S02]  /*2aa70*/  IMAD.MOV.U32 R11, RZ, RZ, 0x1f ;  /* 0x0000001fff0b7424 */ /* 0x000fe400078e00ff */
[----:B------:R-:W-:-:S07]  /*2aa80*/  IMAD.MOV.U32 R15, RZ, RZ, -0x1 ;  /* 0xffffffffff0f7424 */ /* 0x000fce00078e00ff */
[----:B01----:R-:W-:Y:S05]  /*2aa90*/  WARPSYNC.COLLECTIVE R15, `(.L_x_1109) ;  /* 0x000000000f087348 */ /* 0x003fea0003c00000 */
[----:B------:R2:W3:Y:S02]  /*2aaa0*/  SHFL.IDX P6, R14, R13, R12, R11 ;  /* 0x0000000c0d0e7389 */ /* 0x0004e400000c000b */
[----:B0123--:R-:W-:Y:S01]  /*2aab0*/  ENDCOLLECTIVE ;  /* 0x000000000000791b */ /* 0x00ffe20003800000 */
.L_x_1109:
[----:B------:R-:W-:Y:S05]  /*2aac0*/  BSYNC B0 ;  /* 0x0000000000007941 */ /* 0x000fea0003800000 */
.L_x_1108:
        /* <DEDUP_REMOVED lines=9> */
.L_x_1110:
[----:B------:R-:W-:Y:S01]  /*2ab60*/  ULDC UR4, c[0x0][0xc3c] ;  /* 0x00030f0000047ab9 */ /* 0x000fe20000000800 */
[----:B------:R-:W-:Y:S01]  /*2ab70*/  ULDC.64 UR6, c[0x0][0x208] ;  /* 0x0000820000067ab9 */ /* 0x000fe20000000a00 */
[----:B------:R-:W-:-:S13]  /*2ab80*/  ISETP.GE.OR P1, PT, R5, UR4, !P0 ;  /* 0x0000000405007c0c */ /* 0x000fda000c726670 */
[----:B------:R-:W0:Y:S01]  /*2ab90*/  @!P1 LDC.64 R2, c[0x0][0xc80] ;  /* 0x00032000ff029b82 */ /* 0x000e220000000a00 */
[----:B------:R-:W-:Y:S02]  /*2aba0*/  IMAD.MOV.U32 R11, RZ, RZ, RZ ;  /* 0x000000ffff0b7224 */ /* 0x000fe400078e00ff */
        /* <DEDUP_REMOVED lines=14> */
.L_x_1111:
        /* <DEDUP_REMOVED lines=8> */
.L_x_1112:
[----:B------:R-:W-:Y:S01]  /*2ad10*/  IMAD.MOV.U32 R12, RZ, RZ, 0x4 ;  /* 0x00000004ff0c7424 */ /* 0x000fe200078e00ff */
[----:B------:R-:W-:-:S04]  /*2ad20*/  MOV R5, R14 ;  /* 0x0000000e00057202 */ /* 0x000fc80000000f00 */
[----:B------:R-:W-:-:S05]  /*2ad30*/  SEL R5, R5, RZ, P2 ;  /* 0x000000ff05057207 */ /* 0x000fca0001000000 */
[----:B------:R-:W-:-:S04]  /*2ad40*/  IMAD.IADD R3, R3, 0x1, R5 ;  /* 0x0000000103037824 */ /* 0x000fc800078e0205 */
[----:B------:R-:W-:-:S07]  /*2ad50*/  IMAD.MOV.U32 R13, RZ, RZ, R3 ;  /* 0x000000ffff0d7224 */ /* 0x000fce00078e0003 */
[----:B------:R-:W-:Y:S05]  /*2ad60*/  WARPSYNC.COLLECTIVE R15, `(.L_x_1113) ;  /* 0x000000000f087348 */ /* 0x000fea0003c00000 */
[----:B------:R0:W1:Y:S02]  /*2ad70*/  SHFL.UP P6, R14, R13, R12, R11 ;  /* 0x0400000c0d0e7389 */ /* 0x00006400000c000b */
[----:B01----:R-:W-:Y:S01]  /*2ad80*/  ENDCOLLECTIVE ;  /* 0x000000000000791b */ /* 0x003fe20003800000 */
.L_x_1113:
        /* <DEDUP_REMOVED lines=8> */
.L_x_1114:
        /* <DEDUP_REMOVED lines=8> */
.L_x_1115:
        /* <DEDUP_REMOVED lines=9> */
.L_x_1116:
[----:B------:R-:W-:Y:S01]  /*2af20*/  IMAD.MOV.U32 R6, RZ, RZ, R14 ;  /* 0x000000ffff067224 */ /* 0x000fe200078e000e */
[----:B------:R-:W-:Y:S06]  /*2af30*/  BRA `(.L_x_1117) ;  /* 0xffffffd400847947 */ /* 0x000fec000383ffff */
.L_x_1031:
[----:B------:R-:W-:Y:S01]  /*2af40*/  BSSY B0, `(.L_x_1118) ;  /* 0x0000008000007945 */ /* 0x000fe20003800000 */
[----:B-----5:R-:W-:Y:S02]  /*2af50*/  IMAD.MOV.U32 R13, RZ, RZ, R2 ;  /* 0x000000ffff0d7224 */ /* 0x020fe400078e0002 */
[----:B------:R-:W-:Y:S02]  /*2af60*/  IMAD.MOV.U32 R12, RZ, RZ, 0x1 ;  /* 0x00000001ff0c7424 */ /* 0x000fe400078e00ff */
[----:B------:R-:W-:Y:S02]  /*2af70*/  IMAD.MOV.U32 R11, RZ, RZ, RZ ;  /* 0x000000ffff0b7224 */ /* 0x000fe400078e00ff */
[----:B------:R-:W-:-:S07]  /*2af80*/  IMAD.MOV.U32 R15, RZ, RZ, -0x1 ;  /* 0xffffffffff0f7424 */ /* 0x000fce00078e00ff */
[----:B012---:R-:W-:Y:S05]  /*2af90*/  WARPSYNC.COLLECTIVE R15, `(.L_x_1119) ;  /* 0x000000000f087348 */ /* 0x007fea0003c00000 */
[----:B------:R3:W4:Y:S02]  /*2afa0*/  SHFL.UP P6, R14, R13, R12, R11 ;  /* 0x0400000c0d0e7389 */ /* 0x00072400000c000b */
[----:B01234-:R-:W-:Y:S01]  /*2afb0*/  ENDCOLLECTIVE ;  /* 0x000000000000791b */ /* 0x01ffe20003800000 */
.L_x_1119:
[----:B------:R-:W-:Y:S05]  /*2afc0*/  BSYNC B0 ;  /* 0x0000000000007941 */ /* 0x000fea0003800000 */
.L_x_1118:
        /* <DEDUP_REMOVED lines=10> */
.L_x_1120:
        /* <DEDUP_REMOVED lines=8> */
.L_x_1121:
        /* <DEDUP_REMOVED lines=8> */
.L_x_1122:
        /* <DEDUP_REMOVED lines=8> */
.L_x_1123:
        /* <DEDUP_REMOVED lines=9> */
.L_x_1124:
[----:B------:R-:W-:Y:S01]  /*2b280*/  IMAD.MOV.U32 R6, RZ, RZ, R14 ;  /* 0x000000ffff067224 */ /* 0x000fe200078e000e */
[----:B------:R-:W-:Y:S06]  /*2b290*/  BRA `(.L_x_1125) ;  /* 0xffffffd4004c7947 */ /* 0x000fec000383ffff */
.L_x_1033:
[----:B------:R-:W-:Y:S01]  /*2b2a0*/  BSSY B0, `(.L_x_1126) ;  /* 0x0000006000007945 */ /* 0x000fe20003800000 */
[----:B------:R-:W-:Y:S01]  /*2b2b0*/  PLOP3.LUT P6, PT, P6, PT, PT, 0x8, 0x0 ;  /* 0x000000000000781c */ /* 0x000fe200037ce170 */
[----:B------:R-:W-:-:S12]  /*2b2c0*/  IMAD.MOV.U32 R15, RZ, RZ, -0x1 ;  /* 0xffffffffff0f7424 */ /* 0x000fd800078e00ff */
[----:B012---:R-:W-:Y:S05]  /*2b2d0*/  WARPSYNC.COLLECTIVE R15, `(.L_x_1127) ;  /* 0x000000000f087348 */ /* 0x007fea0003c00000 */
[----:B------:R-:W-:Y:S01]  /*2b2e0*/  VOTE.ANY R14, PT, P6 ;  /* 0x00000000000e7806 */ /* 0x000fe200030e0100 */
[----:B012---:R-:W-:Y:S06]  /*2b2f0*/  ENDCOLLECTIVE ;  /* 0x000000000000791b */ /* 0x007fec0003800000 */
.L_x_1127:
[----:B------:R-:W-:Y:S05]  /*2b300*/  BSYNC B0 ;  /* 0x0000000000007941 */ /* 0x000fea0003800000 */
.L_x_1126:
        /* <DEDUP_REMOVED lines=9> */
.L_x_1128:
[----:B------:R-:W-:Y:S01]  /*2b3a0*/  IMAD.MOV.U32 R17, RZ, RZ, R14 ;  /* 0x000000ffff117224 */ /* 0x000fe200078e000e */
[----:B------:R-:W-:Y:S06]  /*2b3b0*/  BRA `(.L_x_1129) ;  /* 0xffffffd4003c7947 */ /* 0x000fec000383ffff */
.L_x_1035:
[----:B------:R-:W-:Y:S01]  /*2b3c0*/  BSSY B0, `(.L_x_1130) ;  /* 0x0000007000007945 */ /* 0x000fe20003800000 */
[----:B------:R-:W-:Y:S02]  /*2b3d0*/  IMAD.MOV.U32 R13, RZ, RZ, R5 ;  /* 0x000000ffff0d7224 */ /* 0x000fe400078e0005 */
[----:B------:R-:W-:Y:S02]  /*2b3e0*/  IMAD.MOV.U32 R11, RZ, RZ, 0x1f ;  /* 0x0000001fff0b7424 */ /* 0x000fe400078e00ff */
[----:B------:R-:W-:-:S07]  /*2b3f0*/  IMAD.MOV.U32 R15, RZ, RZ, -0x1 ;  /* 0xffffffffff0f7424 */ /* 0x000fce00078e00ff */
[----:B012-4-:R-:W-:Y:S05]  /*2b400*/  WARPSYNC.COLLECTIVE R15, `(.L_x_1131) ;  /* 0x000000000f087348 */ /* 0x017fea0003c00000 */
[----:B------:R3:W0:Y:S02]  /*2b410*/  SHFL.IDX P6, R14, R13, R12, R11 ;  /* 0x0000000c0d0e7389 */ /* 0x00062400000c000b */
[----:B01234-:R-:W-:Y:S01]  /*2b420*/  ENDCOLLECTIVE ;  /* 0x000000000000791b */ /* 0x01ffe20003800000 */
.L_x_1131:
[----:B------:R-:W-:Y:S05]  /*2b430*/  BSYNC B0 ;  /* 0x0000000000007941 */ /* 0x000fea0003800000 */
.L_x_1130:
[----:B------:R-:W-:Y:S01]  /*2b440*/  IMAD.MOV.U32 R2, RZ, RZ, R14 ;  /* 0x000000ffff027224 */ /* 0x000fe200078e000e */
[----:B------:R-:W-:Y:S06]  /*2b450*/  BRA `(.L_x_1034) ;  /* 0xffffffd400307947 */ /* 0x000fec000383ffff */
.L_x_1039:
[----:B0-----:R0:W2:Y:S02]  /*2b460*/  SYNCS.PHASECHK.TRANS64.TRYWAIT P0, [R0+URZ+0x38820], R3 ;  /* 0x03882003000075a7 */ /* 0x0010a4000800017f */
[----:B--2---:R-:W-:Y:S05]  /*2b470*/  @!P0 NANOSLEEP.SYNCS 0x989680 ;  /* 0x009896800000895d */ /* 0x004fea0003900000 */
[----:B------:R-:W2:Y:S02]  /*2b480*/  @!P0 SYNCS.PHASECHK.TRANS64 P0, [R0+URZ+0x38820], R3 ;  /* 0x03882003000085a7 */ /* 0x000ea4000800007f */
[----:B--2---:R-:W-:Y:S05]  /*2b490*/  @!P0 BRA `(.L_x_1039) ;  /* 0xfffffffc00f08947 */ /* 0x004fea000383ffff */
[----:B------:R-:W-:Y:S05]  /*2b4a0*/  BRA `(.L_x_1132) ;  /* 0xffffffd800247947 */ /* 0x000fea000383ffff */
.L_x_1040:
[----:B------:R-:W2:Y:S01]  /*2b4b0*/  S2R R2, SR_TID.X ;  /* 0x0000000000027919 */ /* 0x000ea20000002100 */
[----:B------:R-:W-:Y:S01]  /*2b4c0*/  BSSY B0, `(.L_x_1133) ;  /* 0x000000a000007945 */ /* 0x000fe20003800000 */
[----:B------:R-:W-:Y:S02]  /*2b4d0*/  IMAD.MOV.U32 R12, RZ, RZ, RZ ;  /* 0x000000ffff0c7224 */ /* 0x000fe400078e00ff */
[----:B------:R-:W-:Y:S02]  /*2b4e0*/  IMAD.MOV.U32 R11, RZ, RZ, 0x1f ;  /* 0x0000001fff0b7424 */ /* 0x000fe400078e00ff */
[----:B------:R-:W-:Y:S01]  /*2b4f0*/  IMAD.MOV.U32 R15, RZ, RZ, -0x1 ;  /* 0xffffffffff0f7424 */ /* 0x000fe200078e00ff */
[----:B--2---:R-:W-:-:S04]  /*2b500*/  SHF.R.U32.HI R2, RZ, 0x5, R2 ;  /* 0x00000005ff027819 */ /* 0x004fc80000011602 */
[----:B------:R-:W-:-:S05]  /*2b510*/  LOP3.LUT R2, R2, 0x3, RZ, 0xc0, !PT ;  /* 0x0000000302027812 */ /* 0x000fca00078ec0ff */
[----:B------:R-:W-:-:S07]  /*2b520*/  IMAD.MOV.U32 R13, RZ, RZ, R2 ;  /* 0x000000ffff0d7224 */ /* 0x000fce00078e0002 */
[----:B01---5:R-:W-:Y:S05]  /*2b530*/  WARPSYNC.COLLECTIVE R15, `(.L_x_1134) ;  /* 0x000000000f087348 */ /* 0x023fea0003c00000 */
[----:B------:R2:W3:Y:S02]  /*2b540*/  SHFL.IDX P6, R14, R13, R12, R11 ;  /* 0x0000000c0d0e7389 */ /* 0x0004e400000c000b */
[----:B0123-5:R-:W-:Y:S01]  /*2b550*/  ENDCOLLECTIVE ;  /* 0x000000000000791b */ /* 0x02ffe20003800000 */
.L_x_1134:
[----:B------:R-:W-:Y:S05]  /*2b560*/  BSYNC B0 ;  /* 0x0000000000007941 */ /* 0x000fea0003800000 */
.L_x_1133:
[----:B------:R-:W-:Y:S05]  /*2b570*/  BRA `(.L_x_1135) ;  /* 0xffffffd8000c7947 */ /* 0x000fea000383ffff */
.L_x_1041:
[----:B------:R-:W-:Y:S01]  /*2b580*/  BSSY B0, `(.L_x_1136) ;  /* 0x0000006000007945 */ /* 0x000fe20003800000 */
[----:B------:R-:W-:-:S07]  /*2b590*/  IMAD.MOV.U32 R15, RZ, RZ, -0x1 ;  /* 0xffffffffff0f7424 */ /* 0x000fce00078e00ff */
[----:B012--5:R-:W-:Y:S05]  /*2b5a0*/  WARPSYNC.COLLECTIVE R15, `(.L_x_1137) ;  /* 0x000000000f0c7348 */ /* 0x027fea0003c00000 */
[----:B------:R-:W-:Y:S02]  /*2b5b0*/  ELECT P6, UR62, PT ;  /* 0x00000000003e782f */ /* 0x000fe400038c0000 */
[----:B------:R-:W-:Y:S01]  /*2b5c0*/  MOV R14, UR62 ;  /* 0x0000003e000e7c02 */ /* 0x000fe20008000f00 */
[----:B012--5:R-:W-:Y:S10]  /*2b5d0*/  ENDCOLLECTIVE ;  /* 0x000000000000791b */ /* 0x027ff40003800000 */
.L_x_1137:
[----:B------:R-:W-:Y:S05]  /*2b5e0*/  BSYNC B0 ;  /* 0x0000000000007941 */ /* 0x000fea0003800000 */
.L_x_1136:
[----:B------:R-:W-:Y:S05]  /*2b5f0*/  BRA `(.L_x_1138) ;  /* 0xffffffd800007947 */ /* 0x000fea000383ffff */
.L_x_1043:
[----:B0-----:R0:W2:Y:S02]  /*2b600*/  SYNCS.PHASECHK.TRANS64.TRYWAIT P0, [R6+URZ], R5 ;  /* 0x00000005060075a7 */ /* 0x0010a4000800017f */
[----:B--2---:R-:W-:Y:S05]  /*2b610*/  @!P0 NANOSLEEP.SYNCS 0x989680 ;  /* 0x009896800000895d */ /* 0x004fea0003900000 */
[----:B------:R-:W2:Y:S02]  /*2b620*/  @!P0 SYNCS.PHASECHK.TRANS64 P0, [R6+URZ], R5 ;  /* 0x00000005060085a7 */ /* 0x000ea4000800007f */
[----:B--2---:R-:W-:Y:S05]  /*2b630*/  @!P0 BRA `(.L_x_1043) ;  /* 0xfffffffc00f08947 */ /* 0x004fea000383ffff */
[----:B------:R-:W-:Y:S05]  /*2b640*/  BRA `(.L_x_1139) ;  /* 0xffffffd8003c7947 */ /* 0x000fea000383ffff */
.L_x_1044:
[----:B--2---:R2:W3:Y:S02]  /*2b650*/  SYNCS.PHASECHK.TRANS64.TRYWAIT P0, [R7+URZ], R2 ;  /* 0x00000002070075a7 */ /* 0x0044e4000800017f */
[----:B---3--:R-:W-:Y:S05]  /*2b660*/  @!P0 NANOSLEEP.SYNCS 0x989680 ;  /* 0x009896800000895d */ /* 0x008fea0003900000 */
[----:B------:R-:W3:Y:S02]  /*2b670*/  @!P0 SYNCS.PHASECHK.TRANS64 P0, [R7+URZ], R2 ;  /* 0x00000002070085a7 */ /* 0x000ee4000800007f */
[----:B---3--:R-:W-:Y:S05]  /*2b680*/  @!P0 BRA `(.L_x_1044) ;  /* 0xfffffffc00f08947 */ /* 0x008fea000383ffff */
[----:B------:R-:W-:Y:S05]  /*2b690*/  BRA `(.L_x_1140) ;  /* 0xffffffd800307947 */ /* 0x000fea000383ffff */
.L_x_1046:
[----:B---3--:R3:W4:Y:S02]  /*2b6a0*/  SYNCS.PHASECHK.TRANS64.TRYWAIT P0, [R4+URZ], R5 ;  /* 0x00000005040075a7 */ /* 0x008724000800017f */
[----:B----4-:R-:W-:Y:S05]  /*2b6b0*/  @!P0 NANOSLEEP.SYNCS 0x989680 ;  /* 0x009896800000895d */ /* 0x010fea0003900000 */
[----:B------:R-:W4:Y:S02]  /*2b6c0*/  @!P0 SYNCS.PHASECHK.TRANS64 P0, [R4+URZ], R5 ;  /* 0x00000005040085a7 */ /* 0x000f24000800007f */
[----:B----4-:R-:W-:Y:S05]  /*2b6d0*/  @!P0 BRA `(.L_x_1046) ;  /* 0xfffffffc00f08947 */ /* 0x010fea000383ffff */
[----:B------:R-:W-:Y:S05]  /*2b6e0*/  BRA `(.L_x_1141) ;  /* 0xffffffd800387947 */ /* 0x000fea000383ffff */
.L_x_1142:
        /* <DEDUP_REMOVED lines=9> */
.L_x_3427:


//--------------------- .text._ZN7cutlass13device_kernelIN5flash11enable_sm90INS1_16FlashAttnFwdSm90INS1_25CollectiveMainloopFwdSm90ILi2EN4cute5tupleIJNS5_1CILi1EEES8_S8_EEENS6_IJNS7_ILi128EEENS7_ILi64EEENS7_ILi256EEEEEELi256ENS_10bfloat16_tEfNS_4arch4Sm90ELb0ELb1ELb1ELb0ELb0ELb0ELb0ELb1ELb1ELb1ELb0ELb0EEENS1_21CollectiveEpilogueFwdINS6_IJSA_SC_SB_EEES9_SE_SG_Li256ELb0ELb1ELb0ELb0EEENS1_30DynamicPersistentTileSchedulerILi256ELi128ELb0ELb1ELb1EEEEEEEEEvNT_6ParamsE --------------------------
	.section	.text._ZN7cutlass13device_kernelIN5flash11enable_sm90INS1_16FlashAttnFwdSm90INS1_25CollectiveMainloopFwdSm90ILi2EN4cute5tupleIJNS5_1CILi1EEES8_S8_EEENS6_IJNS7_ILi128EEENS7_ILi64EEENS7_ILi256EEEEEELi256ENS_10bfloat16_tEfNS_4arch4Sm90ELb0ELb1ELb1ELb0ELb0ELb0ELb0ELb1ELb1ELb1ELb0ELb0EEENS1_21CollectiveEpilogueFwdINS6_IJSA_SC_SB_EEES9_SE_SG_Li256ELb0ELb1ELb0ELb0EEENS1_30DynamicPersistentTileSchedulerILi256ELi128ELb0ELb1ELb1EEEEEEEEEvNT_6ParamsE,"ax",@progbits
	.align	128
.text._ZN7cutlass13device_kernelIN5flash11enable_sm90INS1_16FlashAttnFwdSm90INS1_25CollectiveMainloopFwdSm90ILi2EN4cute5tupleIJNS5_1CILi1EEES8_S8_EEENS6_IJNS7_ILi128EEENS7_ILi64EEENS7_ILi256EEEEEELi256ENS_10bfloat16_tEfNS_4arch4Sm90ELb0ELb1ELb1ELb0ELb0ELb0ELb0ELb1ELb1ELb1ELb0ELb0EEENS1_21CollectiveEpilogueFwdINS6_IJSA_SC_SB_EEES9_SE_SG_Li256ELb0ELb1ELb0ELb0EEENS1_30DynamicPersistentTileSchedulerILi256ELi128ELb0ELb1ELb1EEEEEEEEEvNT_6ParamsE:
        .type           _ZN7cutlass13device_kernelIN5flash11enable_sm90INS1_16FlashAttnFwdSm90INS1_25CollectiveMainloopFwdSm90ILi2EN4cute5tupleIJNS5_1CILi1EEES8_S8_EEENS6_IJNS7_ILi128EEENS7_ILi64EEENS7_ILi256EEEEEELi256ENS_10bfloat16_tEfNS_4arch4Sm90ELb0ELb1ELb1ELb0ELb0ELb0ELb0ELb1ELb1ELb1ELb0ELb0EEENS1_21CollectiveEpilogueFwdINS6_IJSA_SC_SB_EEES9_SE_SG_Li256ELb0ELb1ELb0ELb0EEENS1_30DynamicPersistentTileSchedulerILi256ELi128ELb0ELb1ELb1EEEEEEEEEvNT_6ParamsE,@function
        .size           _ZN7cutlass13device_kernelIN5flash11enable_sm90INS1_16FlashAttnFwdSm90INS1_25CollectiveMainloopFwdSm90ILi2EN4cute5tupleIJNS5_1CILi1EEES8_S8_EEENS6_IJNS7_ILi128EEENS7_ILi64EEENS7_ILi256EEEEEELi256ENS_10bfloat16_tEfNS_4arch4Sm90ELb0ELb1ELb1ELb0ELb0ELb0ELb0ELb1ELb1ELb1ELb0ELb0EEENS1_21CollectiveEpilogueFwdINS6_IJSA_SC_SB_EEES9_SE_SG_Li256ELb0ELb1ELb0ELb0EEENS1_30DynamicPersistentTileSchedulerILi256ELi128ELb0ELb1ELb1EEEEEEEEEvNT_6ParamsE,(.L_x_3428 - _ZN7cutlass13device_kernelIN5flash11enable_sm90INS1_16FlashAttnFwdSm90INS1_25CollectiveMainloopFwdSm90ILi2EN4cute5tupleIJNS5_1CILi1EEES8_S8_EEENS6_IJNS7_ILi128EEENS7_ILi64EEENS7_ILi256EEEEEELi256ENS_10bfloat16_tEfNS_4arch4Sm90ELb0ELb1ELb1ELb0ELb0ELb0ELb0ELb1ELb1ELb1ELb0ELb0EEENS1_21CollectiveEpilogueFwdINS6_IJSA_SC_SB_EEES9_SE_SG_Li256ELb0ELb1ELb0ELb0EEENS1_30DynamicPersistentTileSchedulerILi256ELi128ELb0ELb1ELb1EEEEEEEEEvNT_6ParamsE)
        .other          _ZN7cutlass13device_kernelIN5flash11enable_sm90INS1_16FlashAttnFwdSm90INS1_25CollectiveMainloopFwdSm90ILi2EN4cute5tupleIJNS5_1CILi1EEES8_S8_EEENS6_IJNS7_ILi128EEENS7_ILi64EEENS7_ILi256EEEEEELi256ENS_10bfloat16_tEfNS_4arch4Sm90ELb0ELb1ELb1ELb0ELb0ELb0ELb0ELb1ELb1ELb1ELb0ELb0EEENS1_21CollectiveEpilogueFwdINS6_IJSA_SC_SB_EEES9_SE_SG_Li256ELb0ELb1ELb0ELb0EEENS1_30DynamicPersistentTileSchedulerILi256ELi128ELb0ELb1ELb1EEEEEEEEEvNT_6ParamsE,@"STO_CUDA_ENTRY STV_DEFAULT"
_ZN7cutlass13device_kernelIN5flash11enable_sm90INS1_16FlashAttnFwdSm90INS1_25CollectiveMainloopFwdSm90ILi2EN4cute5tupleIJNS5_1CILi1EEES8_S8_EEENS6_IJNS7_ILi128EEENS7_ILi64EEENS7_ILi256EEEEEELi256ENS_10bfloat16_tEfNS_4arch4Sm90ELb0ELb1ELb1ELb0ELb0ELb0ELb0ELb1ELb1ELb1ELb0ELb0EEENS1_21CollectiveEpilogueFwdINS6_IJSA_SC_SB_EEES9_SE_SG_Li256ELb0ELb1ELb0ELb0EEENS1_30DynamicPersistentTileSchedulerILi256ELi128ELb0ELb1ELb1EEEEEEEEEvNT_6ParamsE:
        /* <DEDUP_REMOVED lines=18> */
.L_x_1144:
[----:B------:R-:W-:Y:S05]  /*0120*/  BSYNC B0 ;  /* 0x0000000000007941 */ /* 0x000fea0003800000 */
.L_x_1143:
        /* <DEDUP_REMOVED lines=41> */
.L_x_1145:
        /* <DEDUP_REMOVED lines=22> */
.L_x_1146:
        /* <DEDUP_REMOVED lines=18> */
.L_x_1147:
        /* <DEDUP_REMOVED lines=22> */
.L_x_1148:
        /* <DEDUP_REMOVED lines=22> */
.L_x_1149:
        /* <DEDUP_REMOVED lines=8> */
.L_x_1151:
[----:B------:R-:W-:-:S08]  /*0980*/  NOP ;  /* 0x0000000000007918 */ /* 0x000fd00000000000 */
[----:B------:R-:W1:Y:S02]  /*0990*/  USETMAXREG.TRY_ALLOC.CTAPOOL UP0, 0xf0 ;  /* 0x000000f0000079c8 */ /* 0x000e640008000600 */
[----:B-1----:R-:W-:-:S13]  /*09a0*/  PLOP3.LUT P0, PT, PT, PT, UP0, 0x80, 0x0 ;  /* 0x000000000000781c */ /* 0x002fda0003f0f008 */
[----:B------:R-:W-:Y:S05]  /*09b0*/  @!P0 BRA `(.L_x_1151) ;  /* 0xfffffffc00f08947 */ /* 0x000fea000383ffff */
[----:B------:R-:W1:Y:S08]  /*09c0*/  S2UR UR4, SR_CTAID.X ;  /* 0x00000000000479c3 */ /* 0x000e700000002500 */
[----:B------:R-:W-:Y:S08]  /*09d0*/  BAR.ARV 0x4, 0x180 ;  /* 0x0106000000007b1d */ /* 0x000ff00000002000 */
[----:B------:R-:W1:Y:S08]  /*09e0*/  LDC R0, c[0x0][0xc38] ;  /* 0x00030e00ff007b82 */ /* 0x000e700000000800 */
[----:B------:R-:W-:Y:S06]  /*09f0*/  BAR.ARV 0x8, 0x180 ;  /* 0x0206000000007b1d */ /* 0x000fec0000002000 */
[----:B-1----:R-:W-:-:S13]  /*0a00*/  ISETP.LE.AND P0, PT, R0, UR4, PT ;  /* 0x0000000400007c0c */ /* 0x002fda000bf03270 */
[----:B------:R-:W-:Y:S05]  /*0a10*/  @P0 EXIT ;  /* 0x000000000000094d */ /* 0x000fea0003800000 */
[----:B------:R-:W2:Y:S01]  /*0a20*/  LDL R3, [R1+0x1c] ;  /* 0x00001c0001037983 */ /* 0x000ea20000100800 */
[----:B------:R-:W-:Y:S01]  /*0a30*/  UMOV UR36, URZ ;  /* 0x0000003f00247c82 */ /* 0x000fe20008000000 */
[----:B------:R-:W-:Y:S01]  /*0a40*/  UMOV UR37, URZ ;  /* 0x0000003f00257c82 */ /* 0x000fe20008000000 */
[----:B0-----:R-:W0:Y:S02]  /*0a50*/  S2R R2, SR_TID.X ;  /* 0x0000000000027919 */ /* 0x001e240000002100 */
[----:B0-----:R-:W-:Y:S01]  /*0a60*/  VIADD R218, R2, 0xffffff80 ;  /* 0xffffff8002da7836 */ /* 0x001fe20000000000 */
[----:B--2---:R-:W-:-:S04]  /*0a70*/  R2UR UR5, R3 ;  /* 0x00000000030572ca */ /* 0x004fc800000e0000 */
[----:B------:R-:W-:-:S04]  /*0a80*/  SHF.R.S32.HI R3, RZ, 0x1f, R218 ;  /* 0x0000001fff037819 */ /* 0x000fc800000114da */
[CC--:B------:R-:W-:Y:S02]  /*0a90*/  LEA.HI R5, R3.reuse, R218.reuse, RZ, 0x7 ;  /* 0x000000da03057211 */ /* 0x0c0fe400078f38ff */
[-C--:B------:R-:W-:Y:S02]  /*0aa0*/  LEA.HI R0, R3, R218.reuse, RZ, 0x4 ;  /* 0x000000da03007211 */ /* 0x080fe400078f20ff */
[----:B------:R-:W-:Y:S02]  /*0ab0*/  LOP3.LUT R209, R5, 0xffffff80, RZ, 0xc0, !PT ;  /* 0xffffff8005d17812 */ /* 0x000fe400078ec0ff */
[----:B------:R-:W-:Y:S01]  /*0ac0*/  SHF.R.S32.HI R9, RZ, 0x4, R0 ;  /* 0x00000004ff097819 */ /* 0x000fe20000011400 */
[----:B------:R-:W-:Y:S01]  /*0ad0*/  ULOP3.LUT UR6, UR5, 0x1, URZ, 0xfc, !UPT ;  /* 0x0000000105067892 */ /* 0x000fe2000f8efc3f */
[----:B------:R-:W-:Y:S01]  /*0ae0*/  LOP3.LUT R7, R0, 0x3fffff0, RZ, 0xc0, !PT ;  /* 0x03fffff000077812 */ /* 0x000fe200078ec0ff */
[----:B------:R-:W-:Y:S01]  /*0af0*/  IMAD.IADD R209, R218, 0x1, -R209 ;  /* 0x00000001dad17824 */ /* 0x000fe200078e0ad1 */
[----:B------:R-:W-:Y:S01]  /*0b00*/  LEA.HI R0, R0, R9, RZ, 0x1 ;  /* 0x0000000900007211 */ /* 0x000fe200078f08ff */
[----:B------:R-:W-:Y:S01]  /*0b10*/  UMOV UR5, URZ ;  /* 0x0000003f00057c82 */ /* 0x000fe20008000000 */
[CC--:B------:R-:W-:Y:S01]  /*0b20*/  LEA.HI R2, R3.reuse, R218.reuse, RZ, 0x5 ;  /* 0x000000da03027211 */ /* 0x0c0fe200078f28ff */
[----:B------:R-:W-:Y:S01]  /*0b30*/  IMAD.IADD R7, R218, 0x1, -R7 ;  /* 0x00000001da077824 */ /* 0x000fe200078e0a07 */
[----:B------:R-:W-:Y:S01]  /*0b40*/  SHF.R.S32.HI R4, RZ, 0x1f, R209 ;  /* 0x0000001fff047819 */ /* 0x000fe200000114d1 */
[----:B------:R-:W-:Y:S01]  /*0b50*/  IMAD.U32 R213, RZ, RZ, UR6 ;  /* 0x00000006ffd57e24 */ /* 0x000fe2000f8e00ff */
[----:B------:R-:W-:Y:S01]  /*0b60*/  LOP3.LUT R0, R0, 0x1ffffffe, RZ, 0xc0, !PT ;  /* 0x1ffffffe00007812 */ /* 0x000fe200078ec0ff */
[----:B------:R-:W-:Y:S01]  /*0b70*/  IMAD.SHL.U32 R2, R2, 0x20, RZ ;  /* 0x0000002002027824 */ /* 0x000fe200078e00ff */
[----:B------:R-:W-:Y:S01]  /*0b80*/  LEA.HI R6, R4, R209, RZ, 0x2 ;  /* 0x000000d104067211 */ /* 0x000fe200078f10ff */
[----:B------:R-:W-:Y:S01]  /*0b90*/  IMAD.U32 R208, RZ, RZ, UR5 ;  /* 0x00000005ffd07e24 */ /* 0x000fe2000f8e00ff */
[----:B------:R-:W-:Y:S01]  /*0ba0*/  LEA.HI R10, R3, R218, RZ, 0x2 ;  /* 0x000000da030a7211 */ /* 0x000fe200078f10ff */
[----:B------:R-:W-:Y:S01]  /*0bb0*/  IMAD.IADD R0, R9, 0x1, -R0 ;  /* 0x0000000109007824 */ /* 0x000fe200078e0a00 */
[----:B------:R-:W-:-:S02]  /*0bc0*/  SHF.R.S32.HI R8, RZ, 0x2, R6 ;  /* 0x00000002ff087819 */ /* 0x000fc40000011406 */
[----:B------:R-:W-:Y:S02]  /*0bd0*/  SHF.R.S32.HI R11, RZ, 0x1f, R6 ;  /* 0x0000001fff0b7819 */ /* 0x000fe40000011406 */
[----:B------:R-:W-:Y:S02]  /*0be0*/  LOP3.LUT R9, R10, 0xfffffffc, RZ, 0xc0, !PT ;  /* 0xfffffffc0a097812 */ /* 0x000fe400078ec0ff */
[----:B------:R-:W-:Y:S02]  /*0bf0*/  LEA.HI R3, R3, R218, RZ, 0x3 ;  /* 0x000000da03037211 */ /* 0x000fe400078f18ff */
[----:B------:R-:W-:Y:S01]  /*0c00*/  LEA.HI R11, R11, R8, RZ, 0x3 ;  /* 0x000000080b0b7211 */ /* 0x000fe200078f18ff */
[----:B------:R-:W-:Y:S01]  /*0c10*/  IMAD.IADD R9, R218, 0x1, -R9 ;  /* 0x00000001da097824 */ /* 0x000fe200078e0a09 */
[----:B------:R-:W-:Y:S02]  /*0c20*/  SHF.R.S32.HI R210, RZ, 0x7, R5 ;  /* 0x00000007ffd27819 */ /* 0x000fe40000011405 */
[----:B------:R-:W-:-:S02]  /*0c30*/  LOP3.LUT R2, R2, 0xfffffc00, RZ, 0xc0, !PT ;  /* 0xfffffc0002027812 */ /* 0x000fc400078ec0ff */
[----:B------:R-:W-:Y:S02]  /*0c40*/  LOP3.LUT R203, R3, 0xfffffff8, RZ, 0xc0, !PT ;  /* 0xfffffff803cb7812 */ /* 0x000fe400078ec0ff */
[----:B------:R-:W-:Y:S01]  /*0c50*/  LOP3.LUT R11, R11, 0xfffffff8, RZ, 0xc0, !PT ;  /* 0xfffffff80b0b7812 */ /* 0x000fe200078ec0ff */
[----:B------:R-:W-:Y:S01]  /*0c60*/  IMAD R7, R7, 0x40, R2 ;  /* 0x0000004007077824 */ /* 0x000fe200078e0202 */
[----:B------:R-:W-:Y:S01]  /*0c70*/  LEA.HI R4, R4, R209, RZ, 0x5 ;  /* 0x000000d104047211 */ /* 0x000fe200078f28ff */
[----:B------:R-:W-:Y:S01]  /*0c80*/  IMAD.IADD R203, R218, 0x1, -R203 ;  /* 0x00000001dacb7824 */ /* 0x000fe200078e0acb */
[----:B------:R-:W-:Y:S01]  /*0c90*/  LEA.HI R5, R5, R210, RZ, 0x1 ;  /* 0x000000d205057211 */ /* 0x000fe200078f08ff */
[----:B------:R-:W-:Y:S01]  /*0ca0*/  IMAD.IADD R11, R8, 0x1, -R11 ;  /* 0x00000001080b7824 */ /* 0x000fe200078e0a0b */
[----:B------:R-:W-:Y:S01]  /*0cb0*/  SHF.R.S32.HI R4, RZ, 0x5, R4 ;  /* 0x00000005ff047819 */ /* 0x000fe20000011404 */
[----:B------:R-:W-:Y:S01]  /*0cc0*/  IMAD.SHL.U32 R19, R203, 0x8, RZ ;  /* 0x00000008cb137824 */ /* 0x000fe200078e00ff */
[----:B------:R-:W-:Y:S01]  /*0cd0*/  LEA.HI R2, R9, R9, RZ, 0x1 ;  /* 0x0000000909027211 */ /* 0x000fe200078f08ff */
[----:B------:R-:W-:Y:S01]  /*0ce0*/  IMAD R212, R0, 0x8, R7 ;  /* 0x0000000800d47824 */ /* 0x000fe200078e0207 */
[----:B------:R-:W-:Y:S01]  /*0cf0*/  LOP3.LUT R5, R5, 0x3fffffe, RZ, 0xc0, !PT ;  /* 0x03fffffe05057812 */ /* 0x000fe200078ec0ff */
[----:B------:R-:W-:Y:S01]  /*0d00*/  IMAD R4, R4, 0x10, R11 ;  /* 0x0000001004047824 */ /* 0x000fe200078e020b */
[----:B------:R-:W-:Y:S01]  /*0d10*/  LOP3.LUT R2, R2, 0x1ffffffe, RZ, 0xc0, !PT ;  /* 0x1ffffffe02027812 */ /* 0x000fe200078ec0ff */
[C---:B------:R-:W-:Y:S01]  /*0d20*/  VIADD R201, R19.reuse, 0x40 ;  /* 0x0000004013c97836 */ /* 0x040fe20000000000 */
[----:B------:R-:W-:Y:S01]  /*0d30*/  LOP3.LUT R6, R6, 0x7ffffffc, RZ, 0xc0, !PT ;  /* 0x7ffffffc06067812 */ /* 0x000fe200078ec0ff */
[----:B------:R-:W-:Y:S01]  /*0d40*/  IMAD.IADD R5, R210, 0x1, -R5 ;  /* 0x00000001d2057824 */ /* 0x000fe200078e0a05 */
[----:B------:R-:W-:Y:S01]  /*0d50*/  SHF.R.S32.HI R206, RZ, 0x3, R3 ;  /* 0x00000003ffce7819 */ /* 0x000fe20000011403 */
[C---:B------:R-:W-:Y:S01]  /*0d60*/  VIADD R200, R19.reuse, 0x80 ;  /* 0x0000008013c87836 */ /* 0x040fe20000000000 */
[----:B------:R-:W-:Y:S01]  /*0d70*/  SHF.R.S32.HI R217, RZ, 0x1f, R19 ;  /* 0x0000001fffd97819 */ /* 0x000fe20000011413 */
[----:B------:R-:W-:Y:S01]  /*0d80*/  VIADD R202, R19, 0xc0 ;  /* 0x000000c013ca7836 */ /* 0x000fe20000000000 */
[----:B------:R-:W-:Y:S01]  /*0d90*/  SHF.R.S32.HI R216, RZ, 0x1f, R201 ;  /* 0x0000001fffd87819 */ /* 0x000fe200000114c9 */
[----:B------:R-:W-:Y:S01]  /*0da0*/  IMAD.IADD R2, R9, 0x1, -R2 ;  /* 0x0000000109027824 */ /* 0x000fe200078e0a02 */
[----:B------:R-:W-:Y:S01]  /*0db0*/  SHF.R.S32.HI R215, RZ, 0x1f, R200 ;  /* 0x0000001fffd77819 */ /* 0x000fe200000114c8 */
[----:B------:R-:W-:Y:S01]  /*0dc0*/  IMAD R211, R5, 0x40, R4 ;  /* 0x0000004005d37824 */ /* 0x000fe200078e0204 */
[----:B------:R-:W-:Y:S01]  /*0dd0*/  SHF.R.S32.HI R214, RZ, 0x1f, R202 ;  /* 0x0000001fffd67819 */ /* 0x000fe200000114ca */
[----:B------:R-:W-:-:S02]  /*0de0*/  IMAD.IADD R17, R209, 0x1, -R6 ;  /* 0x00000001d1117824 */ /* 0x000fc400078e0a06 */
[----:B------:R-:W-:-:S07]  /*0df0*/  IMAD R22, R2, 0x8, R211 ;  /* 0x0000000802167824 */ /* 0x000fce00078e02d3 */
.L_x_1248:
[----:B------:R-:W-:Y:S01]  /*0e00*/  ULDC UR5, c[0x0][0xc60] ;  /* 0x0003180000057ab9 */ /* 0x000fe20000000800 */
[----:B------:R-:W-:Y:S01]  /*0e10*/  UMOV UR8, UR4 ;  /* 0x0000000400087c82 */ /* 0x000fe20008000000 */
[----:B------:R-:W-:-:S11]  /*0e20*/  UISETP.NE.AND UP0, UPT, UR5, 0x1, UPT ;  /* 0x000000010500788c */ /* 0x000fd6000bf05270 */
[----:B------:R-:W-:Y:S01]  /*0e30*/  @UP0 ULDC UR6, c[0x0][0xc64] ;  /* 0x0003190000060ab9 */ /* 0x000fe20000000800 */
[----:B------:R-:W-:Y:S01]  /*0e40*/  @UP0 ULDC UR9, c[0x0][0xc68] ;  /* 0x00031a0000090ab9 */ /* 0x000fe20000000800 */
[----:B------:R-:W-:-:S04]  /*0e50*/  UIMAD.WIDE.U32 UR6, UR4, UR6, URZ ;  /* 0x00000006040672a5 */ /* 0x000fc8000f8e003f */
[----:B------:R-:W-:-:S03]  /*0e60*/  @UP0 USHF.R.U32.HI UR8, URZ, UR9, UR7 ;  /* 0x000000093f080299 */ /* 0x000fc60008011607 */
[----:B------:R-:W-:Y:S02]  /*0e70*/  ULDC UR6, c[0x0][0xc78] ;  /* 0x00031e0000067ab9 */ /* 0x000fe40000000800 */
[----:B------:R-:W-:Y:S02]  /*0e80*/  UISETP.GE.AND UP0, UPT, UR8, UR6, UPT ;  /* 0x000000060800728c */ /* 0x000fe4000bf06270 */
[----:B------:R-:W-:-:S04]  /*0e90*/  UIADD3 UR6, -UR8, URZ, URZ ;  /* 0x0000003f08067290 */ /* 0x000fc8000fffe13f */
[----:B------:R-:W-:Y:S01]  /*0ea0*/  PLOP3.LUT P0, PT, PT, PT, UP0, 0x80, 0x0 ;  /* 0x000000000000781c */ /* 0x000fe20003f0f008 */
[----:B------:R-:W-:-:S12]  /*0eb0*/  UIMAD UR9, UR5, UR6, UR4 ;  /* 0x00000006050972a4 */ /* 0x000fd8000f8e0204 */
[----:B012345:R-:W-:Y:S05]  /*0ec0*/  @!P0 BRA `(.L_x_1152) ;  /* 0x0000000000208947 */ /* 0x03ffea0003800000 */
[----:B------:R-:W-:Y:S01]  /*0ed0*/  ULDC UR7, c[0x0][0xc6c] ;  /* 0x00031b0000077ab9 */ /* 0x000fe20000000800 */
[----:B------:R-:W-:Y:S01]  /*0ee0*/  UMOV UR6, UR9 ;  /* 0x0000000900067c82 */ /* 0x000fe20008000000 */
[----:B------:R-:W-:-:S11]  /*0ef0*/  UISETP.NE.AND UP0, UPT, UR7, 0x1, UPT ;  /* 0x000000010700788c */ /* 0x000fd6000bf05270 */
[----:B------:R-:W-:Y:S02]  /*0f00*/  @UP0 ULDC.64 UR10, c[0x0][0xc70] ;  /* 0x00031c00000a0ab9 */ /* 0x000fe40000000a00 */
[----:B------:R-:W-:-:S04]  /*0f10*/  UIMAD.WIDE.U32 UR4, UR9, UR10, URZ ;  /* 0x0000000a090472a5 */ /* 0x000fc8000f8e003f */
[----:B------:R-:W-:-:S04]  /*0f20*/  @UP0 USHF.R.U32.HI UR6, URZ, UR11, UR5 ;  /* 0x0000000b3f060299 */ /* 0x000fc80008011605 */
[----:B------:R-:W-:Y:S01]  /*0f30*/  UIMAD UR4, UR6, UR7, URZ ;  /* 0x00000007060472a4 */ /* 0x000fe2000f8e023f */
[----:B------:R-:W-:Y:S11]  /*0f40*/  BRA `(.L_x_1153) ;  /* 0x00000000001c7947 */ /* 0x000ff60003800000 */
.L_x_1152:
[----:B------:R-:W-:Y:S01]  /*0f50*/  ULDC UR7, c[0x0][0xc54] ;  /* 0x0003150000077ab9 */ /* 0x000fe20000000800 */
[----:B------:R-:W-:Y:S01]  /*0f60*/  UMOV UR6, UR9 ;  /* 0x0000000900067c82 */ /* 0x000fe20008000000 */
[----:B------:R-:W-:-:S11]  /*0f70*/  UISETP.NE.AND UP0, UPT, UR7, 0x1, UPT ;  /* 0x000000010700788c */ /* 0x000fd6000bf05270 */
[----:B------:R-:W-:Y:S02]  /*0f80*/  @UP0 ULDC.64 UR10, c[0x0][0xc58] ;  /* 0x00031600000a0ab9 */ /* 0x000fe40000000a00 */
[----:B------:R-:W-:-:S04]  /*0f90*/  UIMAD.WIDE.U32 UR4, UR9, UR10, URZ ;  /* 0x0000000a090472a5 */ /* 0x000fc8000f8e003f */
[----:B------:R-:W-:-:S04]  /*0fa0*/  @UP0 USHF.R.U32.HI UR6, URZ, UR11, UR5 ;  /* 0x0000000b3f060299 */ /* 0x000fc80008011605 */
[----:B------:R-:W-:-:S12]  /*0fb0*/  UIMAD UR4, UR6, UR7, URZ ;  /* 0x00000007060472a4 */ /* 0x000fd8000f8e023f */
.L_x_1153:
[----:B------:R-:W-:Y:S01]  /*0fc0*/  ULOP3.LUT UR6, URZ, UR6, URZ, 0x33, !UPT ;  /* 0x000000063f067292 */ /* 0x000fe2000f8e333f */
[----:B------:R-:W-:Y:S01]  /*0fd0*/  ULDC UR12, c[0x0][0xc48] ;  /* 0x00031200000c7ab9 */ /* 0x000fe20000000800 */
[----:B------:R-:W-:Y:S01]  /*0fe0*/  ULDC UR7, c[0x0][0x448] ;  /* 0x0001120000077ab9 */ /* 0x000fe20000000800 */
[----:B------:R-:W-:Y:S01]  /*0ff0*/  ULDC UR5, c[0x0][0xc3c] ;  /* 0x00030f0000057ab9 */ /* 0x000fe20000000800 */
[----:B------:R-:W-:Y:S02]  /*1000*/  UISETP.NE.AND UP2, UPT, UR12, 0x1, UPT ;  /* 0x000000010c00788c */ /* 0x000fe4000bf45270 */
[----:B------:R-:W-:Y:S02]  /*1010*/  UISETP.NE.AND UP1, UPT, UR7, 0x1, UPT ;  /* 0x000000010700788c */ /* 0x000fe4000bf25270 */
[----:B------:R-:W-:Y:S01]  /*1020*/  UIADD3 UR6, UR6, UR5, URZ ;  /* 0x0000000506067290 */ /* 0x000fe2000fffe03f */
[----:B------:R-:W-:Y:S01]  /*1030*/  ULDC.64 UR10, c[0x0][0x418] ;  /* 0x00010600000a7ab9 */ /* 0x000fe20000000a00 */
[----:B------:R-:W-:-:S02]  /*1040*/  UIADD3 UR4, UR9, -UR4, URZ ;  /* 0x8000000409047290 */ /* 0x000fc4000fffe03f */
[----:B------:R-:W-:Y:S02]  /*1050*/  UISETP.NE.U32.AND UP0, UPT, UR10, URZ, UPT ;  /* 0x0000003f0a00728c */ /* 0x000fe4000bf05070 */
[----:B------:R-:W-:Y:S01]  /*1060*/  USHF.L.U32 UR61, UR6, 0x7, URZ ;  /* 0x00000007063d7899 */ /* 0x000fe2000800063f */
[----:B------:R-:W-:Y:S01]  /*1070*/  ULDC UR14, c[0x0][0xc54] ;  /* 0x00031500000e7ab9 */ /* 0x000fe20000000800 */
[----:B------:R-:W-:Y:S02]  /*1080*/  UISETP.NE.AND.EX UP0, UPT, UR11, URZ, UPT, UP0 ;  /* 0x0000003f0b00728c */ /* 0x000fe4000bf05300 */
[----:B------:R-:W-:Y:S02]  /*1090*/  UIMAD UR14, UR8, UR14, UR4 ;  /* 0x0000000e080e72a4 */ /* 0x000fe4000f8e0204 */
[----:B------:R-:W-:Y:S01]  /*10a0*/  UIADD3 UR10, UR61, 0x7f, URZ ;  /* 0x0000007f3d0a7890 */ /* 0x000fe2000fffe03f */
[----:B------:R-:W-:Y:S01]  /*10b0*/  ULDC UR60, c[0x0][0x424] ;  /* 0x00010900003c7ab9 */ /* 0x000fe20000000800 */
[----:B------:R-:W-:Y:S01]  /*10c0*/  ULDC UR39, c[0x0][0x288] ;  /* 0x0000a20000277ab9 */ /* 0x000fe20000000800 */
[----:B------:R-:W-:Y:S01]  /*10d0*/  ULDC.64 UR4, c[0x0][0x9e0] ;  /* 0x0002780000047ab9 */ /* 0x000fe20000000a00 */
[----:B------:R-:W-:Y:S01]  /*10e0*/  @UP2 ULDC UR6, c[0x0][0xc4c] ;  /* 0x0003130000062ab9 */ /* 0x000fe20000000800 */
[----:B------:R-:W-:Y:S01]  /*10f0*/  @UP1 ULDC UR8, c[0x0][0x44c] ;  /* 0x0001130000081ab9 */ /* 0x000fe20000000800 */
[----:B------:R-:W-:-:S02]  /*1100*/  UIADD3 UR11, -UR39, 0x1, URZ ;  /* 0x00000001270b7890 */ /* 0x000fc4000fffe13f */
[----:B------:R-:W-:Y:S02]  /*1110*/  UISETP.GE.AND UP3, UPT, UR5, 0x1, UPT ;  /* 0x000000010500788c */ /* 0x000fe4000bf66270 */
[----:B------:R-:W-:Y:S02]  /*1120*/  USEL UR60, UR60, 0x1, UP0 ;  /* 0x000000013c3c7887 */ /* 0x000fe40008000000 */
[----:B------:R-:W-:Y:S02]  /*1130*/  UIMAD.WIDE.U32 UR8, UR10, UR8, URZ ;  /* 0x000000080a0872a5 */ /* 0x000fe4000f8e003f */
[----:B------:R-:W-:Y:S01]  /*1140*/  UIMAD.WIDE.U32 UR6, UR14, UR6, URZ ;  /* 0x000000060e0672a5 */ /* 0x000fe2000f8e003f */
[----:B------:R-:W-:Y:S01]  /*1150*/  PLOP3.LUT P1, PT, PT, PT, UP3, 0x80, 0x0 ;  /* 0x000000000000781c */ /* 0x000fe20003f2f038 */
[----:B------:R-:W-:Y:S01]  /*1160*/  ULDC UR13, c[0x0][0x2f0] ;  /* 0x0000bc00000d7ab9 */ /* 0x000fe20000000800 */
[----:B------:R-:W-:Y:S01]  /*1170*/  @UP2 ULDC UR15, c[0x0][0xc50] ;  /* 0x00031400000f2ab9 */ /* 0x000fe20000000800 */
[----:B------:R-:W-:Y:S01]  /*1180*/  @UP1 ULDC UR16, c[0x0][0x450] ;  /* 0x0001140000101ab9 */ /* 0x000fe20000000800 */
[----:B------:R-:W-:Y:S01]  /*1190*/  UMOV UR17, UR14 ;  /* 0x0000000e00117c82 */ /* 0x000fe20008000000 */
[----:B------:R-:W-:-:S02]  /*11a0*/  UIMAD UR11, UR60, UR13, UR11 ;  /* 0x0000000d3c0b72a4 */ /* 0x000fc4000f8e020b */
[----:B------:R-:W-:Y:S02]  /*11b0*/  @UP1 USHF.R.U32.HI UR10, URZ, UR16, UR9 ;  /* 0x000000103f0a1299 */ /* 0x000fe40008011609 */
[----:B------:R-:W-:Y:S02]  /*11c0*/  @UP2 USHF.R.U32.HI UR17, URZ, UR15, UR7 ;  /* 0x0000000f3f112299 */ /* 0x000fe40008011607 */
[----:B------:R-:W-:Y:S02]  /*11d0*/  UIADD3 UR10, UR11, UR10, URZ ;  /* 0x0000000a0b0a7290 */ /* 0x000fe4000fffe03f */
[----:B------:R-:W-:Y:S02]  /*11e0*/  UIADD3 UR6, -UR17, URZ, URZ ;  /* 0x0000003f11067290 */ /* 0x000fe4000fffe13f */
[----:B------:R-:W-:Y:S01]  /*11f0*/  UIADD3 UR4, UR10, UR4, URZ ;  /* 0x000000040a047290 */ /* 0x000fe2000fffe03f */
[----:B------:R-:W-:Y:S01]  /*1200*/  IMAD.U32 R205, RZ, RZ, UR17 ;  /* 0x00000011ffcd7e24 */ /* 0x000fe2000f8e00ff */
[----:B------:R-:W-:-:S04]  /*1210*/  UIMAD UR6, UR12, UR6, UR14 ;  /* 0x000000060c0672a4 */ /* 0x000fc8000f8e020e */
[----:B------:R-:W-:Y:S02]  /*1220*/  IMAD.U32 R0, RZ, RZ, UR4 ;  /* 0x00000004ff007e24 */ /* 0x000fe4000f8e00ff */
[----:B------:R-:W-:Y:S01]  /*1230*/  IMAD.U32 R204, RZ, RZ, UR6 ;  /* 0x00000006ffcc7e24 */ /* 0x000fe2000f8e00ff */
[----:B------:R-:W-:Y:S06]  /*1240*/  @!P1 BRA `(.L_x_1154) ;  /* 0x0000000000409947 */ /* 0x000fec0003800000 */
[----:B------:R-:W-:Y:S01]  /*1250*/  ISETP.LT.AND P0, PT, RZ, UR10, PT ;  /* 0x0000000aff007c0c */ /* 0x000fe2000bf01270 */
[----:B------:R-:W-:-:S12]  /*1260*/  UIADD3 UR4, UR10, -0x1, URZ ;  /* 0xffffffff0a047890 */ /* 0x000fd8000fffe03f */
[----:B------:R-:W-:Y:S05]  /*1270*/  @P0 BRA `(.L_x_1155) ;  /* 0x00000000001c0947 */ /* 0x000fea0003800000 */
[----:B------:R-:W-:Y:S02]  /*1280*/  UISETP.NE.AND UP0, UPT, UR5, 0x1, UPT ;  /* 0x000000010500788c */ /* 0x000fe4000bf05270 */
[----:B------:R-:W-:-:S09]  /*1290*/  UIADD3 UR4, -UR10, URZ, URZ ;  /* 0x0000003f0a047290 */ /* 0x000fd2000fffe13f */
[----:B------:R-:W-:Y:S02]  /*12a0*/  @UP0 ULDC.64 UR8, c[0x0][0x9e8] ;  /* 0x00027a0000080ab9 */ /* 0x000fe40000000a00 */
[----:B------:R-:W-:-:S04]  /*12b0*/  UIMAD.WIDE.U32 UR6, UR4, UR8, URZ ;  /* 0x00000008040672a5 */ /* 0x000fc8000f8e003f */
[----:B------:R-:W-:-:S04]  /*12c0*/  @UP0 USHF.R.U32.HI UR4, URZ, UR9, UR7 ;  /* 0x000000093f040299 */ /* 0x000fc80008011607 */
[----:B------:R-:W-:Y:S01]  /*12d0*/  ULOP3.LUT UR4, URZ, UR4, URZ, 0x33, !UPT ;  /* 0x000000043f047292 */ /* 0x000fe2000f8e333f */
[----:B------:R-:W-:Y:S11]  /*12e0*/  BRA `(.L_x_1156) ;  /* 0x0000000000107947 */ /* 0x000ff60003800000 */
.L_x_1155:
[----:B------:R-:W-:-:S11]  /*12f0*/  UISETP.NE.AND UP0, UPT, UR5, 0x1, UPT ;  /* 0x000000010500788c */ /* 0x000fd6000bf05270 */
[----:B------:R-:W-:Y:S02]  /*1300*/  @UP0 ULDC.64 UR8, c[0x0][0x9e8] ;  /* 0x00027a0000080ab9 */ /* 0x000fe40000000a00 */
[----:B------:R-:W-:-:S04]  /*1310*/  UIMAD.WIDE.U32 UR6, UR4, UR8, URZ ;  /* 0x00000008040672a5 */ /* 0x000fc8000f8e003f */
[----:B------:R-:W-:-:S12]  /*1320*/  @UP0 USHF.R.U32.HI UR4, URZ, UR9, UR7 ;  /* 0x000000093f040299 */ /* 0x000fd80008011607 */
.L_x_1156:
[----:B------:R-:W-:-:S06]  /*1330*/  UIMAD UR4, UR4, UR5, UR5 ;  /* 0x00000005040472a4 */ /* 0x000fcc000f8e0205 */
[----:B------:R-:W-:-:S07]  /*1340*/  VIMNMX R0, R0, UR4, PT ;  /* 0x0000000400007c48 */ /* 0x000fce000bfe0100 */
.L_x_1154:
[----:B------:R-:W-:Y:S01]  /*1350*/  UIMAD UR4, UR60, UR13, 0x3f ;  /* 0x0000003f3c0474a4 */ /* 0x000fe2000f8e020d */
[----:B------:R-:W-:Y:S01]  /*1360*/  VIADD R0, R0, 0x3f ;  /* 0x0000003f00007836 */ /* 0x000fe20000000000 */
[----:B------:R-:W-:Y:S01]  /*1370*/  @UP1 ULDC UR6, c[0x0][0x44c] ;  /* 0x0001130000061ab9 */ /* 0x000fe20000000800 */
[----:B------:R-:W-:Y:S01]  /*1380*/  @UP1 ULDC UR10, c[0x0][0x450] ;  /* 0x00011400000a1ab9 */ /* 0x000fe20000000800 */
[----:B------:R-:W-:Y:S02]  /*1390*/  USHF.R.S32.HI UR8, URZ, 0x1f, UR4 ;  /* 0x0000001f3f087899 */ /* 0x000fe40008011404 */
[----:B------:R-:W-:Y:S01]  /*13a0*/  UIMAD.WIDE.U32 UR6, UR61, UR6, URZ ;  /* 0x000000063d0672a5 */ /* 0x000fe2000f8e003f */
[----:B------:R-:W-:Y:S01]  /*13b0*/  SHF.R.S32.HI R3, RZ, 0x1f, R0 ;  /* 0x0000001fff037819 */ /* 0x000fe20000011400 */
[----:B------:R-:W-:Y:S01]  /*13c0*/  UMOV UR9, UR61 ;  /* 0x0000003d00097c82 */ /* 0x000fe20008000000 */
[----:B------:R-:W-:Y:S02]  /*13d0*/  ULEA.HI UR8, UR8, UR4, URZ, 0x6 ;  /* 0x0000000408087291 */ /* 0x000fe4000f8f303f */
[----:B------:R-:W-:Y:S01]  /*13e0*/  @UP1 USHF.R.U32.HI UR9, URZ, UR10, UR7 ;  /* 0x0000000a3f091299 */ /* 0x000fe20008011607 */
[----:B------:R-:W-:Y:S01]  /*13f0*/  LEA.HI R3, R3, R0, RZ, 0x6 ;  /* 0x0000000003037211 */ /* 0x000fe200078f30ff */
[----:B------:R-:W-:-:S02]  /*1400*/  UIMAD UR39, UR60, UR13, -UR39 ;  /* 0x0000000d3c2772a4 */ /* 0x000fc4000f8e0a27 */
[----:B------:R-:W-:Y:S01]  /*1410*/  USHF.R.S32.HI UR8, URZ, 0x6, UR8 ;  /* 0x000000063f087899 */ /* 0x000fe20008011408 */
[----:B------:R-:W-:Y:S01]  /*1420*/  SHF.R.S32.HI R3, RZ, 0x6, R3 ;  /* 0x00000006ff037819 */ /* 0x000fe20000011403 */
[----:B------:R-:W-:-:S03]  /*1430*/  UIADD3 UR4, UR39, UR9, URZ ;  /* 0x0000000927047290 */ /* 0x000fc6000fffe03f */
[----:B------:R-:W-:Y:S01]  /*1440*/  ULDC UR9, c[0x0][0x9dc] ;  /* 0x0002770000097ab9 */ /* 0x000fe20000000800 */
[----:B------:R-:W-:Y:S01]  /*1450*/  VIMNMX R98, R3, UR8, PT ;  /* 0x0000000803627c48 */ /* 0x000fe2000bfe0100 */
[----:B------:R-:W-:Y:S01]  /*1460*/  UIADD3 UR9, UR4, -UR9, URZ ;  /* 0x8000000904097290 */ /* 0x000fe2000fffe03f */
[----:B------:R-:W-:Y:S11]  /*1470*/  @!P1 BRA `(.L_x_1157) ;  /* 0x0000000000449947 */ /* 0x000ff60003800000 */
[----:B------:R-:W-:-:S06]  /*1480*/  UISETP.GT.AND UP0, UPT, UR4, -0x1, UPT ;  /* 0xffffffff0400788c */ /* 0x000fcc000bf04270 */
[----:B------:R-:W-:-:S13]  /*1490*/  PLOP3.LUT P0, PT, PT, PT, UP0, 0x80, 0x0 ;  /* 0x000000000000781c */ /* 0x000fda0003f0f008 */
[----:B------:R-:W-:Y:S05]  /*14a0*/  @P0 BRA `(.L_x_1158) ;  /* 0x00000000001c0947 */ /* 0x000fea0003800000 */
[----:B------:R-:W-:Y:S02]  /*14b0*/  UISETP.NE.AND UP0, UPT, UR5, 0x1, UPT ;  /* 0x000000010500788c */ /* 0x000fe4000bf05270 */
[----:B------:R-:W-:-:S09]  /*14c0*/  ULOP3.LUT UR4, URZ, UR4, URZ, 0x33, !UPT ;  /* 0x000000043f047292 */ /* 0x000fd2000f8e333f */
[----:B------:R-:W-:Y:S02]  /*14d0*/  @UP0 ULDC.64 UR10, c[0x0][0x9e8] ;  /* 0x00027a00000a0ab9 */ /* 0x000fe40000000a00 */
[----:B------:R-:W-:-:S04]  /*14e0*/  UIMAD.WIDE.U32 UR6, UR4, UR10, URZ ;  /* 0x0000000a040672a5 */ /* 0x000fc8000f8e003f */
[----:B------:R-:W-:-:S04]  /*14f0*/  @UP0 USHF.R.U32.HI UR4, URZ, UR11, UR7 ;  /* 0x0000000b3f040299 */ /* 0x000fc80008011607 */
[----:B------:R-:W-:Y:S01]  /*1500*/  ULOP3.LUT UR4, URZ, UR4, URZ, 0x33, !UPT ;  /* 0x000000043f047292 */ /* 0x000fe2000f8e333f */
[----:B------:R-:W-:Y:S11]  /*1510*/  BRA `(.L_x_1159) ;  /* 0x0000000000107947 */ /* 0x000ff60003800000 */
.L_x_1158:
[----:B------:R-:W-:-:S11]  /*1520*/  UISETP.NE.AND UP0, UPT, UR5, 0x1, UPT ;  /* 0x000000010500788c */ /* 0x000fd6000bf05270 */
[----:B------:R-:W-:Y:S02]  /*1530*/  @UP0 ULDC.64 UR10, c[0x0][0x9e8] ;  /* 0x00027a00000a0ab9 */ /* 0x000fe40000000a00 */
[----:B------:R-:W-:-:S04]  /*1540*/  UIMAD.WIDE.U32 UR6, UR4, UR10, URZ ;  /* 0x0000000a040672a5 */ /* 0x000fc8000f8e003f */
[----:B------:R-:W-:-:S12]  /*1550*/  @UP0 USHF.R.U32.HI UR4, URZ, UR11, UR7 ;  /* 0x0000000b3f040299 */ /* 0x000fd80008011607 */
.L_x_1159:
[----:B------:R-:W-:-:S04]  /*1560*/  UIMAD UR4, UR4, UR5, URZ ;  /* 0x00000005040472a4 */ /* 0x000fc8000f8e023f */
[----:B------:R-:W-:-:S04]  /*1570*/  UISETP.LT.AND UP0, UPT, UR9, UR4, UPT ;  /* 0x000000040900728c */ /* 0x000fc8000bf01270 */
[----:B------:R-:W-:-:S12]  /*1580*/  USEL UR9, UR9, UR4, !UP0 ;  /* 0x0000000409097287 */ /* 0x000fd8000c000000 */
.L_x_1157:
[----:B------:R-:W-:Y:S01]  /*1590*/  USHF.R.S32.HI UR4, URZ, 0x1f, UR9 ;  /* 0x0000001f3f047899 */ /* 0x000fe20008011409 */
[----:B------:R-:W-:Y:S02]  /*15a0*/  PLOP3.LUT P0, PT, PT, PT, PT, 0x80, 0x0 ;  /* 0x000000000000781c */ /* 0x000fe40003f0f070 */
[----:B------:R-:W-:Y:S01]  /*15b0*/  CS2R R2, SRZ ;  /* 0x0000000000027805 */ /* 0x000fe2000001ff00 */
[----:B------:R-:W-:Y:S01]  /*15c0*/  IMAD.MOV.U32 R0, RZ, RZ, RZ ;  /* 0x000000ffff007224 */ /* 0x000fe200078e00ff */
[----:B------:R-:W-:Y:S01]  /*15d0*/  ULEA.HI UR4, UR4, UR9, URZ, 0x6 ;  /* 0x0000000904047291 */ /* 0x000fe2000f8f303f */
[----:B------:R-:W-:Y:S02]  /*15e0*/  CS2R R176, SRZ ;  /* 0x0000000000b07805 */ /* 0x000fe4000001ff00 */
[----:B------:R-:W-:Y:S02]  /*15f0*/  CS2R R174, SRZ ;  /* 0x0000000000ae7805 */ /* 0x000fe4000001ff00 */
[----:B------:R-:W-:Y:S01]  /*1600*/  CS2R R148, SRZ ;  /* 0x0000000000947805 */ /* 0x000fe2000001ff00 */
[----:B------:R-:W-:Y:S01]  /*1610*/  USHF.R.S32.HI UR4, URZ, 0x6, UR4 ;  /* 0x000000063f047899 */ /* 0x000fe20008011404 */
[----:B------:R-:W-:-:S02]  /*1620*/  CS2R R172, SRZ ;  /* 0x0000000000ac7805 */ /* 0x000fc4000001ff00 */
[----:B------:R-:W-:Y:S02]  /*1630*/  CS2R R144, SRZ ;  /* 0x0000000000907805 */ /* 0x000fe4000001ff00 */
[----:B------:R-:W-:Y:S01]  /*1640*/  CS2R R170, SRZ ;  /* 0x0000000000aa7805 */ /* 0x000fe2000001ff00 */
[----:B------:R-:W-:Y:S01]  /*1650*/  UISETP.LT.AND UP0, UPT, URZ, UR4, UPT ;  /* 0x000000043f00728c */ /* 0x000fe2000bf01270 */
[----:B------:R-:W-:Y:S02]  /*1660*/  CS2R R140, SRZ ;  /* 0x00000000008c7805 */ /* 0x000fe4000001ff00 */
[----:B------:R-:W-:Y:S02]  /*1670*/  CS2R R120, SRZ ;  /* 0x0000000000787805 */ /* 0x000fe4000001ff00 */
[----:B------:R-:W-:Y:S01]  /*1680*/  CS2R R136, SRZ ;  /* 0x0000000000887805 */ /* 0x000fe2000001ff00 */
[----:B------:R-:W-:Y:S01]  /*1690*/  USEL UR5, URZ, UR4, !UP0 ;  /* 0x000000043f057287 */ /* 0x000fe2000c000000 */
[----:B------:R-:W-:-:S02]  /*16a0*/  CS2R R116, SRZ ;  /* 0x0000000000747805 */ /* 0x000fc4000001ff00 */
[----:B------:R-:W-:Y:S02]  /*16b0*/  CS2R R112, SRZ ;  /* 0x0000000000707805 */ /* 0x000fe4000001ff00 */
[----:B------:R-:W-:Y:S02]  /*16c0*/  CS2R R132, SRZ ;  /* 0x0000000000847805 */ /* 0x000fe4000001ff00 */
[----:B------:R-:W-:Y:S02]  /*16d0*/  CS2R R108, SRZ ;  /* 0x00000000006c7805 */ /* 0x000fe4000001ff00 */
[----:B------:R-:W-:Y:S02]  /*16e0*/  CS2R R104, SRZ ;  /* 0x0000000000687805 */ /* 0x000fe4000001ff00 */
[----:B------:R-:W-:Y:S01]  /*16f0*/  ISETP.GT.AND P1, PT, R98, UR5, PT ;  /* 0x0000000562007c0c */ /* 0x000fe2000bf24270 */
[----:B------:R-:W-:Y:S01]  /*1700*/  IMAD.U32 R23, RZ, RZ, UR5 ;  /* 0x00000005ff177e24 */ /* 0x000fe2000f8e00ff */
[----:B------:R-:W-:-:S02]  /*1710*/  CS2R R128, SRZ ;  /* 0x0000000000807805 */ /* 0x000fc4000001ff00 */
        /* <DEDUP_REMOVED lines=44> */
[----:B------:R-:W-:Y:S01]  /*19e0*/  CS2R R32, SRZ ;  /* 0x0000000000207805 */ /* 0x000fe2000001ff00 */
[----:B------:R-:W-:Y:S01]  /*19f0*/  IMAD.MOV.U32 R16, RZ, RZ, RZ ;  /* 0x000000ffff107224 */ /* 0x000fe200078e00ff */
[----:B------:R-:W-:Y:S02]  /*1a00*/  CS2R R26, SRZ ;  /* 0x00000000001a7805 */ /* 0x000fe4000001ff00 */
[----:B------:R-:W-:Y:S01]  /*1a10*/  CS2R R28, SRZ ;  /* 0x00000000001c7805 */ /* 0x000fe2000001ff00 */
[----:B------:R-:W-:Y:S01]  /*1a20*/  IMAD.MOV.U32 R18, RZ, RZ, RZ ;  /* 0x000000ffff127224 */ /* 0x000fe200078e00ff */
[----:B------:R-:W-:Y:S01]  /*1a30*/  CS2R R24, SRZ ;  /* 0x0000000000187805 */ /* 0x000fe2000001ff00 */
[----:B------:R-:W-:Y:S06]  /*1a40*/  @!P1 BRA `(.L_x_1160) ;  /* 0x000000bc009c9947 */ /* 0x000fec0003800000 */
        /* <DEDUP_REMOVED lines=31> */
.L_x_1161:
[----:B------:R-:W-:Y:S02]  /*1c40*/  R2UR UR6, R208 ;  /* 0x00000000d00672ca */ /* 0x000fe400000e0000 */
[----:B------:R-:W-:-:S11]  /*1c50*/  R2UR UR5, R213 ;  /* 0x00000000d50572ca */ /* 0x000fd600000e0000 */
[----:B------:R-:W-:Y:S02]  /*1c60*/  ULEA.HI UR4, UR6, UR6, URZ, 0x1 ;  /* 0x0000000606047291 */ /* 0x000fe4000f8f083f */
[----:B------:R-:W-:Y:S02]  /*1c70*/  IMAD.U32 R2, RZ, RZ, UR5 ;  /* 0x00000005ff027e24 */ /* 0x000fe4000f8e00ff */
[----:B------:R-:W-:-:S03]  /*1c80*/  ULOP3.LUT UR4, UR4, 0xfffffffe, URZ, 0xc0, !UPT ;  /* 0xfffffffe04047892 */ /* 0x000fc6000f8ec03f */
[----:B------:R-:W-:Y:S01]  /*1c90*/  ISETP.NE.AND P0, PT, R2, 0x3, PT ;  /* 0x000000030200780c */ /* 0x000fe20003f05270 */
[----:B------:R-:W-:-:S06]  /*1ca0*/  UIADD3 UR4, UR6, -UR4, URZ ;  /* 0x8000000406047290 */ /* 0x000fcc000fffe03f */
[----:B------:R-:W-:-:S05]  /*1cb0*/  IMAD.U32 R0, RZ, RZ, UR4 ;  /* 0x00000004ff007e24 */ /* 0x000fca000f8e00ff */
[----:B------:R-:W-:-:S04]  /*1cc0*/  SHF.L.U32 R0, R0, 0x1f, RZ ;  /* 0x0000001f00007819 */ /* 0x000fc800000006ff */
[----:B------:R-:W0:Y:S02]  /*1cd0*/  SYNCS.PHASECHK.TRANS64.TRYWAIT P1, [UR38+0x30800], R0 ;  /* 0x03080000ff0075a7 */ /* 0x000e240008020166 */
[----:B0-----:R-:W-:Y:S05]  /*1ce0*/  @!P1 BRA `(.L_x_1162) ;  /* 0x0000014000489947 */ /* 0x001fea0003800000 */
.L_x_1369:
[----:B------:R-:W-:Y:S05]  /*1cf0*/  @!P0 BRA `(.L_x_1163) ;  /* 0x0000000000048947 */ /* 0x000fea0003800000 */
[----:B------:R-:W-:Y:S01]  /*1d00*/  BPT.TRAP 0x1 ;  /* 0x000000040000795c */ /* 0x000fe20000300000 */
.L_x_1163:
[----:B------:R-:W-:Y:S02]  /*1d10*/  IMAD.U32 R57, RZ, RZ, UR37 ;  /* 0x00000025ff397e24 */ /* 0x000fe4000f8e00ff */
[----:B0-----:R-:W-:-:S03]  /*1d20*/  IMAD.U32 R0, RZ, RZ, UR36 ;  /* 0x00000024ff007e24 */ /* 0x001fc6000f8e00ff */
[----:B------:R-:W-:Y:S02]  /*1d30*/  LEA R57, R57, UR38, 0x3 ;  /* 0x0000002639397c11 */ /* 0x000fe4000f8e18ff */
[----:B------:R-:W-:-:S04]  /*1d40*/  SHF.L.U32 R0, R0, 0x1f, RZ ;  /* 0x0000001f00007819 */ /* 0x000fc800000006ff */
[----:B------:R0:W1:Y:S01]  /*1d50*/  SYNCS.PHASECHK.TRANS64.TRYWAIT P2, [R57+URZ+0x30830], R0 ;  /* 0x03083000390075a7 */ /* 0x000062000804017f */
[----:B------:R-:W-:Y:S05]  /*1d60*/  @!P0 BRA `(.L_x_1164) ;  /* 0x0000000000048947 */ /* 0x000fea0003800000 */
[----:B------:R-:W-:Y:S01]  /*1d70*/  BPT.TRAP 0x1 ;  /* 0x000000040000795c */ /* 0x000fe20000300000 */
.L_x_1164:
[----:B------:R-:W2:Y:S02]  /*1d80*/  S2R R2, SR_TID.X ;  /* 0x0000000000027919 */ /* 0x000ea40000002100 */
[----:B--2---:R-:W-:Y:S01]  /*1d90*/  LOP3.LUT P1, RZ, R2, 0x7f, RZ, 0xc0, !PT ;  /* 0x0000007f02ff7812 */ /* 0x004fe2000782c0ff */
[----:B-1----:R-:W-:-:S12]  /*1da0*/  @P2 BRA `(.L_x_1165) ;  /* 0x0000000000082947 */ /* 0x002fd80003800000 */
[----:B------:R-:W1:Y:S02]  /*1db0*/  SYNCS.PHASECHK.TRANS64.TRYWAIT P2, [R57+URZ+0x30830], R0 ;  /* 0x03083000390075a7 */ /* 0x000e64000804017f */
[----:B-1----:R-:W-:Y:S05]  /*1dc0*/  @!P2 BRA `(.L_x_1166) ;  /* 0x000001400028a947 */ /* 0x002fea0003800000 */
.L_x_1165:
[----:B------:R-:W-:Y:S05]  /*1dd0*/  WARPSYNC.ALL ;  /* 0x0000000000007948 */ /* 0x000fea0003800000 */
[----:B------:R-:W-:Y:S01]  /*1de0*/  UIADD3 UR4, UR38, 0x20400, URZ ;  /* 0x0002040026047890 */ /* 0x000fe2000fffe03f */
[----:B------:R-:W-:Y:S01]  /*1df0*/  WARPGROUP.ARRIVE ;  /* 0x00000000000079c5 */ /* 0x000fe20000000000 */
[----:B------:R-:W-:Y:S01]  /*1e00*/  UMOV UR9, 0x40000040 ;  /* 0x4000004000097882 */ /* 0x000fe20000000000 */
[----:B------:R-:W-:Y:S01]  /*1e10*/  UMOV UR11, 0x40000040 ;  /* 0x40000040000b7882 */ /* 0x000fe20000000000 */
[----:B------:R-:W-:Y:S01]  /*1e20*/  USHF.R.U32.HI UR4, URZ, 0x4, UR4 ;  /* 0x000000043f047899 */ /* 0x000fe20008011604 */
[----:B------:R-:W-:Y:S01]  /*1e30*/  IMAD.U32 R15, RZ, RZ, UR9 ;  /* 0x00000009ff0f7e24 */ /* 0x000fe2000f8e00ff */
[----:B------:R-:W-:Y:S01]  /*1e40*/  UMOV UR57, 0x40000040 ;  /* 0x4000004000397882 */ /* 0x000fe20000000000 */
[----:B------:R-:W-:Y:S01]  /*1e50*/  UMOV UR59, 0x40000040 ;  /* 0x40000040003b7882 */ /* 0x000fe20000000000 */
[----:B------:R-:W-:Y:S01]  /*1e60*/  ULOP3.LUT UR4, UR4, 0x3fff, URZ, 0xc0, !UPT ;  /* 0x00003fff04047892 */ /* 0x000fe2000f8ec03f */
[----:B01----:R-:W-:Y:S01]  /*1e70*/  VIADD R0, R22, UR61 ;  /* 0x0000003d16007c36 */ /* 0x003fe20008000000 */
[----:B------:R-:W-:Y:S01]  /*1e80*/  UMOV UR53, 0x40000040 ;  /* 0x4000004000357882 */ /* 0x000fe20000000000 */
[----:B------:R-:W-:Y:S01]  /*1e90*/  UMOV UR55, 0x40000040 ;  /* 0x4000004000377882 */ /* 0x000fe20000000000 */
[----:B------:R-:W-:Y:S01]  /*1ea0*/  ULOP3.LUT UR5, UR4, 0x10000, URZ, 0xfc, !UPT ;  /* 0x0001000004057892 */ /* 0x000fe2000f8efc3f */
[----:B------:R-:W0:Y:S01]  /*1eb0*/  LDC R21, c[0x0][0x2f0] ;  /* 0x0000bc00ff157b82 */ /* 0x000e220000000800 */
[----:B------:R-:W-:Y:S01]  /*1ec0*/  ULOP3.LUT UR4, UR40, 0x10000, URZ, 0xfc, !UPT ;  /* 0x0001000028047892 */ /* 0x000fe2000f8efc3f */
[----:B------:R-:W-:Y:S01]  /*1ed0*/  IMAD.MOV.U32 R2, RZ, RZ, R0 ;  /* 0x000000ffff027224 */ /* 0x000fe200078e0000 */
[----:B------:R-:W-:Y:S01]  /*1ee0*/  UMOV UR13, 0x40000040 ;  /* 0x40000040000d7882 */ /* 0x000fe20000000000 */
[----:B------:R-:W-:Y:S01]  /*1ef0*/  UMOV UR15, 0x40000040 ;  /* 0x40000040000f7882 */ /* 0x000fe20000000000 */
[----:B------:R-:W-:Y:S01]  /*1f00*/  IMAD.U32 R18, RZ, RZ, UR5 ;  /* 0x00000005ff127e24 */ /* 0x000fe2000f8e00ff */
[----:B------:R-:W-:Y:S01]  /*1f10*/  ULEA UR5, UR37, UR5, 0xb ;  /* 0x0000000525057291 */ /* 0x000fe2000f8e583f */
[----:B------:R-:W-:Y:S01]  /*1f20*/  IMAD.MOV.U32 R5, RZ, RZ, -0x40 ;  /* 0xffffffc0ff057424 */ /* 0x000fe200078e00ff */
[----:B------:R-:W-:Y:S01]  /*1f30*/  UMOV UR8, UR4 ;  /* 0x0000000400087c82 */ /* 0x000fe20008000000 */
[----:B------:R-:W-:Y:S01]  /*1f40*/  UIADD3 UR6, UR4, 0x2, URZ ;  /* 0x0000000204067890 */ /* 0x000fe2000fffe03f */
[----:B------:R-:W-:Y:S01]  /*1f50*/  IMAD.U32 R14, RZ, RZ, UR8 ;  /* 0x00000008ff0e7e24 */ /* 0x000fe2000f8e00ff */
[----:B------:R-:W-:Y:S01]  /*1f60*/  UIADD3 UR7, UR5, 0x2, URZ ;  /* 0x0000000205077890 */ /* 0x000fe2000fffe03f */
[----:B------:R-:W1:Y:S01]  /*1f70*/  LDC R155, c[0x0][0x288] ;  /* 0x0000a200ff9b7b82 */ /* 0x000e620000000800 */
[----:B------:R-:W-:Y:S01]  /*1f80*/  UMOV UR10, UR5 ;  /* 0x00000005000a7c82 */ /* 0x000fe20008000000 */
[----:B------:R-:W-:Y:S01]  /*1f90*/  UIADD3 UR56, UR4, 0x402, URZ ;  /* 0x0000040204387890 */ /* 0x000fe2000fffe03f */
[----:B------:R-:W-:Y:S01]  /*1fa0*/  HGMMA.64x64x16.F32.BF16 R24, gdesc[UR8], RZ, !UPT, gsb0 ;  /* 0x00e00000081879f0 */ /* 0x000fe2000c0018ff */
[----:B------:R-:W-:Y:S01]  /*1fb0*/  UMOV UR8, UR6 ;  /* 0x0000000600087c82 */ /* 0x000fe20008000000 */
[----:B------:R-:W-:Y:S01]  /*1fc0*/  UMOV UR9, 0x40000040 ;  /* 0x4000004000097882 */ /* 0x000fe20000000000 */
[----:B------:R-:W-:Y:S01]  /*1fd0*/  UMOV UR10, UR7 ;  /* 0x00000007000a7c82 */ /* 0x000fe20008000000 */
[----:B------:R-:W-:Y:S01]  /*1fe0*/  UMOV UR11, 0x40000040 ;  /* 0x40000040000b7882 */ /* 0x000fe20000000000 */
[----:B------:R-:W-:Y:S01]  /*1ff0*/  UIADD3 UR6, UR4, 0x4, URZ ;  /* 0x0000000404067890 */ /* 0x000fe2000fffe03f */
[----:B------:R-:W-:Y:S01]  /*2000*/  IMAD.U32 R12, RZ, RZ, UR8 ;  /* 0x00000008ff0c7e24 */ /* 0x000fe2000f8e00ff */
[----:B------:R-:W-:Y:S01]  /*2010*/  UIADD3 UR7, UR5, 0x4, URZ ;  /* 0x0000000405077890 */ /* 0x000fe2000fffe03f */
[----:B------:R-:W-:Y:S01]  /*2020*/  IMAD.U32 R13, RZ, RZ, UR9 ;  /* 0x00000009ff0d7e24 */ /* 0x000fe2000f8e00ff */
[----:B------:R-:W-:-:S02]  /*2030*/  UIADD3 UR58, UR5, 0x202, URZ ;  /* 0x00000202053a7890 */ /* 0x000fc4000fffe03f */
[----:B------:R-:W-:Y:S02]  /*2040*/  UIADD3 UR52, UR4, 0x404, URZ ;  /* 0x0000040404347890 */ /* 0x000fe4000fffe03f */
[----:B------:R-:W-:Y:S02]  /*2050*/  UIADD3 UR54, UR5, 0x204, URZ ;  /* 0x0000020405367890 */ /* 0x000fe4000fffe03f */
[----:B------:R-:W-:Y:S02]  /*2060*/  UIADD3 UR12, UR4, 0x800, URZ ;  /* 0x00000800040c7890 */ /* 0x000fe4000fffe03f */
[----:B------:R-:W-:Y:S02]  /*2070*/  UIADD3 UR14, UR5, 0x400, URZ ;  /* 0x00000400050e7890 */ /* 0x000fe4000fffe03f */
[----:B------:R-:W-:Y:S02]  /*2080*/  UIADD3 UR16, UR4, 0x802, URZ ;  /* 0x0000080204107890 */ /* 0x000fe4000fffe03f */
[----:B------:R-:W-:Y:S01]  /*2090*/  UIADD3 UR18, UR5, 0x402, URZ ;  /* 0x0000040205127890 */ /* 0x000fe2000fffe03f */
[----:B------:R-:W-:Y:S01]  /*20a0*/  UMOV UR17, 0x40000040 ;  /* 0x4000004000117882 */ /* 0x000fe20000000000 */
[----:B------:R-:W-:Y:S01]  /*20b0*/  UMOV UR19, 0x40000040 ;  /* 0x4000004000137882 */ /* 0x000fe20000000000 */
[----:B------:R-:W-:-:S02]  /*20c0*/  UIADD3 UR20, UR4, 0x804, URZ ;  /* 0x0000080404147890 */ /* 0x000fc4000fffe03f */
[----:B------:R-:W-:Y:S01]  /*20d0*/  UIADD3 UR22, UR5, 0x404, URZ ;  /* 0x0000040405167890 */ /* 0x000fe2000fffe03f */
[----:B------:R-:W-:Y:S01]  /*20e0*/  UMOV UR21, 0x40000040 ;  /* 0x4000004000157882 */ /* 0x000fe20000000000 */
[----:B------:R-:W-:Y:S01]  /*20f0*/  UMOV UR23, 0x40000040 ;  /* 0x4000004000177882 */ /* 0x000fe20000000000 */
[----:B------:R-:W-:Y:S02]  /*2100*/  UIADD3 UR24, UR4, 0x806, URZ ;  /* 0x0000080604187890 */ /* 0x000fe4000fffe03f */
[----:B------:R-:W-:Y:S01]  /*2110*/  UIADD3 UR26, UR5, 0x406, URZ ;  /* 0x00000406051a7890 */ /* 0x000fe2000fffe03f */
[----:B------:R-:W-:Y:S01]  /*2120*/  UMOV UR25, 0x40000040 ;  /* 0x4000004000197882 */ /* 0x000fe20000000000 */
[----:B------:R-:W-:Y:S01]  /*2130*/  UMOV UR27, 0x40000040 ;  /* 0x40000040001b7882 */ /* 0x000fe20000000000 */
        /* <DEDUP_REMOVED lines=16> */
[----:B------:R-:W-:-:S02]  /*2240*/  WARPGROUP.DEPBAR.LE gsb0, 0x0 ;  /* 0x00008000000079c5 */ /* 0x000fc40000010000 */
[----:B------:R-:W-:-:S06]  /*2250*/  WARPGROUP.ARRIVE ;  /* 0x00000000000079c5 */ /* 0x000fcc0000000000 */
[----:B------:R-:W-:Y:S01]  /*2260*/  HGMMA.64x64x16.F32.BF16 R24, gdesc[UR8], R24, gsb0 ;  /* 0x00e00000081879f0 */ /* 0x000fe20008001818 */
        /* <DEDUP_REMOVED lines=8> */
[----:B------:R-:W-:Y:S02]  /*22f0*/  WARPGROUP.DEPBAR.LE gsb0, 0x0 ;  /* 0x00008000000079c5 */ /* 0x000fe40000010000 */
        /* <DEDUP_REMOVED lines=17> */
[----:B------:R-:W-:Y:S01]  /*2410*/  IMAD.U32 R6, RZ, RZ, UR8 ;  /* 0x00000008ff067e24 */ /* 0x000fe2000f8e00ff */
[----:B------:R-:W-:Y:S01]  /*2420*/  ULDC UR6, c[0x0][0x9d8] ;  /* 0x0002760000067ab9 */ /* 0x000fe20000000800 */
[----:B------:R-:W-:Y:S01]  /*2430*/  IMAD.U32 R7, RZ, RZ, UR9 ;  /* 0x00000009ff077e24 */ /* 0x000fe2000f8e00ff */
[----:B------:R-:W-:Y:S02]  /*2440*/  WARPGROUP.DEPBAR.LE gsb0, 0x0 ;  /* 0x00008000000079c5 */ /* 0x000fe40000010000 */
[----:B------:R-:W-:-:S06]  /*2450*/  WARPGROUP.ARRIVE ;  /* 0x00000000000079c5 */ /* 0x000fcc0000000000 */
[----:B------:R-:W-:Y:S01]  /*2460*/  HGMMA.64x64x16.F32.BF16 R24, gdesc[UR8], R24, gsb0 ;  /* 0x00e00000081879f0 */ /* 0x000fe20008001818 */
[----:B------:R-:W-:Y:S02]  /*2470*/  UIADD3 UR8, UR4, 0x406, URZ ;  /* 0x0000040604087890 */ /* 0x000fe4000fffe03f */
[----:B------:R-:W-:Y:S01]  /*2480*/  UIADD3 UR10, UR5, 0x206, URZ ;  /* 0x00000206050a7890 */ /* 0x000fe2000fffe03f */
[----:B------:R-:W-:Y:S01]  /*2490*/  UMOV UR9, 0x40000040 ;  /* 0x4000004000097882 */ /* 0x000fe20000000000 */
[----:B------:R-:W-:Y:S01]  /*24a0*/  UMOV UR11, 0x40000040 ;  /* 0x40000040000b7882 */ /* 0x000fe20000000000 */
[----:B------:R-:W-:Y:S02]  /*24b0*/  ULDC UR4, c[0x0][0x448] ;  /* 0x0001120000047ab9 */ /* 0x000fe40000000800 */
[----:B------:R-:W-:-:S06]  /*24c0*/  UISETP.NE.AND UP0, UPT, UR4, 0x1, UPT ;  /* 0x000000010400788c */ /* 0x000fcc000bf05270 */
[----:B------:R-:W-:Y:S02]  /*24d0*/  PLOP3.LUT P2, PT, PT, PT, UP0, 0x80, 0x0 ;  /* 0x000000000000781c */ /* 0x000fe40003f4f008 */
[----:B------:R-:W-:-:S03]  /*24e0*/  PLOP3.LUT P3, PT, PT, PT, UP0, 0x80, 0x0 ;  /* 0x000000000000781c */ /* 0x000fc60003f6f008 */
[----:B------:R-:W-:-:S08]  /*24f0*/  @UP0 ULDC UR4, c[0x0][0x44c] ;  /* 0x0001130000040ab9 */ /* 0x000fd00000000800 */
[----:B------:R-:W-:Y:S01]  /*2500*/  @P2 IMAD.HI.U32 R3, R0, UR4, RZ ;  /* 0x0000000400032c27 */ /* 0x000fe2000f8e00ff */
[----:B------:R-:W-:-:S03]  /*2510*/  @UP0 ULDC UR4, c[0x0][0x450] ;  /* 0x0001140000040ab9 */ /* 0x000fc60000000800 */
[----:B------:R-:W-:Y:S01]  /*2520*/  @!P1 VIADD R0, R57, 0x30840 ;  /* 0x0003084039009836 */ /* 0x000fe20000000000 */
[----:B------:R-:W-:Y:S01]  /*2530*/  @P3 SHF.R.U32.HI R2, RZ, UR4, R3 ;  /* 0x00000004ff023c19 */ /* 0x000fe20008011603 */
[----:B------:R-:W-:Y:S02]  /*2540*/  ULDC.64 UR4, c[0x0][0x9e0] ;  /* 0x0002780000047ab9 */ /* 0x000fe40000000a00 */
[----:B------:R-:W-:Y:S01]  /*2550*/  UISETP.GE.AND UP1, UPT, UR5, 0x1, UPT ;  /* 0x000000010500788c */ /* 0x000fe2000bf26270 */
[----:B------:R-:W-:Y:S01]  /*2560*/  @!P1 PRMT R0, RZ, 0x654, R0 ;  /* 0x00000654ff009816 */ /* 0x000fe20000000000 */
[----:B------:R-:W2:Y:S04]  /*2570*/  SHFL.IDX PT, R58, R2, RZ, 0x1c1f ;  /* 0x001c1fff023a7589 */ /* 0x000ea800000e0000 */
[----:B------:R-:W-:Y:S01]  /*2580*/  PLOP3.LUT P2, PT, PT, PT, UP1, 0x40, 0x0 ;  /* 0x000000000000781c */ /* 0x000fe20003f4e818 */
[----:B------:R-:W-:-:S02]  /*2590*/  WARPGROUP.DEPBAR.LE gsb0, 0x0 ;  /* 0x00008000000079c5 */ /* 0x000fc40000010000 */
[----:B------:R-:W-:-:S06]  /*25a0*/  WARPGROUP.ARRIVE ;  /* 0x00000000000079c5 */ /* 0x000fcc0000000000 */
[----:B------:R-:W-:Y:S03]  /*25b0*/  HGMMA.64x64x16.F32.BF16 R24, gdesc[UR56], R24, gsb0 ;  /* 0x00e00000381879f0 */ /* 0x000fe60008001818 */
[----:B------:R-:W-:Y:S02]  /*25c0*/  WARPGROUP.DEPBAR.LE gsb0, 0x0 ;  /* 0x00008000000079c5 */ /* 0x000fe40000010000 */
[----:B------:R-:W-:-:S06]  /*25d0*/  WARPGROUP.ARRIVE ;  /* 0x00000000000079c5 */ /* 0x000fcc0000000000 */
[----:B------:R-:W-:Y:S01]  /*25e0*/  HGMMA.64x64x16.F32.BF16 R24, gdesc[UR52], R24, gsb0 ;  /* 0x00e00000341879f0 */ /* 0x000fe20008001818 */
[----:B------:R-:W-:Y:S02]  /*25f0*/  ULDC UR54, c[0x0][0x9dc] ;  /* 0x0002770000367ab9 */ /* 0x000fe40000000800 */
[----:B------:R-:W-:Y:S01]  /*2600*/  ULOP3.LUT UR54, URZ, UR54, URZ, 0x33, !UPT ;  /* 0x000000363f367292 */ /* 0x000fe2000f8e333f */
[----:B------:R-:W-:Y:S02]  /*2610*/  WARPGROUP.DEPBAR.LE gsb0, 0x0 ;  /* 0x00008000000079c5 */ /* 0x000fe40000010000 */
[----:B------:R-:W-:-:S06]  /*2620*/  WARPGROUP.ARRIVE ;  /* 0x00000000000079c5 */ /* 0x000fcc0000000000 */
[----:B------:R-:W-:Y:S03]  /*2630*/  HGMMA.64x64x16.F32.BF16 R24, gdesc[UR8], R24, gsb0 ;  /* 0x00e00000081879f0 */ /* 0x000fe60008001818 */
        /* <DEDUP_REMOVED lines=25> */
[----:B------:R-:W-:Y:S01]  /*27d0*/  FMUL.FTZ R26, R26, UR6 ;  /* 0x000000061a1a7c20 */ /* 0x000fe20008410000 */
[----:B------:R-:W-:Y:S01]  /*27e0*/  FMUL.FTZ R38, R38, UR6 ;  /* 0x0000000626267c20 */ /* 0x000fe20008410000 */
[----:B------:R-:W-:Y:S01]  /*27f0*/  FMUL.FTZ R24, R24, UR6 ;  /* 0x0000000618187c20 */ /* 0x000fe20008410000 */
[----:B------:R-:W-:Y:S01]  /*2800*/  FMUL.FTZ R25, R25, UR6 ;  /* 0x0000000619197c20 */ /* 0x000fe20008410000 */
[----:B------:R-:W3:Y:S01]  /*2810*/  MUFU.TANH R56, R26 ;  /* 0x0000001a00387308 */ /* 0x000ee20000002400 */
[----:B------:R-:W-:Y:S01]  /*2820*/  FMUL.FTZ R27, R27, UR6 ;  /* 0x000000061b1b7c20 */ /* 0x000fe20008410000 */
[----:B------:R-:W-:Y:S01]  /*2830*/  FMUL.FTZ R28, R28, UR6 ;  /* 0x000000061c1c7c20 */ /* 0x000fe20008410000 */
[----:B------:R-:W-:Y:S01]  /*2840*/  FMUL.FTZ R29, R29, UR6 ;  /* 0x000000061d1d7c20 */ /* 0x000fe20008410000 */
[----:B------:R-:W-:Y:S01]  /*2850*/  FMUL.FTZ R32, R32, UR6 ;  /* 0x0000000620207c20 */ /* 0x000fe20008410000 */
[----:B------:R-:W-:Y:S01]  /*2860*/  FMUL.FTZ R33, R33, UR6 ;  /* 0x0000000621217c20 */ /* 0x000fe20008410000 */
[----:B------:R-:W-:Y:S01]  /*2870*/  FMUL.FTZ R34, R34, UR6 ;  /* 0x0000000622227c20 */ /* 0x000fe20008410000 */
[----:B------:R-:W-:Y:S01]  /*2880*/  FMUL.FTZ R35, R35, UR6 ;  /* 0x0000000623237c20 */ /* 0x000fe20008410000 */
[----:B------:R4:W0:Y:S01]  /*2890*/  MUFU.TANH R26, R38 ;  /* 0x00000026001a7308 */ /* 0x0008220000002400 */
[----:B------:R-:W-:Y:S01]  /*28a0*/  FMUL.FTZ R36, R36, UR6 ;  /* 0x0000000624247c20 */ /* 0x000fe20008410000 */
[----:B------:R-:W-:Y:S01]  /*28b0*/  FMUL.FTZ R37, R37, UR6 ;  /* 0x0000000625257c20 */ /* 0x000fe20008410000 */
[----:B------:R-:W-:Y:S01]  /*28c0*/  FMUL.FTZ R39, R39, UR6 ;  /* 0x0000000627277c20 */ /* 0x000fe20008410000 */
[----:B------:R-:W-:Y:S01]  /*28d0*/  FMUL.FTZ R40, R40, UR6 ;  /* 0x0000000628287c20 */ /* 0x000fe20008410000 */
[----:B------:R-:W-:Y:S01]  /*28e0*/  FMUL.FTZ R41, R41, UR6 ;  /* 0x0000000629297c20 */ /* 0x000fe20008410000 */
[----:B------:R-:W-:Y:S01]  /*28f0*/  FMUL.FTZ R42, R42, UR6 ;  /* 0x000000062a2a7c20 */ /* 0x000fe20008410000 */
[----:B------:R-:W-:Y:S01]  /*2900*/  FMUL.FTZ R43, R43, UR6 ;  /* 0x000000062b2b7c20 */ /* 0x000fe20008410000 */
[----:B------:R-:W-:Y:S01]  /*2910*/  FMUL.FTZ R44, R44, UR6 ;  /* 0x000000062c2c7c20 */ /* 0x000fe20008410000 */
[----:B----4-:R-:W-:-:S02]  /*2920*/  IMAD R38, R98, R5, 0x40 ;  /* 0x0000004062267424 */ /* 0x010fc400078e0205 */
[----:B------:R-:W-:Y:S01]  /*2930*/  FMUL.FTZ R45, R45, UR6 ;  /* 0x000000062d2d7c20 */ /* 0x000fe20008410000 */
[----:B------:R-:W-:Y:S01]  /*2940*/  FMUL.FTZ R47, R47, UR6 ;  /* 0x000000062f2f7c20 */ /* 0x000fe20008410000 */
[----:B------:R-:W-:Y:S01]  /*2950*/  FMUL.FTZ R48, R48, UR6 ;  /* 0x0000000630307c20 */ /* 0x000fe20008410000 */
[----:B------:R-:W-:Y:S02]  /*2960*/  VIADD R4, R38, 0x1 ;  /* 0x0000000126047836 */ /* 0x000fe40000000000 */
[----:B------:R-:W-:Y:S01]  /*2970*/  FMUL.FTZ R49, R49, UR6 ;  /* 0x0000000631317c20 */ /* 0x000fe20008410000 */
[----:B------:R-:W-:Y:S01]  /*2980*/  FMUL.FTZ R50, R50, UR6 ;  /* 0x0000000632327c20 */ /* 0x000fe20008410000 */
[----:B------:R-:W-:Y:S01]  /*2990*/  FMUL.FTZ R51, R51, UR6 ;  /* 0x0000000633337c20 */ /* 0x000fe20008410000 */
[----:B------:R-:W-:Y:S01]  /*29a0*/  FMUL.FTZ R52, R52, UR6 ;  /* 0x0000000634347c20 */ /* 0x000fe20008410000 */
[----:B------:R-:W-:Y:S01]  /*29b0*/  FMUL.FTZ R53, R53, UR6 ;  /* 0x0000000635357c20 */ /* 0x000fe20008410000 */
[----:B------:R-:W-:Y:S01]  /*29c0*/  FMUL.FTZ R54, R54, UR6 ;  /* 0x0000000636367c20 */ /* 0x000fe20008410000 */
[----:B------:R-:W-:Y:S01]  /*29d0*/  FMUL.FTZ R55, R55, UR6 ;  /* 0x0000000637377c20 */ /* 0x000fe20008410000 */
[----:B------:R-:W-:Y:S01]  /*29e0*/  IMAD R4, R17, -0x2, R4 ;  /* 0xfffffffe11047824 */ /* 0x000fe200078e0204 */
[----:B------:R-:W4:Y:S01]  /*29f0*/  MUFU.TANH R24, R24 ;  /* 0x0000001800187308 */ /* 0x000f220000002400 */
[----:B------:R-:W-:Y:S01]  /*2a00*/  FMUL.FTZ R30, R30, UR6 ;  /* 0x000000061e1e7c20 */ /* 0x000fe20008410000 */
[----:B------:R-:W-:Y:S01]  /*2a10*/  FMUL.FTZ R31, R31, UR6 ;  /* 0x000000061f1f7c20 */ /* 0x000fe20008410000 */
[----:B0-----:R-:W-:-:S02]  /*2a20*/  IMAD R4, R21, UR60, R4 ;  /* 0x0000003c15047c24 */ /* 0x001fc4000f8e0204 */
[----:B------:R-:W-:Y:S01]  /*2a30*/  FMUL.FTZ R46, R46, UR6 ;  /* 0x000000062e2e7c20 */ /* 0x000fe20008410000 */
[----:B------:R0:W-:Y:S01]  /*2a40*/  @!P1 SYNCS.ARRIVE.TRANS64.RED.A1T0 RZ, [R0+URZ], RZ ;  /* 0x000000ff00ff99a7 */ /* 0x0001e2000810043f */
[----:B------:R-:W-:Y:S01]  /*2a50*/  LEA R5, R98, 0xffffffc0, 0x6 ;  /* 0xffffffc062057811 */ /* 0x000fe200078e30ff */
[----:B-1----:R-:W-:Y:S01]  /*2a60*/  IMAD.IADD R4, R4, 0x1, -R155 ;  /* 0x0000000104047824 */ /* 0x002fe200078e0a9b */
[----:B------:R-:W1:Y:S03]  /*2a70*/  MUFU.TANH R25, R25 ;  /* 0x0000001900197308 */ /* 0x000e660000002400 */
[----:B------:R-:W-:Y:S02]  /*2a80*/  VIADD R57, R4, UR54 ;  /* 0x0000003604397c36 */ /* 0x000fe40008000000 */
[----:B0-----:R-:W-:Y:S02]  /*2a90*/  IMAD R0, R21, UR60, R38 ;  /* 0x0000003c15007c24 */ /* 0x001fe4000f8e0226 */
[----:B--2---:R-:W-:Y:S01]  /*2aa0*/  IMAD.IADD R3, R57, 0x1, R58 ;  /* 0x0000000139037824 */ /* 0x004fe200078e023a */
[----:B------:R-:W0:Y:S08]  /*2ab0*/  MUFU.TANH R27, R27 ;  /* 0x0000001b001b7308 */ /* 0x000e300000002400 */
[----:B------:R-:W2:Y:S08]  /*2ac0*/  MUFU.TANH R28, R28 ;  /* 0x0000001c001c7308 */ /* 0x000eb00000002400 */
[----:B------:R-:W0:Y:S08]  /*2ad0*/  MUFU.TANH R29, R29 ;  /* 0x0000001d001d7308 */ /* 0x000e300000002400 */
        /* <DEDUP_REMOVED lines=23> */
[----:B------:R5:W0:Y:S08]  /*2c50*/  MUFU.TANH R20, R31 ;  /* 0x0000001f00147308 */ /* 0x000a300000002400 */
[----:B------:R3:W0:Y:S01]  /*2c60*/  MUFU.TANH R30, R46 ;  /* 0x0000002e001e7308 */ /* 0x0006220000002400 */
[----:B-----5:R-:W-:-:S02]  /*2c70*/  IMAD R31, R17, -0x2, R0 ;  /* 0xfffffffe111f7824 */ /* 0x020fc400078e0200 */
[----:B---3--:R-:W-:-:S05]  /*2c80*/  VIADD R46, R4, UR4 ;  /* 0x00000004042e7c36 */ /* 0x008fca0008000000 */
[----:B------:R-:W-:Y:S01]  /*2c90*/  VIADDMNMX R0, R58, R46, R31, PT ;  /* 0x0000002e3a007246 */ /* 0x000fe2000380011f */
[----:B-12-4-:R-:W-:Y:S06]  /*2ca0*/  @P2 BRA `(.L_x_1167) ;  /* 0x00000000005c2947 */ /* 0x016fec0003800000 */
[----:B------:R-:W-:Y:S01]  /*2cb0*/  IMAD R4, R21, UR60, R58 ;  /* 0x0000003c15047c24 */ /* 0x000fe2000f8e023a */
[----:B------:R-:W-:Y:S03]  /*2cc0*/  BSSY B0, `(.L_x_1168) ;  /* 0x0000011000007945 */ /* 0x000fe60003800000 */
[----:B------:R-:W-:-:S05]  /*2cd0*/  IMAD.IADD R4, R4, 0x1, -R155 ;  /* 0x0000000104047824 */ /* 0x000fca00078e0a9b */
[----:B------:R-:W-:-:S13]  /*2ce0*/  ISETP.GT.AND P2, PT, R4, -0x1, PT ;  /* 0xffffffff0400780c */ /* 0x000fda0003f44270 */
[----:B------:R-:W-:Y:S05]  /*2cf0*/  @P2 BRA `(.L_x_1169) ;  /* 0x0000000000202947 */ /* 0x000fea0003800000 */
[----:B------:R-:W-:Y:S01]  /*2d00*/  UISETP.NE.AND UP2, UPT, UR5, 0x1, UPT ;  /* 0x000000010500788c */ /* 0x000fe2000bf45270 */
[----:B------:R-:W-:-:S05]  /*2d10*/  LOP3.LUT R4, RZ, R4, RZ, 0x33, !PT ;  /* 0x00000004ff047212 */ /* 0x000fca00078e33ff */
[----:B------:R-:W-:-:S05]  /*2d20*/  PLOP3.LUT P2, PT, PT, PT, UP2, 0x80, 0x0 ;  /* 0x000000000000781c */ /* 0x000fca0003f4f028 */
[----:B------:R-:W-:-:S08]  /*2d30*/  @UP2 ULDC.64 UR6, c[0x0][0x9e8] ;  /* 0x00027a0000062ab9 */ /* 0x000fd00000000a00 */
[----:B------:R-:W-:-:S05]  /*2d40*/  @P2 IMAD.HI.U32 R58, R4, UR6, RZ ;  /* 0x00000006043a2c27 */ /* 0x000fca000f8e00ff */
[----:B------:R-:W-:-:S04]  /*2d50*/  @P2 SHF.R.U32.HI R4, RZ, UR7, R58 ;  /* 0x00000007ff042c19 */ /* 0x000fc8000801163a */
[----:B------:R-:W-:Y:S01]  /*2d60*/  LOP3.LUT R4, RZ, R4, RZ, 0x33, !PT ;  /* 0x00000004ff047212 */ /* 0x000fe200078e33ff */
[----:B------:R-:W-:Y:S06]  /*2d70*/  BRA `(.L_x_1170) ;  /* 0x0000000000147947 */ /* 0x000fec0003800000 */
.L_x_1169:
[----:B------:R-:W-:-:S06]  /*2d80*/  UISETP.NE.AND UP2, UPT, UR5, 0x1, UPT ;  /* 0x000000010500788c */ /* 0x000fcc000bf45270 */
[----:B------:R-:W-:-:S05]  /*2d90*/  PLOP3.LUT P2, PT, PT, PT, UP2, 0x80, 0x0 ;  /* 0x000000000000781c */ /* 0x000fca0003f4f028 */
[----:B------:R-:W-:-:S08]  /*2da0*/  @UP2 ULDC.64 UR6, c[0x0][0x9e8] ;  /* 0x00027a0000062ab9 */ /* 0x000fd00000000a00 */
[----:B------:R-:W-:-:S05]  /*2db0*/  @P2 IMAD.HI.U32 R58, R4, UR6, RZ ;  /* 0x00000006043a2c27 */ /* 0x000fca000f8e00ff */
[----:B------:R-:W-:-:S07]  /*2dc0*/  @P2 SHF.R.U32.HI R4, RZ, UR7, R58 ;  /* 0x00000007ff042c19 */ /* 0x000fce000801163a */
.L_x_1170:
[----:B------:R-:W-:Y:S05]  /*2dd0*/  BSYNC B0 ;  /* 0x0000000000007941 */ /* 0x000fea0003800000 */
.L_x_1168:
[----:B------:R-:W-:-:S04]  /*2de0*/  IMAD R4, R4, UR5, -R5 ;  /* 0x0000000504047c24 */ /* 0x000fc8000f8e0a05 */
[----:B------:R-:W-:-:S05]  /*2df0*/  IMAD R4, R17, -0x2, R4 ;  /* 0xfffffffe11047824 */ /* 0x000fca00078e0204 */
[----:B------:R-:W-:Y:S02]  /*2e00*/  VIMNMX R3, R3, R4, !PT ;  /* 0x0000000403037248 */ /* 0x000fe40007fe0100 */
[----:B------:R-:W-:-:S07]  /*2e10*/  VIADDMNMX R0, R4, UR5, R0, PT ;  /* 0x0000000504007c46 */ /* 0x000fce000b800100 */
.L_x_1167:
[C---:B------:R-:W-:Y:S01]  /*2e20*/  ISETP.GE.AND P2, PT, R38.reuse, 0x2, PT ;  /* 0x000000022600780c */ /* 0x040fe20003f46270 */
[----:B------:R-:W1:Y:S01]  /*2e30*/  SHFL.IDX PT, R2, R2, 0x1, 0x1c1f ;  /* 0x003c1f0002027f89 */ /* 0x000e6200000e0000 */
[C---:B------:R-:W-:Y:S02]  /*2e40*/  ISETP.GE.AND P6, PT, R38.reuse, 0xa, PT ;  /* 0x0000000a2600780c */ /* 0x040fe40003fc6270 */
[C---:B------:R-:W-:Y:S02]  /*2e50*/  ISETP.GT.AND P4, PT, R3.reuse, 0x1, !P2 ;  /* 0x000000010300780c */ /* 0x040fe40005784270 */
[----:B------:R-:W-:Y:S02]  /*2e60*/  ISETP.GE.AND P3, PT, R38, 0x9, PT ;  /* 0x000000092600780c */ /* 0x000fe40003f66270 */
[----:B------:R-:W-:Y:S02]  /*2e70*/  ISETP.LT.OR P4, PT, R0, 0x2, P4 ;  /* 0x000000020000780c */ /* 0x000fe40002781670 */
[----:B------:R-:W-:-:S02]  /*2e80*/  ISETP.GT.AND P5, PT, R3, 0x8, !P3 ;  /* 0x000000080300780c */ /* 0x000fc40005fa4270 */
[----:B------:R-:W-:Y:S02]  /*2e90*/  FSEL R58, R25, -INF , !P4 ;  /* 0xff800000193a7808 */ /* 0x000fe40006000000 */
[----:B------:R-:W-:Y:S02]  /*2ea0*/  ISETP.GT.AND P4, PT, R3, 0x9, !P6 ;  /* 0x000000090300780c */ /* 0x000fe40007784270 */
[----:B------:R-:W-:Y:S02]  /*2eb0*/  P2R R25, PR, RZ, 0x40 ;  /* 0x00000040ff197803 */ /* 0x000fe40000000000 */
[----:B------:R-:W-:Y:S02]  /*2ec0*/  ISETP.LT.OR P4, PT, R0, 0xa, P4 ;  /* 0x0000000a0000780c */ /* 0x000fe40002781670 */
[----:B------:R-:W-:Y:S02]  /*2ed0*/  ISETP.GE.AND P6, PT, R38, 0x11, PT ;  /* 0x000000112600780c */ /* 0x000fe40003fc6270 */
[----:B0-----:R-:W-:-:S02]  /*2ee0*/  FSEL R62, R29, -INF , !P4 ;  /* 0xff8000001d3e7808 */ /* 0x001fc40006000000 */
[----:B------:R-:W-:Y:S02]  /*2ef0*/  ISETP.LT.OR P5, PT, R0, 0x9, P5 ;  /* 0x000000090000780c */ /* 0x000fe40002fa1670 */
[----:B------:R-:W-:Y:S02]  /*2f00*/  ISETP.GT.AND P4, PT, R3, 0x10, !P6 ;  /* 0x000000100300780c */ /* 0x000fe40007784270 */
[----:B------:R-:W-:Y:S02]  /*2f10*/  FSEL R60, R28, -INF , !P5 ;  /* 0xff8000001c3c7808 */ /* 0x000fe40006800000 */
[----:B------:R-:W-:Y:S02]  /*2f20*/  ISETP.LT.OR P4, PT, R0, 0x11, P4 ;  /* 0x000000110000780c */ /* 0x000fe40002781670 */
[----:B------:R-:W-:Y:S02]  /*2f30*/  ISETP.GE.AND P5, PT, R38, 0x12, PT ;  /* 0x000000122600780c */ /* 0x000fe40003fa6270 */
[----:B------:R-:W-:-:S02]  /*2f40*/  FSEL R64, R32, -INF , !P4 ;  /* 0xff80000020407808 */ /* 0x000fc40006000000 */
[----:B------:R-:W-:Y:S02]  /*2f50*/  ISETP.GT.AND P4, PT, R3, 0x11, !P5 ;  /* 0x000000110300780c */ /* 0x000fe40006f84270 */
[----:B------:R-:W-:Y:S02]  /*2f60*/  P2R R29, PR, RZ, 0x20 ;  /* 0x00000020ff1d7803 */ /* 0x000fe40000000000 */
[----:B------:R-:W-:Y:S02]  /*2f70*/  ISETP.LT.OR P4, PT, R0, 0x12, P4 ;  /* 0x000000120000780c */ /* 0x000fe40002781670 */
[----:B------:R-:W-:Y:S02]  /*2f80*/  ISETP.GE.AND P5, PT, R38, 0x19, PT ;  /* 0x000000192600780c */ /* 0x000fe40003fa6270 */
[----:B------:R-:W-:Y:S02]  /*2f90*/  FSEL R66, R33, -INF , !P4 ;  /* 0xff80000021427808 */ /* 0x000fe40006000000 */
[----:B------:R-:W-:-:S02]  /*2fa0*/  ISETP.GT.AND P4, PT, R3, 0x18, !P5 ;  /* 0x000000180300780c */ /* 0x000fc40006f84270 */
[----:B------:R-:W-:Y:S02]  /*2fb0*/  P2R R32, PR, RZ, 0x20 ;  /* 0x00000020ff207803 */ /* 0x000fe40000000000 */
[----:B------:R-:W-:Y:S02]  /*2fc0*/  ISETP.LT.OR P4, PT, R0, 0x19, P4 ;  /* 0x000000190000780c */ /* 0x000fe40002781670 */
[----:B------:R-:W-:Y:S02]  /*2fd0*/  ISETP.GE.AND P5, PT, R38, 0x1a, PT ;  /* 0x0000001a2600780c */ /* 0x000fe40003fa6270 */
[----:B------:R-:W-:Y:S02]  /*2fe0*/  FSEL R68, R36, -INF , !P4 ;  /* 0xff80000024447808 */ /* 0x000fe40006000000 */
[----:B------:R-:W-:Y:S02]  /*2ff0*/  ISETP.GT.AND P4, PT, R3, 0x19, !P5 ;  /* 0x000000190300780c */ /* 0x000fe40006f84270 */
[----:B------:R-:W-:-:S02]  /*3000*/  P2R R33, PR, RZ, 0x20 ;  /* 0x00000020ff217803 */ /* 0x000fc40000000000 */
[----:B------:R-:W-:Y:S02]  /*3010*/  ISETP.LT.OR P4, PT, R0, 0x1a, P4 ;  /* 0x0000001a0000780c */ /* 0x000fe40002781670 */
[----:B------:R-:W-:Y:S02]  /*3020*/  ISETP.GE.AND P5, PT, R38, 0x21, PT ;  /* 0x000000212600780c */ /* 0x000fe40003fa6270 */
[----:B------:R-:W-:Y:S02]  /*3030*/  FSEL R70, R37, -INF , !P4 ;  /* 0xff80000025467808 */ /* 0x000fe40006000000 */
[----:B------:R-:W-:Y:S02]  /*3040*/  ISETP.GT.AND P4, PT, R3, 0x20, !P5 ;  /* 0x000000200300780c */ /* 0x000fe40006f84270 */
[----:B------:R-:W-:Y:S02]  /*3050*/  P2R R37, PR, RZ, 0x20 ;  /* 0x00000020ff257803 */ /* 0x000fe40000000000 */
[----:B------:R-:W-:-:S02]  /*3060*/  ISETP.LT.OR P4, PT, R0, 0x21, P4 ;  /* 0x000000210000780c */ /* 0x000fc40002781670 */
[----:B------:R-:W-:Y:S02]  /*3070*/  ISETP.GE.AND P5, PT, R38, 0x22, PT ;  /* 0x000000222600780c */ /* 0x000fe40003fa6270 */
[----:B------:R-:W-:Y:S02]  /*3080*/  FSEL R72, R40, -INF , !P4 ;  /* 0xff80000028487808 */ /* 0x000fe40006000000 */
[----:B------:R-:W-:Y:S02]  /*3090*/  ISETP.GT.AND P4, PT, R3, 0x21, !P5 ;  /* 0x000000210300780c */ /* 0x000fe40006f84270 */
[----:B------:R-:W-:Y:S02]  /*30a0*/  P2R R40, PR, RZ, 0x20 ;  /* 0x00000020ff287803 */ /* 0x000fe40000000000 */
[----:B------:R-:W-:Y:S02]  /*30b0*/  ISETP.LT.OR P4, PT, R0, 0x22, P4 ;  /* 0x000000220000780c */ /* 0x000fe40002781670 */
[----:B------:R-:W-:-:S02]  /*30c0*/  ISETP.GE.AND P5, PT, R38, 0x29, PT ;  /* 0x000000292600780c */ /* 0x000fc40003fa6270 */
[----:B------:R-:W-:Y:S02]  /*30d0*/  FSEL R74, R41, -INF , !P4 ;  /* 0xff800000294a7808 */ /* 0x000fe40006000000 */
[----:B------:R-:W-:Y:S02]  /*30e0*/  ISETP.GT.AND P4, PT, R3, 0x28, !P5 ;  /* 0x000000280300780c */ /* 0x000fe40006f84270 */
[----:B------:R-:W-:Y:S02]  /*30f0*/  P2R R41, PR, RZ, 0x20 ;  /* 0x00000020ff297803 */ /* 0x000fe40000000000 */
        /* <DEDUP_REMOVED lines=11> */
[----:B------:R-:W-:Y:S02]  /*31b0*/  P2R R28, PR, RZ, 0x40 ;  /* 0x00000040ff1c7803 */ /* 0x000fe40000000000 */
[----:B------:R-:W-:Y:S02]  /*31c0*/  FSEL R48, R48, -INF , !P4 ;  /* 0xff80000030307808 */ /* 0x000fe40006000000 */
[----:B------:R-:W-:-:S04]  /*31d0*/  ISETP.GE.AND P4, PT, R38, 0x32, PT ;  /* 0x000000322600780c */ /* 0x000fc80003f86270 */
[----:B------:R-:W-:-:S04]  /*31e0*/  ISETP.GT.AND P5, PT, R3, 0x31, !P4 ;  /* 0x000000310300780c */ /* 0x000fc800067a4270 */
[----:B------:R-:W-:-:S04]  /*31f0*/  ISETP.LT.OR P5, PT, R0, 0x32, P5 ;  /* 0x000000320000780c */ /* 0x000fc80002fa1670 */
[----:B------:R-:W-:Y:S02]  /*3200*/  FSEL R80, R49, -INF , !P5 ;  /* 0xff80000031507808 */ /* 0x000fe40006800000 */
[----:B------:R-:W-:-:S04]  /*3210*/  ISETP.GE.AND P5, PT, R38, 0x39, PT ;  /* 0x000000392600780c */ /* 0x000fc80003fa6270 */
[----:B------:R-:W-:-:S04]  /*3220*/  ISETP.GT.AND P6, PT, R3, 0x38, !P5 ;  /* 0x000000380300780c */ /* 0x000fc80006fc4270 */
[----:B------:R-:W-:-:S04]  /*3230*/  ISETP.LT.OR P6, PT, R0, 0x39, P6 ;  /* 0x000000390000780c */ /* 0x000fc800037c1670 */
[----:B------:R-:W-:Y:S02]  /*3240*/  FSEL R52, R52, -INF , !P6 ;  /* 0xff80000034347808 */ /* 0x000fe40007000000 */
[----:B------:R-:W-:-:S04]  /*3250*/  ISETP.GE.AND P6, PT, R38, 0x1, PT ;  /* 0x000000012600780c */ /* 0x000fc80003fc6270 */
[----:B------:R-:W-:Y:S02]  /*3260*/  P2R R4, PR, RZ, 0x40 ;  /* 0x00000040ff047803 */ /* 0x000fe40000000000 */
[----:B------:R-:W-:-:S04]  /*3270*/  ISETP.GT.AND P6, PT, R3, RZ, !P6 ;  /* 0x000000ff0300720c */ /* 0x000fc800077c4270 */
[----:B------:R-:W-:-:S04]  /*3280*/  ISETP.LT.OR P6, PT, R0, 0x1, P6 ;  /* 0x000000010000780c */ /* 0x000fc800037c1670 */
[----:B------:R-:W-:Y:S02]  /*3290*/  FSEL R36, R24, -INF , !P6 ;  /* 0xff80000018247808 */ /* 0x000fe40007000000 */
[----:B------:R-:W-:-:S04]  /*32a0*/  ISETP.GE.AND P6, PT, R38, 0x3a, PT ;  /* 0x0000003a2600780c */ /* 0x000fc80003fc6270 */
[----:B------:R-:W-:Y:S02]  /*32b0*/  P2R R38, PR, RZ, 0x40 ;  /* 0x00000040ff267803 */ /* 0x000fe40000000000 */
[----:B------:R-:W-:Y:S01]  /*32c0*/  ISETP.GT.AND P6, PT, R3, 0x39, !P6 ;  /* 0x000000390300780c */ /* 0x000fe200077c4270 */
[----:B-1----:R-:W-:-:S03]  /*32d0*/  IMAD.IADD R3, R57, 0x1, R2 ;  /* 0x0000000139037824 */ /* 0x002fc600078e0202 */
[----:B------:R-:W-:Y:S02]  /*32e0*/  ISETP.LT.OR P6, PT, R0, 0x3a, P6 ;  /* 0x0000003a0000780c */ /* 0x000fe400037c1670 */
[----:B------:R-:W-:Y:S02]  /*32f0*/  VIADDMNMX R0, R2, R46, R31, PT ;  /* 0x0000002e02007246 */ /* 0x000fe4000380011f */
[----:B------:R-:W-:Y:S02]  /*3300*/  FSEL R82, R53, -INF , !P6 ;  /* 0xff80000035527808 */ /* 0x000fe40007000000 */
[----:B------:R-:W-:-:S13]  /*3310*/  PLOP3.LUT P6, PT, PT, PT, UP1, 0x40, 0x0 ;  /* 0x000000000000781c */ /* 0x000fda0003fce818 */
[----:B------:R-:W-:Y:S05]  /*3320*/  @P6 BRA `(.L_x_1171) ;  /* 0x0000000000646947 */ /* 0x000fea0003800000 */
        /* <DEDUP_REMOVED lines=9> */
[----:B------:R-:W-:Y:S01]  /*33c0*/  @P6 IMAD.HI.U32 R24, R2, UR6, RZ ;  /* 0x0000000602186c27 */ /* 0x000fe2000f8e00ff */
[----:B------:R-:W-:-:S13]  /*33d0*/  PLOP3.LUT P6, PT, PT, PT, UP2, 0x80, 0x0 ;  /* 0x000000000000781c */ /* 0x000fda0003fcf028 */
[----:B------:R-:W-:-:S04]  /*33e0*/  @P6 SHF.R.U32.HI R2, RZ, UR7, R24 ;  /* 0x00000007ff026c19 */ /* 0x000fc80008011618 */
[----:B------:R-:W-:Y:S01]  /*33f0*/  LOP3.LUT R2, RZ, R2, RZ, 0x33, !PT ;  /* 0x00000002ff027212 */ /* 0x000fe200078e33ff */
[----:B------:R-:W-:Y:S06]  /*3400*/  BRA `(.L_x_1174) ;  /* 0x0000000000187947 */ /* 0x000fec0003800000 */
.L_x_1173:
[----:B------:R-:W-:-:S06]  /*3410*/  UISETP.NE.AND UP2, UPT, UR5, 0x1, UPT ;  /* 0x000000010500788c */ /* 0x000fcc000bf45270 */
[----:B------:R-:W-:-:S05]  /*3420*/  PLOP3.LUT P6, PT, PT, PT, UP2, 0x80, 0x0 ;  /* 0x000000000000781c */ /* 0x000fca0003fcf028 */
[----:B------:R-:W-:-:S08]  /*3430*/  @UP2 ULDC.64 UR6, c[0x0][0x9e8] ;  /* 0x00027a0000062ab9 */ /* 0x000fd00000000a00 */
[----:B------:R-:W-:Y:S01]  /*3440*/  @P6 IMAD.HI.U32 R24, R2, UR6, RZ ;  /* 0x0000000602186c27 */ /* 0x000fe2000f8e00ff */
[----:B------:R-:W-:-:S13]  /*3450*/  PLOP3.LUT P6, PT, PT, PT, UP2, 0x80, 0x0 ;  /* 0x000000000000781c */ /* 0x000fda0003fcf028 */
[----:B------:R-:W-:-:S07]  /*3460*/  @P6 SHF.R.U32.HI R2, RZ, UR7, R24 ;  /* 0x00000007ff026c19 */ /* 0x000fce0008011618 */
.L_x_1174:
[----:B------:R-:W-:Y:S05]  /*3470*/  BSYNC B0 ;  /* 0x0000000000007941 */ /* 0x000fea0003800000 */
.L_x_1172:
[----:B------:R-:W-:-:S04]  /*3480*/  IMAD R2, R2, UR5, -R5 ;  /* 0x0000000502027c24 */ /* 0x000fc8000f8e0a05 */
[----:B------:R-:W-:-:S05]  /*3490*/  IMAD R2, R17, -0x2, R2 ;  /* 0xfffffffe11027824 */ /* 0x000fca00078e0202 */
[----:B------:R-:W-:Y:S02]  /*34a0*/  VIMNMX R3, R3, R2, !PT ;  /* 0x0000000203037248 */ /* 0x000fe40007fe0100 */
[----:B------:R-:W-:-:S07]  /*34b0*/  VIADDMNMX R0, R2, UR5, R0, PT ;  /* 0x0000000502007c46 */ /* 0x000fce000b800100 */
.L_x_1171:
[----:B------:R-:W-:Y:S01]  /*34c0*/  ISETP.GT.AND P2, PT, R3, 0x1, !P2 ;  /* 0x000000010300780c */ /* 0x000fe20005744270 */
[----:B------:R-:W-:Y:S01]  /*34d0*/  ULDC UR6, c[0x0][0x988] ;  /* 0x0002620000067ab9 */ /* 0x000fe20000000800 */
[----:B------:R-:W-:Y:S01]  /*34e0*/  ISETP.NE.AND P6, PT, R4, RZ, PT ;  /* 0x000000ff0400720c */ /* 0x000fe20003fc5270 */
[----:B------:R-:W-:Y:S01]  /*34f0*/  @UP0 ULDC UR10, c[0x0][0x44c] ;  /* 0x00011300000a0ab9 */ /* 0x000fe20000000800 */
[----:B------:R-:W-:Y:S01]  /*3500*/  ISETP.LT.OR P2, PT, R0, 0x2, P2 ;  /* 0x000000020000780c */ /* 0x000fe20001741670 */
[----:B------:R-:W-:Y:S01]  /*3510*/  UIMAD.WIDE.U32 UR10, UR61, UR10, URZ ;  /* 0x0000000a3d0a72a5 */ /* 0x000fe2000f8e003f */
[----:B------:R-:W-:Y:S01]  /*3520*/  FMNMX.FTZ R4, R36, R58, !PT ;  /* 0x0000003a24047209 */ /* 0x000fe20007810000 */
[----:B------:R-:W-:Y:S01]  /*3530*/  @UP0 ULDC UR14, c[0x0][0x450] ;  /* 0x00011400000e0ab9 */ /* 0x000fe20000000800 */
[----:B------:R-:W-:Y:S01]  /*3540*/  FSEL R5, R27, -INF , !P2 ;  /* 0xff8000001b057808 */ /* 0x000fe20005000000 */
[----:B------:R-:W-:Y:S01]  /*3550*/  UMOV UR7, UR61 ;  /* 0x0000003d00077c82 */ /* 0x000fe20008000000 */
[----:B------:R-:W-:Y:S01]  /*3560*/  ISETP.NE.AND P2, PT, R25, RZ, PT ;  /* 0x000000ff1900720c */ /* 0x000fe20003f45270 */
[----:B------:R-:W-:Y:S01]  /*3570*/  @UP0 USHF.R.U32.HI UR7, URZ, UR14, UR11 ;  /* 0x0000000e3f070299 */ /* 0x000fe2000801160b */
[----:B------:R-:W-:-:S02]  /*3580*/  FMNMX.FTZ R4, R60, R4, !PT ;  /* 0x000000043c047209 */ /* 0x000fc40007810000 */
[----:B------:R-:W-:Y:S01]  /*3590*/  ISETP.GT.AND P2, PT, R3, 0x9, !P2 ;  /* 0x000000090300780c */ /* 0x000fe20005744270 */
[----:B------:R-:W-:Y:S01]  /*35a0*/  UIADD3 UR39, UR39, UR7, URZ ;  /* 0x0000000727277290 */ /* 0x000fe2000fffe03f */
[----:B------:R-:W-:Y:S02]  /*35b0*/  FMNMX.FTZ R4, R62, R4, !PT ;  /* 0x000000043e047209 */ /* 0x000fe40007810000 */
[----:B------:R-:W-:Y:S01]  /*35c0*/  ISETP.LT.OR P2, PT, R0, 0xa, P2 ;  /* 0x0000000a0000780c */ /* 0x000fe20001741670 */
[----:B------:R-:W-:Y:S01]  /*35d0*/  UIADD3 UR4, UR39, UR4, URZ ;  /* 0x0000000427047290 */ /* 0x000fe2000fffe03f */
[----:B------:R-:W-:Y:S02]  /*35e0*/  FMNMX.FTZ R4, R64, R4, !PT ;  /* 0x0000000440047209 */ /* 0x000fe40007810000 */
[----:B------:R-:W-:Y:S02]  /*35f0*/  FSEL R20, R20, -INF , !P2 ;  /* 0xff80000014147808 */ /* 0x000fe40005000000 */
[----:B------:R-:W-:-:S02]  /*3600*/  ISETP.NE.AND P2, PT, R28, RZ, PT ;  /* 0x000000ff1c00720c */ /* 0x000fc40003f45270 */
[----:B------:R-:W-:Y:S02]  /*3610*/  FMNMX.FTZ R4, R66, R4, !PT ;  /* 0x0000000442047209 */ /* 0x000fe40007810000 */
[----:B------:R-:W-:Y:S02]  /*3620*/  ISETP.GT.AND P2, PT, R3, 0x10, !P2 ;  /* 0x000000100300780c */ /* 0x000fe40005744270 */
[----:B------:R-:W-:Y:S02]  /*3630*/  FMNMX.FTZ R4, R68, R4, !PT ;  /* 0x0000000444047209 */ /* 0x000fe40007810000 */
[----:B------:R-:W-:Y:S02]  /*3640*/  ISETP.LT.OR P2, PT, R0, 0x11, P2 ;  /* 0x000000110000780c */ /* 0x000fe40001741670 */
[----:B------:R-:W-:Y:S02]  /*3650*/  FMNMX.FTZ R4, R70, R4, !PT ;  /* 0x0000000446047209 */ /* 0x000fe40007810000 */
[----:B------:R-:W-:-:S02]  /*3660*/  FSEL R24, R34, -INF , !P2 ;  /* 0xff80000022187808 */ /* 0x000fc40005000000 */
[----:B------:R-:W-:Y:S02]  /*3670*/  ISETP.NE.AND P2, PT, R29, RZ, PT ;  /* 0x000000ff1d00720c */ /* 0x000fe40003f45270 */
[----:B------:R-:W-:Y:S02]  /*3680*/  FMNMX.FTZ R4, R72, R4, !PT ;  /* 0x0000000448047209 */ /* 0x000fe40007810000 */
[----:B------:R-:W-:Y:S02]  /*3690*/  ISETP.GT.AND P2, PT, R3, 0x11, !P2 ;  /* 0x000000110300780c */ /* 0x000fe40005744270 */
[----:B------:R-:W-:Y:S02]  /*36a0*/  FMNMX.FTZ R4, R74, R4, !PT ;  /* 0x000000044a047209 */ /* 0x000fe40007810000 */
[----:B------:R-:W-:Y:S02]  /*36b0*/  ISETP.LT.OR P2, PT, R0, 0x12, P2 ;  /* 0x000000120000780c */ /* 0x000fe40001741670 */
[----:B------:R-:W-:-:S02]  /*36c0*/  FMNMX.FTZ R4, R76, R4, !PT ;  /* 0x000000044c047209 */ /* 0x000fc40007810000 */
[----:B------:R-:W-:Y:S02]  /*36d0*/  FSEL R25, R35, -INF , !P2 ;  /* 0xff80000023197808 */ /* 0x000fe40005000000 */
[----:B------:R-:W-:Y:S02]  /*36e0*/  ISETP.NE.AND P2, PT, R32, RZ, PT ;  /* 0x000000ff2000720c */ /* 0x000fe40003f45270 */
[----:B------:R-:W-:Y:S02]  /*36f0*/  FMNMX.FTZ R4, R78, R4, !PT ;  /* 0x000000044e047209 */ /* 0x000fe40007810000 */
[----:B------:R-:W-:Y:S02]  /*3700*/  ISETP.GT.AND P2, PT, R3, 0x18, !P2 ;  /* 0x000000180300780c */ /* 0x000fe40005744270 */
[----:B------:R-:W-:Y:S02]  /*3710*/  FMNMX.FTZ R4, R48, R4, !PT ;  /* 0x0000000430047209 */ /* 0x000fe40007810000 */
[----:B------:R-:W-:-:S02]  /*3720*/  ISETP.LT.OR P2, PT, R0, 0x19, P2 ;  /* 0x000000190000780c */ /* 0x000fc40001741670 */
[----:B------:R-:W-:Y:S02]  /*3730*/  FMNMX.FTZ R4, R80, R4, !PT ;  /* 0x0000000450047209 */ /* 0x000fe40007810000 */
[----:B------:R-:W-:Y:S02]  /*3740*/  FSEL R26, R26, -INF , !P2 ;  /* 0xff8000001a1a7808 */ /* 0x000fe40005000000 */
[----:B------:R-:W-:Y:S02]  /*3750*/  ISETP.NE.AND P2, PT, R33, RZ, PT ;  /* 0x000000ff2100720c */ /* 0x000fe40003f45270 */
[----:B------:R-:W-:Y:S02]  /*3760*/  FMNMX.FTZ R4, R52, R4, !PT ;  /* 0x0000000434047209 */ /* 0x000fe40007810000 */
[----:B------:R-:W-:Y:S02]  /*3770*/  ISETP.GT.AND P2, PT, R3, 0x19, !P2 ;  /* 0x000000190300780c */ /* 0x000fe40005744270 */
[----:B------:R-:W-:-:S02]  /*3780*/  FMNMX.FTZ R32, R82, R4, !PT ;  /* 0x0000000452207209 */ /* 0x000fc40007810000 */
[C---:B------:R-:W-:Y:S02]  /*3790*/  ISETP.LT.OR P2, PT, R0.reuse, 0x1a, P2 ;  /* 0x0000001a0000780c */ /* 0x040fe40001741670 */
[----:B------:R-:W-:Y:S01]  /*37a0*/  ISETP.GT.AND P3, PT, R3, 0x8, !P3 ;  /* 0x000000080300780c */ /* 0x000fe20005f64270 */
[----:B------:R-:W0:Y:S01]  /*37b0*/  SHFL.BFLY PT, R31, R32, 0x2, 0x1f ;  /* 0x0c401f00201f7f89 */ /* 0x000e2200000e0000 */
[----:B------:R-:W-:Y:S02]  /*37c0*/  FSEL R27, R39, -INF , !P2 ;  /* 0xff800000271b7808 */ /* 0x000fe40005000000 */
[----:B------:R-:W-:Y:S02]  /*37d0*/  ISETP.NE.AND P2, PT, R37, RZ, PT ;  /* 0x000000ff2500720c */ /* 0x000fe40003f45270 */
[----:B------:R-:W-:Y:S02]  /*37e0*/  ISETP.LT.OR P3, PT, R0, 0x9, P3 ;  /* 0x000000090000780c */ /* 0x000fe40001f61670 */
[----:B------:R-:W-:-:S02]  /*37f0*/  ISETP.GT.AND P2, PT, R3, 0x20, !P2 ;  /* 0x000000200300780c */ /* 0x000fc40005744270 */
[----:B------:R-:W-:Y:S02]  /*3800*/  FSEL R16, R16, -INF , !P3 ;  /* 0xff80000010107808 */ /* 0x000fe40005800000 */
[----:B------:R-:W-:Y:S02]  /*3810*/  ISETP.LT.OR P2, PT, R0, 0x21, P2 ;  /* 0x000000210000780c */ /* 0x000fe40001741670 */
[----:B------:R-:W-:Y:S02]  /*3820*/  ISETP.NE.AND P3, PT, R41, RZ, PT ;  /* 0x000000ff2900720c */ /* 0x000fe40003f65270 */
[----:B------:R-:W-:Y:S02]  /*3830*/  FSEL R28, R42, -INF , !P2 ;  /* 0xff8000002a1c7808 */ /* 0x000fe40005000000 */
[----:B------:R-:W-:Y:S02]  /*3840*/  ISETP.NE.AND P2, PT, R40, RZ, PT ;  /* 0x000000ff2800720c */ /* 0x000fe40003f45270 */
[----:B------:R-:W-:-:S02]  /*3850*/  ISETP.GT.AND P4, PT, R3, 0x31, !P4 ;  /* 0x000000310300780c */ /* 0x000fc40006784270 */
[C---:B------:R-:W-:Y:S02]  /*3860*/  ISETP.GT.AND P2, PT, R3.reuse, 0x21, !P2 ;  /* 0x000000210300780c */ /* 0x040fe40005744270 */
[----:B------:R-:W-:Y:S02]  /*3870*/  ISETP.GT.AND P5, PT, R3, 0x38, !P5 ;  /* 0x000000380300780c */ /* 0x000fe40006fa4270 */
[----:B------:R-:W-:Y:S02]  /*3880*/  ISETP.LT.OR P2, PT, R0, 0x22, P2 ;  /* 0x000000220000780c */ /* 0x000fe40001741670 */
[----:B0-----:R-:W-:Y:S02]  /*3890*/  FMNMX.FTZ R33, R32, R31, !PT ;  /* 0x0000001f20217209 */ /* 0x001fe40007810000 */
[----:B------:R-:W-:Y:S02]  /*38a0*/  FSEL R29, R43, -INF , !P2 ;  /* 0xff8000002b1d7808 */ /* 0x000fe40005000000 */
[----:B------:R-:W-:Y:S01]  /*38b0*/  ISETP.GT.AND P2, PT, R3, 0x28, !P3 ;  /* 0x000000280300780c */ /* 0x000fe20005f44270 */
[----:B------:R-:W0:Y:S01]  /*38c0*/  SHFL.BFLY PT, R34, R33, 0x1, 0x1f ;  /* 0x0c201f0021227f89 */ /* 0x000e2200000e0000 */
[----:B------:R-:W-:-:S02]  /*38d0*/  ISETP.NE.AND P3, PT, R45, RZ, PT ;  /* 0x000000ff2d00720c */ /* 0x000fc40003f65270 */
[----:B------:R-:W-:Y:S02]  /*38e0*/  ISETP.LT.OR P2, PT, R0, 0x29, P2 ;  /* 0x000000290000780c */ /* 0x000fe40001741670 */
[C---:B------:R-:W-:Y:S02]  /*38f0*/  ISETP.GT.AND P3, PT, R3.reuse, 0x30, !P3 ;  /* 0x000000300300780c */ /* 0x040fe40005f64270 */
[----:B------:R-:W-:Y:S02]  /*3900*/  FSEL R30, R30, -INF , !P2 ;  /* 0xff8000001e1e7808 */ /* 0x000fe40005000000 */
[----:B------:R-:W-:Y:S02]  /*3910*/  ISETP.GT.AND P2, PT, R3, RZ, !P6 ;  /* 0x000000ff0300720c */ /* 0x000fe40007744270 */
[----:B------:R-:W-:Y:S02]  /*3920*/  ISETP.NE.AND P6, PT, R38, RZ, PT ;  /* 0x000000ff2600720c */ /* 0x000fe40003fc5270 */
[----:B------:R-:W-:-:S02]  /*3930*/  ISETP.LT.OR P2, PT, R0, 0x1, P2 ;  /* 0x000000010000780c */ /* 0x000fc40001741670 */
[----:B------:R-:W-:Y:S02]  /*3940*/  ISETP.LT.OR P3, PT, R0, 0x31, P3 ;  /* 0x000000310000780c */ /* 0x000fe40001f61670 */
[----:B------:R-:W-:Y:S02]  /*3950*/  FSEL R2, R56, -INF , !P2 ;  /* 0xff80000038027808 */ /* 0x000fe40005000000 */
[----:B------:R-:W-:Y:S02]  /*3960*/  ISETP.NE.AND P2, PT, R44, RZ, PT ;  /* 0x000000ff2c00720c */ /* 0x000fe40003f45270 */
[----:B------:R-:W-:Y:S02]  /*3970*/  FMNMX.FTZ R31, R2, R5, !PT ;  /* 0x00000005021f7209 */ /* 0x000fe40007810000 */
[----:B------:R-:W-:Y:S02]  /*3980*/  ISETP.GT.AND P2, PT, R3, 0x29, !P2 ;  /* 0x000000290300780c */ /* 0x000fe40005744270 */
[----:B------:R-:W-:-:S02]  /*3990*/  FMNMX.FTZ R31, R16, R31, !PT ;  /* 0x0000001f101f7209 */ /* 0x000fc40007810000 */
[----:B------:R-:W-:Y:S02]  /*39a0*/  ISETP.LT.OR P2, PT, R0, 0x2a, P2 ;  /* 0x0000002a0000780c */ /* 0x000fe40001741670 */
[----:B------:R-:W-:Y:S02]  /*39b0*/  FMNMX.FTZ R31, R20, R31, !PT ;  /* 0x0000001f141f7209 */ /* 0x000fe40007810000 */
[----:B------:R-:W-:Y:S02]  /*39c0*/  ISETP.LT.OR P4, PT, R0, 0x32, P4 ;  /* 0x000000320000780c */ /* 0x000fe40002781670 */
[----:B------:R-:W-:Y:S02]  /*39d0*/  FMNMX.FTZ R4, R24, R31, !PT ;  /* 0x0000001f18047209 */ /* 0x000fe40007810000 */
[----:B------:R-:W-:Y:S02]  /*39e0*/  ISETP.LT.OR P5, PT, R0, 0x39, P5 ;  /* 0x000000390000780c */ /* 0x000fe40002fa1670 */
[----:B------:R-:W-:-:S02]  /*39f0*/  FMNMX.FTZ R31, R25, R4, !PT ;  /* 0x00000004191f7209 */ /* 0x000fc40007810000 */
[----:B0-----:R-:W-:Y:S02]  /*3a00*/  FMNMX.FTZ R4, R33, R34, !PT ;  /* 0x0000002221047209 */ /* 0x001fe40007810000 */
[----:B------:R-:W-:Y:S02]  /*3a10*/  FMNMX.FTZ R32, R26, R31, !PT ;  /* 0x0000001f1a207209 */ /* 0x000fe40007810000 */
[----:B------:R-:W-:Y:S01]  /*3a20*/  FSEL R31, R47, -INF , !P2 ;  /* 0xff8000002f1f7808 */ /* 0x000fe20005000000 */
[C---:B------:R-:W-:Y:S01]  /*3a30*/  FMUL.FTZ R34, R4.reuse, UR6 ;  /* 0x0000000604227c20 */ /* 0x040fe20008410000 */
[----:B------:R-:W-:Y:S02]  /*3a40*/  FMNMX.FTZ R33, R27, R32, !PT ;  /* 0x000000201b217209 */ /* 0x000fe40007810000 */
[----:B------:R-:W-:Y:S02]  /*3a50*/  FSETP.NEU.FTZ.AND P2, PT, R4, -INF , PT ;  /* 0xff8000000400780b */ /* 0x000fe40003f5d000 */
[----:B------:R-:W-:-:S02]  /*3a60*/  FMNMX.FTZ R32, R28, R33, !PT ;  /* 0x000000211c207209 */ /* 0x000fc40007810000 */
[----:B------:R-:W-:Y:S02]  /*3a70*/  FSEL R35, R34, RZ, P2 ;  /* 0x000000ff22237208 */ /* 0x000fe40001000000 */
[----:B------:R-:W-:Y:S02]  /*3a80*/  FMNMX.FTZ R33, R29, R32, !PT ;  /* 0x000000201d217209 */ /* 0x000fe40007810000 */
[----:B------:R-:W-:Y:S01]  /*3a90*/  ISETP.GT.AND P2, PT, R3, 0x39, !P6 ;  /* 0x000000390300780c */ /* 0x000fe20007744270 */
[--C-:B------:R-:W-:Y:S01]  /*3aa0*/  FFMA.FTZ R36, R36, UR6, -R35.reuse ;  /* 0x0000000624247c23 */ /* 0x100fe20008010823 */
[----:B------:R-:W-:Y:S01]  /*3ab0*/  FMNMX.FTZ R34, R30, R33, !PT ;  /* 0x000000211e227209 */ /* 0x000fe20007810000 */
[--C-:B------:R-:W-:Y:S01]  /*3ac0*/  FFMA.FTZ R37, R58, UR6, -R35.reuse ;  /* 0x000000063a257c23 */ /* 0x100fe20008010823 */
[----:B------:R-:W-:Y:S01]  /*3ad0*/  FSEL R32, R50, -INF , !P3 ;  /* 0xff80000032207808 */ /* 0x000fe20005800000 */
[----:B------:R0:W-:Y:S01]  /*3ae0*/  MUFU.EX2 R196, R36 ;  /* 0x0000002400c47308 */ /* 0x0001e20000000800 */
[----:B------:R-:W-:Y:S01]  /*3af0*/  FMNMX.FTZ R3, R31, R34, !PT ;  /* 0x000000221f037209 */ /* 0x000fe20007810000 */
[--C-:B------:R-:W-:Y:S01]  /*3b00*/  FFMA.FTZ R38, R60, UR6, -R35.reuse ;  /* 0x000000063c267c23 */ /* 0x100fe20008010823 */
[----:B------:R-:W-:Y:S01]  /*3b10*/  FSEL R33, R51, -INF , !P4 ;  /* 0xff80000033217808 */ /* 0x000fe20006000000 */
[--C-:B------:R-:W-:Y:S01]  /*3b20*/  FFMA.FTZ R39, R62, UR6, -R35.reuse ;  /* 0x000000063e277c23 */ /* 0x100fe20008010823 */
[----:B------:R-:W-:Y:S01]  /*3b30*/  FMNMX.FTZ R34, R32, R3, !PT ;  /* 0x0000000320227209 */ /* 0x000fe20007810000 */
[--C-:B------:R-:W-:Y:S01]  /*3b40*/  FFMA.FTZ R40, R64, UR6, -R35.reuse ;  /* 0x0000000640287c23 */ /* 0x100fe20008010823 */
[----:B------:R-:W-:Y:S01]  /*3b50*/  ISETP.LT.OR P2, PT, R0, 0x3a, P2 ;  /* 0x0000003a0000780c */ /* 0x000fe20001741670 */
[----:B------:R-:W1:Y:S01]  /*3b60*/  MUFU.EX2 R37, R37 ;  /* 0x0000002500257308 */ /* 0x000e620000000800 */
[----:B------:R-:W-:Y:S01]  /*3b70*/  FSEL R0, R54, -INF , !P5 ;  /* 0xff80000036007808 */ /* 0x000fe20006800000 */
[--C-:B------:R-:W-:Y:S01]  /*3b80*/  FFMA.FTZ R41, R66, UR6, -R35.reuse ;  /* 0x0000000642297c23 */ /* 0x100fe20008010823 */
[----:B------:R-:W-:Y:S01]  /*3b90*/  FMNMX.FTZ R3, R33, R34, !PT ;  /* 0x0000002221037209 */ /* 0x000fe20007810000 */
[--C-:B------:R-:W-:Y:S01]  /*3ba0*/  FFMA.FTZ R42, R68, UR6, -R35.reuse ;  /* 0x00000006442a7c23 */ /* 0x100fe20008010823 */
[----:B------:R-:W-:Y:S01]  /*3bb0*/  FSEL R34, R55, -INF , !P2 ;  /* 0xff80000037227808 */ /* 0x000fe20005000000 */
        /* <DEDUP_REMOVED lines=9> */
[----:B------:R-:W-:Y:S01]  /*3c50*/  FFMA.FTZ R49, R80, UR6, -R35 ;  /* 0x0000000650317c23 */ /* 0x000fe20008010823 */
[----:B0-----:R-:W0:Y:S01]  /*3c60*/  SHFL.BFLY PT, R36, R3, 0x2, 0x1f ;  /* 0x0c401f0003247f89 */ /* 0x001e2200000e0000 */
[----:B------:R-:W2:Y:S01]  /*3c70*/  MUFU.EX2 R39, R39 ;  /* 0x0000002700277308 */ /* 0x000ea20000000800 */
[----:B-1----:R-:W-:Y:S01]  /*3c80*/  FADD.FTZ R53, R196, R37 ;  /* 0x00000025c4357221 */ /* 0x002fe20000010000 */
[----:B------:R-:W-:-:S06]  /*3c90*/  F2FP.BF16.F32.PACK_AB R196, R37, R196 ;  /* 0x000000c425c4723e */ /* 0x000fcc00000010ff */
[----:B------:R-:W-:Y:S08]  /*3ca0*/  MUFU.EX2 R40, R40 ;  /* 0x0000002800287308 */ /* 0x000ff00000000800 */
[----:B------:R-:W1:Y:S01]  /*3cb0*/  MUFU.EX2 R41, R41 ;  /* 0x0000002900297308 */ /* 0x000e620000000800 */
[----:B--2---:R-:W-:Y:S02]  /*3cc0*/  F2FP.BF16.F32.PACK_AB R198, R39, R38 ;  /* 0x0000002627c6723e */ /* 0x004fe400000010ff */
[----:B0-----:R-:W-:-:S05]  /*3cd0*/  FMNMX.FTZ R36, R3, R36, !PT ;  /* 0x0000002403247209 */ /* 0x001fca0007810000 */
[----:B------:R-:W-:Y:S01]  /*3ce0*/  MUFU.EX2 R42, R42 ;  /* 0x0000002a002a7308 */ /* 0x000fe20000000800 */
[----:B------:R-:W0:Y:S07]  /*3cf0*/  SHFL.BFLY PT, R3, R36, 0x1, 0x1f ;  /* 0x0c201f0024037f89 */ /* 0x000e2e00000e0000 */
[----:B------:R-:W2:Y:S01]  /*3d00*/  MUFU.EX2 R43, R43 ;  /* 0x0000002b002b7308 */ /* 0x000ea20000000800 */
[----:B-1----:R-:W-:-:S07]  /*3d10*/  F2FP.BF16.F32.PACK_AB R192, R41, R40 ;  /* 0x0000002829c0723e */ /* 0x002fce00000010ff */
[----:B------:R-:W-:Y:S08]  /*3d20*/  MUFU.EX2 R44, R44 ;  /* 0x0000002c002c7308 */ /* 0x000ff00000000800 */
[----:B------:R-:W1:Y:S01]  /*3d30*/  MUFU.EX2 R45, R45 ;  /* 0x0000002d002d7308 */ /* 0x000e620000000800 */
[----:B--2---:R-:W-:Y:S02]  /*3d40*/  F2FP.BF16.F32.PACK_AB R194, R43, R42 ;  /* 0x0000002a2bc2723e */ /* 0x004fe400000010ff */
[----:B0-----:R-:W-:Y:S01]  /*3d50*/  FMNMX.FTZ R3, R36, R3, !PT ;  /* 0x0000000324037209 */ /* 0x001fe20007810000 */
[--C-:B------:R-:W-:Y:S01]  /*3d60*/  FFMA.FTZ R36, R52, UR6, -R35.reuse ;  /* 0x0000000634247c23 */ /* 0x100fe20008010823 */
[----:B------:R-:W-:-:S02]  /*3d70*/  FFMA.FTZ R35, R82, UR6, -R35 ;  /* 0x0000000652237c23 */ /* 0x000fc40008010823 */
[C---:B------:R-:W-:Y:S01]  /*3d80*/  FSETP.NEU.FTZ.AND P2, PT, R3.reuse, -INF , PT ;  /* 0xff8000000300780b */ /* 0x040fe20003f5d000 */
[----:B------:R-:W-:Y:S01]  /*3d90*/  FMUL.FTZ R50, R3, UR6 ;  /* 0x0000000603327c20 */ /* 0x000fe20008410000 */
[----:B------:R-:W-:Y:S04]  /*3da0*/  MUFU.EX2 R46, R46 ;  /* 0x0000002e002e7308 */ /* 0x000fe80000000800 */
[----:B------:R-:W-:Y:S02]  /*3db0*/  FSEL R51, R50, RZ, P2 ;  /* 0x000000ff32337208 */ /* 0x000fe40001000000 */
[----:B------:R-:W-:Y:S02]  /*3dc0*/  PLOP3.LUT P2, PT, PT, PT, UP1, 0x40, 0x0 ;  /* 0x000000000000781c */ /* 0x000fe40003f4e818 */
[----:B------:R-:W0:Y:S01]  /*3dd0*/  MUFU.EX2 R47, R47 ;  /* 0x0000002f002f7308 */ /* 0x000e220000000800 */
[--C-:B------:R-:W-:Y:S01]  /*3de0*/  FFMA.FTZ R2, R2, UR6, -R51.reuse ;  /* 0x0000000602027c23 */ /* 0x100fe20008010833 */
[--C-:B------:R-:W-:Y:S01]  /*3df0*/  FFMA.FTZ R5, R5, UR6, -R51.reuse ;  /* 0x0000000605057c23 */ /* 0x100fe20008010833 */
        /* <DEDUP_REMOVED lines=12> */
[----:B------:R-:W-:Y:S01]  /*3ec0*/  FFMA.FTZ R33, R33, UR6, -R51 ;  /* 0x0000000621217c23 */ /* 0x000fe20008010833 */
[----:B------:R-:W-:Y:S01]  /*3ed0*/  MUFU.EX2 R2, R2 ;  /* 0x0000000200027308 */ /* 0x000fe20000000800 */
[----:B--2---:R-:W-:Y:S01]  /*3ee0*/  FADD.FTZ R16, R38, R53 ;  /* 0x0000003526107221 */ /* 0x004fe20000010000 */
[--C-:B------:R-:W-:Y:S01]  /*3ef0*/  FFMA.FTZ R0, R0, UR6, -R51.reuse ;  /* 0x0000000600007c23 */ /* 0x100fe20008010833 */
[----:B------:R-:W-:Y:S01]  /*3f00*/  FFMA.FTZ R34, R34, UR6, -R51 ;  /* 0x0000000622227c23 */ /* 0x000fe20008010833 */
[----:B-1----:R-:W-:Y:S01]  /*3f10*/  F2FP.BF16.F32.PACK_AB R188, R45, R44 ;  /* 0x0000002c2dbc723e */ /* 0x002fe200000010ff */
[----:B------:R-:W-:Y:S01]  /*3f20*/  FADD.FTZ R53, R39, R16 ;  /* 0x0000001027357221 */ /* 0x000fe20000010000 */
[----:B0-----:R-:W-:-:S02]  /*3f30*/  F2FP.BF16.F32.PACK_AB R190, R47, R46 ;  /* 0x0000002e2fbe723e */ /* 0x001fc400000010ff */
[----:B------:R-:W0:Y:S01]  /*3f40*/  MUFU.EX2 R5, R5 ;  /* 0x0000000500057308 */ /* 0x000e220000000800 */
[----:B------:R-:W-:-:S04]  /*3f50*/  FADD.FTZ R16, R40, R53 ;  /* 0x0000003528107221 */ /* 0x000fc80000010000 */
[----:B------:R-:W-:-:S03]  /*3f60*/  FADD.FTZ R53, R41, R16 ;  /* 0x0000001029357221 */ /* 0x000fc60000010000 */
[----:B------:R-:W1:Y:S01]  /*3f70*/  MUFU.EX2 R20, R20 ;  /* 0x0000001400147308 */ /* 0x000e620000000800 */
[----:B------:R-:W-:-:S04]  /*3f80*/  FADD.FTZ R50, R42, R53 ;  /* 0x000000352a327221 */ /* 0x000fc80000010000 */
[----:B------:R-:W-:-:S03]  /*3f90*/  FADD.FTZ R55, R43, R50 ;  /* 0x000000322b377221 */ /* 0x000fc60000010000 */
[----:B------:R-:W2:Y:S01]  /*3fa0*/  MUFU.EX2 R24, R24 ;  /* 0x0000001800187308 */ /* 0x000ea20000000800 */
[----:B0-----:R-:W-:Y:S01]  /*3fb0*/  FADD.FTZ R16, R2, R5 ;  /* 0x0000000502107221 */ /* 0x001fe20000010000 */
[----:B------:R-:W-:-:S03]  /*3fc0*/  F2FP.BF16.F32.PACK_AB R197, R5, R2 ;  /* 0x0000000205c5723e */ /* 0x000fc600000010ff */
[----:B------:R-:W-:Y:S01]  /*3fd0*/  FADD.FTZ R53, R199, R16 ;  /* 0x00000010c7357221 */ /* 0x000fe20000010000 */
[----:B------:R-:W-:Y:S02]  /*3fe0*/  FADD.FTZ R16, R44, R55 ;  /* 0x000000372c107221 */ /* 0x000fe40000010000 */
[----:B------:R-:W0:Y:S01]  /*3ff0*/  MUFU.EX2 R25, R25 ;  /* 0x0000001900197308 */ /* 0x000e220000000800 */
[C---:B-1----:R-:W-:Y:S01]  /*4000*/  FADD.FTZ R53, R20.reuse, R53 ;  /* 0x0000003514357221 */ /* 0x042fe20000010000 */
[----:B------:R-:W-:Y:S01]  /*4010*/  FADD.FTZ R55, R45, R16 ;  /* 0x000000102d377221 */ /* 0x000fe20000010000 */
[----:B------:R-:W-:Y:S01]  /*4020*/  F2FP.BF16.F32.PACK_AB R199, R20, R199 ;  /* 0x000000c714c7723e */ /* 0x000fe200000010ff */
[----:B------:R-:W-:Y:S02]  /*4030*/  VIADD R20, R98, 0xfffffffe ;  /* 0xfffffffe62147836 */ /* 0x000fe40000000000 */
[----:B------:R-:W-:Y:S02]  /*4040*/  FADD.FTZ R50, R46, R55 ;  /* 0x000000372e327221 */ /* 0x000fe40000010000 */
[----:B------:R-:W1:Y:S01]  /*4050*/  MUFU.EX2 R26, R26 ;  /* 0x0000001a001a7308 */ /* 0x000e620000000800 */
[----:B--2---:R-:W-:Y:S01]  /*4060*/  FADD.FTZ R16, R24, R53 ;  /* 0x0000003518107221 */ /* 0x004fe20000010000 */
[----:B------:R-:W-:-:S06]  /*4070*/  FADD.FTZ R51, R47, R50 ;  /* 0x000000322f337221 */ /* 0x000fcc0000010000 */
[----:B------:R-:W2:Y:S01]  /*4080*/  MUFU.EX2 R27, R27 ;  /* 0x0000001b001b7308 */ /* 0x000ea20000000800 */
[C---:B0-----:R-:W-:Y:S01]  /*4090*/  FADD.FTZ R37, R25.reuse, R16 ;  /* 0x0000001019257221 */ /* 0x041fe20000010000 */
[----:B------:R-:W-:-:S06]  /*40a0*/  F2FP.BF16.F32.PACK_AB R193, R25, R24 ;  /* 0x0000001819c1723e */ /* 0x000fcc00000010ff */
[----:B------:R-:W0:Y:S01]  /*40b0*/  MUFU.EX2 R28, R28 ;  /* 0x0000001c001c7308 */ /* 0x000e220000000800 */
[----:B-1----:R-:W-:-:S07]  /*40c0*/  FADD.FTZ R16, R26, R37 ;  /* 0x000000251a107221 */ /* 0x002fce0000010000 */
        /* <DEDUP_REMOVED lines=24> */
[----:B--2---:R-:W-:-:S07]  /*4250*/  FADD.FTZ R2, R0, R5 ;  /* 0x0000000500027221 */ /* 0x004fce0000010000 */
[----:B------:R-:W2:Y:S01]  /*4260*/  MUFU.EX2 R35, R35 ;  /* 0x0000002300237308 */ /* 0x000ea20000000800 */
[----:B0-----:R-:W-:Y:S01]  /*4270*/  FADD.FTZ R38, R36, R39 ;  /* 0x0000002724267221 */ /* 0x001fe20000010000 */
[C---:B-1----:R-:W-:Y:S01]  /*4280*/  FADD.FTZ R5, R187.reuse, R2 ;  /* 0x00000002bb057221 */ /* 0x042fe20000010000 */
[----:B------:R-:W-:Y:S02]  /*4290*/  F2FP.BF16.F32.PACK_AB R187, R187, R0 ;  /* 0x00000000bbbb723e */ /* 0x000fe400000010ff */
[C---:B--2---:R-:W-:Y:S01]  /*42a0*/  FADD.FTZ R16, R35.reuse, R38 ;  /* 0x0000002623107221 */ /* 0x044fe20000010000 */
[----:B------:R-:W-:Y:S01]  /*42b0*/  F2FP.BF16.F32.PACK_AB R186, R35, R36 ;  /* 0x0000002423ba723e */ /* 0x000fe200000010ff */
[----:B------:R-:W-:Y:S06]  /*42c0*/  @P2 BRA `(.L_x_1175) ;  /* 0x0000000000442947 */ /* 0x000fec0003800000 */
        /* <DEDUP_REMOVED lines=10> */
.L_x_1176:
[----:B------:R-:W-:-:S11]  /*4370*/  UISETP.NE.AND UP2, UPT, UR5, 0x1, UPT ;  /* 0x000000010500788c */ /* 0x000fd6000bf45270 */
[----:B------:R-:W-:Y:S02]  /*4380*/  @UP2 ULDC.64 UR10, c[0x0][0x9e8] ;  /* 0x00027a00000a2ab9 */ /* 0x000fe40000000a00 */
[----:B------:R-:W-:-:S04]  /*4390*/  UIMAD.WIDE.U32 UR14, UR7, UR10, URZ ;  /* 0x0000000a070e72a5 */ /* 0x000fc8000f8e003f */
[----:B------:R-:W-:-:S12]  /*43a0*/  @UP2 USHF.R.U32.HI UR7, URZ, UR11, UR15 ;  /* 0x0000000b3f072299 */ /* 0x000fd8000801160f */
.L_x_1177:
[----:B------:R-:W-:-:S04]  /*43b0*/  UIMAD UR5, UR7, UR5, UR5 ;  /* 0x00000005070572a4 */ /* 0x000fc8000f8e0205 */
[----:B------:R-:W-:-:S04]  /*43c0*/  UISETP.LT.AND UP2, UPT, UR4, UR5, UPT ;  /* 0x000000050400728c */ /* 0x000fc8000bf41270 */
[----:B------:R-:W-:-:S12]  /*43d0*/  USEL UR4, UR4, UR5, UP2 ;  /* 0x0000000504047287 */ /* 0x000fd80009000000 */
.L_x_1175:
[----:B------:R-:W-:Y:S01]  /*43e0*/  R2UR UR7, R23 ;  /* 0x00000000170772ca */ /* 0x000fe200000e0000 */
[----:B------:R-:W-:Y:S01]  /*43f0*/  USHF.R.S32.HI UR5, URZ, 0x1f, UR4 ;  /* 0x0000001f3f057899 */ /* 0x000fe20008011404 */
[----:B------:R-:W-:Y:S01]  /*4400*/  IMAD.MOV.U32 R2, RZ, RZ, 0x3f800000 ;  /* 0x3f800000ff027424 */ /* 0x000fe200078e00ff */
[----:B------:R-:W-:Y:S01]  /*4410*/  CS2R R150, SRZ ;  /* 0x0000000000967805 */ /* 0x000fe2000001ff00 */
[----:B------:R-:W-:Y:S01]  /*4420*/  IMAD.MOV.U32 R0, RZ, RZ, 0x3f800000 ;  /* 0x3f800000ff007424 */ /* 0x000fe200078e00ff */
        /* <DEDUP_REMOVED lines=8> */
[----:B------:R-:W-:Y:S01]  /*44b0*/  UISETP.LT.AND UP2, UPT, UR7, UR5, UPT ;  /* 0x000000050700728c */ /* 0x000fe2000bf41270 */
[----:B------:R-:W-:Y:S02]  /*44c0*/  CS2R R136, SRZ ;  /* 0x0000000000887805 */ /* 0x000fe4000001ff00 */
[----:B------:R-:W-:Y:S02]  /*44d0*/  CS2R R134, SRZ ;  /* 0x0000000000867805 */ /* 0x000fe4000001ff00 */
[----:B------:R-:W-:Y:S01]  /*44e0*/  CS2R R132, SRZ ;  /* 0x0000000000847805 */ /* 0x000fe2000001ff00 */
[----:B------:R-:W-:Y:S01]  /*44f0*/  USEL UR50, UR7, UR5, !UP2 ;  /* 0x0000000507327287 */ /* 0x000fe2000d000000 */
[----:B------:R-:W-:-:S02]  /*4500*/  CS2R R130, SRZ ;  /* 0x0000000000827805 */ /* 0x000fc4000001ff00 */
[----:B------:R-:W-:Y:S02]  /*4510*/  CS2R R128, SRZ ;  /* 0x0000000000807805 */ /* 0x000fe4000001ff00 */
[----:B------:R-:W-:Y:S02]  /*4520*/  CS2R R126, SRZ ;  /* 0x00000000007e7805 */ /* 0x000fe4000001ff00 */
[----:B------:R-:W-:Y:S02]  /*4530*/  CS2R R124, SRZ ;  /* 0x00000000007c7805 */ /* 0x000fe4000001ff00 */
[----:B------:R-:W-:Y:S02]  /*4540*/  CS2R R122, SRZ ;  /* 0x00000000007a7805 */ /* 0x000fe4000001ff00 */
[----:B------:R-:W-:Y:S02]  /*4550*/  ISETP.GE.AND P2, PT, R20, UR50, PT ;  /* 0x0000003214007c0c */ /* 0x000fe4000bf46270 */
        /* <DEDUP_REMOVED lines=49> */
[----:B------:R-:W-:Y:S06]  /*4870*/  @!P2 BRA `(.L_x_1178) ;  /* 0x0000002800fca947 */ /* 0x000fec0003800000 */
[----:B------:R-:W-:Y:S01]  /*4880*/  IMAD.MOV.U32 R2, RZ, RZ, 0x3f800000 ;  /* 0x3f800000ff027424 */ /* 0x000fe200078e00ff */
[----:B------:R-:W-:Y:S01]  /*4890*/  ULDC UR51, c[0x0][0x9e4] ;  /* 0x0002790000337ab9 */ /* 0x000fe20000000800 */
[----:B------:R-:W-:Y:S01]  /*48a0*/  IMAD.MOV.U32 R151, RZ, RZ, RZ ;  /* 0x000000ffff977224 */ /* 0x000fe200078e00ff */
[----:B------:R-:W-:Y:S01]  /*48b0*/  ULDC UR4, c[0x0][0x9d8] ;  /* 0x0002760000047ab9 */ /* 0x000fe20000000800 */
[----:B------:R-:W-:Y:S01]  /*48c0*/  ULDC UR55, c[0x0][0x988] ;  /* 0x0002620000377ab9 */ /* 0x000fe20000000800 */
[----:B------:R-:W-:-:S05]  /*48d0*/  ULDC UR58, c[0x0][0x9e0] ;  /* 0x00027800003a7ab9 */ /* 0x000fca0000000800 */
.L_x_1195:
[----:B------:R-:W-:-:S04]  /*48e0*/  UIADD3 UR5, UR37, 0x1, URZ ;  /* 0x0000000125057890 */ /* 0x000fc8000fffe03f */
[----:B------:R-:W-:-:S04]  /*48f0*/  UISETP.NE.AND UP2, UPT, UR5, 0x2, UPT ;  /* 0x000000020500788c */ /* 0x000fc8000bf45270 */
[----:B------:R-:W-:Y:S02]  /*4900*/  USEL UR39, URZ, 0x1, UP2 ;  /* 0x000000013f277887 */ /* 0x000fe40009000000 */
[----:B------:R-:W-:Y:S02]  /*4910*/  USEL UR5, UR5, URZ, UP2 ;  /* 0x0000003f05057287 */ /* 0x000fe40009000000 */
[----:B------:R-:W-:Y:S01]  /*4920*/  ULOP3.LUT UR39, UR36, UR39, URZ, 0x3c, !UPT ;  /* 0x0000002724277292 */ /* 0x000fe2000f8e3c3f */
[----:B------:R-:W-:Y:S11]  /*4930*/  @!P0 BRA `(.L_x_1179) ;  /* 0x0000000000048947 */ /* 0x000ff60003800000 */
[----:B------:R-:W-:Y:S01]  /*4940*/  BPT.TRAP 0x1 ;  /* 0x000000040000795c */ /* 0x000fe20000300000 */
.L_x_1179:
[----:B------:R-:W-:Y:S01]  /*4950*/  ULEA UR7, UR5, UR38, 0x3 ;  /* 0x0000002605077291 */ /* 0x000fe2000f8e183f */
[----:B------:R-:W-:-:S05]  /*4960*/  IMAD.U32 R21, RZ, RZ, UR39 ;  /* 0x00000027ff157e24 */ /* 0x000fca000f8e00ff */
[----:B------:R-:W-:-:S04]  /*4970*/  SHF.L.U32 R21, R21, 0x1f, RZ ;  /* 0x0000001f15157819 */ /* 0x000fc800000006ff */
[----:B------:R0:W1:Y:S01]  /*4980*/  SYNCS.PHASECHK.TRANS64.TRYWAIT P2, [UR7+0x30830], R21 ;  /* 0x03083015ff0075a7 */ /* 0x0000620008040147 */
[----:B------:R-:W-:Y:S05]  /*4990*/  @!P0 BRA `(.L_x_1180) ;  /* 0x0000000000048947 */ /* 0x000fea0003800000 */
[----:B------:R-:W-:Y:S01]  /*49a0*/  BPT.TRAP 0x1 ;  /* 0x000000040000795c */ /* 0x000fe20000300000 */
.L_x_1180:
[----:B-1----:R-:W-:Y:S05]  /*49b0*/  @P2 BRA `(.L_x_1181) ;  /* 0x0000000000082947 */ /* 0x002fea0003800000 */
[----:B------:R-:W1:Y:S02]  /*49c0*/  SYNCS.PHASECHK.TRANS64.TRYWAIT P2, [UR7+0x30830], R21 ;  /* 0x03083015ff0075a7 */ /* 0x000e640008040147 */
[----:B-1----:R-:W-:Y:S05]  /*49d0*/  @!P2 BRA `(.L_x_1182) ;  /* 0x000001140038a947 */ /* 0x002fea0003800000 */
.L_x_1181:
[----:B------:R-:W-:Y:S01]  /*49e0*/  R2UR UR6, R18 ;  /* 0x00000000120672ca */ /* 0x000fe200000e0000 */
[----:B-1----:R-:W-:Y:S01]  /*49f0*/  WARPGROUP.ARRIVE ;  /* 0x00000000000079c5 */ /* 0x002fe20000000000 */
[----:B------:R-:W-:Y:S01]  /*4a00*/  R2UR UR44, R14 ;  /* 0x000000000e2c72ca */ /* 0x000fe200000e0000 */
[----:B------:R-:W-:Y:S01]  /*4a10*/  UMOV UR47, 0x40000040 ;  /* 0x40000040002f7882 */ /* 0x000fe20000000000 */
[----:B------:R-:W-:Y:S01]  /*4a20*/  R2UR UR45, R15 ;  /* 0x000000000f2d72ca */ /* 0x000fe200000e0000 */
[----:B------:R-:W-:Y:S01]  /*4a30*/  UMOV UR11, 0x40000040 ;  /* 0x40000040000b7882 */ /* 0x000fe20000000000 */
[----:B------:R-:W-:Y:S01]  /*4a40*/  UMOV UR15, 0x40000040 ;  /* 0x40000040000f7882 */ /* 0x000fe20000000000 */
[----:B------:R-:W-:Y:S01]  /*4a50*/  UMOV UR19, 0x40000040 ;  /* 0x4000004000137882 */ /* 0x000fe20000000000 */
[----:B------:R-:W-:Y:S01]  /*4a60*/  UMOV UR23, 0x40000040 ;  /* 0x4000004000177882 */ /* 0x000fe20000000000 */
[----:B------:R-:W-:Y:S01]  /*4a70*/  UMOV UR27, 0x40000040 ;  /* 0x40000040001b7882 */ /* 0x000fe20000000000 */
[----:B------:R-:W-:Y:S01]  /*4a80*/  UMOV UR31, 0x40000040 ;  /* 0x40000040001f7882 */ /* 0x000fe20000000000 */
[----:B------:R-:W-:Y:S01]  /*4a90*/  UMOV UR35, 0x40000040 ;  /* 0x4000004000237882 */ /* 0x000fe20000000000 */
[----:B------:R-:W-:Y:S01]  /*4aa0*/  UMOV UR43, 0x40000040 ;  /* 0x40000040002b7882 */ /* 0x000fe20000000000 */
[----:B------:R-:W-:Y:S01]  /*4ab0*/  ULEA UR6, UR5, UR6, 0xb ;  /* 0x0000000605067291 */ /* 0x000fe2000f8e583f */
[-C--:B------:R-:W-:Y:S01]  /*4ac0*/  FMUL.FTZ R24, R24, R0.reuse ;  /* 0x0000000018187220 */ /* 0x080fe20000410000 */
[-C--:B------:R-:W-:Y:S01]  /*4ad0*/  FMUL.FTZ R25, R25, R0.reuse ;  /* 0x0000000019197220 */ /* 0x080fe20000410000 */
[-C--:B------:R-:W-:Y:S01]  /*4ae0*/  FMUL.FTZ R28, R28, R0.reuse ;  /* 0x000000001c1c7220 */ /* 0x080fe20000410000 */
[----:B------:R-:W-:Y:S01]  /*4af0*/  UIADD3 UR10, UR6, 0x206, URZ ;  /* 0x00000206060a7890 */ /* 0x000fe2000fffe03f */
[-C--:B------:R-:W-:Y:S01]  /*4b00*/  FMUL.FTZ R29, R29, R0.reuse ;  /* 0x000000001d1d7220 */ /* 0x080fe20000410000 */
[----:B------:R-:W-:Y:S01]  /*4b10*/  UIADD3 UR14, UR6, 0x400, URZ ;  /* 0x00000400060e7890 */ /* 0x000fe2000fffe03f */
[-C--:B------:R-:W-:Y:S01]  /*4b20*/  FMUL.FTZ R32, R32, R0.reuse ;  /* 0x0000000020207220 */ /* 0x080fe20000410000 */
[----:B------:R-:W-:Y:S01]  /*4b30*/  UMOV UR46, UR6 ;  /* 0x00000006002e7c82 */ /* 0x000fe20008000000 */
[----:B------:R-:W-:Y:S01]  /*4b40*/  UIADD3 UR18, UR6, 0x402, URZ ;  /* 0x0000040206127890 */ /* 0x000fe2000fffe03f */
[----:B------:R-:W-:Y:S01]  /*4b50*/  HGMMA.64x64x16.F32.BF16 R152, gdesc[UR44], RZ, !UPT, gsb0 ;  /* 0x00e000002c9879f0 */ /* 0x000fe2000c0018ff */
[----:B------:R-:W-:Y:S01]  /*4b60*/  R2UR UR44, R12 ;  /* 0x000000000c2c72ca */ /* 0x000fe200000e0000 */
[----:B------:R-:W-:Y:S01]  /*4b70*/  UIADD3 UR46, UR6, 0x2, URZ ;  /* 0x00000002062e7890 */ /* 0x000fe2000fffe03f */
[----:B------:R-:W-:Y:S01]  /*4b80*/  R2UR UR45, R13 ;  /* 0x000000000d2d72ca */ /* 0x000fe200000e0000 */
        /* <DEDUP_REMOVED lines=79> */
[----:B------:R-:W-:Y:S01]  /*5080*/  HGMMA.64x64x16.F32.BF16 R152, gdesc[UR44], R152, gsb0 ;  /* 0x00e000002c9879f0 */ /* 0x000fe20008001898 */
[----:B------:R-:W-:Y:S01]  /*5090*/  R2UR UR44, R10 ;  /* 0x000000000a2c72ca */ /* 0x000fe200000e0000 */
[----:B------:R-:W-:Y:S01]  /*50a0*/  UIADD3 UR46, UR6, 0x4, URZ ;  /* 0x00000004062e7890 */ /* 0x000fe2000fffe03f */
[----:B------:R-:W-:Y:S01]  /*50b0*/  R2UR UR45, R11 ;  /* 0x000000000b2d72ca */ /* 0x000fe200000e0000 */
        /* <DEDUP_REMOVED lines=55> */
[----:B------:R-:W-:Y:S01]  /*5430*/  HGMMA.64x64x16.F32.BF16 R152, gdesc[UR44], R152, gsb0 ;  /* 0x00e000002c9879f0 */ /* 0x000fe20008001898 */
[----:B------:R-:W-:Y:S01]  /*5440*/  R2UR UR44, R8 ;  /* 0x00000000082c72ca */ /* 0x000fe200000e0000 */
[----:B------:R-:W-:Y:S01]  /*5450*/  UIADD3 UR46, UR6, 0x6, URZ ;  /* 0x00000006062e7890 */ /* 0x000fe2000fffe03f */
[----:B------:R-:W-:Y:S01]  /*5460*/  R2UR UR45, R9 ;  /* 0x00000000092d72ca */ /* 0x000fe200000e0000 */
[----:B------:R-:W-:Y:S01]  /*5470*/  UMOV UR47, 0x40000040 ;  /* 0x40000040002f7882 */ /* 0x000fe20000000000 */
[----:B------:R-:W-:Y:S02]  /*5480*/  WARPGROUP.DEPBAR.LE gsb0, 0x0 ;  /* 0x00008000000079c5 */ /* 0x000fe40000010000 */
[----:B------:R-:W-:-:S09]  /*5490*/  WARPGROUP.ARRIVE ;  /* 0x00000000000079c5 */ /* 0x000fd20000000000 */
        /* <DEDUP_REMOVED lines=8> */
[----:B------:R-:W-:Y:S01]  /*5520*/  UIADD3 UR46, UR6, 0x202, URZ ;  /* 0x00000202062e7890 */ /* 0x000fe2000fffe03f */
[----:B------:R-:W-:Y:S01]  /*5530*/  UMOV UR47, 0x40000040 ;  /* 0x40000040002f7882 */ /* 0x000fe20000000000 */
[----:B------:R-:W-:Y:S01]  /*5540*/  UMOV UR44, UR56 ;  /* 0x00000038002c7c82 */ /* 0x000fe20008000000 */
[----:B------:R-:W-:Y:S01]  /*5550*/  UMOV UR45, UR57 ;  /* 0x00000039002d7c82 */ /* 0x000fe20008000000 */
[----:B------:R-:W-:Y:S02]  /*5560*/  WARPGROUP.DEPBAR.LE gsb0, 0x0 ;  /* 0x00008000000079c5 */ /* 0x000fe40000010000 */
[----:B------:R-:W-:-:S06]  /*5570*/  WARPGROUP.ARRIVE ;  /* 0x00000000000079c5 */ /* 0x000fcc0000000000 */
        /* <DEDUP_REMOVED lines=9> */
[----:B------:R-:W-:Y:S01]  /*5610*/  UMOV UR44, UR48 ;  /* 0x00000030002c7c82 */ /* 0x000fe20008000000 */
[----:B------:R-:W-:Y:S01]  /*5620*/  UMOV UR45, UR49 ;  /* 0x00000031002d7c82 */ /* 0x000fe20008000000 */
[----:B------:R-:W-:Y:S01]  /*5630*/  UMOV UR47, 0x40000040 ;  /* 0x40000040002f7882 */ /* 0x000fe20000000000 */
        /* <DEDUP_REMOVED lines=28> */
[----:B------:R-:W-:Y:S05]  /*5800*/  @!P0 BRA `(.L_x_1183) ;  /* 0x0000000000048947 */ /* 0x000fea0003800000 */
[----:B------:R-:W-:Y:S01]  /*5810*/  BPT.TRAP 0x1 ;  /* 0x000000040000795c */ /* 0x000fe20000300000 */
.L_x_1183:
[----:B------:R-:W-:Y:S01]  /*5820*/  ULEA UR14, UR37, UR38, 0x3 ;  /* 0x00000026250e7291 */ /* 0x000fe2000f8e183f */
[----:B------:R-:W-:-:S05]  /*5830*/  IMAD.U32 R0, RZ, RZ, UR36 ;  /* 0x00000024ff007e24 */ /* 0x000fca000f8e00ff */
[----:B------:R-:W-:-:S04]  /*5840*/  SHF.L.U32 R0, R0, 0x1f, RZ ;  /* 0x0000001f00007819 */ /* 0x000fc800000006ff */
[----:B------:R1:W2:Y:S01]  /*5850*/  SYNCS.PHASECHK.TRANS64.TRYWAIT P2, [UR14+0x30850], R0 ;  /* 0x03085000ff0075a7 */ /* 0x0002a2000804014e */
[----:B------:R-:W-:Y:S05]  /*5860*/  @!P0 BRA `(.L_x_1184) ;  /* 0x0000000000048947 */ /* 0x000fea0003800000 */
[----:B------:R-:W-:Y:S01]  /*5870*/  BPT.TRAP 0x1 ;  /* 0x000000040000795c */ /* 0x000fe20000300000 */
.L_x_1184:
[----:B--2---:R-:W-:Y:S05]  /*5880*/  @P2 BRA `(.L_x_1185) ;  /* 0x0000000000082947 */ /* 0x004fea0003800000 */
[----:B------:R-:W2:Y:S02]  /*5890*/  SYNCS.PHASECHK.TRANS64.TRYWAIT P2, [UR14+0x30850], R0 ;  /* 0x03085000ff0075a7 */ /* 0x000ea4000804014e */
[----:B--2---:R-:W-:Y:S05]  /*58a0*/  @!P2 BRA `(.L_x_1186) ;  /* 0x00000104009ca947 */ /* 0x004fea0003800000 */
.L_x_1185:
[----:B------:R-:W-:Y:S01]  /*58b0*/  UIADD3 UR6, UR38, 0x400, URZ ;  /* 0x0000040026067890 */ /* 0x000fe2000fffe03f */
[----:B------:R-:W-:Y:S01]  /*58c0*/  WARPGROUP.ARRIVE ;  /* 0x00000000000079c5 */ /* 0x000fe20000000000 */
[----:B------:R-:W-:Y:S01]  /*58d0*/  UMOV UR11, 0x40000040 ;  /* 0x40000040000b7882 */ /* 0x000fe20000000000 */
[----:B------:R-:W-:Y:S01]  /*58e0*/  PLOP3.LUT P2, PT, PT, PT, UP0, 0x80, 0x0 ;  /* 0x000000000000781c */ /* 0x000fe20003f4f008 */
[----:B------:R-:W-:Y:S01]  /*58f0*/  USHF.R.U32.HI UR6, URZ, 0x4, UR6 ;  /* 0x000000043f067899 */ /* 0x000fe20008011606 */
[----:B------:R-:W-:Y:S01]  /*5900*/  PLOP3.LUT P3, PT, PT, PT, UP0, 0x80, 0x0 ;  /* 0x000000000000781c */ /* 0x000fe20003f6f008 */
[----:B0-----:R-:W0:Y:S01]  /*5910*/  LDC R21, c[0x0][0x2f0] ;  /* 0x0000bc00ff157b82 */ /* 0x001e220000000800 */
[----:B------:R-:W-:Y:S01]  /*5920*/  FMUL.FTZ R2, R155, UR4 ;  /* 0x000000049b027c20 */ /* 0x000fe20008410000 */
[----:B------:R-:W-:Y:S01]  /*5930*/  ULOP3.LUT UR6, UR6, 0x3fff, URZ, 0xc0, !UPT ;  /* 0x00003fff06067892 */ /* 0x000fe2000f8ec03f */
[----:B-1----:R-:W-:Y:S01]  /*5940*/  FMUL.FTZ R0, R154, UR4 ;  /* 0x000000049a007c20 */ /* 0x002fe20008410000 */
[----:B------:R-:W-:Y:S01]  /*5950*/  FMUL.FTZ R154, R158, UR4 ;  /* 0x000000049e9a7c20 */ /* 0x000fe20008410000 */
[----:B------:R-:W-:Y:S01]  /*5960*/  FMUL.FTZ R158, R163, UR4 ;  /* 0x00000004a39e7c20 */ /* 0x000fe20008410000 */
[----:B------:R-:W-:Y:S01]  /*5970*/  ULOP3.LUT UR6, UR6, 0x2000000, URZ, 0xfc, !UPT ;  /* 0x0200000006067892 */ /* 0x000fe2000f8efc3f */
[----:B------:R-:W-:Y:S01]  /*5980*/  FMUL.FTZ R163, R175, UR4 ;  /* 0x00000004afa37c20 */ /* 0x000fe20008410000 */
[----:B------:R-:W1:Y:S01]  /*5990*/  LDC R155, c[0x0][0x288] ;  /* 0x0000a200ff9b7b82 */ /* 0x000e620000000800 */
[----:B------:R-:W2:Y:S01]  /*59a0*/  MUFU.TANH R0, R0 ;  /* 0x0000000000007308 */ /* 0x000ea20000002400 */
[----:B------:R-:W-:-:S07]  /*59b0*/  ULEA UR6, UR37, UR6, 0xb ;  /* 0x0000000625067291 */ /* 0x000fce000f8e583f */
[----:B------:R-:W-:Y:S01]  /*59c0*/  UMOV UR10, UR6 ;  /* 0x00000006000a7c82 */ /* 0x000fe20008000000 */
[----:B------:R-:W3:Y:S01]  /*59d0*/  MUFU.TANH R2, R2 ;  /* 0x0000000200027308 */ /* 0x000ee20000002400 */
[----:B------:R-:W-:Y:S01]  /*59e0*/  HGMMA.64x256x16.F32.BF16 R24, R196, gdesc[UR8].tnspB, R24, gsb0 ;  /* 0x43e00008c4187df0 */ /* 0x000fe20008001818 */
[----:B------:R-:W-:Y:S01]  /*59f0*/  UIADD3 UR10, UR6, 0x80, URZ ;  /* 0x00000080060a7890 */ /* 0x000fe2000fffe03f */
[----:B------:R-:W-:-:S05]  /*5a00*/  UMOV UR11, 0x40000040 ;  /* 0x40000040000b7882 */ /* 0x000fca0000000000 */
[----:B------:R-:W4:Y:S08]  /*5a10*/  MUFU.TANH R154, R154 ;  /* 0x0000009a009a7308 */ /* 0x000f300000002400 */
[----:B------:R-:W0:Y:S08]  /*5a20*/  MUFU.TANH R158, R158 ;  /* 0x0000009e009e7308 */ /* 0x000e300000002400 */
[----:B------:R-:W0:Y:S01]  /*5a30*/  MUFU.TANH R163, R163 ;  /* 0x000000a300a37308 */ /* 0x000e220000002400 */
[----:B------:R-:W-:-:S02]  /*5a40*/  WARPGROUP.DEPBAR.LE gsb0, 0x0 ;  /* 0x00008000000079c5 */ /* 0x000fc40000010000 */
[----:B------:R-:W-:Y:S01]  /*5a50*/  WARPGROUP.ARRIVE ;  /* 0x00000000000079c5 */ /* 0x000fe20000000000 */
[----:B------:R-:W-:Y:S01]  /*5a60*/  FMUL.FTZ R197, R176, UR4 ;  /* 0x00000004b0c57c20 */ /* 0x000fe20008410000 */
[----:B------:R-:W-:-:S04]  /*5a70*/  FMUL.FTZ R196, R177, UR4 ;  /* 0x00000004b1c47c20 */ /* 0x000fc80008410000 */
[----:B------:R-:W-:Y:S01]  /*5a80*/  HGMMA.64x256x16.F32.BF16 R24, R192, gdesc[UR8].tnspB, R24, gsb0 ;  /* 0x43e00008c0187df0 */ /* 0x000fe20008001818 */
[----:B------:R-:W-:Y:S01]  /*5a90*/  UIADD3 UR10, UR6, 0x100, URZ ;  /* 0x00000100060a7890 */ /* 0x000fe2000fffe03f */
[----:B------:R-:W0:Y:S01]  /*5aa0*/  MUFU.TANH R197, R197 ;  /* 0x000000c500c57308 */ /* 0x000e220000002400 */
[----:B------:R-:W-:-:S07]  /*5ab0*/  UMOV UR11, 0x40000040 ;  /* 0x40000040000b7882 */ /* 0x000fce0000000000 */
[----:B------:R-:W0:Y:S01]  /*5ac0*/  MUFU.TANH R196, R196 ;  /* 0x000000c400c47308 */ /* 0x000e220000002400 */
[----:B------:R-:W-:Y:S02]  /*5ad0*/  WARPGROUP.DEPBAR.LE gsb0, 0x0 ;  /* 0x00008000000079c5 */ /* 0x000fe40000010000 */
[----:B------:R-:W-:Y:S01]  /*5ae0*/  WARPGROUP.ARRIVE ;  /* 0x00000000000079c5 */ /* 0x000fe20000000000 */
[----:B------:R-:W-:Y:S01]  /*5af0*/  FMUL.FTZ R193, R169, UR4 ;  /* 0x00000004a9c17c20 */ /* 0x000fe20008410000 */
[----:B------:R-:W-:Y:S02]  /*5b00*/  VIADD R169, R22, UR61 ;  /* 0x0000003d16a97c36 */ /* 0x000fe40008000000 */
[----:B------:R-:W-:Y:S01]  /*5b10*/  FMUL.FTZ R192, R168, UR4 ;  /* 0x00000004a8c07c20 */ /* 0x000fe20008410000 */
[----:B------:R-:W-:Y:S01]  /*5b20*/  FMUL.FTZ R194, R172, UR4 ;  /* 0x00000004acc27c20 */ /* 0x000fe20008410000 */
[----:B------:R-:W-:-:S09]  /*5b30*/  FMUL.FTZ R195, R173, UR4 ;  /* 0x00000004adc37c20 */ /* 0x000fd20008410000 */
[----:B------:R-:W-:Y:S01]  /*5b40*/  HGMMA.64x256x16.F32.BF16 R24, R188, gdesc[UR8].tnspB, R24, gsb0 ;  /* 0x43e00008bc187df0 */ /* 0x000fe20008001818 */
[----:B------:R-:W-:Y:S01]  /*5b50*/  UIADD3 UR10, UR6, 0x180, URZ ;  /* 0x00000180060a7890 */ /* 0x000fe2000fffe03f */
[----:B------:R-:W0:Y:S01]  /*5b60*/  MUFU.TANH R193, R193 ;  /* 0x000000c100c17308 */ /* 0x000e220000002400 */
[----:B------:R-:W-:Y:S01]  /*5b70*/  UMOV UR11, 0x40000040 ;  /* 0x40000040000b7882 */ /* 0x000fe20000000000 */
[----:B------:R-:W-:-:S06]  /*5b80*/  @UP0 ULDC UR6, c[0x0][0x44c] ;  /* 0x0001130000060ab9 */ /* 0x000fcc0000000800 */
[----:B------:R-:W0:Y:S08]  /*5b90*/  MUFU.TANH R192, R192 ;  /* 0x000000c000c07308 */ /* 0x000e300000002400 */
[----:B------:R-:W0:Y:S08]  /*5ba0*/  MUFU.TANH R194, R194 ;  /* 0x000000c200c27308 */ /* 0x000e300000002400 */
[----:B------:R-:W0:Y:S01]  /*5bb0*/  MUFU.TANH R195, R195 ;  /* 0x000000c300c37308 */ /* 0x000e220000002400 */
[----:B------:R-:W-:-:S02]  /*5bc0*/  WARPGROUP.DEPBAR.LE gsb0, 0x0 ;  /* 0x00008000000079c5 */ /* 0x000fc40000010000 */
[----:B------:R-:W-:Y:S01]  /*5bd0*/  WARPGROUP.ARRIVE ;  /* 0x00000000000079c5 */ /* 0x000fe20000000000 */
[----:B------:R-:W-:Y:S01]  /*5be0*/  FMUL.FTZ R188, R152, UR4 ;  /* 0x0000000498bc7c20 */ /* 0x000fe20008410000 */
[----:B------:R-:W-:Y:S01]  /*5bf0*/  FMUL.FTZ R191, R156, UR4 ;  /* 0x000000049cbf7c20 */ /* 0x000fe20008410000 */
[----:B------:R-:W-:Y:S01]  /*5c00*/  FMUL.FTZ R156, R159, UR4 ;  /* 0x000000049f9c7c20 */ /* 0x000fe20008410000 */
[----:B------:R-:W-:-:S04]  /*5c10*/  @P2 IMAD.HI.U32 R152, R169, UR6, RZ ;  /* 0x00000006a9982c27 */ /* 0x000fc8000f8e00ff */
[----:B------:R-:W-:Y:S01]  /*5c20*/  FMUL.FTZ R159, R166, UR4 ;  /* 0x00000004a69f7c20 */ /* 0x000fe20008410000 */
[----:B------:R-:W-:Y:S01]  /*5c30*/  HGMMA.64x256x16.F32.BF16 R24, R184, gdesc[UR8].tnspB, R24, gsb0 ;  /* 0x43e00008b8187df0 */ /* 0x000fe20008001818 */
[----:B------:R-:W-:Y:S01]  /*5c40*/  FMUL.FTZ R166, R179, UR4 ;  /* 0x00000004b3a67c20 */ /* 0x000fe20008410000 */
[----:B------:R-:W-:Y:S01]  /*5c50*/  FMUL.FTZ R179, R180, UR4 ;  /* 0x00000004b4b37c20 */ /* 0x000fe20008410000 */
[----:B------:R-:W-:Y:S01]  /*5c60*/  @UP0 ULDC UR6, c[0x0][0x450] ;  /* 0x0001140000060ab9 */ /* 0x000fe20000000800 */
[----:B------:R-:W-:Y:S01]  /*5c70*/  FMUL.FTZ R180, R181, UR4 ;  /* 0x00000004b5b47c20 */ /* 0x000fe20008410000 */
[----:B------:R-:W-:Y:S01]  /*5c80*/  @P3 SHF.R.U32.HI R169, RZ, UR6, R152 ;  /* 0x00000006ffa93c19 */ /* 0x000fe20008011698 */
[----:B------:R-:W-:Y:S02]  /*5c90*/  IMAD.SHL.U32 R181, R20, 0x40, RZ ;  /* 0x0000004014b57824 */ /* 0x000fe400078e00ff */
[----:B------:R-:W-:Y:S01]  /*5ca0*/  FMUL.FTZ R189, R153, UR4 ;  /* 0x0000000499bd7c20 */ /* 0x000fe20008410000 */
[----:B------:R-:W-:Y:S01]  /*5cb0*/  FMUL.FTZ R190, R157, UR4 ;  /* 0x000000049dbe7c20 */ /* 0x000fe20008410000 */
[----:B------:R-:W-:Y:S01]  /*5cc0*/  FMUL.FTZ R157, R162, UR4 ;  /* 0x00000004a29d7c20 */ /* 0x000fe20008410000 */
[----:B------:R-:W5:Y:S01]  /*5cd0*/  SHFL.IDX PT, R153, R169, RZ, 0x1c1f ;  /* 0x001c1fffa9997589 */ /* 0x000f6200000e0000 */
[----:B------:R-:W-:Y:S01]  /*5ce0*/  IADD3 R168, -R181, 0x1, RZ ;  /* 0x00000001b5a87810 */ /* 0x000fe20007ffe1ff */
[----:B------:R-:W-:Y:S01]  /*5cf0*/  FMUL.FTZ R162, R171, UR4 ;  /* 0x00000004aba27c20 */ /* 0x000fe20008410000 */
[----:B------:R-:W-:Y:S01]  /*5d00*/  IMAD.U32 R152, RZ, RZ, UR7 ;  /* 0x00000007ff987e24 */ /* 0x000fe2000f8e00ff */
[----:B------:R-:W-:Y:S01]  /*5d10*/  PLOP3.LUT P2, PT, PT, PT, UP1, 0x40, 0x0 ;  /* 0x000000000000781c */ /* 0x000fe20003f4e818 */
[----:B------:R-:W0:Y:S02]  /*5d20*/  MUFU.TANH R188, R188 ;  /* 0x000000bc00bc7308 */ /* 0x000e240000002400 */
[----:B------:R-:W-:-:S05]  /*5d30*/  @!P1 VIADD R152, R152, 0x30840 ;  /* 0x0003084098989836 */ /* 0x000fca0000000000 */
[----:B------:R-:W-:Y:S01]  /*5d40*/  @!P1 PRMT R152, RZ, 0x654, R152 ;  /* 0x00000654ff989816 */ /* 0x000fe20000000098 */
        /* <DEDUP_REMOVED lines=9> */
[----:B------:R-:W1:Y:S01]  /*5de0*/  MUFU.TANH R180, R180 ;  /* 0x000000b400b47308 */ /* 0x000e620000002400 */
[----:B------:R-:W-:-:S02]  /*5df0*/  WARPGROUP.DEPBAR.LE gsb0, 0x0 ;  /* 0x00008000000079c5 */ /* 0x000fc40000010000 */
[----:B------:R-:W-:Y:S01]  /*5e00*/  FMUL.FTZ R185, R161, UR4 ;  /* 0x00000004a1b97c20 */ /* 0x000fe20008410000 */
[----:B------:R-:W-:Y:S01]  /*5e10*/  FMUL.FTZ R184, R160, UR4 ;  /* 0x00000004a0b87c20 */ /* 0x000fe20008410000 */
[----:B------:R-:W-:Y:S01]  /*5e20*/  FMUL.FTZ R161, R170, UR4 ;  /* 0x00000004aaa17c20 */ /* 0x000fe20008410000 */
[----:B------:R-:W-:Y:S01]  /*5e30*/  FMUL.FTZ R186, R164, UR4 ;  /* 0x00000004a4ba7c20 */ /* 0x000fe20008410000 */
[----:B------:R-:W-:Y:S01]  /*5e40*/  FMUL.FTZ R187, R165, UR4 ;  /* 0x00000004a5bb7c20 */ /* 0x000fe20008410000 */
[----:B------:R-:W-:Y:S01]  /*5e50*/  FMUL.FTZ R160, R167, UR4 ;  /* 0x00000004a7a07c20 */ /* 0x000fe20008410000 */
[----:B------:R-:W-:Y:S02]  /*5e60*/  IMAD R170, R17, -0x2, R168 ;  /* 0xfffffffe11aa7824 */ /* 0x000fe400078e02a8 */
[----:B------:R-:W-:Y:S01]  /*5e70*/  FMUL.FTZ R164, R174, UR4 ;  /* 0x00000004aea47c20 */ /* 0x000fe20008410000 */
[----:B------:R-:W-:Y:S01]  /*5e80*/  FMUL.FTZ R165, R178, UR4 ;  /* 0x00000004b2a57c20 */ /* 0x000fe20008410000 */
[----:B------:R-:W-:Y:S01]  /*5e90*/  FMUL.FTZ R167, R182, UR4 ;  /* 0x00000004b6a77c20 */ /* 0x000fe20008410000 */
[----:B------:R-:W-:Y:S01]  /*5ea0*/  FMUL.FTZ R168, R183, UR4 ;  /* 0x00000004b7a87c20 */ /* 0x000fe20008410000 */
[----:B------:R-:W2:Y:S01]  /*5eb0*/  MUFU.TANH R184, R184 ;  /* 0x000000b800b87308 */ /* 0x000ea20000002400 */
[----:B0-----:R-:W-:Y:S01]  /*5ec0*/  IMAD R170, R21, UR60, R170 ;  /* 0x0000003c15aa7c24 */ /* 0x001fe2000f8e02aa */
[----:B------:R0:W-:Y:S03]  /*5ed0*/  @!P1 SYNCS.ARRIVE.TRANS64.RED.A1T0 RZ, [R152+URZ], RZ ;  /* 0x000000ff98ff99a7 */ /* 0x0001e6000810043f */
[----:B-1----:R-:W-:-:S03]  /*5ee0*/  IMAD.IADD R170, R170, 0x1, -R155 ;  /* 0x00000001aaaa7824 */ /* 0x002fc600078e0a9b */
[----:B------:R-:W1:Y:S01]  /*5ef0*/  MUFU.TANH R185, R185 ;  /* 0x000000b900b97308 */ /* 0x000e620000002400 */
[C---:B------:R-:W-:Y:S02]  /*5f00*/  VIADD R182, R170.reuse, UR58 ;  /* 0x0000003aaab67c36 */ /* 0x040fe40008000000 */
[----:B------:R-:W-:Y:S02]  /*5f10*/  VIADD R198, R170, UR54 ;  /* 0x00000036aac67c36 */ /* 0x000fe40008000000 */
[--C-:B-----5:R-:W-:Y:S02]  /*5f20*/  IMAD.IADD R177, R182, 0x1, R153.reuse ;  /* 0x00000001b6b17824 */ /* 0x120fe400078e0299 */
[----:B------:R-:W-:Y:S01]  /*5f30*/  IMAD.IADD R178, R198, 0x1, R153 ;  /* 0x00000001c6b27824 */ /* 0x000fe200078e0299 */
[----:B------:R-:W0:Y:S08]  /*5f40*/  MUFU.TANH R186, R186 ;  /* 0x000000ba00ba7308 */ /* 0x000e300000002400 */
[----:B------:R-:W0:Y:S08]  /*5f50*/  MUFU.TANH R187, R187 ;  /* 0x000000bb00bb7308 */ /* 0x000e300000002400 */
[----:B------:R-:W0:Y:S08]  /*5f60*/  MUFU.TANH R160, R160 ;  /* 0x000000a000a07308 */ /* 0x000e300000002400 */
[----:B------:R-:W0:Y:S08]  /*5f70*/  MUFU.TANH R161, R161 ;  /* 0x000000a100a17308 */ /* 0x000e300000002400 */
[----:B------:R-:W0:Y:S08]  /*5f80*/  MUFU.TANH R164, R164 ;  /* 0x000000a400a47308 */ /* 0x000e300000002400 */
[----:B------:R-:W0:Y:S08]  /*5f90*/  MUFU.TANH R165, R165 ;  /* 0x000000a500a57308 */ /* 0x000e300000002400 */
[----:B------:R-:W0:Y:S08]  /*5fa0*/  MUFU.TANH R167, R167 ;  /* 0x000000a700a77308 */ /* 0x000e300000002400 */
[----:B------:R-:W0:Y:S01]  /*5fb0*/  MUFU.TANH R168, R168 ;  /* 0x000000a800a87308 */ /* 0x000e220000002400 */
[----:B-1234-:R-:W-:Y:S05]  /*5fc0*/  @P2 BRA `(.L_x_1187) ;  /* 0x00000000005c2947 */ /* 0x01efea0003800000 */
[----:B0-----:R-:W-:Y:S01]  /*5fd0*/  IMAD R152, R21, UR60, R153 ;  /* 0x0000003c15987c24 */ /* 0x001fe2000f8e0299 */
[----:B------:R-:W-:Y:S03]  /*5fe0*/  BSSY B0, `(.L_x_1188) ;  /* 0x0000011000007945 */ /* 0x000fe60003800000 */
[----:B------:R-:W-:-:S05]  /*5ff0*/  IMAD.IADD R170, R152, 0x1, -R155 ;  /* 0x0000000198aa7824 */ /* 0x000fca00078e0a9b */
[----:B------:R-:W-:-:S13]  /*6000*/  ISETP.GT.AND P2, PT, R170, -0x1, PT ;  /* 0xffffffffaa00780c */ /* 0x000fda0003f44270 */
[----:B------:R-:W-:Y:S05]  /*6010*/  @P2 BRA `(.L_x_1189) ;  /* 0x0000000000202947 */ /* 0x000fea0003800000 */
[----:B------:R-:W-:Y:S01]  /*6020*/  IMAD.U32 R172, RZ, RZ, UR51 ;  /* 0x00000033ffac7e24 */ /* 0x000fe2000f8e00ff */
[----:B------:R-:W-:-:S04]  /*6030*/  LOP3.LUT R171, RZ, R170, RZ, 0x33, !PT ;  /* 0x000000aaffab7212 */ /* 0x000fc800078e33ff */
[----:B------:R-:W-:-:S13]  /*6040*/  ISETP.NE.AND P2, PT, R172, 0x1, PT ;  /* 0x00000001ac00780c */ /* 0x000fda0003f45270 */
[----:B------:R-:W0:Y:S02]  /*6050*/  @P2 LDC.64 R152, c[0x0][0x9e8] ;  /* 0x00027a00ff982b82 */ /* 0x000e240000000a00 */
[----:B0-----:R-:W-:-:S05]  /*6060*/  @P2 IMAD.HI.U32 R152, R171, R152, RZ ;  /* 0x00000098ab982227 */ /* 0x001fca00078e00ff */
[----:B------:R-:W-:-:S04]  /*6070*/  @P2 SHF.R.U32.HI R171, RZ, R153, R152 ;  /* 0x00000099ffab2219 */ /* 0x000fc80000011698 */
[----:B------:R-:W-:Y:S01]  /*6080*/  LOP3.LUT R170, RZ, R171, RZ, 0x33, !PT ;  /* 0x000000abffaa7212 */ /* 0x000fe200078e33ff */
[----:B------:R-:W-:Y:S06]  /*6090*/  BRA `(.L_x_1190) ;  /* 0x0000000000147947 */ /* 0x000fec0003800000 */
.L_x_1189:
[----:B------:R-:W-:-:S05]  /*60a0*/  IMAD.U32 R172, RZ, RZ, UR51 ;  /* 0x00000033ffac7e24 */ /* 0x000fca000f8e00ff */
[----:B------:R-:W-:-:S13]  /*60b0*/  ISETP.NE.AND P2, PT, R172, 0x1, PT ;  /* 0x00000001ac00780c */ /* 0x000fda0003f45270 */
[----:B------:R-:W0:Y:S02]  /*60c0*/  @P2 LDC.64 R152, c[0x0][0x9e8] ;  /* 0x00027a00ff982b82 */ /* 0x000e240000000a00 */
[----:B0-----:R-:W-:-:S05]  /*60d0*/  @P2 IMAD.HI.U32 R152, R170, R152, RZ ;  /* 0x00000098aa982227 */ /* 0x001fca00078e00ff */
[----:B------:R-:W-:-:S07]  /*60e0*/  @P2 SHF.R.U32.HI R170, RZ, R153, R152 ;  /* 0x00000099ffaa2219 */ /* 0x000fce0000011698 */
.L_x_1190:
[----:B------:R-:W-:Y:S05]  /*60f0*/  BSYNC B0 ;  /* 0x0000000000007941 */ /* 0x000fea0003800000 */
.L_x_1188:
[----:B------:R-:W-:-:S04]  /*6100*/  IMAD R170, R170, R172, -R181 ;  /* 0x000000acaaaa7224 */ /* 0x000fc800078e0ab5 */
[----:B------:R-:W-:-:S05]  /*6110*/  IMAD R170, R17, -0x2, R170 ;  /* 0xfffffffe11aa7824 */ /* 0x000fca00078e02aa */
[----:B------:R-:W-:Y:S02]  /*6120*/  VIADDMNMX R177, R170, R172, R177, PT ;  /* 0x000000acaab17246 */ /* 0x000fe400038001b1 */
[----:B------:R-:W-:-:S07]  /*6130*/  VIMNMX R178, R178, R170, !PT ;  /* 0x000000aab2b27248 */ /* 0x000fce0007fe0100 */
.L_x_1187:
[----:B------:R-:W-:Y:S01]  /*6140*/  ISETP.GT.AND P2, PT, R20, -0x1, PT ;  /* 0xffffffff1400780c */ /* 0x000fe20003f44270 */
[----:B------:R-:W1:Y:S03]  /*6150*/  SHFL.IDX PT, R153, R169, 0x1, 0x1c1f ;  /* 0x003c1f00a9997f89 */ /* 0x000e6600000e0000 */
[C---:B------:R-:W-:Y:S02]  /*6160*/  ISETP.GT.AND P5, PT, R178.reuse, RZ, P2 ;  /* 0x000000ffb200720c */ /* 0x040fe400017a4270 */
[C---:B------:R-:W-:Y:S02]  /*6170*/  ISETP.GT.AND P4, PT, R178.reuse, 0x1, P2 ;  /* 0x00000001b200780c */ /* 0x040fe40001784270 */
[C---:B------:R-:W-:Y:S02]  /*6180*/  ISETP.GT.AND P6, PT, R178.reuse, 0x8, P2 ;  /* 0x00000008b200780c */ /* 0x040fe400017c4270 */
[----:B------:R-:W-:-:S02]  /*6190*/  ISETP.GT.AND P3, PT, R178, 0x9, P2 ;  /* 0x00000009b200780c */ /* 0x000fc40001764270 */
[C---:B------:R-:W-:Y:S02]  /*61a0*/  ISETP.LT.OR P5, PT, R177.reuse, 0x1, P5 ;  /* 0x00000001b100780c */ /* 0x040fe40002fa1670 */
[C---:B------:R-:W-:Y:S02]  /*61b0*/  ISETP.LT.OR P4, PT, R177.reuse, 0x2, P4 ;  /* 0x00000002b100780c */ /* 0x040fe40002781670 */
[C---:B------:R-:W-:Y:S02]  /*61c0*/  ISETP.LT.OR P6, PT, R177.reuse, 0x9, P6 ;  /* 0x00000009b100780c */ /* 0x040fe400037c1670 */
[----:B------:R-:W-:Y:S02]  /*61d0*/  ISETP.LT.OR P3, PT, R177, 0xa, P3 ;  /* 0x0000000ab100780c */ /* 0x000fe40001f61670 */
[----:B------:R-:W-:Y:S02]  /*61e0*/  FSEL R183, R188, -INF , !P5 ;  /* 0xff800000bcb77808 */ /* 0x000fe40006800000 */
[----:B------:R-:W-:-:S02]  /*61f0*/  ISETP.GT.AND P5, PT, R178, 0x10, P2 ;  /* 0x00000010b200780c */ /* 0x000fc400017a4270 */
[----:B------:R-:W-:Y:S01]  /*6200*/  FSEL R189, R189, -INF , !P4 ;  /* 0xff800000bdbd7808 */ /* 0x000fe20006000000 */
[----:B-1----:R-:W-:Y:S01]  /*6210*/  IMAD.IADD R182, R182, 0x1, R153 ;  /* 0x00000001b6b67824 */ /* 0x002fe200078e0299 */
[----:B------:R-:W-:Y:S02]  /*6220*/  FSEL R191, R191, -INF , !P6 ;  /* 0xff800000bfbf7808 */ /* 0x000fe40007000000 */
[----:B------:R-:W-:Y:S02]  /*6230*/  FSEL R190, R190, -INF , !P3 ;  /* 0xff800000bebe7808 */ /* 0x000fe40005800000 */
        /* <DEDUP_REMOVED lines=10> */
[----:B------:R-:W-:Y:S01]  /*62e0*/  IMAD.IADD R185, R198, 0x1, R153 ;  /* 0x00000001c6b97824 */ /* 0x000fe200078e0299 */
[----:B0-----:R-:W-:Y:S02]  /*62f0*/  FSEL R171, R186, -INF , !P6 ;  /* 0xff800000baab7808 */ /* 0x001fe40007000000 */
        /* <DEDUP_REMOVED lines=10> */
[----:B------:R-:W-:Y:S02]  /*63a0*/  FSEL R174, R193, -INF , !P4 ;  /* 0xff800000c1ae7808 */ /* 0x000fe40006000000 */
        /* <DEDUP_REMOVED lines=10> */
[----:B------:R-:W-:-:S02]  /*6450*/  PLOP3.LUT P5, PT, PT, PT, UP1, 0x40, 0x0 ;  /* 0x000000000000781c */ /* 0x000fc40003fae818 */
[----:B------:R-:W-:Y:S02]  /*6460*/  FSEL R178, R196, -INF , !P4 ;  /* 0xff800000c4b27808 */ /* 0x000fe40006000000 */
[----:B------:R-:W-:Y:S02]  /*6470*/  FSEL R179, R179, -INF , !P6 ;  /* 0xff800000b3b37808 */ /* 0x000fe40007000000 */
[----:B------:R-:W-:-:S07]  /*6480*/  FSEL R180, R180, -INF , !P3 ;  /* 0xff800000b4b47808 */ /* 0x000fce0005800000 */
[----:B------:R-:W-:Y:S05]  /*6490*/  @P5 BRA `(.L_x_1191) ;  /* 0x00000000005c5947 */ /* 0x000fea0003800000 */
[----:B------:R-:W-:Y:S01]  /*64a0*/  IMAD R152, R21, UR60, R153 ;  /* 0x0000003c15987c24 */ /* 0x000fe2000f8e0299 */
        /* <DEDUP_REMOVED lines=12> */
.L_x_1193:
[----:B------:R-:W-:-:S05]  /*6570*/  IMAD.U32 R193, RZ, RZ, UR51 ;  /* 0x00000033ffc17e24 */ /* 0x000fca000f8e00ff */
[----:B------:R-:W-:-:S13]  /*6580*/  ISETP.NE.AND P3, PT, R193, 0x1, PT ;  /* 0x00000001c100780c */ /* 0x000fda0003f65270 */
[----:B------:R-:W0:Y:S02]  /*6590*/  @P3 LDC.64 R152, c[0x0][0x9e8] ;  /* 0x00027a00ff983b82 */ /* 0x000e240000000a00 */
[----:B0-----:R-:W-:-:S05]  /*65a0*/  @P3 IMAD.HI.U32 R152, R184, R152, RZ ;  /* 0x00000098b8983227 */ /* 0x001fca00078e00ff */
[----:B------:R-:W-:-:S07]  /*65b0*/  @P3 SHF.R.U32.HI R184, RZ, R153, R152 ;  /* 0x00000099ffb83219 */ /* 0x000fce0000011698 */
.L_x_1194:
[----:B------:R-:W-:Y:S05]  /*65c0*/  BSYNC B0 ;  /* 0x0000000000007941 */ /* 0x000fea0003800000 */
.L_x_1192:
[----:B------:R-:W-:-:S04]  /*65d0*/  IMAD R184, R184, R193, -R181 ;  /* 0x000000c1b8b87224 */ /* 0x000fc800078e0ab5 */
[----:B------:R-:W-:-:S05]  /*65e0*/  IMAD R184, R17, -0x2, R184 ;  /* 0xfffffffe11b87824 */ /* 0x000fca00078e02b8 */
[----:B------:R-:W-:Y:S02]  /*65f0*/  VIADDMNMX R182, R184, R193, R182, PT ;  /* 0x000000c1b8b67246 */ /* 0x000fe400038001b6 */
[----:B------:R-:W-:-:S07]  /*6600*/  VIMNMX R185, R185, R184, !PT ;  /* 0x000000b8b9b97248 */ /* 0x000fce0007fe0100 */
.L_x_1191:
[----:B------:R-:W-:Y:S01]  /*6610*/  FMNMX.FTZ R152, R183, R4, !PT ;  /* 0x00000004b7987209 */ /* 0x000fe20007810000 */
[----:B------:R-:W-:Y:S01]  /*6620*/  UMOV UR6, UR55 ;  /* 0x0000003700067c82 */ /* 0x000fe20008000000 */
[----:B------:R-:W-:Y:S01]  /*6630*/  ISETP.GT.AND P4, PT, R185, RZ, P2 ;  /* 0x000000ffb900720c */ /* 0x000fe20001784270 */
[----:B------:R-:W-:Y:S01]  /*6640*/  UMOV UR36, UR39 ;  /* 0x0000002700247c82 */ /* 0x000fe20008000000 */
[----:B------:R-:W-:Y:S01]  /*6650*/  FMNMX.FTZ R152, R189, R152, !PT ;  /* 0x00000098bd987209 */ /* 0x000fe20007810000 */
[----:B------:R-:W-:Y:S01]  /*6660*/  UMOV UR37, UR5 ;  /* 0x0000000500257c82 */ /* 0x000fe20008000000 */
[----:B------:R-:W-:Y:S02]  /*6670*/  ISETP.GT.AND P3, PT, R185, 0x1, P2 ;  /* 0x00000001b900780c */ /* 0x000fe40001764270 */
[----:B------:R-:W-:Y:S02]  /*6680*/  FMNMX.FTZ R153, R191, R152, !PT ;  /* 0x00000098bf997209 */ /* 0x000fe40007810000 */
[----:B------:R-:W-:-:S02]  /*6690*/  ISETP.LT.OR P4, PT, R182, 0x1, P4 ;  /* 0x00000001b600780c */ /* 0x000fc40002781670 */
[----:B------:R-:W-:Y:S02]  /*66a0*/  FMNMX.FTZ R152, R190, R153, !PT ;  /* 0x00000099be987209 */ /* 0x000fe40007810000 */
[----:B------:R-:W-:Y:S02]  /*66b0*/  ISETP.GT.AND P5, PT, R185, 0x8, P2 ;  /* 0x00000008b900780c */ /* 0x000fe400017a4270 */
[----:B------:R-:W-:Y:S02]  /*66c0*/  FMNMX.FTZ R153, R169, R152, !PT ;  /* 0x00000098a9997209 */ /* 0x000fe40007810000 */
[----:B------:R-:W-:Y:S02]  /*66d0*/  ISETP.LT.OR P3, PT, R182, 0x2, P3 ;  /* 0x00000002b600780c */ /* 0x000fe40001f61670 */
[----:B------:R-:W-:Y:S02]  /*66e0*/  FMNMX.FTZ R152, R170, R153, !PT ;  /* 0x00000099aa987209 */ /* 0x000fe40007810000 */
[----:B------:R-:W-:-:S02]  /*66f0*/  FSEL R184, R0, -INF , !P4 ;  /* 0xff80000000b87808 */ /* 0x000fc40006000000 */
        /* <DEDUP_REMOVED lines=15> */
[----:B------:R-:W-:Y:S02]  /*67f0*/  FSEL R156, R156, -INF , !P6 ;  /* 0xff8000009c9c7808 */ /* 0x000fe40007000000 */
[----:B------:R-:W-:Y:S02]  /*6800*/  FMNMX.FTZ R153, R179, R152, !PT ;  /* 0x00000098b3997209 */ /* 0x000fe40007810000 */
[----:B------:R-:W-:-:S02]  /*6810*/  ISETP.LT.OR P3, PT, R182, 0x11, P3 ;  /* 0x00000011b600780c */ /* 0x000fc40001f61670 */
[----:B------:R-:W-:Y:S02]  /*6820*/  FMNMX.FTZ R153, R180, R153, !PT ;  /* 0x00000099b4997209 */ /* 0x000fe40007810000 */
[----:B------:R-:W-:Y:S02]  /*6830*/  ISETP.GT.AND P6, PT, R185, 0x18, P2 ;  /* 0x00000018b900780c */ /* 0x000fe400017c4270 */
[C---:B------:R-:W-:Y:S01]  /*6840*/  ISETP.LT.OR P5, PT, R182.reuse, 0x12, P5 ;  /* 0x00000012b600780c */ /* 0x040fe20002fa1670 */
[----:B------:R-:W0:Y:S01]  /*6850*/  SHFL.BFLY PT, R152, R153, 0x2, 0x1f ;  /* 0x0c401f0099987f89 */ /* 0x000e2200000e0000 */
[----:B------:R-:W-:Y:S02]  /*6860*/  FSEL R157, R157, -INF , !P3 ;  /* 0xff8000009d9d7808 */ /* 0x000fe40005800000 */
[----:B------:R-:W-:Y:S02]  /*6870*/  ISETP.GT.AND P4, PT, R185, 0x19, P2 ;  /* 0x00000019b900780c */ /* 0x000fe40001784270 */
[----:B------:R-:W-:-:S02]  /*6880*/  ISETP.LT.OR P6, PT, R182, 0x19, P6 ;  /* 0x00000019b600780c */ /* 0x000fc400037c1670 */
[----:B------:R-:W-:Y:S02]  /*6890*/  FSEL R158, R158, -INF , !P5 ;  /* 0xff8000009e9e7808 */ /* 0x000fe40006800000 */
[----:B------:R-:W-:Y:S02]  /*68a0*/  ISETP.GT.AND P3, PT, R185, 0x20, P2 ;  /* 0x00000020b900780c */ /* 0x000fe40001764270 */
[----:B------:R-:W-:Y:S02]  /*68b0*/  FSEL R159, R159, -INF , !P6 ;  /* 0xff8000009f9f7808 */ /* 0x000fe40007000000 */
[C---:B------:R-:W-:Y:S02]  /*68c0*/  ISETP.LT.OR P4, PT, R182.reuse, 0x1a, P4 ;  /* 0x0000001ab600780c */ /* 0x040fe40002781670 */
[----:B------:R-:W-:Y:S02]  /*68d0*/  ISETP.GT.AND P5, PT, R185, 0x21, P2 ;  /* 0x00000021b900780c */ /* 0x000fe400017a4270 */
[----:B------:R-:W-:-:S02]  /*68e0*/  ISETP.LT.OR P3, PT, R182, 0x21, P3 ;  /* 0x00000021b600780c */ /* 0x000fc40001f61670 */
[----:B------:R-:W-:Y:S02]  /*68f0*/  FSEL R160, R160, -INF , !P4 ;  /* 0xff800000a0a07808 */ /* 0x000fe40006000000 */
[----:B------:R-:W-:Y:S02]  /*6900*/  ISETP.GT.AND P6, PT, R185, 0x28, P2 ;  /* 0x00000028b900780c */ /* 0x000fe400017c4270 */
[----:B------:R-:W-:Y:S02]  /*6910*/  ISETP.LT.OR P5, PT, R182, 0x22, P5 ;  /* 0x00000022b600780c */ /* 0x000fe40002fa1670 */
[----:B0-----:R-:W-:Y:S02]  /*6920*/  FMNMX.FTZ R181, R153, R152, !PT ;  /* 0x0000009899b57209 */ /* 0x001fe40007810000 */
[----:B------:R-:W-:Y:S02]  /*6930*/  FMNMX.FTZ R153, R184, R3, !PT ;  /* 0x00000003b8997209 */ /* 0x000fe40007810000 */
[----:B------:R-:W-:Y:S01]  /*6940*/  FSEL R161, R161, -INF , !P3 ;  /* 0xff800000a1a17808 */ /* 0x000fe20005800000 */
[----:B------:R-:W0:Y:S01]  /*6950*/  SHFL.BFLY PT, R152, R181, 0x1, 0x1f ;  /* 0x0c201f00b5987f89 */ /* 0x000e2200000e0000 */
[----:B------:R-:W-:-:S02]  /*6960*/  FMNMX.FTZ R153, R2, R153, !PT ;  /* 0x0000009902997209 */ /* 0x000fc40007810000 */
[----:B------:R-:W-:Y:S02]  /*6970*/  ISETP.GT.AND P3, PT, R185, 0x29, P2 ;  /* 0x00000029b900780c */ /* 0x000fe40001764270 */
[----:B------:R-:W-:Y:S02]  /*6980*/  FMNMX.FTZ R153, R154, R153, !PT ;  /* 0x000000999a997209 */ /* 0x000fe40007810000 */
[----:B------:R-:W-:Y:S02]  /*6990*/  FSEL R162, R162, -INF , !P5 ;  /* 0xff800000a2a27808 */ /* 0x000fe40006800000 */
[----:B------:R-:W-:Y:S02]  /*69a0*/  FMNMX.FTZ R0, R156, R153, !PT ;  /* 0x000000999c007209 */ /* 0x000fe40007810000 */
[----:B------:R-:W-:Y:S02]  /*69b0*/  ISETP.LT.OR P6, PT, R182, 0x29, P6 ;  /* 0x00000029b600780c */ /* 0x000fe400037c1670 */
[----:B------:R-:W-:-:S02]  /*69c0*/  FMNMX.FTZ R153, R157, R0, !PT ;  /* 0x000000009d997209 */ /* 0x000fc40007810000 */
[----:B------:R-:W-:Y:S02]  /*69d0*/  ISETP.GT.AND P5, PT, R185, 0x30, P2 ;  /* 0x00000030b900780c */ /* 0x000fe400017a4270 */
[----:B------:R-:W-:Y:S02]  /*69e0*/  FMNMX.FTZ R186, R158, R153, !PT ;  /* 0x000000999eba7209 */ /* 0x000fe40007810000 */
[----:B------:R-:W-:Y:S02]  /*69f0*/  ISETP.LT.OR P3, PT, R182, 0x2a, P3 ;  /* 0x0000002ab600780c */ /* 0x000fe40001f61670 */
[----:B------:R-:W-:Y:S02]  /*6a00*/  FMNMX.FTZ R153, R159, R186, !PT ;  /* 0x000000ba9f997209 */ /* 0x000fe40007810000 */
[----:B------:R-:W-:Y:S02]  /*6a10*/  FSEL R164, R164, -INF , !P6 ;  /* 0xff800000a4a47808 */ /* 0x000fe40007000000 */
[----:B------:R-:W-:-:S02]  /*6a20*/  FMNMX.FTZ R186, R160, R153, !PT ;  /* 0x00000099a0ba7209 */ /* 0x000fc40007810000 */
[----:B0-----:R-:W-:Y:S02]  /*6a30*/  FMNMX.FTZ R152, R181, R152, !PT ;  /* 0x00000098b5987209 */ /* 0x001fe40007810000 */
[----:B------:R-:W-:Y:S02]  /*6a40*/  FMNMX.FTZ R181, R161, R186, !PT ;  /* 0x000000baa1b57209 */ /* 0x000fe40007810000 */
[----:B------:R-:W-:Y:S01]  /*6a50*/  ISETP.GT.AND P6, PT, R185, 0x31, P2 ;  /* 0x00000031b900780c */ /* 0x000fe200017c4270 */
[----:B------:R-:W-:Y:S01]  /*6a60*/  FMUL.FTZ R0, R152, UR6 ;  /* 0x0000000698007c20 */ /* 0x000fe20008410000 */
[----:B------:R-:W-:Y:S02]  /*6a70*/  FMNMX.FTZ R181, R162, R181, !PT ;  /* 0x000000b5a2b57209 */ /* 0x000fe40007810000 */
[----:B------:R-:W-:Y:S02]  /*6a80*/  FSEL R163, R163, -INF , !P3 ;  /* 0xff800000a3a37808 */ /* 0x000fe40005800000 */
[----:B------:R-:W-:-:S02]  /*6a90*/  ISETP.LT.OR P5, PT, R182, 0x31, P5 ;  /* 0x00000031b600780c */ /* 0x000fc40002fa1670 */
[----:B------:R-:W-:Y:S02]  /*6aa0*/  FMNMX.FTZ R186, R164, R181, !PT ;  /* 0x000000b5a4ba7209 */ /* 0x000fe40007810000 */
[----:B------:R-:W-:Y:S02]  /*6ab0*/  FSETP.NEU.FTZ.AND P4, PT, R152, -INF , PT ;  /* 0xff8000009800780b */ /* 0x000fe40003f9d000 */
[----:B------:R-:W-:Y:S02]  /*6ac0*/  ISETP.GT.AND P3, PT, R185, 0x38, P2 ;  /* 0x00000038b900780c */ /* 0x000fe40001764270 */
[----:B------:R-:W-:Y:S02]  /*6ad0*/  ISETP.LT.OR P6, PT, R182, 0x32, P6 ;  /* 0x00000032b600780c */ /* 0x000fe400037c1670 */
[----:B------:R-:W-:Y:S02]  /*6ae0*/  FSEL R165, R165, -INF , !P5 ;  /* 0xff800000a5a57808 */ /* 0x000fe40006800000 */
[----:B------:R-:W-:-:S02]  /*6af0*/  FMNMX.FTZ R186, R163, R186, !PT ;  /* 0x000000baa3ba7209 */ /* 0x000fc40007810000 */
[----:B------:R-:W-:Y:S02]  /*6b00*/  FSEL R0, R0, RZ, P4 ;  /* 0x000000ff00007208 */ /* 0x000fe40002000000 */
[----:B------:R-:W-:Y:S02]  /*6b10*/  ISETP.GT.AND P2, PT, R185, 0x39, P2 ;  /* 0x00000039b900780c */ /* 0x000fe40001744270 */
[----:B------:R-:W-:Y:S01]  /*6b20*/  ISETP.LT.OR P3, PT, R182, 0x39, P3 ;  /* 0x00000039b600780c */ /* 0x000fe20001f61670 */
[--C-:B------:R-:W-:Y:S01]  /*6b30*/  FFMA.FTZ R183, R183, UR6, -R0.reuse ;  /* 0x00000006b7b77c23 */ /* 0x100fe20008010800 */
[----:B------:R-:W-:Y:S01]  /*6b40*/  FSEL R166, R166, -INF , !P6 ;  /* 0xff800000a6a67808 */ /* 0x000fe20007000000 */
[--C-:B------:R-:W-:Y:S01]  /*6b50*/  FFMA.FTZ R192, R169, UR6, -R0.reuse ;  /* 0x00000006a9c07c23 */ /* 0x100fe20008010800 */
[----:B------:R-:W-:Y:S01]  /*6b60*/  FMNMX.FTZ R181, R165, R186, !PT ;  /* 0x000000baa5b57209 */ /* 0x000fe20007810000 */
[----:B------:R0:W-:Y:S01]  /*6b70*/  MUFU.EX2 R153, R183 ;  /* 0x000000b700997308 */ /* 0x0001e20000000800 */
[----:B------:R-:W-:Y:S01]  /*6b80*/  ISETP.LT.OR P2, PT, R182, 0x3a, P2 ;  /* 0x0000003ab600780c */ /* 0x000fe20001741670 */
[--C-:B------:R-:W-:Y:S01]  /*6b90*/  FFMA.FTZ R169, R170, UR6, -R0.reuse ;  /* 0x00000006aaa97c23 */ /* 0x100fe20008010800 */
[----:B------:R-:W-:Y:S01]  /*6ba0*/  FSEL R167, R167, -INF , !P3 ;  /* 0xff800000a7a77808 */ /* 0x000fe20005800000 */
[--C-:B------:R-:W-:Y:S01]  /*6bb0*/  FFMA.FTZ R190, R190, UR6, -R0.reuse ;  /* 0x00000006bebe7c23 */ /* 0x100fe20008010800 */
[----:B------:R-:W-:Y:S01]  /*6bc0*/  FMNMX.FTZ R182, R166, R181, !PT ;  /* 0x000000b5a6b67209 */ /* 0x000fe20007810000 */
[--C-:B------:R-:W-:Y:S01]  /*6bd0*/  FFMA.FTZ R186, R179, UR6, -R0.reuse ;  /* 0x00000006b3ba7c23 */ /* 0x100fe20008010800 */
[----:B------:R-:W-:Y:S01]  /*6be0*/  FSEL R168, R168, -INF , !P2 ;  /* 0xff800000a8a87808 */ /* 0x000fe20005000000 */
[--C-:B------:R-:W-:Y:S01]  /*6bf0*/  FFMA.FTZ R194, R171, UR6, -R0.reuse ;  /* 0x00000006abc27c23 */ /* 0x100fe20008010800 */
[----:B0-----:R-:W-:Y:S01]  /*6c00*/  FMNMX.FTZ R183, R167, R182, !PT ;  /* 0x000000b6a7b77209 */ /* 0x001fe20007810000 */
[----:B------:R0:W-:Y:S01]  /*6c10*/  MUFU.EX2 R181, R190 ;  /* 0x000000be00b57308 */ /* 0x0001e20000000800 */
[----:B------:R-:W-:Y:S01]  /*6c20*/  FSEL R179, R152, RZ, P4 ;  /* 0x000000ff98b37208 */ /* 0x000fe20002000000 */
[--C-:B------:R-:W-:Y:S01]  /*6c30*/  FFMA.FTZ R171, R172, UR6, -R0.reuse ;  /* 0x00000006acab7c23 */ /* 0x100fe20008010800 */
[----:B------:R-:W-:Y:S01]  /*6c40*/  FMNMX.FTZ R183, R168, R183, !PT ;  /* 0x000000b7a8b77209 */ /* 0x000fe20007810000 */
[--C-:B------:R-:W-:Y:S01]  /*6c50*/  FFMA.FTZ R188, R173, UR6, -R0.reuse ;  /* 0x00000006adbc7c23 */ /* 0x100fe20008010800 */
[--C-:B------:R-:W-:Y:S01]  /*6c60*/  FFMA.FTZ R172, R177, UR6, -R0.reuse ;  /* 0x00000006b1ac7c23 */ /* 0x100fe20008010800 */
[--C-:B------:R-:W-:Y:S01]  /*6c70*/  FFMA.FTZ R196, R189, UR6, -R0.reuse ;  /* 0x00000006bdc47c23 */ /* 0x100fe20008010800 */
[--C-:B------:R-:W-:Y:S01]  /*6c80*/  FFMA.FTZ R198, R191, UR6, -R0.reuse ;  /* 0x00000006bfc67c23 */ /* 0x100fe20008010800 */
[----:B------:R-:W1:Y:S01]  /*6c90*/  SHFL.BFLY PT, R170, R183, 0x2, 0x1f ;  /* 0x0c401f00b7aa7f89 */ /* 0x000e6200000e0000 */
[--C-:B0-----:R-:W-:Y:S01]  /*6ca0*/  FFMA.FTZ R190, R175, UR6, -R0.reuse ;  /* 0x00000006afbe7c23 */ /* 0x101fe20008010800 */
[--C-:B------:R-:W-:Y:S01]  /*6cb0*/  FFMA.FTZ R173, R174, UR6, -R0.reuse ;  /* 0x00000006aead7c23 */ /* 0x100fe20008010800 */
[--C-:B------:R-:W-:Y:S01]  /*6cc0*/  FFMA.FTZ R175, R176, UR6, -R0.reuse ;  /* 0x00000006b0af7c23 */ /* 0x100fe20008010800 */
[--C-:B------:R-:W-:Y:S01]  /*6cd0*/  FFMA.FTZ R177, R178, UR6, -R0.reuse ;  /* 0x00000006b2b17c23 */ /* 0x100fe20008010800 */
[----:B------:R-:W-:Y:S01]  /*6ce0*/  FFMA.FTZ R180, R180, UR6, -R0 ;  /* 0x00000006b4b47c23 */ /* 0x000fe20008010800 */
[----:B------:R-:W-:Y:S01]  /*6cf0*/  FADD.FTZ R0, -R179, R4 ;  /* 0x00000004b3007221 */ /* 0x000fe20000010100 */
[----:B------:R-:W-:Y:S03]  /*6d00*/  MUFU.EX2 R196, R196 ;  /* 0x000000c400c47308 */ /* 0x000fe60000000800 */
[----:B------:R-:W-:-:S05]  /*6d10*/  FMUL.FTZ R0, R0, UR6 ;  /* 0x0000000600007c20 */ /* 0x000fca0008410000 */
[----:B------:R-:W-:Y:S08]  /*6d20*/  MUFU.EX2 R198, R198 ;  /* 0x000000c600c67308 */ /* 0x000ff00000000800 */
[----:B------:R-:W0:Y:S01]  /*6d30*/  MUFU.EX2 R0, R0 ;  /* 0x0000000000007308 */ /* 0x000e220000000800 */
[----:B-1----:R-:W-:-:S05]  /*6d40*/  FMNMX.FTZ R170, R183, R170, !PT ;  /* 0x000000aab7aa7209 */ /* 0x002fca0007810000 */
[----:B------:R-:W1:Y:S02]  /*6d50*/  SHFL.BFLY PT, R183, R170, 0x1, 0x1f ;  /* 0x0c201f00aab77f89 */ /* 0x000e6400000e0000 */
[----:B------:R-:W2:Y:S08]  /*6d60*/  MUFU.EX2 R192, R192 ;  /* 0x000000c000c07308 */ /* 0x000eb00000000800 */
[----:B------:R-:W3:Y:S08]  /*6d70*/  MUFU.EX2 R169, R169 ;  /* 0x000000a900a97308 */ /* 0x000ef00000000800 */
[----:B------:R-:W-:Y:S01]  /*6d80*/  MUFU.EX2 R194, R194 ;  /* 0x000000c200c27308 */ /* 0x000fe20000000800 */
[----:B-1----:R-:W-:-:S07]  /*6d90*/  FMNMX.FTZ R170, R170, R183, !PT ;  /* 0x000000b7aaaa7209 */ /* 0x002fce0007810000 */
[----:B------:R-:W-:Y:S01]  /*6da0*/  MUFU.EX2 R171, R171 ;  /* 0x000000ab00ab7308 */ /* 0x000fe20000000800 */
[C---:B------:R-:W-:Y:S01]  /*6db0*/  FSETP.NEU.FTZ.AND P2, PT, R170.reuse, -INF , PT ;  /* 0xff800000aa00780b */ /* 0x040fe20003f5d000 */
[----:B------:R-:W-:-:S05]  /*6dc0*/  FMUL.FTZ R183, R170, UR6 ;  /* 0x00000006aab77c20 */ /* 0x000fca0008410000 */
[----:B------:R-:W-:Y:S01]  /*6dd0*/  FSEL R183, R183, RZ, P2 ;  /* 0x000000ffb7b77208 */ /* 0x000fe20001000000 */
[----:B------:R-:W-:Y:S04]  /*6de0*/  MUFU.EX2 R188, R188 ;  /* 0x000000bc00bc7308 */ /* 0x000fe80000000800 */
[--C-:B------:R-:W-:Y:S01]  /*6df0*/  FFMA.FTZ R4, R2, UR6, -R183.reuse ;  /* 0x0000000602047c23 */ /* 0x100fe200080108b7 */
[----:B------:R-:W-:Y:S01]  /*6e00*/  FSEL R2, R170, RZ, P2 ;  /* 0x000000ffaa027208 */ /* 0x000fe20001000000 */
[--C-:B------:R-:W-:Y:S01]  /*6e10*/  FFMA.FTZ R197, R184, UR6, -R183.reuse ;  /* 0x00000006b8c57c23 */ /* 0x100fe200080108b7 */
[--C-:B------:R-:W-:Y:S01]  /*6e20*/  FFMA.FTZ R199, R154, UR6, -R183.reuse ;  /* 0x000000069ac77c23 */ /* 0x100fe200080108b7 */
[--C-:B------:R-:W-:Y:S01]  /*6e30*/  FFMA.FTZ R154, R156, UR6, -R183.reuse ;  /* 0x000000069c9a7c23 */ /* 0x100fe200080108b7 */
[----:B------:R-:W-:Y:S01]  /*6e40*/  FFMA.FTZ R193, R157, UR6, -R183 ;  /* 0x000000069dc17c23 */ /* 0x000fe200080108b7 */
[----:B------:R-:W-:Y:S01]  /*6e50*/  FADD.FTZ R2, -R2, R3 ;  /* 0x0000000302027221 */ /* 0x000fe20000010100 */
[----:B------:R-:W-:Y:S01]  /*6e60*/  MUFU.EX2 R4, R4 ;  /* 0x0000000400047308 */ /* 0x000fe20000000800 */
[----:B0-----:R-:W-:Y:S01]  /*6e70*/  FFMA.FTZ R3, R0, R16, R153 ;  /* 0x0000001000037223 */ /* 0x001fe20000010099 */
[--C-:B------:R-:W-:Y:S01]  /*6e80*/  FFMA.FTZ R156, R158, UR6, -R183.reuse ;  /* 0x000000069e9c7c23 */ /* 0x100fe200080108b7 */
[----:B------:R-:W-:Y:S01]  /*6e90*/  FMUL.FTZ R2, R2, UR6 ;  /* 0x0000000602027c20 */ /* 0x000fe20008410000 */
[----:B------:R-:W-:Y:S01]  /*6ea0*/  FFMA.FTZ R195, R159, UR6, -R183 ;  /* 0x000000069fc37c23 */ /* 0x000fe200080108b7 */
[----:B------:R-:W-:Y:S01]  /*6eb0*/  FADD.FTZ R3, R196, R3 ;  /* 0x00000003c4037221 */ /* 0x000fe20000010000 */
[--C-:B------:R-:W-:Y:S01]  /*6ec0*/  FFMA.FTZ R158, R160, UR6, -R183.reuse ;  /* 0x00000006a09e7c23 */ /* 0x100fe200080108b7 */
[----:B------:R-:W-:Y:S01]  /*6ed0*/  FFMA.FTZ R160, R162, UR6, -R183 ;  /* 0x00000006a2a07c23 */ /* 0x000fe200080108b7 */
[----:B------:R-:W-:Y:S01]  /*6ee0*/  MUFU.EX2 R197, R197 ;  /* 0x000000c500c57308 */ /* 0x000fe20000000800 */
[----:B------:R-:W-:Y:S01]  /*6ef0*/  FADD.FTZ R16, R198, R3 ;  /* 0x00000003c6107221 */ /* 0x000fe20000010000 */
[--C-:B------:R-:W-:Y:S01]  /*6f00*/  FFMA.FTZ R189, R161, UR6, -R183.reuse ;  /* 0x00000006a1bd7c23 */ /* 0x100fe200080108b7 */
[--C-:B------:R-:W-:Y:S01]  /*6f10*/  FFMA.FTZ R191, R164, UR6, -R183.reuse ;  /* 0x00000006a4bf7c23 */ /* 0x100fe200080108b7 */
[--C-:B------:R-:W-:Y:S01]  /*6f20*/  FFMA.FTZ R185, R165, UR6, -R183.reuse ;  /* 0x00000006a5b97c23 */ /* 0x100fe200080108b7 */
[----:B------:R-:W-:Y:S01]  /*6f30*/  FADD.FTZ R3, R181, R16 ;  /* 0x00000010b5037221 */ /* 0x000fe20000010000 */
[--C-:B------:R-:W-:Y:S01]  /*6f40*/  FFMA.FTZ R166, R166, UR6, -R183.reuse ;  /* 0x00000006a6a67c23 */ /* 0x100fe200080108b7 */
[----:B------:R-:W-:Y:S01]  /*6f50*/  FFMA.FTZ R167, R167, UR6, -R183 ;  /* 0x00000006a7a77c23 */ /* 0x000fe200080108b7 */
[----:B------:R-:W0:Y:S01]  /*6f60*/  MUFU.EX2 R2, R2 ;  /* 0x0000000200027308 */ /* 0x000e220000000800 */
[----:B--2---:R-:W-:Y:S01]  /*6f70*/  FADD.FTZ R162, R192, R3 ;  /* 0x00000003c0a27221 */ /* 0x004fe20000010000 */
[----:B------:R-:W-:Y:S01]  /*6f80*/  FFMA.FTZ R168, R168, UR6, -R183 ;  /* 0x00000006a8a87c23 */ /* 0x000fe200080108b7 */
[----:B------:R-:W-:Y:S01]  /*6f90*/  IMAD.U32 R157, RZ, RZ, UR14 ;  /* 0x0000000eff9d7e24 */ /* 0x000fe2000f8e00ff */
[C---:B------:R-:W-:Y:S01]  /*6fa0*/  ISETP.GT.AND P2, PT, R20.reuse, UR50, PT ;  /* 0x0000003214007c0c */ /* 0x040fe2000bf44270 */
[----:B------:R-:W-:Y:S01]  /*6fb0*/  VIADD R20, R20, 0xffffffff ;  /* 0xffffffff14147836 */ /* 0x000fe20000000000 */
[----:B------:R-:W-:Y:S01]  /*6fc0*/  F2FP.BF16.F32.PACK_AB R196, R196, R153 ;  /* 0x00000099c4c4723e */ /* 0x000fe200000010ff */
[----:B------:R-:W-:Y:S01]  /*6fd0*/  @!P1 VIADD R157, R157, 0x30860 ;  /* 0x000308609d9d9836 */ /* 0x000fe20000000000 */
[----:B------:R-:W1:Y:S01]  /*6fe0*/  MUFU.EX2 R199, R199 ;  /* 0x000000c700c77308 */ /* 0x000e620000000800 */
[----:B------:R-:W-:-:S02]  /*6ff0*/  F2FP.BF16.F32.PACK_AB R198, R181, R198 ;  /* 0x000000c6b5c6723e */ /* 0x000fc400000010ff */
[----:B---3--:R-:W-:Y:S02]  /*7000*/  F2FP.BF16.F32.PACK_AB R192, R169, R192 ;  /* 0x000000c0a9c0723e */ /* 0x008fe400000010ff */
[----:B------:R-:W-:-:S03]  /*7010*/  @!P1 PRMT R157, RZ, 0x654, R157 ;  /* 0x00000654ff9d9816 */ /* 0x000fc6000000009d */
[----:B------:R-:W2:Y:S01]  /*7020*/  MUFU.EX2 R154, R154 ;  /* 0x0000009a009a7308 */ /* 0x000ea20000000800 */
[----:B0-----:R-:W-:Y:S01]  /*7030*/  FFMA.FTZ R5, R2, R5, R197 ;  /* 0x0000000502057223 */ /* 0x001fe200000100c5 */
[----:B------:R0:W-:Y:S01]  /*7040*/  @!P1 SYNCS.ARRIVE.TRANS64.RED.A1T0 RZ, [R157+URZ], RZ ;  /* 0x000000ff9dff99a7 */ /* 0x0001e2000810043f */
[C---:B------:R-:W-:Y:S02]  /*7050*/  F2FP.BF16.F32.PACK_AB R197, R4.reuse, R197 ;  /* 0x000000c504c5723e */ /* 0x040fe400000010ff */
[----:B------:R-:W-:Y:S01]  /*7060*/  FADD.FTZ R16, R4, R5 ;  /* 0x0000000504107221 */ /* 0x000fe20000010000 */
[----:B------:R-:W-:Y:S01]  /*7070*/  FADD.FTZ R5, R169, R162 ;  /* 0x000000a2a9057221 */ /* 0x000fe20000010000 */
[----:B------:R-:W-:Y:S01]  /*7080*/  FFMA.FTZ R162, R163, UR6, -R183 ;  /* 0x00000006a3a27c23 */ /* 0x000fe200080108b7 */
[----:B------:R-:W3:Y:S01]  /*7090*/  MUFU.EX2 R193, R193 ;  /* 0x000000c100c17308 */ /* 0x000ee20000000800 */
[----:B-1----:R-:W-:Y:S01]  /*70a0*/  FADD.FTZ R3, R199, R16 ;  /* 0x00000010c7037221 */ /* 0x002fe20000010000 */
[----:B------:R-:W-:Y:S01]  /*70b0*/  FADD.FTZ R164, R194, R5 ;  /* 0x00000005c2a47221 */ /* 0x000fe20000010000 */
[----:B------:R-:W-:Y:S01]  /*70c0*/  F2FP.BF16.F32.PACK_AB R194, R171, R194 ;  /* 0x000000c2abc2723e */ /* 0x000fe200000010ff */
[----:B------:R-:W-:-:S02]  /*70d0*/  IMAD.MOV.U32 R4, RZ, RZ, R152 ;  /* 0x000000ffff047224 */ /* 0x000fc400078e0098 */
[----:B------:R-:W-:Y:S02]  /*70e0*/  FADD.FTZ R5, R171, R164 ;  /* 0x000000a4ab057221 */ /* 0x000fe40000010000 */
[----:B------:R-:W1:Y:S01]  /*70f0*/  MUFU.EX2 R156, R156 ;  /* 0x0000009c009c7308 */ /* 0x000e620000000800 */
[----:B--2---:R-:W-:Y:S01]  /*7100*/  FADD.FTZ R16, R154, R3 ;  /* 0x000000039a107221 */ /* 0x004fe20000010000 */
[----:B------:R-:W-:Y:S01]  /*7110*/  FADD.FTZ R164, R188, R5 ;  /* 0x00000005bca47221 */ /* 0x000fe20000010000 */
[----:B------:R-:W-:-:S05]  /*7120*/  F2FP.BF16.F32.PACK_AB R199, R154, R199 ;  /* 0x000000c79ac7723e */ /* 0x000fca00000010ff */
[----:B------:R-:W2:Y:S01]  /*7130*/  MUFU.EX2 R195, R195 ;  /* 0x000000c300c37308 */ /* 0x000ea20000000800 */
[----:B---3--:R-:W-:-:S07]  /*7140*/  FADD.FTZ R3, R193, R16 ;  /* 0x00000010c1037221 */ /* 0x008fce0000010000 */
[----:B------:R-:W3:Y:S01]  /*7150*/  MUFU.EX2 R173, R173 ;  /* 0x000000ad00ad7308 */ /* 0x000ee20000000800 */
[C---:B-1----:R-:W-:Y:S01]  /*7160*/  FADD.FTZ R16, R156.reuse, R3 ;  /* 0x000000039c107221 */ /* 0x042fe20000010000 */
[----:B------:R-:W-:-:S06]  /*7170*/  F2FP.BF16.F32.PACK_AB R193, R156, R193 ;  /* 0x000000c19cc1723e */ /* 0x000fcc00000010ff */
[----:B------:R-:W1:Y:S01]  /*7180*/  MUFU.EX2 R158, R158 ;  /* 0x0000009e009e7308 */ /* 0x000e620000000800 */
[----:B--2---:R-:W-:-:S07]  /*7190*/  FADD.FTZ R3, R195, R16 ;  /* 0x00000010c3037221 */ /* 0x004fce0000010000 */
[----:B------:R-:W2:Y:S01]  /*71a0*/  MUFU.EX2 R190, R190 ;  /* 0x000000be00be7308 */ /* 0x000ea20000000800 */
[C---:B---3--:R-:W-:Y:S01]  /*71b0*/  FADD.FTZ R5, R173.reuse, R164 ;  /* 0x000000a4ad057221 */ /* 0x048fe20000010000 */
[----:B------:R-:W-:-:S06]  /*71c0*/  F2FP.BF16.F32.PACK_AB R188, R173, R188 ;  /* 0x000000bcadbc723e */ /* 0x000fcc00000010ff */
[----:B------:R-:W3:Y:S01]  /*71d0*/  MUFU.EX2 R189, R189 ;  /* 0x000000bd00bd7308 */ /* 0x000ee20000000800 */
[C---:B-1----:R-:W-:Y:S01]  /*71e0*/  FADD.FTZ R16, R158.reuse, R3 ;  /* 0x000000039e107221 */ /* 0x042fe20000010000 */
[----:B------:R-:W-:-:S06]  /*71f0*/  F2FP.BF16.F32.PACK_AB R195, R158, R195 ;  /* 0x000000c39ec3723e */ /* 0x000fcc00000010ff */
[----:B------:R-:W1:Y:S01]  /*7200*/  MUFU.EX2 R175, R175 ;  /* 0x000000af00af7308 */ /* 0x000e620000000800 */
[----:B--2---:R-:W-:-:S07]  /*7210*/  FADD.FTZ R164, R190, R5 ;  /* 0x00000005bea47221 */ /* 0x004fce0000010000 */
[----:B------:R-:W2:Y:S01]  /*7220*/  MUFU.EX2 R160, R160 ;  /* 0x000000a000a07308 */ /* 0x000ea20000000800 */
[----:B---3--:R-:W-:-:S07]  /*7230*/  FADD.FTZ R3, R189, R16 ;  /* 0x00000010bd037221 */ /* 0x008fce0000010000 */
[----:B------:R-:W3:Y:S01]  /*7240*/  MUFU.EX2 R172, R172 ;  /* 0x000000ac00ac7308 */ /* 0x000ee20000000800 */
[C---:B-1----:R-:W-:Y:S01]  /*7250*/  FADD.FTZ R5, R175.reuse, R164 ;  /* 0x000000a4af057221 */ /* 0x042fe20000010000 */
[----:B------:R-:W-:-:S06]  /*7260*/  F2FP.BF16.F32.PACK_AB R190, R175, R190 ;  /* 0x000000beafbe723e */ /* 0x000fcc00000010ff */
[----:B------:R-:W1:Y:S01]  /*7270*/  MUFU.EX2 R191, R191 ;  /* 0x000000bf00bf7308 */ /* 0x000e620000000800 */
[C---:B--2---:R-:W-:Y:S01]  /*7280*/  FADD.FTZ R16, R160.reuse, R3 ;  /* 0x00000003a0107221 */ /* 0x044fe20000010000 */
[----:B------:R-:W-:-:S06]  /*7290*/  F2FP.BF16.F32.PACK_AB R189, R160, R189 ;  /* 0x000000bda0bd723e */ /* 0x000fcc00000010ff */
[----:B------:R-:W2:Y:S01]  /*72a0*/  MUFU.EX2 R177, R177 ;  /* 0x000000b100b17308 */ /* 0x000ea20000000800 */
[----:B---3--:R-:W-:-:S07]  /*72b0*/  FADD.FTZ R164, R172, R5 ;  /* 0x00000005aca47221 */ /* 0x008fce0000010000 */
[----:B------:R-:W3:Y:S01]  /*72c0*/  MUFU.EX2 R162, R162 ;  /* 0x000000a200a27308 */ /* 0x000ee20000000800 */
[----:B-1----:R-:W-:-:S07]  /*72d0*/  FADD.FTZ R3, R191, R16 ;  /* 0x00000010bf037221 */ /* 0x002fce0000010000 */
[----:B------:R-:W1:Y:S01]  /*72e0*/  MUFU.EX2 R185, R185 ;  /* 0x000000b900b97308 */ /* 0x000e620000000800 */
[C---:B--2---:R-:W-:Y:S01]  /*72f0*/  FADD.FTZ R5, R177.reuse, R164 ;  /* 0x000000a4b1057221 */ /* 0x044fe20000010000 */
[----:B------:R-:W-:-:S06]  /*7300*/  F2FP.BF16.F32.PACK_AB R184, R177, R172 ;  /* 0x000000acb1b8723e */ /* 0x000fcc00000010ff */
[----:B------:R-:W2:Y:S01]  /*7310*/  MUFU.EX2 R166, R166 ;  /* 0x000000a600a67308 */ /* 0x000ea20000000800 */
[C---:B---3--:R-:W-:Y:S01]  /*7320*/  FADD.FTZ R164, R162.reuse, R3 ;  /* 0x00000003a2a47221 */ /* 0x048fe20000010000 */
[----:B------:R-:W-:Y:S01]  /*7330*/  F2FP.BF16.F32.PACK_AB R191, R162, R191 ;  /* 0x000000bfa2bf723e */ /* 0x000fe200000010ff */
[----:B------:R-:W-:-:S05]  /*7340*/  IMAD.MOV.U32 R3, RZ, RZ, R170 ;  /* 0x000000ffff037224 */ /* 0x000fca00078e00aa */
[----:B------:R-:W3:Y:S01]  /*7350*/  MUFU.EX2 R186, R186 ;  /* 0x000000ba00ba7308 */ /* 0x000ee20000000800 */
[----:B-1----:R-:W-:-:S07]  /*7360*/  FADD.FTZ R164, R185, R164 ;  /* 0x000000a4b9a47221 */ /* 0x002fce0000010000 */
[----:B------:R-:W1:Y:S01]  /*7370*/  MUFU.EX2 R167, R167 ;  /* 0x000000a700a77308 */ /* 0x000e620000000800 */
[C---:B--2---:R-:W-:Y:S01]  /*7380*/  FADD.FTZ R164, R166.reuse, R164 ;  /* 0x000000a4a6a47221 */ /* 0x044fe20000010000 */
[----:B------:R-:W-:-:S06]  /*7390*/  F2FP.BF16.F32.PACK_AB R185, R166, R185 ;  /* 0x000000b9a6b9723e */ /* 0x000fcc00000010ff */
[----:B------:R-:W2:Y:S01]  /*73a0*/  MUFU.EX2 R179, R180 ;  /* 0x000000b400b37308 */ /* 0x000ea20000000800 */
[----:B---3--:R-:W-:-:S07]  /*73b0*/  FADD.FTZ R16, R186, R5 ;  /* 0x00000005ba107221 */ /* 0x008fce0000010000 */
[----:B------:R-:W3:Y:S01]  /*73c0*/  MUFU.EX2 R168, R168 ;  /* 0x000000a800a87308 */ /* 0x000ee20000000800 */
[----:B-1----:R-:W-:Y:S01]  /*73d0*/  FADD.FTZ R164, R167, R164 ;  /* 0x000000a4a7a47221 */ /* 0x002fe20000010000 */
[C---:B--2---:R-:W-:Y:S01]  /*73e0*/  FADD.FTZ R16, R179.reuse, R16 ;  /* 0x00000010b3107221 */ /* 0x044fe20000010000 */
[----:B------:R-:W-:Y:S02]  /*73f0*/  F2FP.BF16.F32.PACK_AB R186, R179, R186 ;  /* 0x000000bab3ba723e */ /* 0x000fe400000010ff */
[C---:B---3--:R-:W-:Y:S01]  /*7400*/  FADD.FTZ R5, R168.reuse, R164 ;  /* 0x000000a4a8057221 */ /* 0x048fe20000010000 */
[----:B------:R-:W-:Y:S01]  /*7410*/  F2FP.BF16.F32.PACK_AB R187, R168, R167 ;  /* 0x000000a7a8bb723e */ /* 0x000fe200000010ff */
[----:B0-----:R-:W-:Y:S06]  /*7420*/  @P2 BRA `(.L_x_1195) ;  /* 0xffffffd4002c2947 */ /* 0x001fec000383ffff */
[----:B------:R-:W-:Y:S01]  /*7430*/  IMAD.MOV.U32 R3, RZ, RZ, R170 ;  /* 0x000000ffff037224 */ /* 0x000fe200078e00aa */
[----:B------:R-:W-:Y:S01]  /*7440*/  UMOV UR37, UR5 ;  /* 0x0000000500257c82 */ /* 0x000fe20008000000 */
[----:B------:R-:W-:Y:S01]  /*7450*/  IMAD.MOV.U32 R4, RZ, RZ, R152 ;  /* 0x000000ffff047224 */ /* 0x000fe200078e0098 */
[----:B------:R-:W-:-:S06]  /*7460*/  UMOV UR36, UR39 ;  /* 0x0000002700247c82 */ /* 0x000fcc0008000000 */
.L_x_1178:
[----:B------:R-:W0:Y:S01]  /*7470*/  LDC R152, c[0x0][0x448] ;  /* 0x00011200ff987b82 */ /* 0x000e220000000800 */
[----:B------:R-:W-:Y:S01]  /*7480*/  UIADD3 UR4, UR61, 0x7f, URZ ;  /* 0x0000007f3d047890 */ /* 0x000fe2000fffe03f */
[----:B------:R-:W-:-:S05]  /*7490*/  IADD3 R156, -R155, 0x1, RZ ;  /* 0x000000019b9c7810 */ /* 0x000fca0007ffe1ff */
[----:B------:R-:W-:Y:S01]  /*74a0*/  IMAD R21, R21, UR60, R156 ;  /* 0x0000003c15157c24 */ /* 0x000fe2000f8e029c */
[----:B------:R-:W1:Y:S01]  /*74b0*/  LDC R157, c[0x0][0x9e4] ;  /* 0x00027900ff9d7b82 */ /* 0x000e620000000800 */
[----:B0-----:R-:W-:Y:S02]  /*74c0*/  ISETP.NE.AND P5, PT, R152, 0x1, PT ;  /* 0x000000019800780c */ /* 0x001fe40003fa5270 */
[----:B-1----:R-:W-:-:S11]  /*74d0*/  ISETP.GE.AND P6, PT, R157, 0x1, PT ;  /* 0x000000019d00780c */ /* 0x002fd60003fc6270 */
[----:B------:R-:W0:Y:S08]  /*74e0*/  @P5 LDC R152, c[0x0][0x44c] ;  /* 0x00011300ff985b82 */ /* 0x000e300000000800 */
[----:B------:R-:W1:Y:S01]  /*74f0*/  @P5 LDC R154, c[0x0][0x450] ;  /* 0x00011400ff9a5b82 */ /* 0x000e620000000800 */
[----:B0-----:R-:W-:-:S04]  /*7500*/  @P5 IMAD.HI.U32 R153, R152, UR4, RZ ;  /* 0x0000000498995c27 */ /* 0x001fc8000f8e00ff */
[----:B------:R-:W-:Y:S01]  /*7510*/  IMAD.U32 R152, RZ, RZ, UR4 ;  /* 0x00000004ff987e24 */ /* 0x000fe2000f8e00ff */
[----:B------:R-:W-:Y:S01]  /*7520*/  ULDC UR4, c[0x0][0x9dc] ;  /* 0x0002770000047ab9 */ /* 0x000fe20000000800 */
[----:B-1----:R-:W-:-:S05]  /*7530*/  @P5 SHF.R.U32.HI R152, RZ, R154, R153 ;  /* 0x0000009aff985219 */ /* 0x002fca0000011699 */
[----:B------:R-:W-:-:S04]  /*7540*/  IMAD.IADD R152, R21, 0x1, R152 ;  /* 0x0000000115987824 */ /* 0x000fc800078e0298 */
[----:B------:R-:W-:Y:S01]  /*7550*/  VIADD R21, R152, -UR4 ;  /* 0x8000000498157c36 */ /* 0x000fe20008000000 */
[----:B------:R-:W-:Y:S06]  /*7560*/  @!P6 BRA `(.L_x_1196) ;  /* 0x00000000003ce947 */ /* 0x000fec0003800000 */
[----:B------:R-:W-:-:S13]  /*7570*/  ISETP.GT.AND P2, PT, R152, -0x1, PT ;  /* 0xffffffff9800780c */ /* 0x000fda0003f44270 */
[----:B------:R-:W-:Y:S05]  /*7580*/  @P2 BRA `(.L_x_1197) ;  /* 0x00000000001c2947 */ /* 0x000fea0003800000 */
[----:B------:R-:W-:Y:S02]  /*7590*/  ISETP.NE.AND P2, PT, R157, 0x1, PT ;  /* 0x000000019d00780c */ /* 0x000fe40003f45270 */
[----:B------:R-:W-:-:S11]  /*75a0*/  LOP3.LUT R153, RZ, R152, RZ, 0x33, !PT ;  /* 0x00000098ff997212 */ /* 0x000fd600078e33ff */
[----:B------:R-:W0:Y:S02]  /*75b0*/  @P2 LDC.64 R154, c[0x0][0x9e8] ;  /* 0x00027a00ff9a2b82 */ /* 0x000e240000000a00 */
[----:B0-----:R-:W-:-:S05]  /*75c0*/  @P2 IMAD.HI.U32 R152, R153, R154, RZ ;  /* 0x0000009a99982227 */ /* 0x001fca00078e00ff */
[----:B------:R-:W-:-:S04]  /*75d0*/  @P2 SHF.R.U32.HI R153, RZ, R155, R152 ;  /* 0x0000009bff992219 */ /* 0x000fc80000011698 */
[----:B------:R-:W-:Y:S01]  /*75e0*/  LOP3.LUT R152, RZ, R153, RZ, 0x33, !PT ;  /* 0x00000099ff987212 */ /* 0x000fe200078e33ff */
[----:B------:R-:W-:Y:S06]  /*75f0*/  BRA `(.L_x_1198) ;  /* 0x0000000000107947 */ /* 0x000fec0003800000 */
.L_x_1197:
[----:B------:R-:W-:-:S13]  /*7600*/  ISETP.NE.AND P2, PT, R157, 0x1, PT ;  /* 0x000000019d00780c */ /* 0x000fda0003f45270 */
[----:B------:R-:W0:Y:S02]  /*7610*/  @P2 LDC.64 R154, c[0x0][0x9e8] ;  /* 0x00027a00ff9a2b82 */ /* 0x000e240000000a00 */
[----:B0-----:R-:W-:-:S05]  /*7620*/  @P2 IMAD.HI.U32 R154, R152, R154, RZ ;  /* 0x0000009a989a2227 */ /* 0x001fca00078e00ff */
[----:B------:R-:W-:-:S07]  /*7630*/  @P2 SHF.R.U32.HI R152, RZ, R155, R154 ;  /* 0x0000009bff982219 */ /* 0x000fce000001169a */
.L_x_1198:
[----:B------:R-:W-:-:S05]  /*7640*/  IMAD R152, R152, R157, RZ ;  /* 0x0000009d98987224 */ /* 0x000fca00078e02ff */
[----:B------:R-:W-:-:S07]  /*7650*/  VIMNMX R21, R21, R152, !PT ;  /* 0x0000009815157248 */ /* 0x000fce0007fe0100 */
.L_x_1196:
[----:B------:R-:W-:Y:S01]  /*7660*/  VIADD R21, R21, 0x3f ;  /* 0x0000003f15157836 */ /* 0x000fe20000000000 */
[----:B------:R-:W-:-:S04]  /*7670*/  R2UR UR4, R23 ;  /* 0x00000000170472ca */ /* 0x000fc800000e0000 */
[----:B------:R-:W-:-:S04]  /*7680*/  SHF.R.S32.HI R152, RZ, 0x1f, R21 ;  /* 0x0000001fff987819 */ /* 0x000fc80000011415 */
[----:B------:R-:W-:-:S04]  /*7690*/  LEA.HI R152, R152, R21, RZ, 0x6 ;  /* 0x0000001598987211 */ /* 0x000fc800078f30ff */
[----:B------:R-:W-:-:S04]  /*76a0*/  SHF.R.S32.HI R21, RZ, 0x6, R152 ;  /* 0x00000006ff157819 */ /* 0x000fc80000011498 */
[----:B------:R-:W-:-:S04]  /*76b0*/  VIMNMX R21, R21, UR4, !PT ;  /* 0x0000000415157c48 */ /* 0x000fc8000ffe0100 */
[----:B------:R-:W-:-:S13]  /*76c0*/  ISETP.GE.AND P2, PT, R20, R21, PT ;  /* 0x000000151400720c */ /* 0x000fda0003f46270 */
[----:B------:R-:W-:Y:S05]  /*76d0*/  @!P2 BRA `(.L_x_1199) ;  /* 0x000000200038a947 */ /* 0x000fea0003800000 */
[----:B------:R-:W-:Y:S01]  /*76e0*/  IMAD.MOV.U32 R220, RZ, RZ, R3 ;  /* 0x000000ffffdc7224 */ /* 0x000fe200078e0003 */
[----:B------:R-:W-:Y:S01]  /*76f0*/  UMOV UR7, UR36 ;  /* 0x0000002400077c82 */ /* 0x000fe20008000000 */
[----:B------:R-:W-:Y:S01]  /*7700*/  IMAD.MOV.U32 R207, RZ, RZ, R4 ;  /* 0x000000ffffcf7224 */ /* 0x000fe200078e0004 */
[----:B------:R-:W-:Y:S01]  /*7710*/  UMOV UR4, UR37 ;  /* 0x0000002500047c82 */ /* 0x000fe20008000000 */
[----:B------:R-:W-:Y:S01]  /*7720*/  ULDC UR5, c[0x0][0x9d8] ;  /* 0x0002760000057ab9 */ /* 0x000fe20000000800 */
[----:B------:R-:W-:-:S05]  /*7730*/  ULDC UR39, c[0x0][0x988] ;  /* 0x0002620000277ab9 */ /* 0x000fca0000000800 */
.L_x_1208:
[----:B------:R-:W-:-:S04]  /*7740*/  UIADD3 UR37, UR4, 0x1, URZ ;  /* 0x0000000104257890 */ /* 0x000fc8000fffe03f */
[----:B------:R-:W-:-:S04]  /*7750*/  UISETP.NE.AND UP0, UPT, UR37, 0x2, UPT ;  /* 0x000000022500788c */ /* 0x000fc8000bf05270 */
[----:B------:R-:W-:Y:S02]  /*7760*/  USEL UR36, URZ, 0x1, UP0 ;  /* 0x000000013f247887 */ /* 0x000fe40008000000 */
[----:B------:R-:W-:Y:S02]  /*7770*/  USEL UR37, UR37, URZ, UP0 ;  /* 0x0000003f25257287 */ /* 0x000fe40008000000 */
[----:B------:R-:W-:Y:S01]  /*7780*/  ULOP3.LUT UR36, UR7, UR36, URZ, 0x3c, !UPT ;  /* 0x0000002407247292 */ /* 0x000fe2000f8e3c3f */
[----:B------:R-:W-:Y:S11]  /*7790*/  @!P0 BRA `(.L_x_1200) ;  /* 0x0000000000048947 */ /* 0x000ff60003800000 */
[----:B------:R-:W-:Y:S01]  /*77a0*/  BPT.TRAP 0x1 ;  /* 0x000000040000795c */ /* 0x000fe20000300000 */
.L_x_1200:
[----:B------:R-:W-:Y:S01]  /*77b0*/  ULEA UR6, UR37, UR38, 0x3 ;  /* 0x0000002625067291 */ /* 0x000fe2000f8e183f */
[----:B------:R-:W-:-:S05]  /*77c0*/  IMAD.U32 R3, RZ, RZ, UR36 ;  /* 0x00000024ff037e24 */ /* 0x000fca000f8e00ff */
[----:B------:R-:W-:-:S04]  /*77d0*/  SHF.L.U32 R3, R3, 0x1f, RZ ;  /* 0x0000001f03037819 */ /* 0x000fc800000006ff */
[----:B------:R0:W1:Y:S01]  /*77e0*/  SYNCS.PHASECHK.TRANS64.TRYWAIT P2, [UR6+0x30830], R3 ;  /* 0x03083003ff0075a7 */ /* 0x0000620008040146 */
[----:B------:R-:W-:Y:S05]  /*77f0*/  @!P0 BRA `(.L_x_1201) ;  /* 0x0000000000048947 */ /* 0x000fea0003800000 */
[----:B------:R-:W-:Y:S01]  /*7800*/  BPT.TRAP 0x1 ;  /* 0x000000040000795c */ /* 0x000fe20000300000 */
.L_x_1201:
[----:B-1----:R-:W-:Y:S05]  /*7810*/  @P2 BRA `(.L_x_1202) ;  /* 0x0000000000082947 */ /* 0x002fea0003800000 */
[----:B------:R-:W1:Y:S02]  /*7820*/  SYNCS.PHASECHK.TRANS64.TRYWAIT P2, [UR6+0x30830], R3 ;  /* 0x03083003ff0075a7 */ /* 0x000e640008040146 */
[----:B-1----:R-:W-:Y:S05]  /*7830*/  @!P2 BRA `(.L_x_1203) ;  /* 0x000000e400d0a947 */ /* 0x002fea0003800000 */
.L_x_1202:
[----:B------:R-:W-:Y:S01]  /*7840*/  R2UR UR6, R18 ;  /* 0x00000000120672ca */ /* 0x000fe200000e0000 */
[----:B------:R-:W-:Y:S01]  /*7850*/  WARPGROUP.ARRIVE ;  /* 0x00000000000079c5 */ /* 0x000fe20000000000 */
        /* <DEDUP_REMOVED lines=179> */
[----:B------:R-:W-:Y:S01]  /*8390*/  UMOV UR44, UR56 ;  /* 0x00000038002c7c82 */ /* 0x000fe20008000000 */
[----:B------:R-:W-:Y:S01]  /*83a0*/  UMOV UR45, UR57 ;  /* 0x00000039002d7c82 */ /* 0x000fe20008000000 */
[----:B------:R-:W-:Y:S01]  /*83b0*/  UMOV UR47, 0x40000040 ;  /* 0x40000040002f7882 */ /* 0x000fe20000000000 */
        /* <DEDUP_REMOVED lines=44> */
.L_x_1204:
[----:B------:R-:W-:Y:S01]  /*8680*/  ULEA UR14, UR4, UR38, 0x3 ;  /* 0x00000026040e7291 */ /* 0x000fe2000f8e183f */
[----:B------:R-:W-:-:S05]  /*8690*/  IMAD.U32 R0, RZ, RZ, UR7 ;  /* 0x00000007ff007e24 */ /* 0x000fca000f8e00ff */
[----:B------:R-:W-:-:S04]  /*86a0*/  SHF.L.U32 R0, R0, 0x1f, RZ ;  /* 0x0000001f00007819 */ /* 0x000fc800000006ff */
[----:B------:R2:W3:Y:S01]  /*86b0*/  SYNCS.PHASECHK.TRANS64.TRYWAIT P2, [UR14+0x30850], R0 ;  /* 0x03085000ff0075a7 */ /* 0x0004e2000804014e */
[----:B------:R-:W-:Y:S05]  /*86c0*/  @!P0 BRA `(.L_x_1205) ;  /* 0x0000000000048947 */ /* 0x000fea0003800000 */
[----:B------:R-:W-:Y:S01]  /*86d0*/  BPT.TRAP 0x1 ;  /* 0x000000040000795c */ /* 0x000fe20000300000 */
.L_x_1205:
[----:B---3--:R-:W-:Y:S05]  /*86e0*/  @P2 BRA `(.L_x_1206) ;  /* 0x0000000000082947 */ /* 0x008fea0003800000 */
[----:B------:R-:W3:Y:S02]  /*86f0*/  SYNCS.PHASECHK.TRANS64.TRYWAIT P2, [UR14+0x30850], R0 ;  /* 0x03085000ff0075a7 */ /* 0x000ee4000804014e */
[----:B---3--:R-:W-:Y:S05]  /*8700*/  @!P2 BRA `(.L_x_1207) ;  /* 0x000000d80034a947 */ /* 0x008fea0003800000 */
.L_x_1206:
[----:B------:R-:W-:Y:S01]  /*8710*/  UIADD3 UR6, UR38, 0x400, URZ ;  /* 0x0000040026067890 */ /* 0x000fe2000fffe03f */
[----:B------:R-:W-:Y:S01]  /*8720*/  WARPGROUP.ARRIVE ;  /* 0x00000000000079c5 */ /* 0x000fe20000000000 */
[----:B------:R-:W-:Y:S01]  /*8730*/  UMOV UR7, 0x40000040 ;  /* 0x4000004000077882 */ /* 0x000fe20000000000 */
[----:B------:R-:W-:Y:S01]  /*8740*/  FMUL.FTZ R2, R152, UR5 ;  /* 0x0000000598027c20 */ /* 0x000fe20008410000 */
[----:B------:R-:W-:Y:S01]  /*8750*/  USHF.R.U32.HI UR6, URZ, 0x4, UR6 ;  /* 0x000000043f067899 */ /* 0x000fe20008011606 */
[----:B01----:R-:W-:Y:S01]  /*8760*/  FMUL.FTZ R3, R153, UR5 ;  /* 0x0000000599037c20 */ /* 0x003fe20008410000 */
[----:B------:R-:W-:Y:S01]  /*8770*/  FMUL.FTZ R152, R155, UR5 ;  /* 0x000000059b987c20 */ /* 0x000fe20008410000 */
[----:B------:R-:W-:Y:S01]  /*8780*/  FMUL.FTZ R155, R156, UR5 ;  /* 0x000000059c9b7c20 */ /* 0x000fe20008410000 */
[----:B------:R-:W-:Y:S01]  /*8790*/  ULOP3.LUT UR6, UR6, 0x3fff, URZ, 0xc0, !UPT ;  /* 0x00003fff06067892 */ /* 0x000fe2000f8ec03f */
[----:B------:R-:W2:Y:S01]  /*87a0*/  MUFU.TANH R2, R2 ;  /* 0x0000000200027308 */ /* 0x000ea20000002400 */
[----:B------:R-:W-:Y:S01]  /*87b0*/  FMUL.FTZ R157, R157, UR5 ;  /* 0x000000059d9d7c20 */ /* 0x000fe20008410000 */
[----:B------:R-:W-:Y:S01]  /*87c0*/  FMUL.FTZ R161, R161, UR5 ;  /* 0x00000005a1a17c20 */ /* 0x000fe20008410000 */
[----:B------:R-:W-:Y:S01]  /*87d0*/  ULOP3.LUT UR6, UR6, 0x2000000, URZ, 0xfc, !UPT ;  /* 0x0200000006067892 */ /* 0x000fe2000f8efc3f */
[----:B------:R-:W-:Y:S01]  /*87e0*/  FMUL.FTZ R156, R159, UR5 ;  /* 0x000000059f9c7c20 */ /* 0x000fe20008410000 */
[----:B------:R-:W-:Y:S01]  /*87f0*/  FMUL.FTZ R159, R164, UR5 ;  /* 0x00000005a49f7c20 */ /* 0x000fe20008410000 */
[----:B------:R-:W-:Y:S01]  /*8800*/  FMUL.FTZ R164, R173, UR5 ;  /* 0x00000005ada47c20 */ /* 0x000fe20008410000 */
[----:B------:R-:W-:Y:S01]  /*8810*/  ULEA UR4, UR4, UR6, 0xb ;  /* 0x0000000604047291 */ /* 0x000fe2000f8e583f */
[----:B------:R-:W0:Y:S01]  /*8820*/  MUFU.TANH R3, R3 ;  /* 0x0000000300037308 */ /* 0x000e220000002400 */
[----:B------:R-:W-:Y:S01]  /*8830*/  FMUL.FTZ R153, R154, UR5 ;  /* 0x000000059a997c20 */ /* 0x000fe20008410000 */
[----:B------:R-:W-:Y:S01]  /*8840*/  FMUL.FTZ R154, R158, UR5 ;  /* 0x000000059e9a7c20 */ /* 0x000fe20008410000 */
[----:B------:R-:W-:Y:S01]  /*8850*/  FMUL.FTZ R158, R172, UR5 ;  /* 0x00000005ac9e7c20 */ /* 0x000fe20008410000 */
[----:B------:R-:W-:Y:S01]  /*8860*/  FMUL.FTZ R172, R181, UR5 ;  /* 0x00000005b5ac7c20 */ /* 0x000fe20008410000 */
[----:B------:R-:W-:Y:S01]  /*8870*/  UIADD3 UR10, UR4, 0x180, URZ ;  /* 0x00000180040a7890 */ /* 0x000fe2000fffe03f */
[----:B------:R-:W-:Y:S01]  /*8880*/  FMUL.FTZ R162, R162, UR5 ;  /* 0x00000005a2a27c20 */ /* 0x000fe20008410000 */
[----:B------:R-:W-:Y:S01]  /*8890*/  UMOV UR6, UR4 ;  /* 0x0000000400067c82 */ /* 0x000fe20008000000 */
[----:B------:R-:W1:Y:S01]  /*88a0*/  MUFU.TANH R155, R155 ;  /* 0x0000009b009b7308 */ /* 0x000e620000002400 */
[----:B------:R-:W-:Y:S01]  /*88b0*/  HGMMA.64x256x16.F32.BF16 R24, R196, gdesc[UR4].tnspB, R24, gsb0 ;  /* 0x43e00004c4187df0 */ /* 0x000fe20008001818 */
[----:B------:R-:W-:Y:S01]  /*88c0*/  UIADD3 UR6, UR4, 0x80, URZ ;  /* 0x0000008004067890 */ /* 0x000fe2000fffe03f */
[----:B--2---:R-:W-:Y:S01]  /*88d0*/  FMNMX.FTZ R0, R2, R207, !PT ;  /* 0x000000cf02007209 */ /* 0x004fe20007810000 */
[----:B------:R-:W-:Y:S01]  /*88e0*/  UMOV UR7, 0x40000040 ;  /* 0x4000004000077882 */ /* 0x000fe20000000000 */
[----:B------:R-:W-:Y:S01]  /*88f0*/  UMOV UR11, 0x40000040 ;  /* 0x40000040000b7882 */ /* 0x000fe20000000000 */
[----:B------:R-:W-:Y:S01]  /*8900*/  FMUL.FTZ R163, R163, UR5 ;  /* 0x00000005a3a37c20 */ /* 0x000fe20008410000 */
[----:B------:R-:W-:Y:S01]  /*8910*/  FMUL.FTZ R166, R166, UR5 ;  /* 0x00000005a6a67c20 */ /* 0x000fe20008410000 */
[----:B------:R-:W2:Y:S01]  /*8920*/  MUFU.TANH R157, R157 ;  /* 0x0000009d009d7308 */ /* 0x000ea20000002400 */
[----:B0-----:R-:W-:Y:S01]  /*8930*/  FMNMX.FTZ R0, R3, R0, !PT ;  /* 0x0000000003007209 */ /* 0x001fe20007810000 */
[----:B------:R-:W-:Y:S01]  /*8940*/  FMUL.FTZ R167, R167, UR5 ;  /* 0x00000005a7a77c20 */ /* 0x000fe20008410000 */
[----:B------:R-:W-:Y:S01]  /*8950*/  FMUL.FTZ R170, R170, UR5 ;  /* 0x00000005aaaa7c20 */ /* 0x000fe20008410000 */
[----:B------:R-:W-:Y:S01]  /*8960*/  FMUL.FTZ R171, R171, UR5 ;  /* 0x00000005abab7c20 */ /* 0x000fe20008410000 */
[----:B------:R-:W-:Y:S01]  /*8970*/  FMUL.FTZ R174, R174, UR5 ;  /* 0x00000005aeae7c20 */ /* 0x000fe20008410000 */
[----:B------:R-:W-:Y:S01]  /*8980*/  FMUL.FTZ R175, R175, UR5 ;  /* 0x00000005afaf7c20 */ /* 0x000fe20008410000 */
[C---:B------:R-:W-:Y:S01]  /*8990*/  ISETP.GT.AND P2, PT, R20.reuse, R21, PT ;  /* 0x000000151400720c */ /* 0x040fe20003f44270 */
[----:B------:R-:W-:Y:S01]  /*89a0*/  MUFU.TANH R161, R161 ;  /* 0x000000a100a17308 */ /* 0x000fe20000002400 */
[----:B-1----:R-:W-:Y:S01]  /*89b0*/  FMNMX.FTZ R0, R155, R0, !PT ;  /* 0x000000009b007209 */ /* 0x002fe20007810000 */
[----:B------:R-:W-:-:S06]  /*89c0*/  VIADD R20, R20, 0xffffffff ;  /* 0xffffffff14147836 */ /* 0x000fcc0000000000 */
[----:B------:R-:W-:Y:S01]  /*89d0*/  MUFU.TANH R159, R159 ;  /* 0x0000009f009f7308 */ /* 0x000fe20000002400 */
[----:B--2---:R-:W-:-:S07]  /*89e0*/  FMNMX.FTZ R173, R157, R0, !PT ;  /* 0x000000009dad7209 */ /* 0x004fce0007810000 */
        /* <DEDUP_REMOVED lines=18> */
[----:B------:R-:W-:Y:S01]  /*8b10*/  UIADD3 UR6, UR4, 0x100, URZ ;  /* 0x0000010004067890 */ /* 0x000fe2000fffe03f */
[----:B------:R-:W-:Y:S02]  /*8b20*/  UMOV UR7, 0x40000040 ;  /* 0x4000004000077882 */ /* 0x000fe40000000000 */
[----:B------:R-:W-:Y:S01]  /*8b30*/  UMOV UR4, UR37 ;  /* 0x0000002500047c82 */ /* 0x000fe20008000000 */
[----:B------:R-:W-:Y:S02]  /*8b40*/  WARPGROUP.DEPBAR.LE gsb0, 0x0 ;  /* 0x00008000000079c5 */ /* 0x000fe40000010000 */
[----:B------:R-:W-:Y:S01]  /*8b50*/  WARPGROUP.ARRIVE ;  /* 0x00000000000079c5 */ /* 0x000fe20000000000 */
[----:B------:R-:W-:Y:S01]  /*8b60*/  FMUL.FTZ R192, R160, UR5 ;  /* 0x00000005a0c07c20 */ /* 0x000fe20008410000 */
[----:B------:R-:W-:Y:S01]  /*8b70*/  FMUL.FTZ R193, R165, UR5 ;  /* 0x00000005a5c17c20 */ /* 0x000fe20008410000 */
[----:B------:R-:W-:Y:S01]  /*8b80*/  FMUL.FTZ R160, R168, UR5 ;  /* 0x00000005a8a07c20 */ /* 0x000fe20008410000 */
[----:B------:R-:W-:Y:S01]  /*8b90*/  FMUL.FTZ R165, R169, UR5 ;  /* 0x00000005a9a57c20 */ /* 0x000fe20008410000 */
[----:B------:R-:W-:-:S15]  /*8ba0*/  FMUL.FTZ R169, R176, UR5 ;  /* 0x00000005b0a97c20 */ /* 0x000fde0008410000 */
[----:B------:R-:W-:-:S01]  /*8bb0*/  NOP ;  /* 0x0000000000007918 */ /* 0x000fc20000000000 */
[----:B------:R-:W-:Y:S01]  /*8bc0*/  HGMMA.64x256x16.F32.BF16 R24, R188, gdesc[UR4].tnspB, R24, gsb0 ;  /* 0x43e00004bc187df0 */ /* 0x000fe20008001818 */
[----:B------:R-:W0:Y:S01]  /*8bd0*/  MUFU.TANH R192, R192 ;  /* 0x000000c000c07308 */ /* 0x000e220000002400 */
[----:B------:R-:W-:Y:S01]  /*8be0*/  FMUL.FTZ R168, R177, UR5 ;  /* 0x00000005b1a87c20 */ /* 0x000fe20008410000 */
[----:B------:R-:W-:Y:S01]  /*8bf0*/  FMUL.FTZ R176, R178, UR5 ;  /* 0x00000005b2b07c20 */ /* 0x000fe20008410000 */
[----:B------:R-:W-:Y:S01]  /*8c00*/  FMUL.FTZ R178, R182, UR5 ;  /* 0x00000005b6b27c20 */ /* 0x000fe20008410000 */
[----:B------:R-:W-:Y:S01]  /*8c10*/  UMOV UR6, UR39 ;  /* 0x0000002700067c82 */ /* 0x000fe20008000000 */
[----:B------:R-:W-:-:S03]  /*8c20*/  UMOV UR7, UR36 ;  /* 0x0000002400077c82 */ /* 0x000fc60008000000 */
[----:B------:R-:W1:Y:S08]  /*8c30*/  MUFU.TANH R193, R193 ;  /* 0x000000c100c17308 */ /* 0x000e700000002400 */
[----:B------:R-:W2:Y:S01]  /*8c40*/  MUFU.TANH R160, R160 ;  /* 0x000000a000a07308 */ /* 0x000ea20000002400 */
[----:B0-----:R-:W-:Y:S01]  /*8c50*/  FMNMX.FTZ R0, R192, R173, !PT ;  /* 0x000000adc0007209 */ /* 0x001fe20007810000 */
[----:B------:R-:W-:-:S03]  /*8c60*/  FMUL.FTZ R173, R180, UR5 ;  /* 0x00000005b4ad7c20 */ /* 0x000fc60008410000 */
[----:B------:R-:W-:-:S03]  /*8c70*/  FMNMX.FTZ R0, R161, R0, !PT ;  /* 0x00000000a1007209 */ /* 0x000fc60007810000 */
[----:B------:R-:W0:Y:S01]  /*8c80*/  MUFU.TANH R165, R165 ;  /* 0x000000a500a57308 */ /* 0x000e220000002400 */
[----:B------:R-:W-:-:S04]  /*8c90*/  FMNMX.FTZ R0, R159, R0, !PT ;  /* 0x000000009f007209 */ /* 0x000fc80007810000 */
[----:B-1----:R-:W-:-:S03]  /*8ca0*/  FMNMX.FTZ R177, R193, R0, !PT ;  /* 0x00000000c1b17209 */ /* 0x002fc60007810000 */
[----:B------:R-:W1:Y:S01]  /*8cb0*/  MUFU.TANH R169, R169 ;  /* 0x000000a900a97308 */ /* 0x000e620000002400 */
[----:B--2---:R-:W-:-:S07]  /*8cc0*/  FMNMX.FTZ R0, R160, R177, !PT ;  /* 0x000000b1a0007209 */ /* 0x004fce0007810000 */
[----:B------:R-:W2:Y:S01]  /*8cd0*/  MUFU.TANH R168, R168 ;  /* 0x000000a800a87308 */ /* 0x000ea20000002400 */
[----:B0-----:R-:W-:-:S04]  /*8ce0*/  FMNMX.FTZ R177, R165, R0, !PT ;  /* 0x00000000a5b17209 */ /* 0x001fc80007810000 */
[----:B------:R-:W-:-:S03]  /*8cf0*/  FMNMX.FTZ R177, R158, R177, !PT ;  /* 0x000000b19eb17209 */ /* 0x000fc60007810000 */
[----:B------:R-:W0:Y:S01]  /*8d00*/  MUFU.TANH R173, R173 ;  /* 0x000000ad00ad7308 */ /* 0x000e220000002400 */
[----:B------:R-:W-:-:S04]  /*8d10*/  FMNMX.FTZ R0, R164, R177, !PT ;  /* 0x000000b1a4007209 */ /* 0x000fc80007810000 */
[----:B-1----:R-:W-:-:S03]  /*8d20*/  FMNMX.FTZ R177, R169, R0, !PT ;  /* 0x00000000a9b17209 */ /* 0x002fc60007810000 */
[----:B------:R-:W1:Y:S01]  /*8d30*/  MUFU.TANH R176, R176 ;  /* 0x000000b000b07308 */ /* 0x000e620000002400 */
[----:B--2---:R-:W-:-:S07]  /*8d40*/  FMNMX.FTZ R0, R168, R177, !PT ;  /* 0x000000b1a8007209 */ /* 0x004fce0007810000 */
[----:B------:R-:W-:Y:S01]  /*8d50*/  MUFU.TANH R178, R178 ;  /* 0x000000b200b27308 */ /* 0x000fe20000002400 */
[----:B0-----:R-:W-:-:S04]  /*8d60*/  FMNMX.FTZ R177, R173, R0, !PT ;  /* 0x00000000adb17209 */ /* 0x001fc80007810000 */
[----:B------:R-:W-:-:S05]  /*8d70*/  FMNMX.FTZ R177, R172, R177, !PT ;  /* 0x000000b1acb17209 */ /* 0x000fca0007810000 */
[----:B------:R-:W0:Y:S02]  /*8d80*/  SHFL.BFLY PT, R0, R177, 0x2, 0x1f ;  /* 0x0c401f00b1007f89 */ /* 0x000e2400000e0000 */
[----:B0-----:R-:W-:Y:S01]  /*8d90*/  FMNMX.FTZ R0, R177, R0, !PT ;  /* 0x00000000b1007209 */ /* 0x001fe20007810000 */
[----:B------:R-:W-:Y:S01]  /*8da0*/  FMUL.FTZ R177, R179, UR5 ;  /* 0x00000005b3b17c20 */ /* 0x000fe20008410000 */
[----:B------:R-:W-:-:S04]  /*8db0*/  FMNMX.FTZ R179, R153, R220, !PT ;  /* 0x000000dc99b37209 */ /* 0x000fc80007810000 */
[----:B------:R-:W-:Y:S01]  /*8dc0*/  FMNMX.FTZ R179, R152, R179, !PT ;  /* 0x000000b398b37209 */ /* 0x000fe20007810000 */
[----:B------:R-:W0:Y:S03]  /*8dd0*/  MUFU.TANH R177, R177 ;  /* 0x000000b100b17308 */ /* 0x000e260000002400 */
[----:B------:R-:W-:-:S04]  /*8de0*/  FMNMX.FTZ R179, R154, R179, !PT ;  /* 0x000000b39ab37209 */ /* 0x000fc80007810000 */
[----:B------:R-:W-:Y:S01]  /*8df0*/  FMNMX.FTZ R181, R156, R179, !PT ;  /* 0x000000b39cb57209 */ /* 0x000fe20007810000 */
[----:B------:R-:W-:-:S06]  /*8e00*/  FMUL.FTZ R179, R183, UR5 ;  /* 0x00000005b7b37c20 */ /* 0x000fcc0008410000 */
[----:B------:R-:W2:Y:S01]  /*8e10*/  MUFU.TANH R179, R179 ;  /* 0x000000b300b37308 */ /* 0x000ea20000002400 */
[----:B------:R-:W-:Y:S02]  /*8e20*/  WARPGROUP.DEPBAR.LE gsb0, 0x0 ;  /* 0x00008000000079c5 */ /* 0x000fe40000010000 */
[----:B------:R-:W-:Y:S01]  /*8e30*/  WARPGROUP.ARRIVE ;  /* 0x00000000000079c5 */ /* 0x000fe20000000000 */
[----:B------:R-:W3:Y:S05]  /*8e40*/  SHFL.BFLY PT, R189, R0, 0x1, 0x1f ;  /* 0x0c201f0000bd7f89 */ /* 0x000eea00000e0000 */
[----:B------:R-:W-:Y:S01]  /*8e50*/  HGMMA.64x256x16.F32.BF16 R24, R184, gdesc[UR8].tnspB, R24, gsb0 ;  /* 0x43e00008b8187df0 */ /* 0x000fe20008001818 */
[----:B---3--:R-:W-:-:S02]  /*8e60*/  FMNMX.FTZ R4, R0, R189, !PT ;  /* 0x000000bd00047209 */ /* 0x008fc40007810000 */
[----:B------:R-:W-:-:S03]  /*8e70*/  FMNMX.FTZ R0, R162, R181, !PT ;  /* 0x000000b5a2007209 */ /* 0x000fc60007810000 */
[----:B------:R-:W-:Y:S01]  /*8e80*/  FADD.FTZ R180, -R4, R207 ;  /* 0x000000cf04b47221 */ /* 0x000fe20000010100 */
[----:B------:R-:W-:Y:S01]  /*8e90*/  FMNMX.FTZ R181, R163, R0, !PT ;  /* 0x00000000a3b57209 */ /* 0x000fe20007810000 */
[----:B------:R-:W-:Y:S02]  /*8ea0*/  IMAD.MOV.U32 R207, RZ, RZ, R4 ;  /* 0x000000ffffcf7224 */ /* 0x000fe400078e0004 */
[----:B------:R-:W-:Y:S01]  /*8eb0*/  FMUL.FTZ R0, R180, UR6 ;  /* 0x00000006b4007c20 */ /* 0x000fe20008410000 */
[----:B------:R-:W-:Y:S01]  /*8ec0*/  FMNMX.FTZ R182, R166, R181, !PT ;  /* 0x000000b5a6b67209 */ /* 0x000fe20007810000 */
[----:B------:R-:W-:-:S03]  /*8ed0*/  FMUL.FTZ R180, R4, UR6 ;  /* 0x0000000604b47c20 */ /* 0x000fc60008410000 */
[----:B------:R-:W-:Y:S01]  /*8ee0*/  FMNMX.FTZ R181, R167, R182, !PT ;  /* 0x000000b6a7b57209 */ /* 0x000fe20007810000 */
[--C-:B------:R-:W-:Y:S01]  /*8ef0*/  FFMA.FTZ R182, R2, UR6, -R180.reuse ;  /* 0x0000000602b67c23 */ /* 0x100fe200080108b4 */
[--C-:B------:R-:W-:Y:S01]  /*8f00*/  FFMA.FTZ R196, R3, UR6, -R180.reuse ;  /* 0x0000000603c47c23 */ /* 0x100fe200080108b4 */
[----:B------:R-:W-:Y:S01]  /*8f10*/  MUFU.EX2 R0, R0 ;  /* 0x0000000000007308 */ /* 0x000fe20000000800 */
[----:B------:R-:W-:Y:S01]  /*8f20*/  FMNMX.FTZ R2, R170, R181, !PT ;  /* 0x000000b5aa027209 */ /* 0x000fe20007810000 */
[--C-:B------:R-:W-:Y:S01]  /*8f30*/  FFMA.FTZ R198, R155, UR6, -R180.reuse ;  /* 0x000000069bc67c23 */ /* 0x100fe200080108b4 */
[--C-:B------:R-:W-:Y:S01]  /*8f40*/  FFMA.FTZ R192, R192, UR6, -R180.reuse ;  /* 0x00000006c0c07c23 */ /* 0x100fe200080108b4 */
[--C-:B------:R-:W-:Y:S01]  /*8f50*/  FFMA.FTZ R155, R161, UR6, -R180.reuse ;  /* 0x00000006a19b7c23 */ /* 0x100fe200080108b4 */
        /* <DEDUP_REMOVED lines=12> */
[----:B-1----:R-:W-:Y:S01]  /*9020*/  FMNMX.FTZ R2, R176, R3, !PT ;  /* 0x00000003b0027209 */ /* 0x002fe20007810000 */
[----:B------:R-:W-:-:S03]  /*9030*/  FFMA.FTZ R165, R168, UR6, -R180 ;  /* 0x00000006a8a57c23 */ /* 0x000fc600080108b4 */
[----:B0-----:R-:W-:-:S03]  /*9040*/  FMNMX.FTZ R3, R177, R2, !PT ;  /* 0x00000002b1037209 */ /* 0x001fc60007810000 */
[----:B------:R-:W-:Y:S01]  /*9050*/  MUFU.EX2 R198, R198 ;  /* 0x000000c600c67308 */ /* 0x000fe20000000800 */
[----:B------:R-:W-:-:S04]  /*9060*/  FMNMX.FTZ R2, R178, R3, !PT ;  /* 0x00000003b2027209 */ /* 0x000fc80007810000 */
[----:B--2---:R-:W-:-:S03]  /*9070*/  FMNMX.FTZ R2, R179, R2, !PT ;  /* 0x00000002b3027209 */ /* 0x004fc60007810000 */
[----:B------:R-:W-:Y:S02]  /*9080*/  MUFU.EX2 R183, R183 ;  /* 0x000000b700b77308 */ /* 0x000fe40000000800 */
[----:B------:R-:W0:Y:S06]  /*9090*/  SHFL.BFLY PT, R3, R2, 0x2, 0x1f ;  /* 0x0c401f0002037f89 */ /* 0x000e2c00000e0000 */
[----:B------:R-:W-:Y:S08]  /*90a0*/  MUFU.EX2 R192, R192 ;  /* 0x000000c000c07308 */ /* 0x000ff00000000800 */
[----:B------:R-:W-:Y:S08]  /*90b0*/  MUFU.EX2 R155, R155 ;  /* 0x0000009b009b7308 */ /* 0x000ff00000000800 */
[----:B------:R-:W-:Y:S01]  /*90c0*/  MUFU.EX2 R194, R194 ;  /* 0x000000c200c27308 */ /* 0x000fe20000000800 */
[----:B0-----:R-:W-:-:S05]  /*90d0*/  FMNMX.FTZ R3, R2, R3, !PT ;  /* 0x0000000302037209 */ /* 0x001fca0007810000 */
[----:B------:R-:W0:Y:S02]  /*90e0*/  SHFL.BFLY PT, R2, R3, 0x1, 0x1f ;  /* 0x0c201f0003027f89 */ /* 0x000e2400000e0000 */
[----:B------:R-:W-:Y:S08]  /*90f0*/  MUFU.EX2 R157, R157 ;  /* 0x0000009d009d7308 */ /* 0x000ff00000000800 */
[----:B------:R-:W-:Y:S08]  /*9100*/  MUFU.EX2 R188, R188 ;  /* 0x000000bc00bc7308 */ /* 0x000ff00000000800 */
[----:B------:R-:W-:Y:S01]  /*9110*/  MUFU.EX2 R159, R159 ;  /* 0x0000009f009f7308 */ /* 0x000fe20000000800 */
[----:B0-----:R-:W-:-:S07]  /*9120*/  FMNMX.FTZ R3, R3, R2, !PT ;  /* 0x0000000203037209 */ /* 0x001fce0007810000 */
[----:B------:R-:W-:Y:S01]  /*9130*/  MUFU.EX2 R190, R190 ;  /* 0x000000be00be7308 */ /* 0x000fe20000000800 */
[----:B------:R-:W-:Y:S01]  /*9140*/  FADD.FTZ R2, -R3, R220 ;  /* 0x000000dc03027221 */ /* 0x000fe20000010100 */
[----:B------:R-:W-:-:S03]  /*9150*/  IMAD.MOV.U32 R220, RZ, RZ, R3 ;  /* 0x000000ffffdc7224 */ /* 0x000fc600078e0003 */
[----:B------:R-:W-:-:S03]  /*9160*/  FMUL.FTZ R2, R2, UR6 ;  /* 0x0000000602027c20 */ /* 0x000fc60008410000 */
[----:B------:R-:W-:Y:S08]  /*9170*/  MUFU.EX2 R161, R161 ;  /* 0x000000a100a17308 */ /* 0x000ff00000000800 */
[----:B------:R-:W-:Y:S08]  /*9180*/  MUFU.EX2 R2, R2 ;  /* 0x0000000200027308 */ /* 0x000ff00000000800 */
[----:B------:R-:W-:Y:S01]  /*9190*/  MUFU.EX2 R165, R165 ;  /* 0x000000a500a57308 */ /* 0x000fe20000000800 */
[----:B------:R-:W-:-:S02]  /*91a0*/  WARPGROUP.DEPBAR.LE gsb0, 0x0 ;  /* 0x00008000000079c5 */ /* 0x000fc40000010000 */
[--C-:B------:R-:W-:Y:S01]  /*91b0*/  FFMA.FTZ R186, R173, UR6, -R180.reuse ;  /* 0x00000006adba7c23 */ /* 0x100fe200080108b4 */
[----:B------:R-:W-:Y:S01]  /*91c0*/  FMUL.FTZ R173, R3, UR6 ;  /* 0x0000000603ad7c20 */ /* 0x000fe20008410000 */
[--C-:B------:R-:W-:Y:S01]  /*91d0*/  FFMA.FTZ R184, R169, UR6, -R180.reuse ;  /* 0x00000006a9b87c23 */ /* 0x100fe200080108b4 */
[----:B------:R-:W-:Y:S02]  /*91e0*/  FFMA.FTZ R169, R172, UR6, -R180 ;  /* 0x00000006aca97c23 */ /* 0x000fe400080108b4 */
[--C-:B------:R-:W-:Y:S01]  /*91f0*/  FFMA.FTZ R197, R153, UR6, -R173.reuse ;  /* 0x0000000699c57c23 */ /* 0x100fe200080108ad */
[----:B------:R-:W-:Y:S02]  /*9200*/  IMAD.U32 R153, RZ, RZ, UR37 ;  /* 0x00000025ff997e24 */ /* 0x000fe4000f8e00ff */
[--C-:B------:R-:W-:Y:S01]  /*9210*/  FFMA.FTZ R152, R152, UR6, -R173.reuse ;  /* 0x0000000698987c23 */ /* 0x100fe200080108ad */
[--C-:B------:R-:W-:Y:S01]  /*9220*/  FFMA.FTZ R199, R154, UR6, -R173.reuse ;  /* 0x000000069ac77c23 */ /* 0x100fe200080108ad */
[--C-:B------:R-:W-:Y:S01]  /*9230*/  FFMA.FTZ R154, R156, UR6, -R173.reuse ;  /* 0x000000069c9a7c23 */ /* 0x100fe200080108ad */
[----:B------:R-:W-:Y:S01]  /*9240*/  FFMA.FTZ R193, R162, UR6, -R173 ;  /* 0x00000006a2c17c23 */ /* 0x000fe200080108ad */
[----:B------:R-:W0:Y:S01]  /*9250*/  MUFU.EX2 R197, R197 ;  /* 0x000000c500c57308 */ /* 0x000e220000000800 */
[----:B------:R-:W-:Y:S01]  /*9260*/  @!P1 LEA R153, R153, UR38, 0x3 ;  /* 0x0000002699999c11 */ /* 0x000fe2000f8e18ff */
[----:B------:R-:W-:-:S02]  /*9270*/  IMAD.U32 R162, RZ, RZ, UR14 ;  /* 0x0000000effa27e24 */ /* 0x000fc4000f8e00ff */
[--C-:B------:R-:W-:Y:S01]  /*9280*/  FFMA.FTZ R156, R163, UR6, -R173.reuse ;  /* 0x00000006a39c7c23 */ /* 0x100fe200080108ad */
[--C-:B------:R-:W-:Y:S01]  /*9290*/  FFMA.FTZ R195, R166, UR6, -R173.reuse ;  /* 0x00000006a6c37c23 */ /* 0x100fe200080108ad */
[--C-:B------:R-:W-:Y:S01]  /*92a0*/  FFMA.FTZ R158, R167, UR6, -R173.reuse ;  /* 0x00000006a79e7c23 */ /* 0x100fe200080108ad */
[----:B------:R-:W-:Y:S02]  /*92b0*/  @!P1 VIADD R153, R153, 0x30840 ;  /* 0x0003084099999836 */ /* 0x000fe40000000000 */
[--C-:B------:R-:W-:Y:S01]  /*92c0*/  FFMA.FTZ R189, R170, UR6, -R173.reuse ;  /* 0x00000006aabd7c23 */ /* 0x100fe200080108ad */
[----:B------:R-:W1:Y:S01]  /*92d0*/  MUFU.EX2 R152, R152 ;  /* 0x0000009800987308 */ /* 0x000e620000000800 */
[----:B------:R-:W-:Y:S02]  /*92e0*/  @!P1 VIADD R162, R162, 0x30860 ;  /* 0x00030860a2a29836 */ /* 0x000fe40000000000 */
[----:B------:R-:W-:Y:S01]  /*92f0*/  FFMA.FTZ R160, R171, UR6, -R173 ;  /* 0x00000006aba07c23 */ /* 0x000fe200080108ad */
[----:B------:R-:W-:Y:S01]  /*9300*/  @!P1 PRMT R153, RZ, 0x654, R153 ;  /* 0x00000654ff999816 */ /* 0x000fe20000000099 */
[--C-:B------:R-:W-:Y:S01]  /*9310*/  FFMA.FTZ R191, R174, UR6, -R173.reuse ;  /* 0x00000006aebf7c23 */ /* 0x100fe200080108ad */
[--C-:B------:R-:W-:Y:S01]  /*9320*/  FFMA.FTZ R176, R176, UR6, -R173.reuse ;  /* 0x00000006b0b07c23 */ /* 0x100fe200080108ad */
[----:B------:R-:W-:Y:S01]  /*9330*/  FFMA.FTZ R177, R177, UR6, -R173 ;  /* 0x00000006b1b17c23 */ /* 0x000fe200080108ad */
[----:B------:R2:W-:Y:S01]  /*9340*/  @!P1 SYNCS.ARRIVE.TRANS64.RED.A1T0 RZ, [R153+URZ], RZ ;  /* 0x000000ff99ff99a7 */ /* 0x0005e2000810043f */
[----:B------:R-:W3:Y:S01]  /*9350*/  MUFU.EX2 R199, R199 ;  /* 0x000000c700c77308 */ /* 0x000ee20000000800 */
[----:B0-----:R-:W-:Y:S01]  /*9360*/  FFMA.FTZ R5, R2, R5, R197 ;  /* 0x0000000502057223 */ /* 0x001fe200000100c5 */
[----:B------:R-:W-:Y:S01]  /*9370*/  FFMA.FTZ R178, R178, UR6, -R173 ;  /* 0x00000006b2b27c23 */ /* 0x000fe200080108ad */
[----:B--2---:R-:W-:-:S05]  /*9380*/  FFMA.FTZ R153, R0, R16, R181 ;  /* 0x0000001000997223 */ /* 0x004fca00000100b5 */
[----:B------:R-:W0:Y:S01]  /*9390*/  MUFU.EX2 R154, R154 ;  /* 0x0000009a009a7308 */ /* 0x000e220000000800 */
[----:B------:R-:W-:Y:S01]  /*93a0*/  @!P1 PRMT R16, RZ, 0x654, R162 ;  /* 0x00000654ff109816 */ /* 0x000fe200000000a2 */
[----:B-1----:R-:W-:Y:S01]  /*93b0*/  FADD.FTZ R162, R152, R5 ;  /* 0x0000000598a27221 */ /* 0x002fe20000010000 */
[----:B------:R-:W-:Y:S01]  /*93c0*/  FADD.FTZ R153, R196, R153 ;  /* 0x00000099c4997221 */ /* 0x000fe20000010000 */
[----:B------:R-:W-:Y:S01]  /*93d0*/  F2FP.BF16.F32.PACK_AB R197, R152, R197 ;  /* 0x000000c598c5723e */ /* 0x000fe200000010ff */
[----:B------:R1:W-:Y:S01]  /*93e0*/  @!P1 SYNCS.ARRIVE.TRANS64.RED.A1T0 RZ, [R16+URZ], RZ ;  /* 0x000000ff10ff99a7 */ /* 0x0003e2000810043f */
[----:B------:R-:W-:Y:S01]  /*93f0*/  F2FP.BF16.F32.PACK_AB R196, R196, R181 ;  /* 0x000000b5c4c4723e */ /* 0x000fe200000010ff */
[----:B------:R-:W-:Y:S01]  /*9400*/  FADD.FTZ R164, R198, R153 ;  /* 0x00000099c6a47221 */ /* 0x000fe20000010000 */
[----:B------:R-:W2:Y:S01]  /*9410*/  MUFU.EX2 R193, R193 ;  /* 0x000000c100c17308 */ /* 0x000ea20000000800 */
[----:B---3--:R-:W-:Y:S01]  /*9420*/  FADD.FTZ R5, R199, R162 ;  /* 0x000000a2c7057221 */ /* 0x008fe20000010000 */
[C---:B------:R-:W-:Y:S01]  /*9430*/  F2FP.BF16.F32.PACK_AB R198, R183.reuse, R198 ;  /* 0x000000c6b7c6723e */ /* 0x040fe200000010ff */
[----:B------:R-:W-:Y:S01]  /*9440*/  FADD.FTZ R153, R183, R164 ;  /* 0x000000a4b7997221 */ /* 0x000fe20000010000 */
[--C-:B-1----:R-:W-:Y:S01]  /*9450*/  FFMA.FTZ R16, R175, UR6, -R173.reuse ;  /* 0x00000006af107c23 */ /* 0x102fe200080108ad */
[----:B------:R-:W-:-:S02]  /*9460*/  FFMA.FTZ R173, R179, UR6, -R173 ;  /* 0x00000006b3ad7c23 */ /* 0x000fc400080108ad */
[----:B------:R-:W-:Y:S01]  /*9470*/  FADD.FTZ R164, R192, R153 ;  /* 0x00000099c0a47221 */ /* 0x000fe20000010000 */
[----:B------:R-:W1:Y:S01]  /*9480*/  MUFU.EX2 R156, R156 ;  /* 0x0000009c009c7308 */ /* 0x000e620000000800 */
[C---:B0-----:R-:W-:Y:S01]  /*9490*/  FADD.FTZ R162, R154.reuse, R5 ;  /* 0x000000059aa27221 */ /* 0x041fe20000010000 */
[----:B------:R-:W-:Y:S01]  /*94a0*/  F2FP.BF16.F32.PACK_AB R199, R154, R199 ;  /* 0x000000c79ac7723e */ /* 0x000fe200000010ff */
[C---:B------:R-:W-:Y:S01]  /*94b0*/  FADD.FTZ R153, R155.reuse, R164 ;  /* 0x000000a49b997221 */ /* 0x040fe20000010000 */
[----:B------:R-:W-:-:S03]  /*94c0*/  F2FP.BF16.F32.PACK_AB R192, R155, R192 ;  /* 0x000000c09bc0723e */ /* 0x000fc600000010ff */
[----:B------:R-:W-:Y:S01]  /*94d0*/  FADD.FTZ R164, R194, R153 ;  /* 0x00000099c2a47221 */ /* 0x000fe20000010000 */
[----:B------:R-:W0:Y:S01]  /*94e0*/  MUFU.EX2 R195, R195 ;  /* 0x000000c300c37308 */ /* 0x000e220000000800 */
[----:B--2---:R-:W-:Y:S01]  /*94f0*/  FADD.FTZ R5, R193, R162 ;  /* 0x000000a2c1057221 */ /* 0x004fe20000010000 */
[C---:B------:R-:W-:Y:S01]  /*9500*/  F2FP.BF16.F32.PACK_AB R194, R157.reuse, R194 ;  /* 0x000000c29dc2723e */ /* 0x040fe200000010ff */
[----:B------:R-:W-:-:S04]  /*9510*/  FADD.FTZ R153, R157, R164 ;  /* 0x000000a49d997221 */ /* 0x000fc80000010000 */
[----:B------:R-:W-:Y:S01]  /*9520*/  FADD.FTZ R154, R188, R153 ;  /* 0x00000099bc9a7221 */ /* 0x000fe20000010000 */
[----:B------:R-:W2:Y:S01]  /*9530*/  MUFU.EX2 R158, R158 ;  /* 0x0000009e009e7308 */ /* 0x000ea20000000800 */
[C---:B-1----:R-:W-:Y:S01]  /*9540*/  FADD.FTZ R162, R156.reuse, R5 ;  /* 0x000000059ca27221 */ /* 0x042fe20000010000 */
[----:B------:R-:W-:Y:S01]  /*9550*/  F2FP.BF16.F32.PACK_AB R193, R156, R193 ;  /* 0x000000c19cc1723e */ /* 0x000fe200000010ff */
[C---:B------:R-:W-:Y:S01]  /*9560*/  FADD.FTZ R153, R159.reuse, R154 ;  /* 0x0000009a9f997221 */ /* 0x040fe20000010000 */
[----:B------:R-:W-:-:S03]  /*9570*/  F2FP.BF16.F32.PACK_AB R188, R159, R188 ;  /* 0x000000bc9fbc723e */ /* 0x000fc600000010ff */
[----:B------:R-:W-:Y:S01]  /*9580*/  FADD.FTZ R154, R190, R153 ;  /* 0x00000099be9a7221 */ /* 0x000fe20000010000 */
[----:B------:R-:W1:Y:S01]  /*9590*/  MUFU.EX2 R189, R189 ;  /* 0x000000bd00bd7308 */ /* 0x000e620000000800 */
[----:B0-----:R-:W-:Y:S01]  /*95a0*/  FADD.FTZ R5, R195, R162 ;  /* 0x000000a2c3057221 */ /* 0x001fe20000010000 */
[C---:B------:R-:W-:Y:S01]  /*95b0*/  F2FP.BF16.F32.PACK_AB R190, R161.reuse, R190 ;  /* 0x000000bea1be723e */ /* 0x040fe200000010ff */
[----:B------:R-:W-:-:S05]  /*95c0*/  FADD.FTZ R153, R161, R154 ;  /* 0x0000009aa1997221 */ /* 0x000fca0000010000 */
[----:B------:R-:W0:Y:S01]  /*95d0*/  MUFU.EX2 R160, R160 ;  /* 0x000000a000a07308 */ /* 0x000e220000000800 */
[C---:B--2---:R-:W-:Y:S01]  /*95e0*/  FADD.FTZ R152, R158.reuse, R5 ;  /* 0x000000059e987221 */ /* 0x044fe20000010000 */
[----:B------:R-:W-:-:S06]  /*95f0*/  F2FP.BF16.F32.PACK_AB R195, R158, R195 ;  /* 0x000000c39ec3723e */ /* 0x000fcc00000010ff */
[----:B------:R-:W2:Y:S01]  /*9600*/  MUFU.EX2 R191, R191 ;  /* 0x000000bf00bf7308 */ /* 0x000ea20000000800 */
[----:B-1----:R-:W-:-:S07]  /*9610*/  FADD.FTZ R5, R189, R152 ;  /* 0x00000098bd057221 */ /* 0x002fce0000010000 */
[----:B------:R-:W1:Y:S01]  /*9620*/  MUFU.EX2 R16, R16 ;  /* 0x0000001000107308 */ /* 0x000e620000000800 */
[C---:B0-----:R-:W-:Y:S01]  /*9630*/  FADD.FTZ R152, R160.reuse, R5 ;  /* 0x00000005a0987221 */ /* 0x041fe20000010000 */
[----:B------:R-:W-:-:S06]  /*9640*/  F2FP.BF16.F32.PACK_AB R189, R160, R189 ;  /* 0x000000bda0bd723e */ /* 0x000fcc00000010ff */
[----:B------:R-:W0:Y:S01]  /*9650*/  MUFU.EX2 R184, R184 ;  /* 0x000000b800b87308 */ /* 0x000e220000000800 */
[----:B--2---:R-:W-:-:S07]  /*9660*/  FADD.FTZ R5, R191, R152 ;  /* 0x00000098bf057221 */ /* 0x004fce0000010000 */
[----:B------:R-:W2:Y:S01]  /*9670*/  MUFU.EX2 R176, R176 ;  /* 0x000000b000b07308 */ /* 0x000ea20000000800 */
[C---:B-1----:R-:W-:Y:S01]  /*9680*/  FADD.FTZ R5, R16.reuse, R5 ;  /* 0x0000000510057221 */ /* 0x042fe20000010000 */
[----:B------:R-:W-:-:S06]  /*9690*/  F2FP.BF16.F32.PACK_AB R191, R16, R191 ;  /* 0x000000bf10bf723e */ /* 0x000fcc00000010ff */
[----:B------:R-:W1:Y:S01]  /*96a0*/  MUFU.EX2 R177, R177 ;  /* 0x000000b100b17308 */ /* 0x000e620000000800 */
[----:B0-----:R-:W-:Y:S01]  /*96b0*/  FADD.FTZ R152, R184, R153 ;  /* 0x00000099b8987221 */ /* 0x001fe20000010000 */
[----:B------:R-:W-:-:S03]  /*96c0*/  F2FP.BF16.F32.PACK_AB R184, R165, R184 ;  /* 0x000000b8a5b8723e */ /* 0x000fc600000010ff */
[----:B------:R-:W-:-:S03]  /*96d0*/  FADD.FTZ R153, R165, R152 ;  /* 0x00000098a5997221 */ /* 0x000fc60000010000 */
[----:B------:R-:W0:Y:S01]  /*96e0*/  MUFU.EX2 R186, R186 ;  /* 0x000000ba00ba7308 */ /* 0x000e220000000800 */
[----:B--2---:R-:W-:-:S07]  /*96f0*/  FADD.FTZ R5, R176, R5 ;  /* 0x00000005b0057221 */ /* 0x004fce0000010000 */
[----:B------:R-:W2:Y:S01]  /*9700*/  MUFU.EX2 R178, R178 ;  /* 0x000000b200b27308 */ /* 0x000ea20000000800 */
[C---:B-1----:R-:W-:Y:S01]  /*9710*/  FADD.FTZ R5, R177.reuse, R5 ;  /* 0x00000005b1057221 */ /* 0x042fe20000010000 */
[----:B------:R-:W-:-:S06]  /*9720*/  F2FP.BF16.F32.PACK_AB R185, R177, R176 ;  /* 0x000000b0b1b9723e */ /* 0x000fcc00000010ff */
[----:B------:R-:W1:Y:S01]  /*9730*/  MUFU.EX2 R169, R169 ;  /* 0x000000a900a97308 */ /* 0x000e620000000800 */
[----:B0-----:R-:W-:-:S07]  /*9740*/  FADD.FTZ R16, R186, R153 ;  /* 0x00000099ba107221 */ /* 0x001fce0000010000 */
[----:B------:R-:W0:Y:S01]  /*9750*/  MUFU.EX2 R173, R173 ;  /* 0x000000ad00ad7308 */ /* 0x000e220000000800 */
[----:B--2---:R-:W-:Y:S01]  /*9760*/  FADD.FTZ R5, R178, R5 ;  /* 0x00000005b2057221 */ /* 0x004fe20000010000 */
[C---:B-1----:R-:W-:Y:S01]  /*9770*/  FADD.FTZ R16, R169.reuse, R16 ;  /* 0x00000010a9107221 */ /* 0x042fe20000010000 */
[----:B------:R-:W-:Y:S02]  /*9780*/  F2FP.BF16.F32.PACK_AB R186, R169, R186 ;  /* 0x000000baa9ba723e */ /* 0x000fe400000010ff */
[C---:B0-----:R-:W-:Y:S01]  /*9790*/  FADD.FTZ R5, R173.reuse, R5 ;  /* 0x00000005ad057221 */ /* 0x041fe20000010000 */
[----:B------:R-:W-:Y:S01]  /*97a0*/  F2FP.BF16.F32.PACK_AB R187, R173, R178 ;  /* 0x000000b2adbb723e */ /* 0x000fe200000010ff */
[----:B------:R-:W-:Y:S06]  /*97b0*/  @P2 BRA `(.L_x_1208) ;  /* 0xffffffdc00e02947 */ /* 0x000fec000383ffff */
.L_x_1199:
[----:B------:R-:W-:-:S13]  /*97c0*/  R2UR UR4, R23 ;  /* 0x00000000170472ca */ /* 0x000fda00000e0000 */
[----:B------:R-:W-:-:S13]  /*97d0*/  ISETP.GE.AND P2, PT, R20, UR4, PT ;  /* 0x0000000414007c0c */ /* 0x000fda000bf46270 */
[----:B------:R-:W-:Y:S05]  /*97e0*/  @!P2 BRA `(.L_x_1209) ;  /* 0x0000002800f0a947 */ /* 0x000fea0003800000 */
[----:B------:R-:W-:Y:S01]  /*97f0*/  IMAD.MOV.U32 R207, RZ, RZ, R3 ;  /* 0x000000ffffcf7224 */ /* 0x000fe200078e0003 */
[----:B------:R-:W-:Y:S01]  /*9800*/  UMOV UR7, UR36 ;  /* 0x0000002400077c82 */ /* 0x000fe20008000000 */
[----:B------:R-:W-:Y:S01]  /*9810*/  IMAD.MOV.U32 R21, RZ, RZ, R4 ;  /* 0x000000ffff157224 */ /* 0x000fe200078e0004 */
[----:B------:R-:W-:Y:S01]  /*9820*/  UMOV UR4, UR37 ;  /* 0x0000002500047c82 */ /* 0x000fe20008000000 */
[----:B------:R-:W-:Y:S01]  /*9830*/  ULDC UR39, c[0x0][0x9e4] ;  /* 0x0002790000277ab9 */ /* 0x000fe20000000800 */
[----:B------:R-:W-:Y:S01]  /*9840*/  ULDC UR50, c[0x0][0x288] ;  /* 0x0000a20000327ab9 */ /* 0x000fe20000000800 */
[----:B------:R-:W-:Y:S01]  /*9850*/  ULDC UR5, c[0x0][0x9d8] ;  /* 0x0002760000057ab9 */ /* 0x000fe20000000800 */
[----:B------:R-:W-:Y:S01]  /*9860*/  ULDC UR51, c[0x0][0x988] ;  /* 0x0002620000337ab9 */ /* 0x000fe20000000800 */
[----:B------:R-:W-:-:S05]  /*9870*/  ULDC UR55, c[0x0][0x9e0] ;  /* 0x0002780000377ab9 */ /* 0x000fca0000000800 */
.L_x_1226:
[----:B------:R-:W-:-:S04]  /*9880*/  UIADD3 UR37, UR4, 0x1, URZ ;  /* 0x0000000104257890 */ /* 0x000fc8000fffe03f */
[----:B------:R-:W-:-:S04]  /*9890*/  UISETP.NE.AND UP0, UPT, UR37, 0x2, UPT ;  /* 0x000000022500788c */ /* 0x000fc8000bf05270 */
[----:B------:R-:W-:Y:S02]  /*98a0*/  USEL UR36, URZ, 0x1, UP0 ;  /* 0x000000013f247887 */ /* 0x000fe40008000000 */
[----:B------:R-:W-:Y:S02]  /*98b0*/  USEL UR37, UR37, URZ, UP0 ;  /* 0x0000003f25257287 */ /* 0x000fe40008000000 */
[----:B------:R-:W-:Y:S01]  /*98c0*/  ULOP3.LUT UR36, UR7, UR36, URZ, 0x3c, !UPT ;  /* 0x0000002407247292 */ /* 0x000fe2000f8e3c3f */
[----:B------:R-:W-:Y:S11]  /*98d0*/  @!P0 BRA `(.L_x_1210) ;  /* 0x0000000000048947 */ /* 0x000ff60003800000 */
[----:B------:R-:W-:Y:S01]  /*98e0*/  BPT.TRAP 0x1 ;  /* 0x000000040000795c */ /* 0x000fe20000300000 */
.L_x_1210:
[----:B------:R-:W-:Y:S01]  /*98f0*/  ULEA UR6, UR37, UR38, 0x3 ;  /* 0x0000002625067291 */ /* 0x000fe2000f8e183f */
[----:B------:R-:W-:-:S05]  /*9900*/  IMAD.U32 R3, RZ, RZ, UR36 ;  /* 0x00000024ff037e24 */ /* 0x000fca000f8e00ff */
[----:B------:R-:W-:-:S04]  /*9910*/  SHF.L.U32 R3, R3, 0x1f, RZ ;  /* 0x0000001f03037819 */ /* 0x000fc800000006ff */
[----:B------:R0:W1:Y:S01]  /*9920*/  SYNCS.PHASECHK.TRANS64.TRYWAIT P2, [UR6+0x30830], R3 ;  /* 0x03083003ff0075a7 */ /* 0x0000620008040146 */
[----:B------:R-:W-:Y:S05]  /*9930*/  @!P0 BRA `(.L_x_1211) ;  /* 0x0000000000048947 */ /* 0x000fea0003800000 */
[----:B------:R-:W-:Y:S01]  /*9940*/  BPT.TRAP 0x1 ;  /* 0x000000040000795c */ /* 0x000fe20000300000 */
.L_x_1211:
[----:B-1----:R-:W-:Y:S05]  /*9950*/  @P2 BRA `(.L_x_1212) ;  /* 0x0000000000082947 */ /* 0x002fea0003800000 */
[----:B------:R-:W1:Y:S02]  /*9960*/  SYNCS.PHASECHK.TRANS64.TRYWAIT P2, [UR6+0x30830], R3 ;  /* 0x03083003ff0075a7 */ /* 0x000e640008040146 */
[----:B-1----:R-:W-:Y:S05]  /*9970*/  @!P2 BRA `(.L_x_1213) ;  /* 0x000000c400b0a947 */ /* 0x002fea0003800000 */
.L_x_1212:
        /* <DEDUP_REMOVED lines=228> */
.L_x_1214:
[----:B------:R-:W-:Y:S01]  /*a7c0*/  ULEA UR10, UR4, UR38, 0x3 ;  /* 0x00000026040a7291 */ /* 0x000fe2000f8e183f */
[----:B------:R-:W-:-:S05]  /*a7d0*/  IMAD.U32 R0, RZ, RZ, UR7 ;  /* 0x00000007ff007e24 */ /* 0x000fca000f8e00ff */
[----:B------:R-:W-:-:S04]  /*a7e0*/  SHF.L.U32 R0, R0, 0x1f, RZ ;  /* 0x0000001f00007819 */ /* 0x000fc800000006ff */
[----:B------:R2:W3:Y:S01]  /*a7f0*/  SYNCS.PHASECHK.TRANS64.TRYWAIT P2, [UR10+0x30850], R0 ;  /* 0x03085000ff0075a7 */ /* 0x0004e2000804014a */
[----:B------:R-:W-:Y:S05]  /*a800*/  @!P0 BRA `(.L_x_1215) ;  /* 0x0000000000048947 */ /* 0x000fea0003800000 */
[----:B------:R-:W-:Y:S01]  /*a810*/  BPT.TRAP 0x1 ;  /* 0x000000040000795c */ /* 0x000fe20000300000 */
.L_x_1215:
[----:B---3--:R-:W-:Y:S05]  /*a820*/  @P2 BRA `(.L_x_1216) ;  /* 0x0000000000082947 */ /* 0x008fea0003800000 */
[----:B------:R-:W3:Y:S02]  /*a830*/  SYNCS.PHASECHK.TRANS64.TRYWAIT P2, [UR10+0x30850], R0 ;  /* 0x03085000ff0075a7 */ /* 0x000ee4000804014a */
[----:B---3--:R-:W-:Y:S05]  /*a840*/  @!P2 BRA `(.L_x_1217) ;  /* 0x000000b80014a947 */ /* 0x008fea0003800000 */
.L_x_1216:
[----:B------:R-:W-:Y:S01]  /*a850*/  UIADD3 UR6, UR38, 0x400, URZ ;  /* 0x0000040026067890 */ /* 0x000fe2000fffe03f */
[----:B------:R-:W-:Y:S01]  /*a860*/  WARPGROUP.ARRIVE ;  /* 0x00000000000079c5 */ /* 0x000fe20000000000 */
[----:B------:R-:W-:Y:S01]  /*a870*/  UMOV UR7, 0x40000040 ;  /* 0x4000004000077882 */ /* 0x000fe20000000000 */
[----:B01----:R-:W0:Y:S01]  /*a880*/  @P5 LDC R3, c[0x0][0x44c] ;  /* 0x00011300ff035b82 */ /* 0x003e220000000800 */
[----:B------:R-:W-:Y:S01]  /*a890*/  USHF.R.U32.HI UR6, URZ, 0x4, UR6 ;  /* 0x000000043f067899 */ /* 0x000fe20008011606 */
[----:B--2---:R-:W-:Y:S01]  /*a8a0*/  FMUL.FTZ R0, R154, UR5 ;  /* 0x000000059a007c20 */ /* 0x004fe20008410000 */
[----:B------:R-:W-:Y:S01]  /*a8b0*/  FMUL.FTZ R154, R162, UR5 ;  /* 0x00000005a29a7c20 */ /* 0x000fe20008410000 */
[----:B------:R-:W-:Y:S01]  /*a8c0*/  FMUL.FTZ R162, R179, UR5 ;  /* 0x00000005b3a27c20 */ /* 0x000fe20008410000 */
[----:B------:R-:W-:Y:S01]  /*a8d0*/  ULOP3.LUT UR6, UR6, 0x3fff, URZ, 0xc0, !UPT ;  /* 0x00003fff06067892 */ /* 0x000fe2000f8ec03f */
[----:B------:R-:W-:Y:S02]  /*a8e0*/  IMAD.SHL.U32 R179, R20, 0x40, RZ ;  /* 0x0000004014b37824 */ /* 0x000fe400078e00ff */
[----:B------:R-:W-:Y:S01]  /*a8f0*/  FMUL.FTZ R4, R155, UR5 ;  /* 0x000000059b047c20 */ /* 0x000fe20008410000 */
[----:B------:R-:W1:Y:S01]  /*a900*/  @P5 LDC R2, c[0x0][0x450] ;  /* 0x00011400ff025b82 */ /* 0x000e620000000800 */
[----:B------:R-:W-:Y:S01]  /*a910*/  ULOP3.LUT UR6, UR6, 0x2000000, URZ, 0xfc, !UPT ;  /* 0x0200000006067892 */ /* 0x000fe2000f8efc3f */
[----:B------:R-:W-:Y:S01]  /*a920*/  FMUL.FTZ R155, R163, UR5 ;  /* 0x00000005a39b7c20 */ /* 0x000fe20008410000 */
[----:B------:R-:W-:Y:S01]  /*a930*/  FMUL.FTZ R163, R178, UR5 ;  /* 0x00000005b2a37c20 */ /* 0x000fe20008410000 */
[----:B------:R-:W-:Y:S01]  /*a940*/  FMUL.FTZ R178, R181, UR5 ;  /* 0x00000005b5b27c20 */ /* 0x000fe20008410000 */
[----:B------:R-:W-:Y:S01]  /*a950*/  ULEA UR4, UR4, UR6, 0xb ;  /* 0x0000000604047291 */ /* 0x000fe2000f8e583f */
[----:B------:R-:W2:Y:S06]  /*a960*/  MUFU.TANH R0, R0 ;  /* 0x0000000000007308 */ /* 0x000eac0000002400 */
[----:B------:R-:W-:-:S02]  /*a970*/  UMOV UR6, UR4 ;  /* 0x0000000400067c82 */ /* 0x000fc40008000000 */
[----:B------:R-:W-:Y:S01]  /*a980*/  HGMMA.64x256x16.F32.BF16 R24, R196, gdesc[UR4].tnspB, R24, gsb0 ;  /* 0x43e00004c4187df0 */ /* 0x000fe20008001818 */
[----:B------:R-:W-:Y:S01]  /*a990*/  UIADD3 UR6, UR4, 0x80, URZ ;  /* 0x0000008004067890 */ /* 0x000fe2000fffe03f */
[----:B------:R-:W3:Y:S01]  /*a9a0*/  MUFU.TANH R4, R4 ;  /* 0x0000000400047308 */ /* 0x000ee20000002400 */
[----:B------:R-:W-:-:S07]  /*a9b0*/  UMOV UR7, 0x40000040 ;  /* 0x4000004000077882 */ /* 0x000fce0000000000 */
[----:B------:R-:W4:Y:S08]  /*a9c0*/  MUFU.TANH R154, R154 ;  /* 0x0000009a009a7308 */ /* 0x000f300000002400 */
[----:B------:R-:W0:Y:S08]  /*a9d0*/  MUFU.TANH R155, R155 ;  /* 0x0000009b009b7308 */ /* 0x000e300000002400 */
[----:B------:R-:W0:Y:S08]  /*a9e0*/  MUFU.TANH R163, R163 ;  /* 0x000000a300a37308 */ /* 0x000e300000002400 */
[----:B------:R-:W1:Y:S08]  /*a9f0*/  MUFU.TANH R162, R162 ;  /* 0x000000a200a27308 */ /* 0x000e700000002400 */
[----:B------:R-:W2:Y:S01]  /*aa00*/  MUFU.TANH R178, R178 ;  /* 0x000000b200b27308 */ /* 0x000ea20000002400 */
[----:B------:R-:W-:-:S02]  /*aa10*/  WARPGROUP.DEPBAR.LE gsb0, 0x0 ;  /* 0x00008000000079c5 */ /* 0x000fc40000010000 */
[----:B------:R-:W-:Y:S01]  /*aa20*/  WARPGROUP.ARRIVE ;  /* 0x00000000000079c5 */ /* 0x000fe20000000000 */
[----:B------:R-:W-:-:S04]  /*aa30*/  VIADD R196, R22, UR61 ;  /* 0x0000003d16c47c36 */ /* 0x000fc80008000000 */
[----:B0-----:R-:W-:Y:S01]  /*aa40*/  @P5 IMAD.HI.U32 R3, R196, R3, RZ ;  /* 0x00000003c4035227 */ /* 0x001fe200078e00ff */
[----:B------:R-:W-:Y:S01]  /*aa50*/  HGMMA.64x256x16.F32.BF16 R24, R192, gdesc[UR4].tnspB, R24, gsb0 ;  /* 0x43e00004c0187df0 */ /* 0x000fe20008001818 */
[----:B------:R-:W-:Y:S01]  /*aa60*/  UIADD3 UR6, UR4, 0x100, URZ ;  /* 0x0000010004067890 */ /* 0x000fe2000fffe03f */
[----:B------:R-:W-:Y:S02]  /*aa70*/  UMOV UR7, 0x40000040 ;  /* 0x4000004000077882 */ /* 0x000fe40000000000 */
[----:B-1----:R-:W-:Y:S01]  /*aa80*/  @P5 SHF.R.U32.HI R196, RZ, R2, R3 ;  /* 0x00000002ffc45219 */ /* 0x002fe20000011603 */
[----:B------:R-:W-:Y:S02]  /*aa90*/  WARPGROUP.DEPBAR.LE gsb0, 0x0 ;  /* 0x00008000000079c5 */ /* 0x000fe40000010000 */
[----:B------:R-:W-:Y:S01]  /*aaa0*/  WARPGROUP.ARRIVE ;  /* 0x00000000000079c5 */ /* 0x000fe20000000000 */
[----:B------:R-:W-:Y:S01]  /*aab0*/  FMUL.FTZ R192, R168, UR5 ;  /* 0x00000005a8c07c20 */ /* 0x000fe20008410000 */
[----:B------:R-:W-:Y:S01]  /*aac0*/  FMUL.FTZ R193, R169, UR5 ;  /* 0x00000005a9c17c20 */ /* 0x000fe20008410000 */
[----:B------:R-:W0:Y:S01]  /*aad0*/  SHFL.IDX PT, R168, R196, RZ, 0x1c1f ;  /* 0x001c1fffc4a87589 */ /* 0x000e2200000e0000 */
[----:B------:R-:W-:Y:S01]  /*aae0*/  FMUL.FTZ R194, R172, UR5 ;  /* 0x00000005acc27c20 */ /* 0x000fe20008410000 */
[----:B------:R-:W-:-:S15]  /*aaf0*/  FMUL.FTZ R195, R173, UR5 ;  /* 0x00000005adc37c20 */ /* 0x000fde0008410000 */
[----:B------:R-:W-:-:S01]  /*ab00*/  NOP ;  /* 0x0000000000007918 */ /* 0x000fc20000000000 */
[----:B------:R-:W-:Y:S01]  /*ab10*/  HGMMA.64x256x16.F32.BF16 R24, R188, gdesc[UR4].tnspB, R24, gsb0 ;  /* 0x43e00004bc187df0 */ /* 0x000fe20008001818 */
[----:B------:R-:W-:Y:S01]  /*ab20*/  UIADD3 UR6, UR4, 0x180, URZ ;  /* 0x0000018004067890 */ /* 0x000fe2000fffe03f */
[----:B------:R-:W1:Y:S01]  /*ab30*/  MUFU.TANH R192, R192 ;  /* 0x000000c000c07308 */ /* 0x000e620000002400 */
[----:B------:R-:W-:-:S07]  /*ab40*/  UMOV UR7, 0x40000040 ;  /* 0x4000004000077882 */ /* 0x000fce0000000000 */
[----:B------:R-:W0:Y:S08]  /*ab50*/  MUFU.TANH R193, R193 ;  /* 0x000000c100c17308 */ /* 0x000e300000002400 */
[----:B------:R-:W0:Y:S08]  /*ab60*/  MUFU.TANH R194, R194 ;  /* 0x000000c200c27308 */ /* 0x000e300000002400 */
[----:B------:R-:W0:Y:S01]  /*ab70*/  MUFU.TANH R195, R195 ;  /* 0x000000c300c37308 */ /* 0x000e220000002400 */
[----:B------:R-:W-:-:S02]  /*ab80*/  WARPGROUP.DEPBAR.LE gsb0, 0x0 ;  /* 0x00008000000079c5 */ /* 0x000fc40000010000 */
[----:B------:R-:W-:Y:S01]  /*ab90*/  WARPGROUP.ARRIVE ;  /* 0x00000000000079c5 */ /* 0x000fe20000000000 */
[----:B------:R-:W-:Y:S01]  /*aba0*/  FMUL.FTZ R191, R156, UR5 ;  /* 0x000000059cbf7c20 */ /* 0x000fe20008410000 */
[----:B------:R-:W-:Y:S01]  /*abb0*/  FMUL.FTZ R156, R166, UR5 ;  /* 0x00000005a69c7c20 */ /* 0x000fe20008410000 */
[----:B------:R-:W-:Y:S01]  /*abc0*/  IADD3 R166, -R179, 0x1, RZ ;  /* 0x00000001b3a67810 */ /* 0x000fe20007ffe1ff */
[----:B------:R-:W-:Y:S01]  /*abd0*/  FMUL.FTZ R189, R152, UR5 ;  /* 0x0000000598bd7c20 */ /* 0x000fe20008410000 */
[----:B------:R-:W-:Y:S01]  /*abe0*/  FMUL.FTZ R188, R153, UR5 ;  /* 0x0000000599bc7c20 */ /* 0x000fe20008410000 */
[----:B------:R-:W-:Y:S01]  /*abf0*/  HGMMA.64x256x16.F32.BF16 R24, R184, gdesc[UR4].tnspB, R24, gsb0 ;  /* 0x43e00004b8187df0 */ /* 0x000fe20008001818 */
[----:B------:R-:W-:Y:S01]  /*ac00*/  FMUL.FTZ R190, R157, UR5 ;  /* 0x000000059dbe7c20 */ /* 0x000fe20008410000 */
[----:B------:R-:W-:Y:S01]  /*ac10*/  FMUL.FTZ R152, R158, UR5 ;  /* 0x000000059e987c20 */ /* 0x000fe20008410000 */
[----:B------:R-:W-:Y:S01]  /*ac20*/  FMUL.FTZ R153, R159, UR5 ;  /* 0x000000059f997c20 */ /* 0x000fe20008410000 */
[----:B------:R-:W-:Y:S01]  /*ac30*/  FMUL.FTZ R157, R167, UR5 ;  /* 0x00000005a79d7c20 */ /* 0x000fe20008410000 */
[----:B------:R-:W-:Y:S01]  /*ac40*/  FMUL.FTZ R158, R170, UR5 ;  /* 0x00000005aa9e7c20 */ /* 0x000fe20008410000 */
[----:B------:R-:W-:Y:S01]  /*ac50*/  FMUL.FTZ R159, R171, UR5 ;  /* 0x00000005ab9f7c20 */ /* 0x000fe20008410000 */
[----:B------:R-:W-:Y:S01]  /*ac60*/  IMAD R3, R17, -0x2, R166 ;  /* 0xfffffffe11037824 */ /* 0x000fe200078e02a6 */
        /* <DEDUP_REMOVED lines=10> */
[----:B------:R-:W-:-:S02]  /*ad10*/  WARPGROUP.DEPBAR.LE gsb0, 0x0 ;  /* 0x00008000000079c5 */ /* 0x000fc40000010000 */
[----:B------:R-:W-:Y:S01]  /*ad20*/  FMUL.FTZ R185, R161, UR5 ;  /* 0x00000005a1b97c20 */ /* 0x000fe20008410000 */
[----:B------:R-:W-:Y:S01]  /*ad30*/  FMUL.FTZ R161, R175, UR5 ;  /* 0x00000005afa17c20 */ /* 0x000fe20008410000 */
[----:B------:R-:W-:Y:S01]  /*ad40*/  FMUL.FTZ R175, R176, UR5 ;  /* 0x00000005b0af7c20 */ /* 0x000fe20008410000 */
[----:B------:R-:W-:Y:S01]  /*ad50*/  FMUL.FTZ R176, R177, UR5 ;  /* 0x00000005b1b07c20 */ /* 0x000fe20008410000 */
[----:B------:R-:W-:Y:S01]  /*ad60*/  FMUL.FTZ R177, R180, UR5 ;  /* 0x00000005b4b17c20 */ /* 0x000fe20008410000 */
[----:B------:R-:W-:Y:S01]  /*ad70*/  FMUL.FTZ R186, R164, UR5 ;  /* 0x00000005a4ba7c20 */ /* 0x000fe20008410000 */
[----:B------:R-:W5:Y:S01]  /*ad80*/  LDC R180, c[0x0][0x2f0] ;  /* 0x0000bc00ffb47b82 */ /* 0x000f620000000800 */
[----:B------:R-:W-:Y:S02]  /*ad90*/  IMAD.U32 R164, RZ, RZ, UR37 ;  /* 0x00000025ffa47e24 */ /* 0x000fe4000f8e00ff */
[----:B------:R-:W-:Y:S01]  /*ada0*/  FMUL.FTZ R184, R160, UR5 ;  /* 0x00000005a0b87c20 */ /* 0x000fe20008410000 */
[----:B------:R-:W-:Y:S01]  /*adb0*/  FMUL.FTZ R187, R165, UR5 ;  /* 0x00000005a5bb7c20 */ /* 0x000fe20008410000 */
[----:B------:R-:W-:Y:S01]  /*adc0*/  FMUL.FTZ R160, R174, UR5 ;  /* 0x00000005aea07c20 */ /* 0x000fe20008410000 */
[----:B------:R-:W-:Y:S01]  /*add0*/  FMUL.FTZ R165, R183, UR5 ;  /* 0x00000005b7a57c20 */ /* 0x000fe20008410000 */
[----:B------:R-:W-:Y:S01]  /*ade0*/  @!P1 LEA R2, R164, UR38, 0x3 ;  /* 0x00000026a4029c11 */ /* 0x000fe2000f8e18ff */
[----:B------:R-:W-:Y:S01]  /*adf0*/  FMUL.FTZ R164, R182, UR5 ;  /* 0x00000005b6a47c20 */ /* 0x000fe20008410000 */
[----:B------:R-:W0:Y:S03]  /*ae00*/  MUFU.TANH R184, R184 ;  /* 0x000000b800b87308 */ /* 0x000e260000002400 */
[----:B------:R-:W-:-:S05]  /*ae10*/  @!P1 VIADD R2, R2, 0x30840 ;  /* 0x0003084002029836 */ /* 0x000fca0000000000 */
[----:B------:R-:W0:Y:S01]  /*ae20*/  MUFU.TANH R185, R185 ;  /* 0x000000b900b97308 */ /* 0x000e220000002400 */
[----:B------:R-:W-:-:S04]  /*ae30*/  @!P1 PRMT R2, RZ, 0x654, R2 ;  /* 0x00000654ff029816 */ /* 0x000fc80000000002 */
[----:B------:R0:W-:Y:S03]  /*ae40*/  @!P1 SYNCS.ARRIVE.TRANS64.RED.A1T0 RZ, [R2+URZ], RZ ;  /* 0x000000ff02ff99a7 */ /* 0x0001e6000810043f */
[----:B------:R-:W0:Y:S01]  /*ae50*/  MUFU.TANH R186, R186 ;  /* 0x000000ba00ba7308 */ /* 0x000e220000002400 */
[----:B-----5:R-:W-:-:S04]  /*ae60*/  IMAD R3, R180, UR60, R3 ;  /* 0x0000003cb4037c24 */ /* 0x020fc8000f8e0203 */
[----:B------:R-:W-:-:S03]  /*ae70*/  VIADD R3, R3, -UR50 ;  /* 0x8000003203037c36 */ /* 0x000fc60008000000 */
[----:B------:R-:W1:Y:S01]  /*ae80*/  MUFU.TANH R187, R187 ;  /* 0x000000bb00bb7308 */ /* 0x000e620000002400 */
[C---:B------:R-:W-:Y:S02]  /*ae90*/  VIADD R183, R3.reuse, UR55 ;  /* 0x0000003703b77c36 */ /* 0x040fe40008000000 */
[----:B------:R-:W-:Y:S02]  /*aea0*/  VIADD R197, R3, UR54 ;  /* 0x0000003603c57c36 */ /* 0x000fe40008000000 */
[--C-:B0-----:R-:W-:Y:S02]  /*aeb0*/  IMAD.IADD R181, R183, 0x1, R168.reuse ;  /* 0x00000001b7b57824 */ /* 0x101fe400078e02a8 */
[----:B------:R-:W-:Y:S01]  /*aec0*/  IMAD.IADD R182, R197, 0x1, R168 ;  /* 0x00000001c5b67824 */ /* 0x000fe200078e02a8 */
[----:B------:R-:W0:Y:S08]  /*aed0*/  MUFU.TANH R160, R160 ;  /* 0x000000a000a07308 */ /* 0x000e300000002400 */
[----:B------:R-:W0:Y:S08]  /*aee0*/  MUFU.TANH R161, R161 ;  /* 0x000000a100a17308 */ /* 0x000e300000002400 */
[----:B------:R-:W0:Y:S08]  /*aef0*/  MUFU.TANH R175, R175 ;  /* 0x000000af00af7308 */ /* 0x000e300000002400 */
[----:B------:R-:W0:Y:S08]  /*af00*/  MUFU.TANH R176, R176 ;  /* 0x000000b000b07308 */ /* 0x000e300000002400 */
[----:B------:R-:W0:Y:S08]  /*af10*/  MUFU.TANH R177, R177 ;  /* 0x000000b100b17308 */ /* 0x000e300000002400 */
[----:B------:R-:W0:Y:S08]  /*af20*/  MUFU.TANH R164, R164 ;  /* 0x000000a400a47308 */ /* 0x000e300000002400 */
[----:B------:R-:W0:Y:S01]  /*af30*/  MUFU.TANH R165, R165 ;  /* 0x000000a500a57308 */ /* 0x000e220000002400 */
[----:B-1234-:R-:W-:Y:S05]  /*af40*/  @!P6 BRA `(.L_x_1218) ;  /* 0x00000000005ce947 */ /* 0x01efea0003800000 */
[----:B------:R-:W-:Y:S01]  /*af50*/  IMAD R2, R180, UR60, R168 ;  /* 0x0000003cb4027c24 */ /* 0x000fe2000f8e02a8 */
[----:B------:R-:W-:Y:S03]  /*af60*/  BSSY B0, `(.L_x_1219) ;  /* 0x0000011000007945 */ /* 0x000fe60003800000 */
[----:B------:R-:W-:-:S05]  /*af70*/  VIADD R166, R2, -UR50 ;  /* 0x8000003202a67c36 */ /* 0x000fca0008000000 */
[----:B------:R-:W-:-:S13]  /*af80*/  ISETP.GT.AND P2, PT, R166, -0x1, PT ;  /* 0xffffffffa600780c */ /* 0x000fda0003f44270 */
[----:B------:R-:W-:Y:S05]  /*af90*/  @P2 BRA `(.L_x_1220) ;  /* 0x0000000000202947 */ /* 0x000fea0003800000 */
[----:B------:R-:W-:Y:S01]  /*afa0*/  IMAD.U32 R168, RZ, RZ, UR39 ;  /* 0x00000027ffa87e24 */ /* 0x000fe2000f8e00ff */
[----:B------:R-:W-:-:S04]  /*afb0*/  LOP3.LUT R167, RZ, R166, RZ, 0x33, !PT ;  /* 0x000000a6ffa77212 */ /* 0x000fc800078e33ff */
[----:B------:R-:W-:-:S13]  /*afc0*/  ISETP.NE.AND P2, PT, R168, 0x1, PT ;  /* 0x00000001a800780c */ /* 0x000fda0003f45270 */
[----:B------:R-:W1:Y:S02]  /*afd0*/  @P2 LDC.64 R2, c[0x0][0x9e8] ;  /* 0x00027a00ff022b82 */ /* 0x000e640000000a00 */
[----:B-1----:R-:W-:-:S05]  /*afe0*/  @P2 IMAD.HI.U32 R2, R167, R2, RZ ;  /* 0x00000002a7022227 */ /* 0x002fca00078e00ff */
[----:B------:R-:W-:-:S04]  /*aff0*/  @P2 SHF.R.U32.HI R167, RZ, R3, R2 ;  /* 0x00000003ffa72219 */ /* 0x000fc80000011602 */
[----:B------:R-:W-:Y:S01]  /*b000*/  LOP3.LUT R166, RZ, R167, RZ, 0x33, !PT ;  /* 0x000000a7ffa67212 */ /* 0x000fe200078e33ff */
[----:B------:R-:W-:Y:S06]  /*b010*/  BRA `(.L_x_1221) ;  /* 0x0000000000147947 */ /* 0x000fec0003800000 */
.L_x_1220:
[----:B------:R-:W-:-:S05]  /*b020*/  IMAD.U32 R168, RZ, RZ, UR39 ;  /* 0x00000027ffa87e24 */ /* 0x000fca000f8e00ff */
[----:B------:R-:W-:-:S13]  /*b030*/  ISETP.NE.AND P2, PT, R168, 0x1, PT ;  /* 0x00000001a800780c */ /* 0x000fda0003f45270 */
[----:B------:R-:W1:Y:S02]  /*b040*/  @P2 LDC.64 R2, c[0x0][0x9e8] ;  /* 0x00027a00ff022b82 */ /* 0x000e640000000a00 */
[----:B-1----:R-:W-:-:S05]  /*b050*/  @P2 IMAD.HI.U32 R2, R166, R2, RZ ;  /* 0x00000002a6022227 */ /* 0x002fca00078e00ff */
[----:B------:R-:W-:-:S07]  /*b060*/  @P2 SHF.R.U32.HI R166, RZ, R3, R2 ;  /* 0x00000003ffa62219 */ /* 0x000fce0000011602 */
.L_x_1221:
[----:B------:R-:W-:Y:S05]  /*b070*/  BSYNC B0 ;  /* 0x0000000000007941 */ /* 0x000fea0003800000 */
.L_x_1219:
[----:B------:R-:W-:-:S04]  /*b080*/  IMAD R166, R166, R168, -R179 ;  /* 0x000000a8a6a67224 */ /* 0x000fc800078e0ab3 */
[----:B------:R-:W-:-:S05]  /*b090*/  IMAD R166, R17, -0x2, R166 ;  /* 0xfffffffe11a67824 */ /* 0x000fca00078e02a6 */
[----:B------:R-:W-:Y:S02]  /*b0a0*/  VIADDMNMX R181, R166, R168, R181, PT ;  /* 0x000000a8a6b57246 */ /* 0x000fe400038001b5 */
[----:B------:R-:W-:-:S07]  /*b0b0*/  VIMNMX R182, R182, R166, !PT ;  /* 0x000000a6b6b67248 */ /* 0x000fce0007fe0100 */
.L_x_1218:
[----:B------:R-:W-:Y:S01]  /*b0c0*/  ISETP.GT.AND P2, PT, R20, -0x1, PT ;  /* 0xffffffff1400780c */ /* 0x000fe20003f44270 */
[----:B------:R-:W1:Y:S03]  /*b0d0*/  SHFL.IDX PT, R196, R196, 0x1, 0x1c1f ;  /* 0x003c1f00c4c47f89 */ /* 0x000e6600000e0000 */
[C---:B------:R-:W-:Y:S02]  /*b0e0*/  ISETP.GT.AND P4, PT, R182.reuse, RZ, P2 ;  /* 0x000000ffb600720c */ /* 0x040fe40001784270 */
[----:B------:R-:W-:Y:S02]  /*b0f0*/  ISETP.GT.AND P3, PT, R182, 0x1, P2 ;  /* 0x00000001b600780c */ /* 0x000fe40001764270 */
[C---:B------:R-:W-:Y:S02]  /*b100*/  ISETP.LT.OR P4, PT, R181.reuse, 0x1, P4 ;  /* 0x00000001b500780c */ /* 0x040fe40002781670 */
[----:B------:R-:W-:-:S02]  /*b110*/  ISETP.LT.OR P3, PT, R181, 0x2, P3 ;  /* 0x00000002b500780c */ /* 0x000fc40001f61670 */
[----:B------:R-:W-:Y:S02]  /*b120*/  FSEL R172, R189, -INF , !P4 ;  /* 0xff800000bdac7808 */ /* 0x000fe40006000000 */
[----:B------:R-:W-:Y:S02]  /*b130*/  FSEL R188, R188, -INF , !P3 ;  /* 0xff800000bcbc7808 */ /* 0x000fe40005800000 */
[C---:B------:R-:W-:Y:S02]  /*b140*/  ISETP.GT.AND P4, PT, R182.reuse, 0x8, P2 ;  /* 0x00000008b600780c */ /* 0x040fe40001784270 */
        /* <DEDUP_REMOVED lines=33> */
[----:B0-----:R-:W-:Y:S02]  /*b360*/  FSEL R175, R175, -INF , !P4 ;  /* 0xff800000afaf7808 */ /* 0x001fe40006000000 */
[----:B------:R-:W-:Y:S02]  /*b370*/  FSEL R176, R176, -INF , !P3 ;  /* 0xff800000b0b07808 */ /* 0x000fe40005800000 */
[C---:B------:R-:W-:Y:S02]  /*b380*/  ISETP.GT.AND P4, PT, R182.reuse, 0x38, P2 ;  /* 0x00000038b600780c */ /* 0x040fe40001784270 */
[----:B------:R-:W-:Y:S01]  /*b390*/  ISETP.GT.AND P3, PT, R182, 0x39, P2 ;  /* 0x00000039b600780c */ /* 0x000fe20001764270 */
[--C-:B-1----:R-:W-:Y:S01]  /*b3a0*/  IMAD.IADD R182, R197, 0x1, R196.reuse ;  /* 0x00000001c5b67824 */ /* 0x102fe200078e02c4 */
[C---:B------:R-:W-:Y:S02]  /*b3b0*/  ISETP.LT.OR P4, PT, R181.reuse, 0x39, P4 ;  /* 0x00000039b500780c */ /* 0x040fe40002781670 */
[----:B------:R-:W-:Y:S01]  /*b3c0*/  ISETP.LT.OR P3, PT, R181, 0x3a, P3 ;  /* 0x0000003ab500780c */ /* 0x000fe20001f61670 */
[----:B------:R-:W-:Y:S01]  /*b3d0*/  IMAD.IADD R181, R183, 0x1, R196 ;  /* 0x00000001b7b57824 */ /* 0x000fe200078e02c4 */
[----:B------:R-:W-:-:S02]  /*b3e0*/  FSEL R177, R177, -INF , !P4 ;  /* 0xff800000b1b17808 */ /* 0x000fc40006000000 */
[----:B------:R-:W-:Y:S01]  /*b3f0*/  FSEL R178, R178, -INF , !P3 ;  /* 0xff800000b2b27808 */ /* 0x000fe20005800000 */
[----:B------:R-:W-:Y:S08]  /*b400*/  @!P6 BRA `(.L_x_1222) ;  /* 0x00000000005ce947 */ /* 0x000ff00003800000 */
        /* <DEDUP_REMOVED lines=13> */
.L_x_1224:
[----:B------:R-:W-:-:S05]  /*b4e0*/  IMAD.U32 R184, RZ, RZ, UR39 ;  /* 0x00000027ffb87e24 */ /* 0x000fca000f8e00ff */
[----:B------:R-:W-:-:S13]  /*b4f0*/  ISETP.NE.AND P3, PT, R184, 0x1, PT ;  /* 0x00000001b800780c */ /* 0x000fda0003f65270 */
[----:B------:R-:W0:Y:S02]  /*b500*/  @P3 LDC.64 R2, c[0x0][0x9e8] ;  /* 0x00027a00ff023b82 */ /* 0x000e240000000a00 */
[----:B0-----:R-:W-:-:S05]  /*b510*/  @P3 IMAD.HI.U32 R2, R180, R2, RZ ;  /* 0x00000002b4023227 */ /* 0x001fca00078e00ff */
[----:B------:R-:W-:-:S07]  /*b520*/  @P3 SHF.R.U32.HI R180, RZ, R3, R2 ;  /* 0x00000003ffb43219 */ /* 0x000fce0000011602 */
.L_x_1225:
[----:B------:R-:W-:Y:S05]  /*b530*/  BSYNC B0 ;  /* 0x0000000000007941 */ /* 0x000fea0003800000 */
.L_x_1223:
[----:B------:R-:W-:-:S04]  /*b540*/  IMAD R180, R180, R184, -R179 ;  /* 0x000000b8b4b47224 */ /* 0x000fc800078e0ab3 */
[----:B------:R-:W-:-:S05]  /*b550*/  IMAD R180, R17, -0x2, R180 ;  /* 0xfffffffe11b47824 */ /* 0x000fca00078e02b4 */
[----:B------:R-:W-:Y:S02]  /*b560*/  VIADDMNMX R181, R180, R184, R181, PT ;  /* 0x000000b8b4b57246 */ /* 0x000fe400038001b5 */
[----:B------:R-:W-:-:S07]  /*b570*/  VIMNMX R182, R182, R180, !PT ;  /* 0x000000b4b6b67248 */ /* 0x000fce0007fe0100 */
.L_x_1222:
[----:B------:R-:W-:Y:S01]  /*b580*/  FMNMX.FTZ R3, R172, R21, !PT ;  /* 0x00000015ac037209 */ /* 0x000fe20007810000 */
[----:B------:R-:W-:Y:S01]  /*b590*/  UMOV UR6, UR51 ;  /* 0x0000003300067c82 */ /* 0x000fe20008000000 */
[----:B------:R-:W-:Y:S01]  /*b5a0*/  ISETP.GT.AND P4, PT, R182, 0x1, P2 ;  /* 0x00000001b600780c */ /* 0x000fe20001784270 */
[----:B------:R-:W-:Y:S01]  /*b5b0*/  UMOV UR7, UR36 ;  /* 0x0000002400077c82 */ /* 0x000fe20008000000 */
[----:B------:R-:W-:Y:S02]  /*b5c0*/  FMNMX.FTZ R2, R188, R3, !PT ;  /* 0x00000003bc027209 */ /* 0x000fe40007810000 */
[----:B------:R-:W-:Y:S02]  /*b5d0*/  ISETP.LT.OR P4, PT, R181, 0x2, P4 ;  /* 0x00000002b500780c */ /* 0x000fe40002781670 */
[----:B------:R-:W-:Y:S02]  /*b5e0*/  FMNMX.FTZ R3, R191, R2, !PT ;  /* 0x00000002bf037209 */ /* 0x000fe40007810000 */
[----:B------:R-:W-:-:S02]  /*b5f0*/  ISETP.GT.AND P3, PT, R182, 0x8, P2 ;  /* 0x00000008b600780c */ /* 0x000fc40001764270 */
[----:B------:R-:W-:Y:S02]  /*b600*/  FMNMX.FTZ R3, R190, R3, !PT ;  /* 0x00000003be037209 */ /* 0x000fe40007810000 */
[----:B------:R-:W-:Y:S02]  /*b610*/  ISETP.LT.OR P3, PT, R181, 0x9, P3 ;  /* 0x00000009b500780c */ /* 0x000fe40001f61670 */
[----:B------:R-:W-:Y:S02]  /*b620*/  FMNMX.FTZ R2, R166, R3, !PT ;  /* 0x00000003a6027209 */ /* 0x000fe40007810000 */
[----:B------:R-:W-:Y:S02]  /*b630*/  FSEL R152, R152, -INF , !P3 ;  /* 0xff80000098987808 */ /* 0x000fe40005800000 */
        /* <DEDUP_REMOVED lines=19> */
[----:B------:R-:W-:-:S02]  /*b770*/  FSEL R2, R4, -INF , !P4 ;  /* 0xff80000004027808 */ /* 0x000fc40006000000 */
[----:B------:R-:W-:Y:S02]  /*b780*/  FMNMX.FTZ R3, R178, R3, !PT ;  /* 0x00000003b2037209 */ /* 0x000fe40007810000 */
[C---:B------:R-:W-:Y:S02]  /*b790*/  ISETP.GT.AND P4, PT, R182.reuse, 0x9, P2 ;  /* 0x00000009b600780c */ /* 0x040fe40001784270 */
[----:B------:R-:W-:Y:S01]  /*b7a0*/  ISETP.GT.AND P3, PT, R182, 0x21, P2 ;  /* 0x00000021b600780c */ /* 0x000fe20001764270 */
[----:B------:R-:W0:Y:S01]  /*b7b0*/  SHFL.BFLY PT, R180, R3, 0x2, 0x1f ;  /* 0x0c401f0003b47f89 */ /* 0x000e2200000e0000 */
[C---:B------:R-:W-:Y:S02]  /*b7c0*/  ISETP.LT.OR P4, PT, R181.reuse, 0xa, P4 ;  /* 0x0000000ab500780c */ /* 0x040fe40002781670 */
[----:B------:R-:W-:Y:S02]  /*b7d0*/  ISETP.LT.OR P3, PT, R181, 0x22, P3 ;  /* 0x00000022b500780c */ /* 0x000fe40001f61670 */
[----:B------:R-:W-:-:S02]  /*b7e0*/  FSEL R153, R153, -INF , !P4 ;  /* 0xff80000099997808 */ /* 0x000fc40006000000 */
[C---:B------:R-:W-:Y:S02]  /*b7f0*/  ISETP.GT.AND P4, PT, R182.reuse, 0x11, P2 ;  /* 0x00000011b600780c */ /* 0x040fe40001784270 */
[----:B------:R-:W-:Y:S02]  /*b800*/  FSEL R159, R159, -INF , !P3 ;  /* 0xff8000009f9f7808 */ /* 0x000fe40005800000 */
[----:B------:R-:W-:Y:S02]  /*b810*/  ISETP.LT.OR P4, PT, R181, 0x12, P4 ;  /* 0x00000012b500780c */ /* 0x000fe40002781670 */
[C---:B------:R-:W-:Y:S02]  /*b820*/  ISETP.GT.AND P3, PT, R182.reuse, 0x29, P2 ;  /* 0x00000029b600780c */ /* 0x040fe40001764270 */
[----:B------:R-:W-:Y:S02]  /*b830*/  FSEL R155, R155, -INF , !P4 ;  /* 0xff8000009b9b7808 */ /* 0x000fe40006000000 */
[----:B------:R-:W-:-:S02]  /*b840*/  ISETP.GT.AND P4, PT, R182, RZ, P2 ;  /* 0x000000ffb600720c */ /* 0x000fc40001784270 */
[C---:B------:R-:W-:Y:S02]  /*b850*/  ISETP.LT.OR P3, PT, R181.reuse, 0x2a, P3 ;  /* 0x0000002ab500780c */ /* 0x040fe40001f61670 */
[----:B------:R-:W-:Y:S02]  /*b860*/  ISETP.LT.OR P4, PT, R181, 0x1, P4 ;  /* 0x00000001b500780c */ /* 0x000fe40002781670 */
[----:B------:R-:W-:Y:S02]  /*b870*/  FSEL R161, R161, -INF , !P3 ;  /* 0xff800000a1a17808 */ /* 0x000fe40005800000 */
[----:B0-----:R-:W-:Y:S02]  /*b880*/  FMNMX.FTZ R4, R3, R180, !PT ;  /* 0x000000b403047209 */ /* 0x001fe40007810000 */
[----:B------:R-:W-:Y:S02]  /*b890*/  FSEL R180, R0, -INF , !P4 ;  /* 0xff80000000b47808 */ /* 0x000fe40006000000 */
[----:B------:R-:W-:Y:S01]  /*b8a0*/  ISETP.GT.AND P4, PT, R182, 0x20, P2 ;  /* 0x00000020b600780c */ /* 0x000fe20001784270 */
[----:B------:R-:W0:Y:S01]  /*b8b0*/  SHFL.BFLY PT, R179, R4, 0x1, 0x1f ;  /* 0x0c201f0004b37f89 */ /* 0x000e2200000e0000 */
[----:B------:R-:W-:-:S02]  /*b8c0*/  FMNMX.FTZ R3, R180, R207, !PT ;  /* 0x000000cfb4037209 */ /* 0x000fc40007810000 */
[----:B------:R-:W-:Y:S02]  /*b8d0*/  ISETP.LT.OR P4, PT, R181, 0x21, P4 ;  /* 0x00000021b500780c */ /* 0x000fe40002781670 */
[----:B------:R-:W-:Y:S02]  /*b8e0*/  FMNMX.FTZ R3, R2, R3, !PT ;  /* 0x0000000302037209 */ /* 0x000fe40007810000 */
[----:B------:R-:W-:Y:S02]  /*b8f0*/  FSEL R158, R158, -INF , !P4 ;  /* 0xff8000009e9e7808 */ /* 0x000fe40006000000 */
[----:B------:R-:W-:Y:S02]  /*b900*/  FMNMX.FTZ R0, R152, R3, !PT ;  /* 0x0000000398007209 */ /* 0x000fe40007810000 */
[----:B------:R-:W-:Y:S02]  /*b910*/  ISETP.GT.AND P4, PT, R182, 0x28, P2 ;  /* 0x00000028b600780c */ /* 0x000fe40001784270 */
[----:B------:R-:W-:-:S02]  /*b920*/  FMNMX.FTZ R3, R153, R0, !PT ;  /* 0x0000000099037209 */ /* 0x000fc40007810000 */
[----:B------:R-:W-:Y:S02]  /*b930*/  ISETP.LT.OR P4, PT, R181, 0x29, P4 ;  /* 0x00000029b500780c */ /* 0x000fe40002781670 */
[----:B------:R-:W-:Y:S02]  /*b940*/  FMNMX.FTZ R0, R154, R3, !PT ;  /* 0x000000039a007209 */ /* 0x000fe40007810000 */
[----:B------:R-:W-:Y:S02]  /*b950*/  FSEL R160, R160, -INF , !P4 ;  /* 0xff800000a0a07808 */ /* 0x000fe40006000000 */
[----:B------:R-:W-:Y:S02]  /*b960*/  ISETP.GT.AND P3, PT, R182, 0x30, P2 ;  /* 0x00000030b600780c */ /* 0x000fe40001764270 */
[----:B------:R-:W-:Y:S02]  /*b970*/  R2UR UR4, R23 ;  /* 0x00000000170472ca */ /* 0x000fe400000e0000 */
[----:B0-----:R-:W-:-:S02]  /*b980*/  FMNMX.FTZ R4, R4, R179, !PT ;  /* 0x000000b304047209 */ /* 0x001fc40007810000 */
[----:B------:R-:W-:Y:S02]  /*b990*/  FMNMX.FTZ R179, R155, R0, !PT ;  /* 0x000000009bb37209 */ /* 0x000fe40007810000 */
[C---:B------:R-:W-:Y:S01]  /*b9a0*/  FSETP.NEU.FTZ.AND P4, PT, R4.reuse, -INF , PT ;  /* 0xff8000000400780b */ /* 0x040fe20003f9d000 */
[----:B------:R-:W-:Y:S01]  /*b9b0*/  FMUL.FTZ R3, R4, UR6 ;  /* 0x0000000604037c20 */ /* 0x000fe20008410000 */
[----:B------:R-:W-:Y:S02]  /*b9c0*/  FMNMX.FTZ R0, R156, R179, !PT ;  /* 0x000000b39c007209 */ /* 0x000fe40007810000 */
[----:B------:R-:W-:Y:S02]  /*b9d0*/  ISETP.LT.OR P3, PT, R181, 0x31, P3 ;  /* 0x00000031b500780c */ /* 0x000fe40001f61670 */
[----:B------:R-:W-:Y:S02]  /*b9e0*/  FSEL R3, R3, RZ, P4 ;  /* 0x000000ff03037208 */ /* 0x000fe40002000000 */
[----:B------:R-:W-:-:S03]  /*b9f0*/  FMNMX.FTZ R179, R157, R0, !PT ;  /* 0x000000009db37209 */ /* 0x000fc60007810000 */
[--C-:B------:R-:W-:Y:S01]  /*ba00*/  FFMA.FTZ R183, R172, UR6, -R3.reuse ;  /* 0x00000006acb77c23 */ /* 0x100fe20008010803 */
[----:B------:R-:W-:Y:S01]  /*ba10*/  FMNMX.FTZ R0, R158, R179, !PT ;  /* 0x000000b39e007209 */ /* 0x000fe20007810000 */
[--C-:B------:R-:W-:Y:S01]  /*ba20*/  FFMA.FTZ R190, R190, UR6, -R3.reuse ;  /* 0x00000006bebe7c23 */ /* 0x100fe20008010803 */
[----:B------:R-:W-:Y:S01]  /*ba30*/  FSEL R172, R163, -INF , !P3 ;  /* 0xff800000a3ac7808 */ /* 0x000fe20005800000 */
[--C-:B------:R-:W-:Y:S01]  /*ba40*/  FFMA.FTZ R196, R188, UR6, -R3.reuse ;  /* 0x00000006bcc47c23 */ /* 0x100fe20008010803 */
[----:B------:R-:W-:Y:S01]  /*ba50*/  ISETP.GT.AND P3, PT, R182, 0x31, P2 ;  /* 0x00000031b600780c */ /* 0x000fe20001764270 */
[--C-:B------:R-:W-:Y:S01]  /*ba60*/  FFMA.FTZ R184, R175, UR6, -R3.reuse ;  /* 0x00000006afb87c23 */ /* 0x100fe20008010803 */
[----:B------:R-:W-:Y:S01]  /*ba70*/  FMNMX.FTZ R179, R159, R0, !PT ;  /* 0x000000009fb37209 */ /* 0x000fe20007810000 */
[--C-:B------:R-:W-:Y:S01]  /*ba80*/  FFMA.FTZ R198, R191, UR6, -R3.reuse ;  /* 0x00000006bfc67c23 */ /* 0x100fe20008010803 */
[----:B------:R-:W-:Y:S01]  /*ba90*/  ISETP.LT.OR P3, PT, R181, 0x32, P3 ;  /* 0x00000032b500780c */ /* 0x000fe20001f61670 */
        /* <DEDUP_REMOVED lines=9> */
[----:B------:R-:W-:Y:S01]  /*bb30*/  ISETP.GT.AND P2, PT, R182, 0x39, P2 ;  /* 0x00000039b600780c */ /* 0x000fe20001744270 */
[--C-:B------:R-:W-:Y:S01]  /*bb40*/  FFMA.FTZ R171, R171, UR6, -R3.reuse ;  /* 0x00000006abab7c23 */ /* 0x100fe20008010803 */
[----:B------:R-:W-:Y:S01]  /*bb50*/  ISETP.LT.OR P3, PT, R181, 0x39, P3 ;  /* 0x00000039b500780c */ /* 0x000fe20001f61670 */
[--C-:B------:R-:W-:Y:S01]  /*bb60*/  FFMA.FTZ R175, R176, UR6, -R3.reuse ;  /* 0x00000006b0af7c23 */ /* 0x100fe20008010803 */
[----:B------:R-:W-:Y:S01]  /*bb70*/  FMNMX.FTZ R179, R172, R179, !PT ;  /* 0x000000b3acb37209 */ /* 0x000fe20007810000 */
[--C-:B------:R-:W-:Y:S01]  /*bb80*/  FFMA.FTZ R186, R177, UR6, -R3.reuse ;  /* 0x00000006b1ba7c23 */ /* 0x100fe20008010803 */
[----:B------:R-:W-:Y:S01]  /*bb90*/  ISETP.LT.OR P2, PT, R181, 0x3a, P2 ;  /* 0x0000003ab500780c */ /* 0x000fe20001741670 */
[----:B------:R-:W-:Y:S01]  /*bba0*/  FFMA.FTZ R178, R178, UR6, -R3 ;  /* 0x00000006b2b27c23 */ /* 0x000fe20008010803 */
[----:B------:R-:W-:Y:S01]  /*bbb0*/  FSEL R164, R164, -INF , !P3 ;  /* 0xff800000a4a47808 */ /* 0x000fe20005800000 */
[----:B------:R-:W-:Y:S01]  /*bbc0*/  MUFU.EX2 R163, R183 ;  /* 0x000000b700a37308 */ /* 0x000fe20000000800 */
[----:B------:R-:W-:-:S02]  /*bbd0*/  FMNMX.FTZ R181, R162, R179, !PT ;  /* 0x000000b3a2b57209 */ /* 0x000fc40007810000 */
[----:B------:R-:W-:Y:S02]  /*bbe0*/  FSEL R179, R165, -INF , !P2 ;  /* 0xff800000a5b37808 */ /* 0x000fe40005000000 */
[----:B------:R-:W-:Y:S02]  /*bbf0*/  FMNMX.FTZ R0, R164, R181, !PT ;  /* 0x000000b5a4007209 */ /* 0x000fe40007810000 */
[----:B------:R-:W-:Y:S01]  /*bc00*/  FSEL R166, R4, RZ, P4 ;  /* 0x000000ff04a67208 */ /* 0x000fe20002000000 */
[----:B------:R0:W-:Y:S01]  /*bc10*/  MUFU.EX2 R165, R190 ;  /* 0x000000be00a57308 */ /* 0x0001e20000000800 */
[----:B------:R-:W-:-:S03]  /*bc20*/  FMNMX.FTZ R0, R179, R0, !PT ;  /* 0x00000000b3007209 */ /* 0x000fc60007810000 */
[----:B------:R-:W-:Y:S02]  /*bc30*/  FADD.FTZ R166, -R166, R21 ;  /* 0x00000015a6a67221 */ /* 0x000fe40000010100 */
[----:B------:R-:W1:Y:S02]  /*bc40*/  SHFL.BFLY PT, R181, R0, 0x2, 0x1f ;  /* 0x0c401f0000b57f89 */ /* 0x000e6400000e0000 */
[----:B------:R-:W-:Y:S01]  /*bc50*/  MUFU.EX2 R196, R196 ;  /* 0x000000c400c47308 */ /* 0x000fe20000000800 */
[--C-:B0-----:R-:W-:Y:S01]  /*bc60*/  FFMA.FTZ R190, R173, UR6, -R3.reuse ;  /* 0x00000006adbe7c23 */ /* 0x101fe20008010803 */
[----:B------:R-:W-:-:S06]  /*bc70*/  FFMA.FTZ R173, R174, UR6, -R3 ;  /* 0x00000006aead7c23 */ /* 0x000fcc0008010803 */
[----:B------:R-:W-:Y:S08]  /*bc80*/  MUFU.EX2 R198, R198 ;  /* 0x000000c600c67308 */ /* 0x000ff00000000800 */
[----:B------:R-:W-:Y:S01]  /*bc90*/  MUFU.EX2 R192, R192 ;  /* 0x000000c000c07308 */ /* 0x000fe20000000800 */
[----:B-1----:R-:W-:-:S07]  /*bca0*/  FMNMX.FTZ R181, R0, R181, !PT ;  /* 0x000000b500b57209 */ /* 0x002fce0007810000 */
[----:B------:R-:W-:Y:S01]  /*bcb0*/  MUFU.EX2 R167, R167 ;  /* 0x000000a700a77308 */ /* 0x000fe20000000800 */
[----:B------:R-:W0:Y:S07]  /*bcc0*/  SHFL.BFLY PT, R0, R181, 0x1, 0x1f ;  /* 0x0c201f00b5007f89 */ /* 0x000e2e00000e0000 */
[----:B------:R-:W-:Y:S08]  /*bcd0*/  MUFU.EX2 R194, R194 ;  /* 0x000000c200c27308 */ /* 0x000ff00000000800 */
[----:B------:R-:W-:Y:S08]  /*bce0*/  MUFU.EX2 R169, R169 ;  /* 0x000000a900a97308 */ /* 0x000ff00000000800 */
[----:B------:R-:W-:Y:S01]  /*bcf0*/  MUFU.EX2 R188, R188 ;  /* 0x000000bc00bc7308 */ /* 0x000fe20000000800 */
[----:B0-----:R-:W-:Y:S01]  /*bd00*/  FMNMX.FTZ R3, R181, R0, !PT ;  /* 0x00000000b5037209 */ /* 0x001fe20007810000 */
[----:B------:R-:W-:-:S03]  /*bd10*/  FMUL.FTZ R0, R166, UR6 ;  /* 0x00000006a6007c20 */ /* 0x000fc60008410000 */
[C---:B------:R-:W-:Y:S01]  /*bd20*/  FSETP.NEU.FTZ.AND P2, PT, R3.reuse, -INF , PT ;  /* 0xff8000000300780b */ /* 0x040fe20003f5d000 */
[----:B------:R-:W-:Y:S02]  /*bd30*/  FMUL.FTZ R177, R3, UR6 ;  /* 0x0000000603b17c20 */ /* 0x000fe40008410000 */
[----:B------:R-:W-:Y:S03]  /*bd40*/  MUFU.EX2 R171, R171 ;  /* 0x000000ab00ab7308 */ /* 0x000fe60000000800 */
[----:B------:R-:W-:-:S05]  /*bd50*/  FSEL R177, R177, RZ, P2 ;  /* 0x000000ffb1b17208 */ /* 0x000fca0001000000 */
[----:B------:R-:W0:Y:S01]  /*bd60*/  MUFU.EX2 R0, R0 ;  /* 0x0000000000007308 */ /* 0x000e220000000800 */
        /* <DEDUP_REMOVED lines=8> */
[--C-:B------:R-:W-:Y:S01]  /*bdf0*/  FFMA.FTZ R154, R155, UR6, -R177.reuse ;  /* 0x000000069b9a7c23 */ /* 0x100fe200080108b1 */
[--C-:B------:R-:W-:Y:S01]  /*be00*/  FFMA.FTZ R195, R156, UR6, -R177.reuse ;  /* 0x000000069cc37c23 */ /* 0x100fe200080108b1 */
[----:B------:R-:W-:Y:S01]  /*be10*/  FMUL.FTZ R2, R2, UR6 ;  /* 0x0000000602027c20 */ /* 0x000fe20008410000 */
[--C-:B------:R-:W-:Y:S01]  /*be20*/  FFMA.FTZ R156, R157, UR6, -R177.reuse ;  /* 0x000000069d9c7c23 */ /* 0x100fe200080108b1 */
[--C-:B------:R-:W-:Y:S01]  /*be30*/  FFMA.FTZ R189, R158, UR6, -R177.reuse ;  /* 0x000000069ebd7c23 */ /* 0x100fe200080108b1 */
[--C-:B------:R-:W-:Y:S01]  /*be40*/  FFMA.FTZ R158, R159, UR6, -R177.reuse ;  /* 0x000000069f9e7c23 */ /* 0x100fe200080108b1 */
[----:B------:R-:W-:Y:S01]  /*be50*/  FFMA.FTZ R191, R160, UR6, -R177 ;  /* 0x00000006a0bf7c23 */ /* 0x000fe200080108b1 */
[----:B------:R-:W-:Y:S01]  /*be60*/  MUFU.EX2 R197, R197 ;  /* 0x000000c500c57308 */ /* 0x000fe20000000800 */
[----:B0-----:R-:W-:Y:S01]  /*be70*/  FFMA.FTZ R153, R0, R16, R163 ;  /* 0x0000001000997223 */ /* 0x001fe200000100a3 */
[----:B------:R-:W-:-:S02]  /*be80*/  IMAD.U32 R155, RZ, RZ, UR10 ;  /* 0x0000000aff9b7e24 */ /* 0x000fc4000f8e00ff */
[--C-:B------:R-:W-:Y:S01]  /*be90*/  FFMA.FTZ R185, R172, UR6, -R177.reuse ;  /* 0x00000006acb97c23 */ /* 0x100fe200080108b1 */
[----:B------:R-:W-:Y:S01]  /*bea0*/  FFMA.FTZ R162, R162, UR6, -R177 ;  /* 0x00000006a2a27c23 */ /* 0x000fe200080108b1 */
[----:B------:R-:W-:Y:S01]  /*beb0*/  FADD.FTZ R153, R196, R153 ;  /* 0x00000099c4997221 */ /* 0x000fe20000010000 */
[----:B------:R-:W-:Y:S02]  /*bec0*/  @!P1 VIADD R155, R155, 0x30860 ;  /* 0x000308609b9b9836 */ /* 0x000fe40000000000 */
[----:B------:R-:W-:Y:S01]  /*bed0*/  FFMA.FTZ R164, R164, UR6, -R177 ;  /* 0x00000006a4a47c23 */ /* 0x000fe200080108b1 */
[----:B------:R-:W0:Y:S01]  /*bee0*/  MUFU.EX2 R2, R2 ;  /* 0x0000000200027308 */ /* 0x000e220000000800 */
[----:B------:R-:W-:Y:S01]  /*bef0*/  FADD.FTZ R16, R198, R153 ;  /* 0x00000099c6107221 */ /* 0x000fe20000010000 */
[----:B------:R-:W-:Y:S01]  /*bf00*/  ISETP.GT.AND P2, PT, R20, UR4, PT ;  /* 0x0000000414007c0c */ /* 0x000fe2000bf44270 */
[----:B------:R-:W-:Y:S01]  /*bf10*/  UMOV UR4, UR37 ;  /* 0x0000002500047c82 */ /* 0x000fe20008000000 */
[----:B------:R-:W-:Y:S01]  /*bf20*/  @!P1 PRMT R155, RZ, 0x654, R155 ;  /* 0x00000654ff9b9816 */ /* 0x000fe2000000009b */
[C---:B------:R-:W-:Y:S01]  /*bf30*/  FADD.FTZ R153, R165.reuse, R16 ;  /* 0x00000010a5997221 */ /* 0x040fe20000010000 */
[----:B------:R-:W-:Y:S01]  /*bf40*/  F2FP.BF16.F32.PACK_AB R196, R196, R163 ;  /* 0x000000a3c4c4723e */ /* 0x000fe200000010ff */
[----:B------:R-:W-:Y:S01]  /*bf50*/  VIADD R20, R20, 0xffffffff ;  /* 0xffffffff14147836 */ /* 0x000fe20000000000 */
[----:B------:R-:W1:Y:S01]  /*bf60*/  MUFU.EX2 R199, R199 ;  /* 0x000000c700c77308 */ /* 0x000e620000000800 */
[----:B------:R-:W-:Y:S01]  /*bf70*/  FADD.FTZ R160, R192, R153 ;  /* 0x00000099c0a07221 */ /* 0x000fe20000010000 */
[----:B------:R2:W-:Y:S01]  /*bf80*/  @!P1 SYNCS.ARRIVE.TRANS64.RED.A1T0 RZ, [R155+URZ], RZ ;  /* 0x000000ff9bff99a7 */ /* 0x0005e2000810043f */
[----:B------:R-:W-:Y:S01]  /*bf90*/  F2FP.BF16.F32.PACK_AB R198, R165, R198 ;  /* 0x000000c6a5c6723e */ /* 0x000fe200000010ff */
[----:B------:R-:W-:-:S02]  /*bfa0*/  IMAD.MOV.U32 R207, RZ, RZ, R3 ;  /* 0x000000ffffcf7224 */ /* 0x000fc400078e0003 */
[----:B------:R-:W-:Y:S01]  /*bfb0*/  FADD.FTZ R153, R167, R160 ;  /* 0x000000a0a7997221 */ /* 0x000fe20000010000 */
[--C-:B------:R-:W-:Y:S01]  /*bfc0*/  FFMA.FTZ R160, R161, UR6, -R177.reuse ;  /* 0x00000006a1a07c23 */ /* 0x100fe200080108b1 */
[----:B------:R-:W-:Y:S01]  /*bfd0*/  FFMA.FTZ R177, R179, UR6, -R177 ;  /* 0x00000006b3b17c23 */ /* 0x000fe200080108b1 */
[----:B------:R-:W3:Y:S01]  /*bfe0*/  MUFU.EX2 R152, R152 ;  /* 0x0000009800987308 */ /* 0x000ee20000000800 */
[----:B0-----:R-:W-:Y:S01]  /*bff0*/  FFMA.FTZ R5, R2, R5, R197 ;  /* 0x0000000502057223 */ /* 0x001fe200000100c5 */
[----:B------:R-:W-:Y:S01]  /*c000*/  FADD.FTZ R168, R194, R153 ;  /* 0x00000099c2a87221 */ /* 0x000fe20000010000 */
[----:B------:R-:W-:Y:S02]  /*c010*/  F2FP.BF16.F32.PACK_AB R192, R167, R192 ;  /* 0x000000c0a7c0723e */ /* 0x000fe400000010ff */
[----:B------:R-:W-:Y:S01]  /*c020*/  FADD.FTZ R16, R166, R5 ;  /* 0x00000005a6107221 */ /* 0x000fe20000010000 */
[C---:B------:R-:W-:Y:S01]  /*c030*/  FADD.FTZ R153, R169.reuse, R168 ;  /* 0x000000a8a9997221 */ /* 0x040fe20000010000 */
[----:B------:R-:W-:Y:S01]  /*c040*/  F2FP.BF16.F32.PACK_AB R194, R169, R194 ;  /* 0x000000c2a9c2723e */ /* 0x000fe200000010ff */
[----:B------:R-:W0:Y:S01]  /*c050*/  MUFU.EX2 R193, R193 ;  /* 0x000000c100c17308 */ /* 0x000e220000000800 */
[----:B-1----:R-:W-:Y:S01]  /*c060*/  FADD.FTZ R5, R199, R16 ;  /* 0x00000010c7057221 */ /* 0x002fe20000010000 */
[----:B------:R-:W-:Y:S01]  /*c070*/  FADD.FTZ R168, R188, R153 ;  /* 0x00000099bca87221 */ /* 0x000fe20000010000 */
[----:B------:R-:W-:-:S02]  /*c080*/  F2FP.BF16.F32.PACK_AB R188, R171, R188 ;  /* 0x000000bcabbc723e */ /* 0x000fc400000010ff */
[----:B------:R-:W-:Y:S01]  /*c090*/  F2FP.BF16.F32.PACK_AB R197, R166, R197 ;  /* 0x000000c5a6c5723e */ /* 0x000fe200000010ff */
[----:B------:R-:W-:Y:S02]  /*c0a0*/  FADD.FTZ R153, R171, R168 ;  /* 0x000000a8ab997221 */ /* 0x000fe40000010000 */
        /* <DEDUP_REMOVED lines=21> */
[----:B-1----:R-:W-:-:S07]  /*c200*/  FADD.FTZ R5, R191, R16 ;  /* 0x00000010bf057221 */ /* 0x002fce0000010000 */
[----:B------:R-:W1:Y:S01]  /*c210*/  MUFU.EX2 R184, R184 ;  /* 0x000000b800b87308 */ /* 0x000e620000000800 */
[C---:B---3--:R-:W-:Y:S01]  /*c220*/  FADD.FTZ R153, R173.reuse, R168 ;  /* 0x000000a8ad997221 */ /* 0x048fe20000010000 */
[----:B------:R-:W-:-:S06]  /*c230*/  F2FP.BF16.F32.PACK_AB R190, R173, R190 ;  /* 0x000000beadbe723e */ /* 0x000fcc00000010ff */
[----:B------:R-:W-:Y:S01]  /*c240*/  MUFU.EX2 R185, R185 ;  /* 0x000000b900b97308 */ /* 0x000fe20000000800 */
[----:B0-----:R-:W-:-:S07]  /*c250*/  F2FP.BF16.F32.PACK_AB R191, R160, R191 ;  /* 0x000000bfa0bf723e */ /* 0x001fce00000010ff */
[----:B------:R-:W0:Y:S01]  /*c260*/  MUFU.EX2 R175, R175 ;  /* 0x000000af00af7308 */ /* 0x000e220000000800 */
[----:B-1----:R-:W-:-:S07]  /*c270*/  FADD.FTZ R168, R184, R153 ;  /* 0x00000099b8a87221 */ /* 0x002fce0000010000 */
[----:B--2---:R1:W2:Y:S08]  /*c280*/  MUFU.EX2 R155, R162 ;  /* 0x000000a2009b7308 */ /* 0x0042b00000000800 */
[----:B------:R-:W3:Y:S01]  /*c290*/  MUFU.EX2 R186, R186 ;  /* 0x000000ba00ba7308 */ /* 0x000ee20000000800 */
[----:B-1----:R-:W-:Y:S01]  /*c2a0*/  FADD.FTZ R162, R160, R5 ;  /* 0x00000005a0a27221 */ /* 0x002fe20000010000 */
[C---:B0-----:R-:W-:Y:S01]  /*c2b0*/  FADD.FTZ R153, R175.reuse, R168 ;  /* 0x000000a8af997221 */ /* 0x041fe20000010000 */
[----:B------:R-:W-:-:S02]  /*c2c0*/  F2FP.BF16.F32.PACK_AB R184, R175, R184 ;  /* 0x000000b8afb8723e */ /* 0x000fc400000010ff */
[----:B------:R-:W-:-:S03]  /*c2d0*/  FADD.FTZ R162, R185, R162 ;  /* 0x000000a2b9a27221 */ /* 0x000fc60000010000 */
[----:B------:R-:W0:Y:S01]  /*c2e0*/  MUFU.EX2 R187, R164 ;  /* 0x000000a400bb7308 */ /* 0x000e220000000800 */
[C---:B--2---:R-:W-:Y:S01]  /*c2f0*/  FADD.FTZ R162, R155.reuse, R162 ;  /* 0x000000a29ba27221 */ /* 0x044fe20000010000 */
[----:B------:R-:W-:-:S06]  /*c300*/  F2FP.BF16.F32.PACK_AB R185, R155, R185 ;  /* 0x000000b99bb9723e */ /* 0x000fcc00000010ff */
[----:B------:R-:W1:Y:S01]  /*c310*/  MUFU.EX2 R21, R178 ;  /* 0x000000b200157308 */ /* 0x000e620000000800 */
[----:B---3--:R-:W-:-:S07]  /*c320*/  FADD.FTZ R16, R186, R153 ;  /* 0x00000099ba107221 */ /* 0x008fce0000010000 */
[----:B------:R-:W2:Y:S01]  /*c330*/  MUFU.EX2 R177, R177 ;  /* 0x000000b100b17308 */ /* 0x000ea20000000800 */
[----:B0-----:R-:W-:Y:S01]  /*c340*/  FADD.FTZ R162, R187, R162 ;  /* 0x000000a2bba27221 */ /* 0x001fe20000010000 */
[C---:B-1----:R-:W-:Y:S01]  /*c350*/  FADD.FTZ R16, R21.reuse, R16 ;  /* 0x0000001015107221 */ /* 0x042fe20000010000 */
[----:B------:R-:W-:Y:S01]  /*c360*/  F2FP.BF16.F32.PACK_AB R186, R21, R186 ;  /* 0x000000ba15ba723e */ /* 0x000fe200000010ff */
[----:B------:R-:W-:Y:S02]  /*c370*/  IMAD.MOV.U32 R21, RZ, RZ, R4 ;  /* 0x000000ffff157224 */ /* 0x000fe400078e0004 */
[C---:B--2---:R-:W-:Y:S01]  /*c380*/  FADD.FTZ R5, R177.reuse, R162 ;  /* 0x000000a2b1057221 */ /* 0x044fe20000010000 */
[----:B------:R-:W-:Y:S01]  /*c390*/  F2FP.BF16.F32.PACK_AB R187, R177, R187 ;  /* 0x000000bbb1bb723e */ /* 0x000fe200000010ff */
[----:B------:R-:W-:Y:S06]  /*c3a0*/  @P2 BRA `(.L_x_1226) ;  /* 0xffffffd400342947 */ /* 0x000fec000383ffff */
.L_x_1209:
        /* <DEDUP_REMOVED lines=131> */
.L_x_1227:
[----:B------:R-:W-:Y:S01]  /*cbe0*/  ULEA UR5, UR37, UR38, 0x3 ;  /* 0x0000002625057291 */ /* 0x000fe2000f8e183f */
[----:B------:R-:W-:-:S05]  /*cbf0*/  IMAD.U32 R0, RZ, RZ, UR36 ;  /* 0x00000024ff007e24 */ /* 0x000fca000f8e00ff */
[----:B------:R-:W-:-:S04]  /*cc00*/  SHF.L.U32 R0, R0, 0x1f, RZ ;  /* 0x0000001f00007819 */ /* 0x000fc800000006ff */
[----:B------:R0:W1:Y:S01]  /*cc10*/  SYNCS.PHASECHK.TRANS64.TRYWAIT P2, [UR5+0x30850], R0 ;  /* 0x03085000ff0075a7 */ /* 0x0000620008040145 */
[----:B------:R-:W-:Y:S05]  /*cc20*/  @!P0 BRA `(.L_x_1228) ;  /* 0x0000000000048947 */ /* 0x000fea0003800000 */
[----:B------:R-:W-:Y:S01]  /*cc30*/  BPT.TRAP 0x1 ;  /* 0x000000040000795c */ /* 0x000fe20000300000 */
.L_x_1228:
[----:B-1----:R-:W-:Y:S05]  /*cc40*/  @P2 BRA `(.L_x_1229) ;  /* 0x0000000000082947 */ /* 0x002fea0003800000 */
[----:B------:R-:W1:Y:S02]  /*cc50*/  SYNCS.PHASECHK.TRANS64.TRYWAIT P0, [UR5+0x30850], R0 ;  /* 0x03085000ff0075a7 */ /* 0x000e640008000145 */
[----:B-1----:R-:W-:Y:S05]  /*cc60*/  @!P0 BRA `(.L_x_1230) ;  /* 0x0000009400248947 */ /* 0x002fea0003800000 */
.L_x_1229:
[----:B------:R-:W-:Y:S01]  /*cc70*/  UIADD3 UR38, UR38, 0x400, URZ ;  /* 0x0000040026267890 */ /* 0x000fe2000fffe03f */
[----:B------:R-:W-:Y:S01]  /*cc80*/  WARPGROUP.ARRIVE ;  /* 0x00000000000079c5 */ /* 0x000fe20000000000 */
[----:B------:R-:W-:Y:S01]  /*cc90*/  UMOV UR11, 0x40000040 ;  /* 0x40000040000b7882 */ /* 0x000fe20000000000 */
[----:B01----:R-:W0:Y:S01]  /*cca0*/  SHFL.BFLY PT, R0, R5, 0x2, 0x1f ;  /* 0x0c401f0005007f89 */ /* 0x003e2200000e0000 */
[----:B------:R-:W-:Y:S01]  /*ccb0*/  USHF.R.U32.HI UR38, URZ, 0x4, UR38 ;  /* 0x000000043f267899 */ /* 0x000fe20008011626 */
[----:B------:R-:W-:Y:S01]  /*ccc0*/  IMAD.MOV.U32 R6, RZ, RZ, RZ ;  /* 0x000000ffff067224 */ /* 0x000fe200078e00ff */
[----:B------:R-:W-:Y:S01]  /*ccd0*/  R2UR UR7, R208 ;  /* 0x00000000d00772ca */ /* 0x000fe200000e0000 */
[----:B------:R-:W1:Y:S01]  /*cce0*/  SHFL.BFLY PT, R7, R16, 0x2, 0x1f ;  /* 0x0c401f0010077f89 */ /* 0x000e6200000e0000 */
[----:B------:R-:W-:Y:S01]  /*ccf0*/  ULOP3.LUT UR38, UR38, 0x3fff, URZ, 0xc0, !UPT ;  /* 0x00003fff26267892 */ /* 0x000fe2000f8ec03f */
[----:B------:R-:W-:Y:S02]  /*cd00*/  IMAD.U32 R12, RZ, RZ, UR5 ;  /* 0x00000005ff0c7e24 */ /* 0x000fe4000f8e00ff */
[----:B------:R-:W-:Y:S01]  /*cd10*/  IMAD.U32 R13, RZ, RZ, UR6 ;  /* 0x00000006ff0d7e24 */ /* 0x000fe2000f8e00ff */
[----:B------:R-:W-:-:S04]  /*cd20*/  ULOP3.LUT UR4, UR38, 0x2000000, URZ, 0xfc, !UPT ;  /* 0x0200000026047892 */ /* 0x000fc8000f8efc3f */
[----:B------:R-:W-:Y:S02]  /*cd30*/  ULEA UR4, UR37, UR4, 0xb ;  /* 0x0000000425047291 */ /* 0x000fe4000f8e583f */
[----:B------:R-:W-:Y:S02]  /*cd40*/  UIADD3 UR37, UR37, 0x1, URZ ;  /* 0x0000000125257890 */ /* 0x000fe4000fffe03f */
[----:B------:R-:W-:Y:S02]  /*cd50*/  UIADD3 UR8, UR4, 0x80, URZ ;  /* 0x0000008004087890 */ /* 0x000fe4000fffe03f */
[----:B------:R-:W-:Y:S01]  /*cd60*/  UIADD3 UR7, UR7, 0x1, URZ ;  /* 0x0000000107077890 */ /* 0x000fe2000fffe03f */
[----:B------:R-:W-:Y:S01]  /*cd70*/  UMOV UR10, UR4 ;  /* 0x00000004000a7c82 */ /* 0x000fe20008000000 */
[----:B------:R-:W-:-:S05]  /*cd80*/  UISETP.NE.AND UP0, UPT, UR37, 0x2, UPT ;  /* 0x000000022500788c */ /* 0x000fca000bf05270 */
[----:B------:R-:W-:Y:S01]  /*cd90*/  HGMMA.64x256x16.F32.BF16 R24, R196, gdesc[UR8].tnspB, R24, gsb0 ;  /* 0x43e00008c4187df0 */ /* 0x000fe20008001818 */
[----:B------:R-:W-:Y:S01]  /*cda0*/  UMOV UR10, UR8 ;  /* 0x00000008000a7c82 */ /* 0x000fe20008000000 */
[----:B------:R-:W-:Y:S01]  /*cdb0*/  UMOV UR11, 0x40000040 ;  /* 0x40000040000b7882 */ /* 0x000fe20000000000 */
[----:B------:R-:W-:Y:S01]  /*cdc0*/  UIADD3 UR8, UR4, 0x100, URZ ;  /* 0x0000010004087890 */ /* 0x000fe2000fffe03f */
[----:B0-----:R-:W-:Y:S01]  /*cdd0*/  FADD.FTZ R2, R0, R5 ;  /* 0x0000000500027221 */ /* 0x001fe20000010000 */
[----:B------:R-:W-:Y:S01]  /*cde0*/  UIADD3 UR4, UR4, 0x180, URZ ;  /* 0x0000018004047890 */ /* 0x000fe2000fffe03f */
[----:B-1----:R-:W-:Y:S01]  /*cdf0*/  FADD.FTZ R7, R7, R16 ;  /* 0x0000001007077221 */ /* 0x002fe20000010000 */
[----:B------:R-:W-:Y:S01]  /*ce00*/  IMAD.MOV.U32 R5, RZ, RZ, RZ ;  /* 0x000000ffff057224 */ /* 0x000fe200078e00ff */
[----:B------:R-:W-:Y:S01]  /*ce10*/  USEL UR37, UR37, URZ, UP0 ;  /* 0x0000003f25257287 */ /* 0x000fe20008000000 */
[----:B------:R-:W0:Y:S01]  /*ce20*/  SHFL.BFLY PT, R9, R2, 0x1, 0x1f ;  /* 0x0c201f0002097f89 */ /* 0x000e2200000e0000 */
[----:B------:R-:W-:-:S03]  /*ce30*/  IMAD.U32 R208, RZ, RZ, UR7 ;  /* 0x00000007ffd07e24 */ /* 0x000fc6000f8e00ff */
[----:B------:R-:W1:Y:S01]  /*ce40*/  SHFL.BFLY PT, R0, R7, 0x1, 0x1f ;  /* 0x0c201f0007007f89 */ /* 0x000e6200000e0000 */
[----:B0-----:R-:W-:Y:S01]  /*ce50*/  FADD.FTZ R11, R2, R9 ;  /* 0x00000009020b7221 */ /* 0x001fe20000010000 */
[----:B------:R-:W-:Y:S02]  /*ce60*/  IMAD.MOV.U32 R2, RZ, RZ, -0x800000 ;  /* 0xff800000ff027424 */ /* 0x000fe400078e00ff */
        /* <DEDUP_REMOVED lines=8> */
[----:B------:R-:W-:Y:S08]  /*cef0*/  @P0 MUFU.RCP R6, R10 ;  /* 0x0000000a00060308 */ /* 0x000ff00000001000 */
[----:B------:R0:W1:Y:S08]  /*cf00*/  @P0 MUFU.LG2 R8, R10 ;  /* 0x0000000a00080308 */ /* 0x0000700000000c00 */
[----:B------:R-:W2:Y:S01]  /*cf10*/  @P2 MUFU.RCP R5, R11 ;  /* 0x0000000b00052308 */ /* 0x000ea20000001000 */
[----:B0-----:R-:W-:Y:S01]  /*cf20*/  @P2 FMUL.FTZ R10, R9, 0.69314718246459960938 ;  /* 0x3f317218090a2820 */ /* 0x001fe20000410000 */
[----:B------:R-:W-:-:S03]  /*cf30*/  @!P1 VIADD R9, R12, 0x30860 ;  /* 0x000308600c099836 */ /* 0x000fc60000000000 */
[----:B------:R-:W-:Y:S02]  /*cf40*/  @P2 FFMA.FTZ R2, R13, R3, R10 ;  /* 0x000000030d022223 */ /* 0x000fe4000001000a */
[----:B------:R-:W-:Y:S01]  /*cf50*/  @!P1 PRMT R9, RZ, 0x654, R9 ;  /* 0x00000654ff099816 */ /* 0x000fe20000000009 */
[----:B-1----:R-:W-:-:S04]  /*cf60*/  @P0 FMUL.FTZ R8, R8, 0.69314718246459960938 ;  /* 0x3f31721808080820 */ /* 0x002fc80000410000 */
[----:B------:R-:W-:Y:S01]  /*cf70*/  @P0 FFMA.FTZ R0, R7, R4, R8 ;  /* 0x0000000407000223 */ /* 0x000fe20000010008 */
[----:B------:R-:W-:Y:S01]  /*cf80*/  PLOP3.LUT P0, PT, PT, PT, PT, 0x8, 0x0 ;  /* 0x000000000000781c */ /* 0x000fe20003f0e170 */
[----:B------:R-:W-:Y:S02]  /*cf90*/  WARPGROUP.DEPBAR.LE gsb0, 0x0 ;  /* 0x00008000000079c5 */ /* 0x000fe40000010000 */
[----:B------:R-:W-:-:S06]  /*cfa0*/  WARPGROUP.ARRIVE ;  /* 0x00000000000079c5 */ /* 0x000fcc0000000000 */
[----:B------:R-:W-:Y:S01]  /*cfb0*/  HGMMA.64x256x16.F32.BF16 R24, R192, gdesc[UR8].tnspB, R24, gsb0 ;  /* 0x43e00008c0187df0 */ /* 0x000fe20008001818 */
[----:B------:R-:W-:Y:S01]  /*cfc0*/  UMOV UR10, UR8 ;  /* 0x00000008000a7c82 */ /* 0x000fe20008000000 */
[----:B------:R-:W-:Y:S01]  /*cfd0*/  UMOV UR11, 0x40000040 ;  /* 0x40000040000b7882 */ /* 0x000fe20000000000 */
[----:B------:R-:W-:Y:S02]  /*cfe0*/  WARPGROUP.DEPBAR.LE gsb0, 0x0 ;  /* 0x00008000000079c5 */ /* 0x000fe40000010000 */
[----:B------:R-:W-:-:S15]  /*cff0*/  WARPGROUP.ARRIVE ;  /* 0x00000000000079c5 */ /* 0x000fde0000000000 */
[----:B------:R-:W-:-:S08]  /*d000*/  NOP ;  /* 0x0000000000007918 */ /* 0x000fd00000000000 */
[----:B------:R-:W-:Y:S01]  /*d010*/  HGMMA.64x256x16.F32.BF16 R24, R188, gdesc[UR8].tnspB, R24, gsb0 ;  /* 0x43e00008bc187df0 */ /* 0x000fe20008001818 */
[----:B------:R-:W-:Y:S01]  /*d020*/  UMOV UR10, UR4 ;  /* 0x00000004000a7c82 */ /* 0x000fe20008000000 */
[----:B------:R-:W-:Y:S01]  /*d030*/  UMOV UR11, 0x40000040 ;  /* 0x40000040000b7882 */ /* 0x000fe20000000000 */
[----:B------:R-:W-:-:S04]  /*d040*/  USEL UR4, URZ, 0x1, UP0 ;  /* 0x000000013f047887 */ /* 0x000fc80008000000 */
[----:B------:R-:W-:Y:S01]  /*d050*/  ULOP3.LUT UR36, UR36, UR4, URZ, 0x3c, !UPT ;  /* 0x0000000424247292 */ /* 0x000fe2000f8e3c3f */
[----:B------:R-:W-:Y:S02]  /*d060*/  WARPGROUP.DEPBAR.LE gsb0, 0x0 ;  /* 0x00008000000079c5 */ /* 0x000fe40000010000 */
[----:B------:R-:W-:-:S15]  /*d070*/  WARPGROUP.ARRIVE ;  /* 0x00000000000079c5 */ /* 0x000fde0000000000 */
[----:B------:R-:W-:-:S03]  /*d080*/  NOP ;  /* 0x0000000000007918 */ /* 0x000fc60000000000 */
[----:B------:R-:W-:Y:S03]  /*d090*/  HGMMA.64x256x16.F32.BF16 R24, R184, gdesc[UR8].tnspB, R24, gsb0 ;  /* 0x43e00008b8187df0 */ /* 0x000fe60008001818 */
[----:B------:R-:W-:Y:S02]  /*d0a0*/  WARPGROUP.DEPBAR.LE gsb0, 0x0 ;  /* 0x00008000000079c5 */ /* 0x000fe40000010000 */
        /* <DEDUP_REMOVED lines=21> */
[-C--:B--2---:R-:W-:Y:S01]  /*d200*/  FMUL.FTZ R18, R27, R5.reuse ;  /* 0x000000051b127220 */ /* 0x084fe20000410000 */
        /* <DEDUP_REMOVED lines=107> */
.L_x_1160:
[----:B------:R-:W0:Y:S01]  /*d8c0*/  S2R R4, SR_CgaCtaId ;  /* 0x0000000000047919 */ /* 0x000e220000008800 */
[----:B------:R-:W-:Y:S01]  /*d8d0*/  MOV R207, 0x400 ;  /* 0x0000040000cf7802 */ /* 0x000fe20000000f00 */
[----:B------:R-:W-:Y:S01]  /*d8e0*/  BSSY B0, `(.L_x_1231) ;  /* 0x00002a2000007945 */ /* 0x000fe20003800000 */
[----:B------:R-:W-:Y:S02]  /*d8f0*/  BAR.SYNC.DEFER_BLOCKING 0x5, 0x180 ;  /* 0x0146000000007b1d */ /* 0x000fe40000010000 */
[----:B0-----:R-:W-:-:S05]  /*d900*/  LEA R207, R4, R207, 0x18 ;  /* 0x000000cf04cf7211 */ /* 0x001fca00078ec0ff */
[----:B------:R-:W0:Y:S02]  /*d910*/  LDS R4, [R207+0x308d0] ;  /* 0x0308d000cf047984 */ /* 0x000e240000000800 */
[----:B0-----:R-:W-:Y:S01]  /*d920*/  R2UR UR4, R4 ;  /* 0x00000000040472ca */ /* 0x001fe200000e0000 */
[----:B------:R-:W-:Y:S06]  /*d930*/  BAR.ARV 0x4, 0x180 ;  /* 0x0106000000007b1d */ /* 0x000fec0000002000 */
[----:B------:R-:W-:Y:S08]  /*d940*/  @P0 BRA `(.L_x_1232) ;  /* 0x0000001c006c0947 */ /* 0x000ff00003800000 */
[----:B------:R-:W0:Y:S01]  /*d950*/  S2R R4, SR_SWINHI ;  /* 0x0000000000047919 */ /* 0x000e220000002f00 */
[----:B------:R-:W-:Y:S01]  /*d960*/  IMAD R5, R206, 0x40, R19 ;  /* 0x00000040ce057824 */ /* 0x000fe200078e0213 */
[----:B------:R-:W-:Y:S01]  /*d970*/  R2UR UR11, R204 ;  /* 0x00000000cc0b72ca */ /* 0x000fe200000e0000 */
[----:B------:R-:W-:Y:S01]  /*d980*/  ULDC.64 UR8, c[0x0][0xb90] ;  /* 0x0002e40000087ab9 */ /* 0x000fe20000000a00 */
[----:B------:R-:W1:Y:S01]  /*d990*/  LDC R204, c[0x0][0xbe8] ;  /* 0x0002fa00ffcc7b82 */ /* 0x000e620000000800 */
[----:B------:R-:W-:Y:S01]  /*d9a0*/  F2FP.BF16.F32.PACK_AB R24, R25, R24 ;  /* 0x000000181918723e */ /* 0x000fe200000010ff */
[----:B------:R-:W-:Y:S01]  /*d9b0*/  ULDC.64 UR14, c[0x0][0x208] ;  /* 0x00008200000e7ab9 */ /* 0x000fe20000000a00 */
[----:B------:R-:W-:Y:S02]  /*d9c0*/  F2FP.BF16.F32.PACK_AB R25, R18, R26 ;  /* 0x0000001a1219723e */ /* 0x000fe400000010ff */
[----:B------:R-:W-:Y:S02]  /*d9d0*/  F2FP.BF16.F32.PACK_AB R26, R29, R28 ;  /* 0x0000001c1d1a723e */ /* 0x000fe400000010ff */
[----:B------:R-:W-:-:S02]  /*d9e0*/  F2FP.BF16.F32.PACK_AB R27, R16, R27 ;  /* 0x0000001b101b723e */ /* 0x000fc400000010ff */
[----:B------:R-:W-:Y:S02]  /*d9f0*/  R2UR UR13, R205 ;  /* 0x00000000cd0d72ca */ /* 0x000fe400000e0000 */
[----:B------:R-:W-:Y:S01]  /*da00*/  F2FP.BF16.F32.PACK_AB R32, R33, R32 ;  /* 0x000000202120723e */ /* 0x000fe200000010ff */
[----:B------:R-:W-:Y:S01]  /*da10*/  USHF.R.S32.HI UR10, URZ, 0x1f, UR11 ;  /* 0x0000001f3f0a7899 */ /* 0x000fe2000801140b */
[----:B------:R-:W-:Y:S01]  /*da20*/  F2FP.BF16.F32.PACK_AB R33, R35, R34 ;  /* 0x000000222321723e */ /* 0x000fe200000010ff */
[----:B------:R-:W-:Y:S01]  /*da30*/  UIMAD.WIDE.U32 UR6, UR11, UR8, URZ ;  /* 0x000000080b0672a5 */ /* 0x000fe2000f8e003f */
[----:B------:R-:W-:Y:S01]  /*da40*/  F2FP.BF16.F32.PACK_AB R35, R39, R38 ;  /* 0x000000262723723e */ /* 0x000fe200000010ff */
[----:B------:R-:W-:Y:S01]  /*da50*/  VIADD R39, R22, UR61 ;  /* 0x0000003d16277c36 */ /* 0x000fe20008000000 */
[----:B------:R-:W-:Y:S01]  /*da60*/  UIMAD UR5, UR10, UR8, URZ ;  /* 0x000000080a0572a4 */ /* 0x000fe2000f8e023f */
[----:B------:R-:W-:Y:S02]  /*da70*/  F2FP.BF16.F32.PACK_AB R40, R41, R40 ;  /* 0x000000282928723e */ /* 0x000fe400000010ff */
[----:B------:R-:W-:Y:S01]  /*da80*/  F2FP.BF16.F32.PACK_AB R34, R37, R36 ;  /* 0x000000242522723e */ /* 0x000fe200000010ff */
[----:B------:R-:W-:Y:S01]  /*da90*/  UIMAD UR5, UR11, UR9, UR5 ;  /* 0x000000090b0572a4 */ /* 0x000fe2000f8e0205 */
[----:B------:R-:W-:Y:S01]  /*daa0*/  F2FP.BF16.F32.PACK_AB R41, R43, R42 ;  /* 0x0000002a2b29723e */ /* 0x000fe200000010ff */
[----:B------:R-:W-:Y:S01]  /*dab0*/  USHF.R.S32.HI UR12, URZ, 0x1f, UR13 ;  /* 0x0000001f3f0c7899 */ /* 0x000fe2000801140d */
[----:B------:R-:W-:Y:S01]  /*dac0*/  F2FP.BF16.F32.PACK_AB R42, R45, R176 ;  /* 0x000000b02d2a723e */ /* 0x000fe200000010ff */
[----:B------:R-:W-:Y:S01]  /*dad0*/  IMAD.MOV.U32 R36, RZ, RZ, R39 ;  /* 0x000000ffff247224 */ /* 0x000fe200078e0027 */
[----:B------:R-:W-:Y:S01]  /*dae0*/  F2FP.BF16.F32.PACK_AB R43, R47, R46 ;  /* 0x0000002e2f2b723e */ /* 0x000fe200000010ff */
[----:B------:R-:W-:Y:S01]  /*daf0*/  ULDC.64 UR8, c[0x0][0xb98] ;  /* 0x0002e60000087ab9 */ /* 0x000fe20000000a00 */
[----:B------:R-:W-:-:S02]  /*db00*/  MOV R168, R207 ;  /* 0x000000cf00a87202 */ /* 0x000fc40000000f00 */
[----:B0-----:R-:W-:Y:S01]  /*db10*/  MOV R169, R4 ;  /* 0x0000000400a97202 */ /* 0x001fe20000000f00 */
[----:B------:R-:W-:Y:S01]  /*db20*/  UIADD3 UR7, UR7, UR5, URZ ;  /* 0x0000000507077290 */ /* 0x000fe2000fffe03f */
[----:B------:R-:W-:Y:S01]  /*db30*/  F2FP.BF16.F32.PACK_AB R196, R121, R196 ;  /* 0x000000c479c4723e */ /* 0x000fe200000010ff */
[----:B------:R-:W-:Y:S01]  /*db40*/  UIMAD UR5, UR12, UR8, URZ ;  /* 0x000000080c0572a4 */ /* 0x000fe2000f8e023f */
[----:B------:R-:W-:Y:S01]  /*db50*/  F2FP.BF16.F32.PACK_AB R198, R125, R124 ;  /* 0x0000007c7dc6723e */ /* 0x000fe200000010ff */
[--C-:B------:R-:W-:Y:S01]  /*db60*/  IMAD.WIDE R12, R212, 0x2, R168.reuse ;  /* 0x00000002d40c7825 */ /* 0x100fe200078e02a8 */
[----:B------:R-:W-:Y:S01]  /*db70*/  UIMAD.WIDE.U32 UR6, UR13, UR8, UR6 ;  /* 0x000000080d0672a5 */ /* 0x000fe2000f8e0006 */
[----:B------:R-:W-:Y:S01]  /*db80*/  F2FP.BF16.F32.PACK_AB R199, R100, R96 ;  /* 0x0000006064c7723e */ /* 0x000fe200000010ff */
[----:B------:R-:W-:Y:S01]  /*db90*/  UIMAD UR5, UR13, UR9, UR5 ;  /* 0x000000090d0572a4 */ /* 0x000fe2000f8e0205 */
[----:B------:R-:W-:Y:S01]  /*dba0*/  IMAD.WIDE R168, R5, 0x2, R168 ;  /* 0x0000000205a87825 */ /* 0x000fe200078e02a8 */
[C---:B------:R-:W-:Y:S01]  /*dbb0*/  IADD3 R7, P3, R12.reuse, 0xc060, RZ ;  /* 0x0000c0600c077810 */ /* 0x040fe20007f7e0ff */
[----:B------:R-:W-:Y:S01]  /*dbc0*/  ULDC.64 UR8, c[0x0][0xae8] ;  /* 0x0002ba0000087ab9 */ /* 0x000fe20000000a00 */
[----:B------:R-:W-:-:S02]  /*dbd0*/  LOP3.LUT R139, R12, 0x380, RZ, 0xc0, !PT ;  /* 0x000003800c8b7812 */ /* 0x000fc400078ec0ff */
[----:B------:R-:W-:Y:S01]  /*dbe0*/  LOP3.LUT R4, R7, 0x380, RZ, 0xc0, !PT ;  /* 0x0000038007047812 */ /* 0x000fe200078ec0ff */
[--C-:B------:R-:W-:Y:S01]  /*dbf0*/  IMAD.X R5, RZ, RZ, R13.reuse, P3 ;  /* 0x000000ffff057224 */ /* 0x100fe200018e060d */
[----:B------:R-:W-:Y:S02]  /*dc00*/  IADD3 R99, P4, R12, 0xc040, RZ ;  /* 0x0000c0400c637810 */ /* 0x000fe40007f9e0ff */
[----:B------:R-:W-:Y:S02]  /*dc10*/  SHF.R.U64 R4, R4, 0x3, RZ ;  /* 0x0000000304047819 */ /* 0x000fe400000012ff */
[C---:B------:R-:W-:Y:S02]  /*dc20*/  IADD3 R31, P5, R12.reuse, 0xc020, RZ ;  /* 0x0000c0200c1f7810 */ /* 0x040fe40007fbe0ff */
        /* <DEDUP_REMOVED lines=10> */
[--C-:B------:R-:W-:Y:S01]  /*dcd0*/  IMAD.X R153, RZ, RZ, R13.reuse, P2 ;  /* 0x000000ffff997224 */ /* 0x100fe200010e060d */
[----:B------:R-:W-:Y:S01]  /*dce0*/  LOP3.LUT R4, R4, R7, RZ, 0x3c, !PT ;  /* 0x0000000704047212 */ /* 0x000fe200078e3cff */
[--C-:B------:R-:W-:Y:S01]  /*dcf0*/  IMAD.X R7, RZ, RZ, R13.reuse, P4 ;  /* 0x000000ffff077224 */ /* 0x100fe200020e060d */
[C---:B------:R-:W-:Y:S01]  /*dd00*/  IADD3 R102, P4, R12.reuse, 0x8000, RZ ;  /* 0x000080000c667810 */ /* 0x040fe20007f9e0ff */
[----:B------:R-:W-:Y:S01]  /*dd10*/  IMAD.X R155, RZ, RZ, R13, P3 ;  /* 0x000000ffff9b7224 */ /* 0x000fe200018e060d */
[----:B------:R-:W-:-:S02]  /*dd20*/  IADD3 R98, P5, R12, 0x4060, RZ ;  /* 0x000040600c627810 */ /* 0x000fc40007fbe0ff */
        /* <DEDUP_REMOVED lines=10> */
[----:B------:R-:W-:Y:S01]  /*ddd0*/  LOP3.LUT R138, R139, R12, RZ, 0x3c, !PT ;  /* 0x0000000c8b8a7212 */ /* 0x000fe200078e3cff */
[--C-:B------:R-:W-:Y:S01]  /*dde0*/  IMAD.X R9, RZ, RZ, R13.reuse, P2 ;  /* 0x000000ffff097224 */ /* 0x100fe200010e060d */
[----:B------:R-:W-:Y:S01]  /*ddf0*/  LOP3.LUT R12, R23, 0x380, RZ, 0xc0, !PT ;  /* 0x00000380170c7812 */ /* 0x000fe200078ec0ff */
[--C-:B------:R-:W-:Y:S01]  /*de00*/  IMAD.X R167, RZ, RZ, R13.reuse, P3 ;  /* 0x000000ffffa77224 */ /* 0x100fe200018e060d */
[----:B------:R-:W-:Y:S01]  /*de10*/  IADD3 R107, P2, R168, 0x7000, RZ ;  /* 0x00007000a86b7810 */ /* 0x000fe20007f5e0ff */
[----:B------:R-:W-:Y:S01]  /*de20*/  IMAD.MOV.U32 R139, RZ, RZ, R13 ;  /* 0x000000ffff8b7224 */ /* 0x000fe200078e000d */
[----:B------:R-:W-:-:S02]  /*de30*/  SHF.R.U64 R12, R12, 0x3, RZ ;  /* 0x000000030c0c7819 */ /* 0x000fc400000012ff */
[----:B------:R-:W-:Y:S02]  /*de40*/  LOP3.LUT R13, R114, 0x380, RZ, 0xc0, !PT ;  /* 0x00000380720d7812 */ /* 0x000fe400078ec0ff */
[----:B------:R-:W-:Y:S02]  /*de50*/  LOP3.LUT R146, R12, R23, RZ, 0x3c, !PT ;  /* 0x000000170c927212 */ /* 0x000fe400078e3cff */
[----:B------:R-:W-:Y:S02]  /*de60*/  LOP3.LUT R23, R106, 0x380, RZ, 0xc0, !PT ;  /* 0x000003806a177812 */ /* 0x000fe400078ec0ff */
[----:B------:R-:W-:Y:S02]  /*de70*/  SHF.R.U64 R13, R13, 0x3, RZ ;  /* 0x000000030d0d7819 */ /* 0x000fe400000012ff */
[----:B------:R-:W-:Y:S02]  /*de80*/  SHF.R.U64 R23, R23, 0x3, RZ ;  /* 0x0000000317177819 */ /* 0x000fe400000012ff */
[----:B------:R-:W-:-:S02]  /*de90*/  LOP3.LUT R142, R13, R114, RZ, 0x3c, !PT ;  /* 0x000000720d8e7212 */ /* 0x000fc400078e3cff */
[----:B------:R-:W-:Y:S02]  /*dea0*/  LOP3.LUT R154, R23, R106, RZ, 0x3c, !PT ;  /* 0x0000006a179a7212 */ /* 0x000fe400078e3cff */
[----:B------:R-:W-:Y:S02]  /*deb0*/  LOP3.LUT R106, R107, 0x380, RZ, 0xc0, !PT ;  /* 0x000003806b6a7812 */ /* 0x000fe400078ec0ff */
[----:B------:R-:W-:Y:S02]  /*dec0*/  LOP3.LUT R13, R102, 0x380, RZ, 0xc0, !PT ;  /* 0x00000380660d7812 */ /* 0x000fe400078ec0ff */
[----:B------:R-:W-:Y:S02]  /*ded0*/  SHF.R.U64 R106, R106, 0x3, RZ ;  /* 0x000000036a6a7819 */ /* 0x000fe400000012ff */
[----:B------:R-:W-:Y:S02]  /*dee0*/  LOP3.LUT R12, R15, 0x380, RZ, 0xc0, !PT ;  /* 0x000003800f0c7812 */ /* 0x000fe400078ec0ff */
[----:B------:R-:W-:-:S02]  /*def0*/  SHF.R.U64 R13, R13, 0x3, RZ ;  /* 0x000000030d0d7819 */ /* 0x000fc400000012ff */
[----:B------:R-:W-:Y:S01]  /*df00*/  LOP3.LUT R106, R106, R107, RZ, 0x3c, !PT ;  /* 0x0000006b6a6a7212 */ /* 0x000fe200078e3cff */
[----:B------:R-:W-:Y:S01]  /*df10*/  IMAD.X R107, RZ, RZ, R169, P2 ;  /* 0x000000ffff6b7224 */ /* 0x000fe200010e06a9 */
[----:B------:R-:W-:Y:S02]  /*df20*/  IADD3 R135, P2, R168, 0xe000, RZ ;  /* 0x0000e000a8877810 */ /* 0x000fe40007f5e0ff */
[----:B------:R-:W-:Y:S02]  /*df30*/  SHF.R.U64 R12, R12, 0x3, RZ ;  /* 0x000000030c0c7819 */ /* 0x000fe400000012ff */
[----:B------:R-:W-:Y:S02]  /*df40*/  LOP3.LUT R156, R13, R102, RZ, 0x3c, !PT ;  /* 0x000000660d9c7212 */ /* 0x000fe400078e3cff */
[----:B------:R-:W-:Y:S02]  /*df50*/  LOP3.LUT R13, R20, 0x380, RZ, 0xc0, !PT ;  /* 0x00000380140d7812 */ /* 0x000fe400078ec0ff */
[----:B------:R-:W-:-:S02]  /*df60*/  LOP3.LUT R134, R135, 0x380, RZ, 0xc0, !PT ;  /* 0x0000038087867812 */ /* 0x000fc400078ec0ff */
[----:B------:R-:W-:Y:S02]  /*df70*/  LOP3.LUT R150, R12, R15, RZ, 0x3c, !PT ;  /* 0x0000000f0c967212 */ /* 0x000fe400078e3cff */
[----:B------:R-:W-:Y:S02]  /*df80*/  LOP3.LUT R12, R21, 0x380, RZ, 0xc0, !PT ;  /* 0x00000380150c7812 */ /* 0x000fe400078ec0ff */
[----:B------:R-:W-:Y:S02]  /*df90*/  SHF.R.U64 R13, R13, 0x3, RZ ;  /* 0x000000030d0d7819 */ /* 0x000fe400000012ff */
[----:B------:R-:W-:Y:S02]  /*dfa0*/  SHF.R.U64 R134, R134, 0x3, RZ ;  /* 0x0000000386867819 */ /* 0x000fe400000012ff */
[----:B------:R-:W-:Y:S02]  /*dfb0*/  SHF.R.U64 R12, R12, 0x3, RZ ;  /* 0x000000030c0c7819 */ /* 0x000fe400000012ff */
[----:B------:R-:W-:-:S02]  /*dfc0*/  LOP3.LUT R164, R13, R20, RZ, 0x3c, !PT ;  /* 0x000000140da47212 */ /* 0x000fc400078e3cff */
[----:B------:R-:W-:Y:S02]  /*dfd0*/  LOP3.LUT R10, R31, 0x380, RZ, 0xc0, !PT ;  /* 0x000003801f0a7812 */ /* 0x000fe400078ec0ff */
[----:B------:R-:W-:Y:S02]  /*dfe0*/  IADD3 R13, P3, R168, 0x1000, RZ ;  /* 0x00001000a80d7810 */ /* 0x000fe40007f7e0ff */
[----:B------:R-:W-:Y:S01]  /*dff0*/  LOP3.LUT R134, R134, R135, RZ, 0x3c, !PT ;  /* 0x0000008786867212 */ /* 0x000fe200078e3cff */
[----:B------:R-:W-:Y:S01]  /*e000*/  IMAD.X R135, RZ, RZ, R169, P2 ;  /* 0x000000ffff877224 */ /* 0x000fe200010e06a9 */
[----:B-1----:R-:W-:Y:S02]  /*e010*/  ISETP.NE.AND P2, PT, R204, 0x1, PT ;  /* 0x00000001cc00780c */ /* 0x002fe40003f45270 */
[----:B------:R-:W-:Y:S02]  /*e020*/  LOP3.LUT R160, R12, R21, RZ, 0x3c, !PT ;  /* 0x000000150ca07212 */ /* 0x000fe400078e3cff */
[----:B------:R-:W-:-:S02]  /*e030*/  SHF.R.U64 R10, R10, 0x3, RZ ;  /* 0x000000030a0a7819 */ /* 0x000fc400000012ff */
[----:B------:R-:W-:Y:S02]  /*e040*/  LOP3.LUT R12, R13, 0x380, RZ, 0xc0, !PT ;  /* 0x000003800d0c7812 */ /* 0x000fe400078ec0ff */
[----:B------:R-:W-:Y:S02]  /*e050*/  LOP3.LUT R10, R10, R31, RZ, 0x3c, !PT ;  /* 0x0000001f0a0a7212 */ /* 0x000fe400078e3cff */
[----:B------:R-:W-:Y:S02]  /*e060*/  SHF.R.U64 R12, R12, 0x3, RZ ;  /* 0x000000030c0c7819 */ /* 0x000fe400000012ff */
[----:B------:R-:W-:Y:S02]  /*e070*/  LOP3.LUT R31, R110, 0x380, RZ, 0xc0, !PT ;  /* 0x000003806e1f7812 */ /* 0x000fe400078ec0ff */
[----:B------:R-:W-:Y:S01]  /*e080*/  MOV R197, R138 ;  /* 0x0000008a00c57202 */ /* 0x000fe20000000f00 */
[----:B------:R-:W-:Y:S01]  /*e090*/  BAR.SYNC.DEFER_BLOCKING 0x1, 0x100 ;  /* 0x0044000000007b1d */ /* 0x000fe20000010000 */
[----:B------:R-:W-:-:S02]  /*e0a0*/  LOP3.LUT R23, R98, 0x380, RZ, 0xc0, !PT ;  /* 0x0000038062177812 */ /* 0x000fc400078ec0ff */
[----:B------:R-:W-:Y:S01]  /*e0b0*/  LOP3.LUT R12, R12, R13, RZ, 0x3c, !PT ;  /* 0x0000000d0c0c7212 */ /* 0x000fe200078e3cff */
[----:B------:R-:W-:Y:S01]  /*e0c0*/  IMAD.X R13, RZ, RZ, R169, P3 ;  /* 0x000000ffff0d7224 */ /* 0x000fe200018e06a9 */
[----:B------:R-:W-:Y:S02]  /*e0d0*/  SHF.R.U64 R31, R31, 0x3, RZ ;  /* 0x000000031f1f7819 */ /* 0x000fe400000012ff */
[----:B------:R-:W-:Y:S02]  /*e0e0*/  SHF.R.U64 R23, R23, 0x3, RZ ;  /* 0x0000000317177819 */ /* 0x000fe400000012ff */
[----:B------:R-:W-:Y:S02]  /*e0f0*/  IADD3 R111, P3, R168, 0x8000, RZ ;  /* 0x00008000a86f7810 */ /* 0x000fe40007f7e0ff */
[----:B------:R-:W-:Y:S02]  /*e100*/  LOP3.LUT R152, R31, R110, RZ, 0x3c, !PT ;  /* 0x0000006e1f987212 */ /* 0x000fe400078e3cff */
[----:B------:R-:W-:-:S02]  /*e110*/  LOP3.LUT R158, R23, R98, RZ, 0x3c, !PT ;  /* 0x00000062179e7212 */ /* 0x000fc400078e3cff */
[----:B------:R-:W-:Y:S02]  /*e120*/  LOP3.LUT R110, R111, 0x380, RZ, 0xc0, !PT ;  /* 0x000003806f6e7812 */ /* 0x000fe400078ec0ff */
[----:B------:R-:W-:Y:S02]  /*e130*/  LOP3.LUT R6, R99, 0x380, RZ, 0xc0, !PT ;  /* 0x0000038063067812 */ /* 0x000fe400078ec0ff */
[----:B------:R-:W-:Y:S02]  /*e140*/  LOP3.LUT R23, R8, 0x380, RZ, 0xc0, !PT ;  /* 0x0000038008177812 */ /* 0x000fe400078ec0ff */
[----:B------:R-:W-:Y:S02]  /*e150*/  SHF.R.U64 R110, R110, 0x3, RZ ;  /* 0x000000036e6e7819 */ /* 0x000fe400000012ff */
[----:B------:R-:W-:Y:S01]  /*e160*/  SHF.R.U64 R6, R6, 0x3, RZ ;  /* 0x0000000306067819 */ /* 0x000fe200000012ff */
[----:B------:R0:W-:Y:S01]  /*e170*/  STSM.16.M88.4 [R197], R24 ;  /* 0x00000018c5007844 */ /* 0x0001e20000000200 */
[----:B------:R-:W-:-:S02]  /*e180*/  SHF.R.U64 R23, R23, 0x3, RZ ;  /* 0x0000000317177819 */ /* 0x000fc400000012ff */
[----:B------:R-:W-:Y:S01]  /*e190*/  LOP3.LUT R110, R110, R111, RZ, 0x3c, !PT ;  /* 0x0000006f6e6e7212 */ /* 0x000fe200078e3cff */
[----:B------:R-:W-:Y:S01]  /*e1a0*/  IMAD.X R111, RZ, RZ, R169, P3 ;  /* 0x000000ffff6f7224 */ /* 0x000fe200018e06a9 */
[----:B------:R-:W-:Y:S02]  /*e1b0*/  LOP3.LUT R6, R6, R99, RZ, 0x3c, !PT ;  /* 0x0000006306067212 */ /* 0x000fe400078e3cff */
[----:B------:R-:W-:Y:S02]  /*e1c0*/  LOP3.LUT R8, R23, R8, RZ, 0x3c, !PT ;  /* 0x0000000817087212 */ /* 0x000fe400078e3cff */
[C---:B------:R-:W-:Y:S02]  /*e1d0*/  IADD3 R99, P0, R168.reuse, 0x5000, RZ ;  /* 0x00005000a8637810 */ /* 0x040fe40007f1e0ff */
[----:B------:R-:W-:Y:S02]  /*e1e0*/  IADD3 R23, P3, R168, 0xf000, RZ ;  /* 0x0000f000a8177810 */ /* 0x000fe40007f7e0ff */
[----:B------:R-:W-:-:S02]  /*e1f0*/  LOP3.LUT R21, R14, 0x380, RZ, 0xc0, !PT ;  /* 0x000003800e157812 */ /* 0x000fc400078ec0ff */
[----:B------:R-:W-:Y:S01]  /*e200*/  LOP3.LUT R98, R99, 0x380, RZ, 0xc0, !PT ;  /* 0x0000038063627812 */ /* 0x000fe200078ec0ff */
[----:B0-----:R-:W0:Y:S01]  /*e210*/  @P2 LDC R24, c[0x0][0xbec] ;  /* 0x0002fb00ff182b82 */ /* 0x001e220000000800 */
[----:B------:R-:W-:Y:S01]  /*e220*/  LOP3.LUT R16, R23, 0x380, RZ, 0xc0, !PT ;  /* 0x0000038017107812 */ /* 0x000fe200078ec0ff */
[----:B------:R-:W-:Y:S01]  /*e230*/  IMAD.X R139, RZ, RZ, R169, P3 ;  /* 0x000000ffff8b7224 */ /* 0x000fe200018e06a9 */
[----:B------:R-:W-:Y:S02]  /*e240*/  SHF.R.U64 R21, R21, 0x3, RZ ;  /* 0x0000000315157819 */ /* 0x000fe400000012ff */
[----:B------:R-:W-:Y:S02]  /*e250*/  SHF.R.U64 R98, R98, 0x3, RZ ;  /* 0x0000000362627819 */ /* 0x000fe400000012ff */
[----:B------:R-:W-:Y:S01]  /*e260*/  SHF.R.U64 R16, R16, 0x3, RZ ;  /* 0x0000000310107819 */ /* 0x000fe200000012ff */
[----:B------:R-:W1:Y:S01]  /*e270*/  @P2 LDC R27, c[0x0][0xbf0] ;  /* 0x0002fc00ff1b2b82 */ /* 0x000e620000000800 */
[----:B------:R-:W-:-:S02]  /*e280*/  LOP3.LUT R15, R30, 0x380, RZ, 0xc0, !PT ;  /* 0x000003801e0f7812 */ /* 0x000fc400078ec0ff */
[----:B------:R-:W-:Y:S02]  /*e290*/  LOP3.LUT R166, R21, R14, RZ, 0x3c, !PT ;  /* 0x0000000e15a67212 */ /* 0x000fe400078e3cff */
[----:B------:R-:W-:Y:S01]  /*e2a0*/  LOP3.LUT R98, R98, R99, RZ, 0x3c, !PT ;  /* 0x0000006362627212 */ /* 0x000fe200078e3cff */
[----:B------:R-:W-:Y:S01]  /*e2b0*/  IMAD.X R99, RZ, RZ, R169, P0 ;  /* 0x000000ffff637224 */ /* 0x000fe200000e06a9 */
[----:B------:R-:W-:Y:S02]  /*e2c0*/  LOP3.LUT R138, R16, R23, RZ, 0x3c, !PT ;  /* 0x00000017108a7212 */ /* 0x000fe400078e3cff */
[----:B------:R-:W-:Y:S02]  /*e2d0*/  MOV R150, R150 ;  /* 0x0000009600967202 */ /* 0x000fe40000000f00 */
[----:B------:R-:W-:Y:S02]  /*e2e0*/  SHF.R.U64 R15, R15, 0x3, RZ ;  /* 0x000000030f0f7819 */ /* 0x000fe400000012ff */
[----:B------:R-:W-:Y:S01]  /*e2f0*/  MOV R16, R4 ;  /* 0x0000000400107202 */ /* 0x000fe20000000f00 */
[----:B------:R-:W-:Y:S01]  /*e300*/  STSM.16.M88.4 [R150], R32 ;  /* 0x0000002096007844 */ /* 0x000fe20000000200 */
[----:B------:R-:W-:Y:S01]  /*e310*/  MOV R18, R6 ;  /* 0x0000000600127202 */ /* 0x000fe20000000f00 */
[----:B0-----:R-:W-:Y:S01]  /*e320*/  @P2 IMAD.HI.U32 R24, R39, R24, RZ ;  /* 0x0000001827182227 */ /* 0x001fe200078e00ff */
[----:B------:R-:W-:-:S02]  /*e330*/  MOV R160, R160 ;  /* 0x000000a000a07202 */ /* 0x000fc40000000f00 */
[C---:B------:R-:W-:Y:S02]  /*e340*/  IADD3 R20, P4, R168.reuse, 0x2000, RZ ;  /* 0x00002000a8147810 */ /* 0x040fe40007f9e0ff */
[----:B------:R-:W-:Y:S01]  /*e350*/  IADD3 R127, P0, R168, 0xc000, RZ ;  /* 0x0000c000a87f7810 */ /* 0x000fe20007f1e0ff */
[----:B------:R-:W-:Y:S01]  /*e360*/  STSM.16.M88.4 [R160], R40 ;  /* 0x00000028a0007844 */ /* 0x000fe20000000200 */
[----:B------:R-:W-:Y:S02]  /*e370*/  MOV R23, R10 ;  /* 0x0000000a00177202 */ /* 0x000fe40000000f00 */
[----:B------:R-:W-:Y:S02]  /*e380*/  MOV R166, R166 ;  /* 0x000000a600a67202 */ /* 0x000fe40000000f00 */
[----:B------:R-:W-:Y:S02]  /*e390*/  F2FP.BF16.F32.PACK_AB R4, R49, R178 ;  /* 0x000000b23104723e */ /* 0x000fe400000010ff */
[----:B------:R-:W-:-:S02]  /*e3a0*/  F2FP.BF16.F32.PACK_AB R5, R51, R50 ;  /* 0x000000323305723e */ /* 0x000fc400000010ff */
[----:B------:R-:W-:Y:S02]  /*e3b0*/  F2FP.BF16.F32.PACK_AB R6, R53, R179 ;  /* 0x000000b33506723e */ /* 0x000fe400000010ff */
[----:B------:R-:W-:Y:S02]  /*e3c0*/  F2FP.BF16.F32.PACK_AB R7, R55, R54 ;  /* 0x000000363707723e */ /* 0x000fe400000010ff */
[----:B------:R-:W-:Y:S02]  /*e3d0*/  MOV R25, R8 ;  /* 0x0000000800197202 */ /* 0x000fe40000000f00 */
[----:B------:R-:W-:Y:S01]  /*e3e0*/  F2FP.BF16.F32.PACK_AB R8, R57, R180 ;  /* 0x000000b43908723e */ /* 0x000fe200000010ff */
[----:B------:R0:W-:Y:S01]  /*e3f0*/  STSM.16.M88.4 [R166], R4 ;  /* 0x00000004a6007844 */ /* 0x0001e20000000200 */
[----:B------:R-:W-:Y:S02]  /*e400*/  F2FP.BF16.F32.PACK_AB R9, R59, R58 ;  /* 0x0000003a3b09723e */ /* 0x000fe400000010ff */
[----:B------:R-:W-:-:S02]  /*e410*/  F2FP.BF16.F32.PACK_AB R10, R61, R181 ;  /* 0x000000b53d0a723e */ /* 0x000fc400000010ff */
[----:B------:R-:W-:Y:S02]  /*e420*/  F2FP.BF16.F32.PACK_AB R11, R63, R62 ;  /* 0x0000003e3f0b723e */ /* 0x000fe400000010ff */
[----:B-1----:R-:W-:Y:S02]  /*e430*/  @P2 SHF.R.U32.HI R36, RZ, R27, R24 ;  /* 0x0000001bff242219 */ /* 0x002fe40000011618 */
[----:B------:R-:W-:Y:S01]  /*e440*/  LOP3.LUT R162, R15, R30, RZ, 0x3c, !PT ;  /* 0x0000001e0fa27212 */ /* 0x000fe200078e3cff */
[----:B------:R1:W-:Y:S01]  /*e450*/  STSM.16.M88.4 [R25], R8 ;  /* 0x0000000819007844 */ /* 0x0003e20000000200 */
[----:B------:R-:W-:Y:S01]  /*e460*/  LOP3.LUT R15, R20, 0x380, RZ, 0xc0, !PT ;  /* 0x00000380140f7812 */ /* 0x000fe200078ec0ff */
[----:B------:R-:W-:Y:S01]  /*e470*/  IMAD.MOV R37, RZ, RZ, -R36 ;  /* 0x000000ffff257224 */ /* 0x000fe200078e0a24 */
[----:B------:R-:W-:Y:S02]  /*e480*/  LOP3.LUT R126, R127, 0x380, RZ, 0xc0, !PT ;  /* 0x000003807f7e7812 */ /* 0x000fe400078ec0ff */
[----:B------:R-:W-:Y:S01]  /*e490*/  IADD3 R103, P1, R168, 0x6000, RZ ;  /* 0x00006000a8677810 */ /* 0x000fe20007f3e0ff */
[----:B------:R-:W-:Y:S01]  /*e4a0*/  IMAD R37, R204, R37, R39 ;  /* 0x00000025cc257224 */ /* 0x000fe200078e0227 */
[----:B------:R-:W-:-:S02]  /*e4b0*/  MOV R164, R164 ;  /* 0x000000a400a47202 */ /* 0x000fc40000000f00 */
[----:B0-----:R-:W-:Y:S02]  /*e4c0*/  F2FP.BF16.F32.PACK_AB R4, R65, R182 ;  /* 0x000000b64104723e */ /* 0x001fe400000010ff */
[----:B------:R-:W-:Y:S02]  /*e4d0*/  F2FP.BF16.F32.PACK_AB R5, R67, R66 ;  /* 0x000000424305723e */ /* 0x000fe400000010ff */
[----:B------:R-:W-:Y:S02]  /*e4e0*/  F2FP.BF16.F32.PACK_AB R6, R69, R183 ;  /* 0x000000b74506723e */ /* 0x000fe400000010ff */
[----:B------:R-:W-:Y:S02]  /*e4f0*/  F2FP.BF16.F32.PACK_AB R7, R71, R70 ;  /* 0x000000464707723e */ /* 0x000fe400000010ff */
[----:B------:R-:W-:Y:S02]  /*e500*/  MOV R162, R162 ;  /* 0x000000a200a27202 */ /* 0x000fe40000000f00 */
[----:B-1----:R-:W-:Y:S01]  /*e510*/  F2FP.BF16.F32.PACK_AB R8, R73, R184 ;  /* 0x000000b84908723e */ /* 0x002fe200000010ff */
[----:B------:R-:W-:Y:S01]  /*e520*/  STSM.16.M88.4 [R164], R4 ;  /* 0x00000004a4007844 */ /* 0x000fe20000000200 */
[----:B------:R-:W-:-:S02]  /*e530*/  F2FP.BF16.F32.PACK_AB R9, R75, R74 ;  /* 0x0000004a4b09723e */ /* 0x000fc400000010ff */
[----:B------:R-:W-:Y:S02]  /*e540*/  F2FP.BF16.F32.PACK_AB R10, R77, R185 ;  /* 0x000000b94d0a723e */ /* 0x000fe400000010ff */
[----:B------:R-:W-:Y:S02]  /*e550*/  F2FP.BF16.F32.PACK_AB R11, R79, R78 ;  /* 0x0000004e4f0b723e */ /* 0x000fe400000010ff */
[----:B------:R-:W-:Y:S02]  /*e560*/  SHF.R.U64 R15, R15, 0x3, RZ ;  /* 0x000000030f0f7819 */ /* 0x000fe400000012ff */
[----:B------:R-:W-:Y:S01]  /*e570*/  SHF.R.U64 R126, R126, 0x3, RZ ;  /* 0x000000037e7e7819 */ /* 0x000fe200000012ff */
[----:B------:R0:W-:Y:S01]  /*e580*/  STSM.16.M88.4 [R162], R8 ;  /* 0x00000008a2007844 */ /* 0x0001e20000000200 */
[----:B------:R-:W-:Y:S02]  /*e590*/  MOV R158, R158 ;  /* 0x0000009e009e7202 */ /* 0x000fe40000000f00 */
[----:B------:R-:W-:-:S02]  /*e5a0*/  F2FP.BF16.F32.PACK_AB R24, R81, R186 ;  /* 0x000000ba5118723e */ /* 0x000fc400000010ff */
[----:B------:R-:W-:Y:S02]  /*e5b0*/  F2FP.BF16.F32.PACK_AB R25, R83, R82 ;  /* 0x000000525319723e */ /* 0x000fe400000010ff */
[----:B------:R-:W-:Y:S02]  /*e5c0*/  F2FP.BF16.F32.PACK_AB R26, R85, R187 ;  /* 0x000000bb551a723e */ /* 0x000fe400000010ff */
[----:B------:R-:W-:Y:S02]  /*e5d0*/  F2FP.BF16.F32.PACK_AB R27, R87, R86 ;  /* 0x00000056571b723e */ /* 0x000fe400000010ff */
[C---:B------:R-:W-:Y:S02]  /*e5e0*/  IADD3 R21, P5, R168.reuse, 0x3000, RZ ;  /* 0x00003000a8157810 */ /* 0x040fe40007fbe0ff */
[----:B------:R-:W-:Y:S01]  /*e5f0*/  IADD3 R31, P6, R168, 0x4000, RZ ;  /* 0x00004000a81f7810 */ /* 0x000fe20007fde0ff */
[----:B------:R1:W-:Y:S01]  /*e600*/  STSM.16.M88.4 [R158], R24 ;  /* 0x000000189e007844 */ /* 0x0003e20000000200 */
[----:B------:R-:W-:Y:S01]  /*e610*/  LOP3.LUT R102, R103, 0x380, RZ, 0xc0, !PT ;  /* 0x0000038067667812 */ /* 0x000fe200078ec0ff */
[----:B0-----:R-:W-:Y:S01]  /*e620*/  IMAD.U32 R9, RZ, RZ, UR5 ;  /* 0x00000005ff097e24 */ /* 0x001fe2000f8e00ff */
[----:B------:R-:W-:Y:S01]  /*e630*/  LOP3.LUT R14, R15, R20, RZ, 0x3c, !PT ;  /* 0x000000140f0e7212 */ /* 0x000fe200078e3cff */
[--C-:B------:R-:W-:Y:S01]  /*e640*/  IMAD.X R15, RZ, RZ, R169.reuse, P4 ;  /* 0x000000ffff0f7224 */ /* 0x100fe200020e06a9 */
[----:B------:R-:W-:Y:S01]  /*e650*/  LOP3.LUT R126, R126, R127, RZ, 0x3c, !PT ;  /* 0x0000007f7e7e7212 */ /* 0x000fe200078e3cff */
[----:B------:R-:W-:Y:S01]  /*e660*/  IMAD.X R127, RZ, RZ, R169, P0 ;  /* 0x000000ffff7f7224 */ /* 0x000fe200000e06a9 */
[----:B------:R-:W-:Y:S01]  /*e670*/  LOP3.LUT R20, R21, 0x380, RZ, 0xc0, !PT ;  /* 0x0000038015147812 */ /* 0x000fe200078ec0ff */
[----:B------:R-:W-:Y:S01]  /*e680*/  ULDC UR5, c[0x0][0xa88] ;  /* 0x0002a20000057ab9 */ /* 0x000fe20000000800 */
[----:B------:R-:W-:-:S02]  /*e690*/  LOP3.LUT R30, R31, 0x380, RZ, 0xc0, !PT ;  /* 0x000003801f1e7812 */ /* 0x000fc400078ec0ff */
[----:B------:R-:W-:Y:S02]  /*e6a0*/  SHF.R.U64 R102, R102, 0x3, RZ ;  /* 0x0000000366667819 */ /* 0x000fe400000012ff */
[----:B------:R-:W-:Y:S02]  /*e6b0*/  SHF.R.S32.HI R8, RZ, 0x1f, R36 ;  /* 0x0000001fff087819 */ /* 0x000fe40000011424 */
[----:B------:R-:W-:Y:S01]  /*e6c0*/  F2FP.BF16.F32.PACK_AB R5, R44, R3 ;  /* 0x000000032c05723e */ /* 0x000fe200000010ff */
[----:B-1----:R-:W-:Y:S01]  /*e6d0*/  VIADD R26, R211, UR61 ;  /* 0x0000003dd31a7c36 */ /* 0x002fe20008000000 */
[----:B------:R-:W-:Y:S02]  /*e6e0*/  IADD3 R24, P0, R36, UR6, RZ ;  /* 0x0000000624187c10 */ /* 0x000fe4000ff1e0ff */
[----:B------:R-:W-:Y:S02]  /*e6f0*/  SHF.R.S32.HI R3, RZ, 0x1f, R37 ;  /* 0x0000001fff037819 */ /* 0x000fe40000011425 */
[----:B------:R-:W-:-:S02]  /*e700*/  SHF.R.U64 R20, R20, 0x3, RZ ;  /* 0x0000000314147819 */ /* 0x000fc400000012ff */
[----:B------:R-:W-:Y:S02]  /*e710*/  SHF.R.U64 R30, R30, 0x3, RZ ;  /* 0x000000031e1e7819 */ /* 0x000fe400000012ff */
[----:B------:R-:W-:Y:S01]  /*e720*/  LOP3.LUT R102, R102, R103, RZ, 0x3c, !PT ;  /* 0x0000006766667212 */ /* 0x000fe200078e3cff */
[----:B------:R-:W-:Y:S01]  /*e730*/  IMAD.X R103, RZ, RZ, R169, P1 ;  /* 0x000000ffff677224 */ /* 0x000fe200008e06a9 */
[----:B------:R-:W-:Y:S01]  /*e740*/  IADD3.X R25, R8, UR7, R9, P0, !PT ;  /* 0x0000000708197c10 */ /* 0x000fe200087fe409 */
[----:B------:R-:W-:Y:S01]  /*e750*/  ULDC.64 UR6, c[0x0][0xb88] ;  /* 0x0002e20000067ab9 */ /* 0x000fe20000000a00 */
[----:B------:R-:W-:Y:S01]  /*e760*/  IADD3 R131, P1, R168, 0xd000, RZ ;  /* 0x0000d000a8837810 */ /* 0x000fe20007f3e0ff */
[----:B------:R-:W-:Y:S01]  /*e770*/  IMAD R8, R3, UR6, RZ ;  /* 0x0000000603087c24 */ /* 0x000fe2000f8e02ff */
[----:B------:R-:W-:Y:S01]  /*e780*/  LOP3.LUT R20, R20, R21, RZ, 0x3c, !PT ;  /* 0x0000001514147212 */ /* 0x000fe200078e3cff */
[--C-:B------:R-:W-:Y:S01]  /*e790*/  IMAD.X R21, RZ, RZ, R169.reuse, P5 ;  /* 0x000000ffff157224 */ /* 0x100fe200028e06a9 */
[----:B------:R-:W-:Y:S01]  /*e7a0*/  LOP3.LUT R30, R30, R31, RZ, 0x3c, !PT ;  /* 0x0000001f1e1e7212 */ /* 0x000fe200078e3cff */
[----:B------:R-:W-:Y:S01]  /*e7b0*/  IMAD.X R31, RZ, RZ, R169, P6 ;  /* 0x000000ffff1f7224 */ /* 0x000fe200030e06a9 */
[----:B------:R-:W-:Y:S01]  /*e7c0*/  MOV R156, R156 ;  /* 0x0000009c009c7202 */ /* 0x000fe20000000f00 */
[----:B------:R-:W-:Y:S01]  /*e7d0*/  IMAD.WIDE.U32 R24, R37, UR6, R24 ;  /* 0x0000000625187c25 */ /* 0x000fe2000f8e0018 */
[----:B------:R-:W-:-:S02]  /*e7e0*/  F2FP.BF16.F32.PACK_AB R32, R89, R188 ;  /* 0x000000bc5920723e */ /* 0x000fc400000010ff */
[----:B------:R-:W-:Y:S01]  /*e7f0*/  F2FP.BF16.F32.PACK_AB R33, R91, R90 ;  /* 0x0000005a5b21723e */ /* 0x000fe200000010ff */
[----:B------:R-:W-:Y:S01]  /*e800*/  IMAD R37, R37, UR7, R8 ;  /* 0x0000000725257c24 */ /* 0x000fe2000f8e0208 */
[----:B------:R-:W-:Y:S01]  /*e810*/  F2FP.BF16.F32.PACK_AB R34, R93, R189 ;  /* 0x000000bd5d22723e */ /* 0x000fe200000010ff */
[----:B------:R-:W-:Y:S01]  /*e820*/  ULDC.64 UR6, c[0x0][0xb50] ;  /* 0x0002d40000067ab9 */ /* 0x000fe20000000a00 */
[----:B------:R-:W-:Y:S01]  /*e830*/  F2FP.BF16.F32.PACK_AB R35, R95, R94 ;  /* 0x0000005e5f23723e */ /* 0x000fe200000010ff */
[----:B------:R-:W-:Y:S01]  /*e840*/  IMAD R3, R204, UR5, RZ ;  /* 0x00000005cc037c24 */ /* 0x000fe2000f8e02ff */
[C---:B------:R-:W-:Y:S02]  /*e850*/  IADD3 R115, P4, R168.reuse, 0x9000, RZ ;  /* 0x00009000a8737810 */ /* 0x040fe40007f9e0ff */
[C---:B------:R-:W-:Y:S01]  /*e860*/  IADD3 R119, P5, R168.reuse, 0xa000, RZ ;  /* 0x0000a000a8777810 */ /* 0x040fe20007fbe0ff */
[----:B------:R-:W-:Y:S01]  /*e870*/  STSM.16.M88.4 [R156], R32 ;  /* 0x000000209c007844 */ /* 0x000fe20000000200 */
[----:B------:R-:W-:-:S02]  /*e880*/  IADD3 R123, P6, R168, 0xb000, RZ ;  /* 0x0000b000a87b7810 */ /* 0x000fc40007fde0ff */
[----:B------:R-:W-:Y:S02]  /*e890*/  LOP3.LUT R130, R131, 0x380, RZ, 0xc0, !PT ;  /* 0x0000038083827812 */ /* 0x000fe400078ec0ff */
[----:B------:R-:W-:Y:S02]  /*e8a0*/  MOV R154, R154 ;  /* 0x0000009a009a7202 */ /* 0x000fe40000000f00 */
[----:B------:R-:W-:Y:S02]  /*e8b0*/  F2FP.BF16.F32.PACK_AB R4, R97, R190 ;  /* 0x000000be6104723e */ /* 0x000fe400000010ff */
[----:B------:R-:W-:Y:S02]  /*e8c0*/  F2FP.BF16.F32.PACK_AB R6, R101, R191 ;  /* 0x000000bf6506723e */ /* 0x000fe400000010ff */
[----:B------:R-:W-:Y:S02]  /*e8d0*/  F2FP.BF16.F32.PACK_AB R7, R52, R48 ;  /* 0x000000303407723e */ /* 0x000fe400000010ff */
[----:B------:R-:W-:-:S02]  /*e8e0*/  LOP3.LUT R114, R115, 0x380, RZ, 0xc0, !PT ;  /* 0x0000038073727812 */ /* 0x000fc400078ec0ff */
[----:B------:R-:W-:Y:S01]  /*e8f0*/  LOP3.LUT R118, R119, 0x380, RZ, 0xc0, !PT ;  /* 0x0000038077767812 */ /* 0x000fe200078ec0ff */
[----:B------:R0:W-:Y:S01]  /*e900*/  STSM.16.M88.4 [R154], R4 ;  /* 0x000000049a007844 */ /* 0x0001e20000000200 */
[----:B------:R-:W-:Y:S02]  /*e910*/  LOP3.LUT R122, R123, 0x380, RZ, 0xc0, !PT ;  /* 0x000003807b7a7812 */ /* 0x000fe400078ec0ff */
[----:B------:R-:W-:Y:S02]  /*e920*/  SHF.R.U64 R130, R130, 0x3, RZ ;  /* 0x0000000382827819 */ /* 0x000fe400000012ff */
[----:B------:R-:W-:Y:S02]  /*e930*/  LOP3.LUT R29, R168, 0x380, RZ, 0xc0, !PT ;  /* 0x00000380a81d7812 */ /* 0x000fe400078ec0ff */
[----:B------:R-:W-:Y:S02]  /*e940*/  LOP3.LUT P0, RZ, R209, 0x3, RZ, 0xc0, !PT ;  /* 0x00000003d1ff7812 */ /* 0x000fe4000780c0ff */
[----:B------:R-:W-:-:S02]  /*e950*/  SHF.R.U64 R114, R114, 0x3, RZ ;  /* 0x0000000372727819 */ /* 0x000fc400000012ff */
[----:B------:R-:W-:Y:S02]  /*e960*/  SHF.R.U64 R118, R118, 0x3, RZ ;  /* 0x0000000376767819 */ /* 0x000fe400000012ff */
[----:B------:R-:W-:Y:S02]  /*e970*/  SHF.R.U64 R122, R122, 0x3, RZ ;  /* 0x000000037a7a7819 */ /* 0x000fe400000012ff */
[----:B------:R-:W-:Y:S01]  /*e980*/  LOP3.LUT R130, R130, R131, RZ, 0x3c, !PT ;  /* 0x0000008382827212 */ /* 0x000fe200078e3cff */
[----:B0-----:R-:W-:Y:S01]  /*e990*/  VIADD R4, R26, 0x8 ;  /* 0x000000081a047836 */ /* 0x001fe20000000000 */
[----:B------:R-:W-:Y:S01]  /*e9a0*/  SHF.R.U64 R29, R29, 0x3, RZ ;  /* 0x000000031d1d7819 */ /* 0x000fe200000012ff */
[----:B------:R-:W-:Y:S01]  /*e9b0*/  IMAD.IADD R5, R25, 0x1, R37 ;  /* 0x0000000119057824 */ /* 0x000fe200078e0225 */
[----:B------:R-:W-:Y:S01]  /*e9c0*/  LEA R25, P3, R24, UR6, 0x2 ;  /* 0x0000000618197c11 */ /* 0x000fe2000f8610ff */
[----:B------:R-:W-:Y:S01]  /*e9d0*/  IMAD.X R131, RZ, RZ, R169, P1 ;  /* 0x000000ffff837224 */ /* 0x000fe200008e06a9 */
[----:B------:R-:W-:-:S02]  /*e9e0*/  MOV R152, R152 ;  /* 0x0000009800987202 */ /* 0x000fc40000000f00 */
[----:B------:R-:W-:Y:S01]  /*e9f0*/  F2FP.BF16.F32.PACK_AB R8, R105, R192 ;  /* 0x000000c06908723e */ /* 0x000fe200000010ff */
[----:B------:R-:W-:Y:S01]  /*ea00*/  SHFL.IDX PT, R44, R25, RZ, 0x1c1f ;  /* 0x001c1fff192c7589 */ /* 0x000fe200000e0000 */
[----:B------:R-:W-:Y:S02]  /*ea10*/  F2FP.BF16.F32.PACK_AB R9, R60, R56 ;  /* 0x000000383c09723e */ /* 0x000fe400000010ff */
[----:B------:R-:W-:Y:S01]  /*ea20*/  F2FP.BF16.F32.PACK_AB R10, R109, R193 ;  /* 0x000000c16d0a723e */ /* 0x000fe200000010ff */
[----:B------:R-:W-:Y:S01]  /*ea30*/  SHFL.IDX PT, R46, R25, 0x1, 0x1c1f ;  /* 0x003c1f00192e7f89 */ /* 0x000fe200000e0000 */
[----:B------:R-:W-:Y:S02]  /*ea40*/  F2FP.BF16.F32.PACK_AB R11, R68, R64 ;  /* 0x00000040440b723e */ /* 0x000fe400000010ff */
[-C--:B------:R-:W-:Y:S02]  /*ea50*/  ISETP.GE.OR P1, PT, R26, R3.reuse, P0 ;  /* 0x000000031a00720c */ /* 0x080fe40000726670 */
[----:B------:R-:W-:Y:S01]  /*ea60*/  ISETP.GE.OR P0, PT, R4, R3, P0 ;  /* 0x000000030400720c */ /* 0x000fe20000706670 */
[----:B------:R0:W-:Y:S01]  /*ea70*/  STSM.16.M88.4 [R152], R8 ;  /* 0x0000000898007844 */ /* 0x0001e20000000200 */
[----:B------:R-:W-:-:S02]  /*ea80*/  LEA.HI.X R24, R24, UR7, R5, 0x2, P3 ;  /* 0x0000000718187c11 */ /* 0x000fc400098f1405 */
[----:B------:R-:W-:Y:S01]  /*ea90*/  LOP3.LUT R114, R114, R115, RZ, 0x3c, !PT ;  /* 0x0000007372727212 */ /* 0x000fe200078e3cff */
[--C-:B------:R-:W-:Y:S01]  /*eaa0*/  IMAD.X R115, RZ, RZ, R169.reuse, P4 ;  /* 0x000000ffff737224 */ /* 0x100fe200020e06a9 */
[----:B------:R-:W-:Y:S01]  /*eab0*/  LOP3.LUT R118, R118, R119, RZ, 0x3c, !PT ;  /* 0x0000007776767212 */ /* 0x000fe200078e3cff */
[--C-:B------:R-:W-:Y:S01]  /*eac0*/  IMAD.X R119, RZ, RZ, R169.reuse, P5 ;  /* 0x000000ffff777224 */ /* 0x100fe200028e06a9 */
[----:B------:R-:W-:Y:S01]  /*ead0*/  LOP3.LUT R122, R122, R123, RZ, 0x3c, !PT ;  /* 0x0000007b7a7a7212 */ /* 0x000fe200078e3cff */
[--C-:B------:R-:W-:Y:S01]  /*eae0*/  IMAD.X R123, RZ, RZ, R169.reuse, P6 ;  /* 0x000000ffff7b7224 */ /* 0x100fe200030e06a9 */
[----:B------:R-:W-:Y:S01]  /*eaf0*/  LOP3.LUT R28, R29, R168, RZ, 0x3c, !PT ;  /* 0x000000a81d1c7212 */ /* 0x000fe200078e3cff */
[----:B------:R-:W-:Y:S01]  /*eb00*/  IMAD.MOV.U32 R29, RZ, RZ, R169 ;  /* 0x000000ffff1d7224 */ /* 0x000fe200078e00a9 */
[----:B------:R-:W-:Y:S01]  /*eb10*/  MOV R146, R146 ;  /* 0x0000009200927202 */ /* 0x000fe20000000f00 */
[----:B------:R-:W1:Y:S01]  /*eb20*/  SHFL.IDX PT, R45, R24, RZ, 0x1c1f ;  /* 0x001c1fff182d7589 */ /* 0x000e6200000e0000 */
[----:B------:R-:W-:-:S02]  /*eb30*/  F2FP.BF16.F32.PACK_AB R4, R113, R194 ;  /* 0x000000c27104723e */ /* 0x000fc400000010ff */
[----:B------:R-:W-:Y:S01]  /*eb40*/  F2FP.BF16.F32.PACK_AB R5, R76, R72 ;  /* 0x000000484c05723e */ /* 0x000fe200000010ff */
[----:B------:R-:W2:Y:S01]  /*eb50*/  SHFL.IDX PT, R47, R24, 0x1, 0x1c1f ;  /* 0x003c1f00182f7f89 */ /* 0x000ea200000e0000 */
[----:B------:R-:W-:Y:S02]  /*eb60*/  F2FP.BF16.F32.PACK_AB R6, R117, R195 ;  /* 0x000000c37506723e */ /* 0x000fe400000010ff */
[----:B------:R-:W-:Y:S02]  /*eb70*/  F2FP.BF16.F32.PACK_AB R7, R84, R80 ;  /* 0x000000505407723e */ /* 0x000fe400000010ff */
[----:B------:R-:W-:Y:S02]  /*eb80*/  MOV R142, R142 ;  /* 0x0000008e008e7202 */ /* 0x000fe40000000f00 */
[----:B------:R-:W-:Y:S01]  /*eb90*/  F2FP.BF16.F32.PACK_AB R197, R92, R88 ;  /* 0x000000585cc5723e */ /* 0x000fe200000010ff */
[----:B------:R-:W-:Y:S01]  /*eba0*/  STSM.16.M88.4 [R146], R4 ;  /* 0x0000000492007844 */ /* 0x000fe20000000200 */
[----:B0-----:R-:W-:-:S02]  /*ebb0*/  F2FP.BF16.F32.PACK_AB R8, R129, R128 ;  /* 0x000000808108723e */ /* 0x001fc400000010ff */
[----:B------:R-:W-:Y:S01]  /*ebc0*/  F2FP.BF16.F32.PACK_AB R9, R108, R104 ;  /* 0x000000686c09723e */ /* 0x000fe200000010ff */
[----:B------:R-:W-:Y:S01]  /*ebd0*/  STSM.16.M88.4 [R142], R196 ;  /* 0x000000c48e007844 */ /* 0x000fe20000000200 */
[----:B------:R-:W-:Y:S02]  /*ebe0*/  F2FP.BF16.F32.PACK_AB R10, R133, R132 ;  /* 0x00000084850a723e */ /* 0x000fe400000010ff */
[----:B------:R-:W-:Y:S02]  /*ebf0*/  F2FP.BF16.F32.PACK_AB R11, R116, R112 ;  /* 0x00000070740b723e */ /* 0x000fe400000010ff */
[----:B------:R-:W-:Y:S02]  /*ec00*/  F2FP.BF16.F32.PACK_AB R169, R170, R120 ;  /* 0x00000078aaa9723e */ /* 0x000fe400000010ff */
[----:B------:R-:W-:Y:S01]  /*ec10*/  F2FP.BF16.F32.PACK_AB R168, R137, R136 ;  /* 0x0000008889a8723e */ /* 0x000fe200000010ff */
[----:B------:R0:W-:Y:S01]  /*ec20*/  STSM.16.M88.4 [R23], R8 ;  /* 0x0000000817007844 */ /* 0x0001e20000000200 */
[----:B------:R-:W-:-:S02]  /*ec30*/  F2FP.BF16.F32.PACK_AB R170, R141, R140 ;  /* 0x0000008c8daa723e */ /* 0x000fc400000010ff */
[----:B------:R-:W-:Y:S02]  /*ec40*/  F2FP.BF16.F32.PACK_AB R171, R172, R171 ;  /* 0x000000abacab723e */ /* 0x000fe400000010ff */
[----:B------:R-:W-:Y:S02]  /*ec50*/  F2FP.BF16.F32.PACK_AB R173, R174, R173 ;  /* 0x000000adaead723e */ /* 0x000fe400000010ff */
[----:B------:R-:W-:Y:S01]  /*ec60*/  F2FP.BF16.F32.PACK_AB R172, R145, R144 ;  /* 0x0000009091ac723e */ /* 0x000fe200000010ff */
[----:B------:R-:W-:Y:S01]  /*ec70*/  STSM.16.M88.4 [R18], R168 ;  /* 0x000000a812007844 */ /* 0x000fe20000000200 */
[----:B------:R-:W-:Y:S02]  /*ec80*/  F2FP.BF16.F32.PACK_AB R174, R149, R148 ;  /* 0x0000009495ae723e */ /* 0x000fe400000010ff */
[----:B------:R-:W-:-:S05]  /*ec90*/  F2FP.BF16.F32.PACK_AB R175, R177, R175 ;  /* 0x000000afb1af723e */ /* 0x000fca00000010ff */
[----:B------:R-:W-:Y:S01]  /*eca0*/  STSM.16.M88.4 [R16], R172 ;  /* 0x000000ac10007844 */ /* 0x000fe20000000200 */
[----:B0-----:R-:W0:Y:S08]  /*ecb0*/  @P2 LDC R9, c[0x0][0xbec] ;  /* 0x0002fb00ff092b82 */ /* 0x001e300000000800 */
[----:B------:R-:W-:Y:S01]  /*ecc0*/  BAR.SYNC.DEFER_BLOCKING 0x1, 0x100 ;  /* 0x0044000000007b1d */ /* 0x000fe20000010000 */
[----:B------:R-:W-:-:S02]  /*ecd0*/  UIMAD UR5, UR10, UR8, URZ ;  /* 0x000000080a0572a4 */ /* 0x000fc4000f8e023f */
[----:B------:R-:W-:-:S03]  /*ece0*/  UIMAD.WIDE.U32 UR6, UR11, UR8, URZ ;  /* 0x000000080b0672a5 */ /* 0x000fc6000f8e003f */
[----:B-1----:R1:W-:Y:S04]  /*ecf0*/  @!P1 ST.E desc[UR14][R44.64], R0 ;  /* 0x000000002c009985 */ /* 0x0023e8000c10190e */
[----:B--2---:R2:W-:Y:S04]  /*ed00*/  @!P0 ST.E desc[UR14][R46.64], R2 ;  /* 0x000000022e008985 */ /* 0x0045e8000c10190e */
[----:B------:R3:W5:Y:S01]  /*ed10*/  LD.E.128 R32, desc[UR14][R12.64] ;  /* 0x0000000e0c207980 */ /* 0x000762000c101d00 */
[----:B-1----:R-:W-:Y:S01]  /*ed20*/  IMAD R0, R203, 0x20, R206 ;  /* 0x00000020cb007824 */ /* 0x002fe200078e02ce */
[----:B------:R-:W-:-:S02]  /*ed30*/  UIMAD UR5, UR11, UR9, UR5 ;  /* 0x000000090b0572a4 */ /* 0x000fc4000f8e0205 */
[----:B------:R-:W5:Y:S01]  /*ed40*/  LD.E.128 R24, desc[UR14][R28.64] ;  /* 0x0000000e1c187980 */ /* 0x000f62000c101d00 */
[----:B---3--:R-:W1:Y:S01]  /*ed50*/  @P2 LDC R13, c[0x0][0xbf0] ;  /* 0x0002fc00ff0d2b82 */ /* 0x008e620000000800 */
[----:B--2---:R-:W-:Y:S01]  /*ed60*/  VIADD R2, R0, UR61 ;  /* 0x0000003d00027c36 */ /* 0x004fe20008000000 */
[----:B------:R-:W-:Y:S01]  /*ed70*/  ULDC.64 UR10, c[0x0][0xaf0] ;  /* 0x0002bc00000a7ab9 */ /* 0x000fe20000000a00 */
[----:B------:R-:W-:Y:S01]  /*ed80*/  UIADD3 UR7, UR7, UR5, URZ ;  /* 0x0000000507077290 */ /* 0x000fe2000fffe03f */
[----:B------:R2:W5:Y:S01]  /*ed90*/  LD.E.128 R36, desc[UR14][R14.64] ;  /* 0x0000000e0e247980 */ /* 0x000562000c101d00 */
[----:B0-----:R-:W-:Y:S01]  /*eda0*/  @P2 IMAD.HI.U32 R0, R2, R9, RZ ;  /* 0x0000000902002227 */ /* 0x001fe200078e00ff */
[----:B------:R-:W-:Y:S02]  /*edb0*/  UIMAD UR8, UR12, UR10, URZ ;  /* 0x0000000a0c0872a4 */ /* 0x000fe4000f8e023f */
[----:B------:R0:W5:Y:S01]  /*edc0*/  LD.E.128 R4, desc[UR14][R20.64] ;  /* 0x0000000e14047980 */ /* 0x000162000c101d00 */
[----:B------:R-:W-:Y:S01]  /*edd0*/  IMAD.MOV.U32 R11, RZ, RZ, R2 ;  /* 0x000000ffff0b7224 */ /* 0x000fe200078e0002 */
[----:B------:R-:W-:-:S02]  /*ede0*/  UIMAD UR5, UR13, UR11, UR8 ;  /* 0x0000000b0d0572a4 */ /* 0x000fc4000f8e0208 */
[----:B------:R-:W-:Y:S01]  /*edf0*/  UIMAD.WIDE.U32 UR6, UR13, UR10, UR6 ;  /* 0x0000000a0d0672a5 */ /* 0x000fe2000f8e0006 */
[----:B------:R0:W5:Y:S01]  /*ee00*/  LD.E.128 R40, desc[UR14][R30.64] ;  /* 0x0000000e1e287980 */ /* 0x000162000c101d00 */
[----:B------:R-:W-:Y:S02]  /*ee10*/  ULDC.64 UR8, c[0x0][0xae0] ;  /* 0x0002b80000087ab9 */ /* 0x000fe40000000a00 */
[----:B------:R-:W-:Y:S01]  /*ee20*/  UIADD3 UR5, UR7, UR5, URZ ;  /* 0x0000000507057290 */ /* 0x000fe2000fffe03f */
[----:B------:R-:W5:Y:S04]  /*ee30*/  LD.E.128 R96, desc[UR14][R98.64] ;  /* 0x0000000e62607980 */ /* 0x000f68000c101d00 */
[----:B------:R-:W5:Y:S01]  /*ee40*/  LD.E.128 R100, desc[UR14][R102.64] ;  /* 0x0000000e66647980 */ /* 0x000f62000c101d00 */
[----:B-1----:R-:W-:-:S03]  /*ee50*/  @P2 SHF.R.U32.HI R11, RZ, R13, R0 ;  /* 0x0000000dff0b2219 */ /* 0x002fc60000011600 */
[----:B------:R-:W5:Y:S01]  /*ee60*/  LD.E.128 R104, desc[UR14][R106.64] ;  /* 0x0000000e6a687980 */ /* 0x000f62000c101d00 */
[--C-:B------:R-:W-:Y:S01]  /*ee70*/  SHF.R.S32.HI R0, RZ, 0x1f, R11.reuse ;  /* 0x0000001fff007819 */ /* 0x100fe2000001140b */
[----:B------:R-:W-:Y:S02]  /*ee80*/  IMAD.MOV R13, RZ, RZ, -R11 ;  /* 0x000000ffff0d7224 */ /* 0x000fe400078e0a0b */
[----:B------:R-:W5:Y:S01]  /*ee90*/  LD.E.128 R108, desc[UR14][R110.64] ;  /* 0x0000000e6e6c7980 */ /* 0x000f62000c101d00 */
[----:B------:R-:W-:Y:S02]  /*eea0*/  IMAD.U32 R9, RZ, RZ, UR7 ;  /* 0x00000007ff097e24 */ /* 0x000fe4000f8e00ff */
[----:B------:R-:W-:Y:S01]  /*eeb0*/  IMAD R0, R0, UR8, RZ ;  /* 0x0000000800007c24 */ /* 0x000fe2000f8e02ff */
[----:B------:R-:W5:Y:S01]  /*eec0*/  LD.E.128 R112, desc[UR14][R114.64] ;  /* 0x0000000e72707980 */ /* 0x000f62000c101d00 */
[----:B------:R-:W-:Y:S02]  /*eed0*/  IMAD R13, R204, R13, R2 ;  /* 0x0000000dcc0d7224 */ /* 0x000fe400078e0202 */
[----:B------:R-:W-:Y:S01]  /*eee0*/  IMAD.U32 R8, RZ, RZ, UR6 ;  /* 0x00000006ff087e24 */ /* 0x000fe2000f8e00ff */
[----:B------:R-:W5:Y:S01]  /*eef0*/  LD.E.128 R116, desc[UR14][R118.64] ;  /* 0x0000000e76747980 */ /* 0x000f62000c101d00 */
[----:B------:R-:W-:Y:S01]  /*ef00*/  IMAD.U32 R9, RZ, RZ, UR5 ;  /* 0x00000005ff097e24 */ /* 0x000fe2000f8e00ff */
[----:B------:R-:W-:Y:S01]  /*ef10*/  ULDC.64 UR6, c[0x0][0xad8] ;  /* 0x0002b60000067ab9 */ /* 0x000fe20000000a00 */
[----:B--2---:R-:W-:Y:S01]  /*ef20*/  IMAD R15, R11, UR9, R0 ;  /* 0x000000090b0f7c24 */ /* 0x004fe2000f8e0200 */
[----:B------:R-:W5:Y:S01]  /*ef30*/  LD.E.128 R120, desc[UR14][R122.64] ;  /* 0x0000000e7a787980 */ /* 0x000f62000c101d00 */
[----:B------:R-:W-:-:S03]  /*ef40*/  SHF.R.S32.HI R0, RZ, 0x1f, R13 ;  /* 0x0000001fff007819 */ /* 0x000fc6000001140d */
[----:B------:R-:W5:Y:S01]  /*ef50*/  LD.E.128 R124, desc[UR14][R126.64] ;  /* 0x0000000e7e7c7980 */ /* 0x000f62000c101d00 */
[----:B------:R-:W-:-:S03]  /*ef60*/  IMAD.WIDE.U32 R8, R11, UR8, R8 ;  /* 0x000000080b087c25 */ /* 0x000fc6000f8e0008 */
[----:B------:R-:W5:Y:S04]  /*ef70*/  LD.E.128 R128, desc[UR14][R130.64] ;  /* 0x0000000e82807980 */ /* 0x000f68000c101d00 */
[----:B------:R-:W5:Y:S04]  /*ef80*/  LD.E.128 R132, desc[UR14][R134.64] ;  /* 0x0000000e86847980 */ /* 0x000f68000c101d00 */
[----:B------:R-:W5:Y:S01]  /*ef90*/  LD.E.128 R136, desc[UR14][R138.64] ;  /* 0x0000000e8a887980 */ /* 0x000f62000c101d00 */
[----:B------:R-:W-:Y:S01]  /*efa0*/  @!PT LDS RZ, [RZ] ;  /* 0x00000000fffff984 */ /* 0x000fe20000000800 */
[----:B------:R-:W-:Y:S01]  /*efb0*/  @!PT LDS RZ, [RZ] ;  /* 0x00000000fffff984 */ /* 0x000fe20000000800 */
[----:B------:R-:W-:Y:S01]  /*efc0*/  @!PT LDS RZ, [RZ] ;  /* 0x00000000fffff984 */ /* 0x000fe20000000800 */
[----:B------:R-:W-:Y:S01]  /*efd0*/  @!PT LDS RZ, [RZ] ;  /* 0x00000000fffff984 */ /* 0x000fe20000000800 */
[----:B------:R1:W-:Y:S06]  /*efe0*/  MEMBAR.ALL.CTA ;  /* 0x0000000000007992 */ /* 0x0003ec0000008000 */
[----:B-1----:R-:W1:Y:S01]  /*eff0*/  FENCE.VIEW.ASYNC.S ;  /* 0x00000000000073c6 */ /* 0x002e620000000000 */
[----:B------:R-:W-:-:S02]  /*f000*/  IMAD.IADD R9, R9, 0x1, R15 ;  /* 0x0000000109097824 */ /* 0x000fc400078e020f */
[----:B------:R-:W-:Y:S02]  /*f010*/  IMAD R2, R0, UR6, RZ ;  /* 0x0000000600027c24 */ /* 0x000fe4000f8e02ff */
[----:B------:R-:W-:Y:S02]  /*f020*/  VIADD R18, R206, UR61 ;  /* 0x0000003dce127c36 */ /* 0x000fe40008000000 */
[C---:B------:R-:W-:Y:S02]  /*f030*/  IMAD R11, R13.reuse, UR7, R2 ;  /* 0x000000070d0b7c24 */ /* 0x040fe4000f8e0202 */
[----:B------:R-:W-:Y:S01]  /*f040*/  IMAD.WIDE.U32 R8, R13, UR6, R8 ;  /* 0x000000060d087c25 */ /* 0x000fe2000f8e0008 */
[C---:B------:R-:W-:Y:S01]  /*f050*/  ISETP.GE.AND P2, PT, R18.reuse, R3, PT ;  /* 0x000000031200720c */ /* 0x040fe20003f46270 */
[----:B------:R-:W-:Y:S02]  /*f060*/  ULDC.64 UR6, c[0x0][0xa80] ;  /* 0x0002a00000067ab9 */ /* 0x000fe40000000a00 */
[----:B------:R-:W-:Y:S01]  /*f070*/  VIADD R0, R18, 0x20 ;  /* 0x0000002012007836 */ /* 0x000fe20000000000 */
[----:B------:R-:W-:Y:S01]  /*f080*/  LEA R2, P3, R8, UR6, 0x1 ;  /* 0x0000000608027c11 */ /* 0x000fe2000f8608ff */
[----:B------:R-:W-:-:S02]  /*f090*/  IMAD.IADD R9, R9, 0x1, R11 ;  /* 0x0000000109097824 */ /* 0x000fc400078e020b */
[----:B------:R-:W-:Y:S01]  /*f0a0*/  VIADD R207, R207, 0x30820 ;  /* 0x00030820cfcf7836 */ /* 0x000fe20000000000 */
[-C--:B------:R-:W-:Y:S01]  /*f0b0*/  ISETP.GE.AND P1, PT, R0, R3.reuse, PT ;  /* 0x000000030000720c */ /* 0x080fe20003f26270 */
[----:B------:R-:W-:Y:S01]  /*f0c0*/  VIADD R0, R18, 0x40 ;  /* 0x0000004012007836 */ /* 0x000fe20000000000 */
[----:B------:R-:W-:Y:S02]  /*f0d0*/  LEA.HI.X R16, R8, UR7, R9, 0x1, P3 ;  /* 0x0000000708107c11 */ /* 0x000fe400098f0c09 */
[----:B------:R-:W-:Y:S01]  /*f0e0*/  PRMT R207, RZ, 0x654, R207 ;  /* 0x00000654ffcf7816 */ /* 0x000fe200000000cf */
[----:B-1----:R0:W1:Y:S01]  /*f0f0*/  SHFL.IDX PT, R14, R2, RZ, 0x181f ;  /* 0x00181fff020e7589 */ /* 0x00206200000e0000 */
[----:B------:R-:W-:Y:S01]  /*f100*/  ISETP.GE.AND P0, PT, R0, R3, PT ;  /* 0x000000030000720c */ /* 0x000fe20003f06270 */
[----:B------:R-:W-:Y:S01]  /*f110*/  BSSY B1, `(.L_x_1233) ;  /* 0x0000016000017945 */ /* 0x000fe20003800000 */
[----:B------:R0:W-:Y:S01]  /*f120*/  SYNCS.ARRIVE.TRANS64.RED.A1T0 RZ, [R207+URZ], RZ ;  /* 0x000000ffcfff79a7 */ /* 0x0001e2000810043f */
[----:B------:R0:W2:Y:S02]  /*f130*/  SHFL.IDX PT, R0, R16, RZ, 0x181f ;  /* 0x00181fff10007589 */ /* 0x0000a400000e0000 */
[----:B------:R-:W-:Y:S08]  /*f140*/  @P2 BRA `(.L_x_1234) ;  /* 0x0000000000482947 */ /* 0x000ff00003800000 */
        /* <DEDUP_REMOVED lines=18> */
.L_x_1234:
[----:B------:R-:W-:Y:S05]  /*f270*/  BSYNC B1 ;  /* 0x0000000000017941 */ /* 0x000fea0003800000 */
.L_x_1233:
[----:B--2---:R2:W4:Y:S01]  /*f280*/  SHFL.IDX PT, R0, R16, 0x1, 0x181f ;  /* 0x00381f0010007f89 */ /* 0x00452200000e0000 */
[----:B------:R-:W-:Y:S03]  /*f290*/  BSSY B1, `(.L_x_1235) ;  /* 0x0000015000017945 */ /* 0x000fe60003800000 */
[----:B-1-3--:R2:W1:Y:S01]  /*f2a0*/  SHFL.IDX PT, R14, R2, 0x1, 0x181f ;  /* 0x00381f00020e7f89 */ /* 0x00a46200000e0000 */
        /* <DEDUP_REMOVED lines=8> */
[----:B------:R-:W-:Y:S02]  /*f330*/  @!P3 LEA R10, P5, R201, R14, 0x1 ;  /* 0x0000000ec90ab211 */ /* 0x000fe400078a08ff */
[----:B----4-:R-:W-:Y:S02]  /*f340*/  @!P4 LEA.HI.X R9, R19, R0, R217, 0x1, P6 ;  /* 0x000000001309c211 */ /* 0x010fe400030f0cd9 */
[----:B------:R-:W-:Y:S02]  /*f350*/  @!P2 LEA R12, P6, R200, R14, 0x1 ;  /* 0x0000000ec80ca211 */ /* 0x000fe400078c08ff */
[----:B------:R-:W-:Y:S01]  /*f360*/  @!P3 LEA.HI.X R11, R201, R0, R216, 0x1, P5 ;  /* 0x00000000c90bb211 */ /* 0x000fe200028f0cd8 */
[----:B-----5:R3:W-:Y:S01]  /*f370*/  @!P4 ST.E.128 desc[UR6][R8.64], R32 ;  /* 0x000000200800c985 */ /* 0x0207e2000c101d06 */
[----:B------:R-:W-:-:S02]  /*f380*/  @!P1 LEA R14, P5, R202, R14, 0x1 ;  /* 0x0000000eca0e9211 */ /* 0x000fc400078a08ff */
[-C--:B------:R-:W-:Y:S01]  /*f390*/  @!P2 LEA.HI.X R13, R200, R0.reuse, R215, 0x1, P6 ;  /* 0x00000000c80da211 */ /* 0x080fe200030f0cd7 */
[----:B------:R3:W-:Y:S01]  /*f3a0*/  @!P3 ST.E.128 desc[UR6][R10.64], R96 ;  /* 0x000000600a00b985 */ /* 0x0007e2000c101d06 */
[----:B------:R-:W-:-:S03]  /*f3b0*/  @!P1 LEA.HI.X R15, R202, R0, R214, 0x1, P5 ;  /* 0x00000000ca0f9211 */ /* 0x000fc600028f0cd6 */
[----:B------:R3:W-:Y:S04]  /*f3c0*/  @!P2 ST.E.128 desc[UR6][R12.64], R112 ;  /* 0x000000700c00a985 */ /* 0x0007e8000c101d06 */
[----:B------:R3:W-:Y:S02]  /*f3d0*/  @!P1 ST.E.128 desc[UR6][R14.64], R128 ;  /* 0x000000800e009985 */ /* 0x0007e4000c101d06 */
.L_x_1236:
[----:B------:R-:W-:Y:S05]  /*f3e0*/  BSYNC B1 ;  /* 0x0000000000017941 */ /* 0x000fea0003800000 */
.L_x_1235:
[----:B----4-:R4:W0:Y:S01]  /*f3f0*/  SHFL.IDX PT, R0, R16, 0x2, 0x181f ;  /* 0x00581f0010007f89 */ /* 0x01082200000e0000 */
        /* <DEDUP_REMOVED lines=10> */
[-C--:B------:R-:W-:Y:S02]  /*f4a0*/  @!P2 LEA R10, P5, R201, R14.reuse, 0x1 ;  /* 0x0000000ec90aa211 */ /* 0x080fe400078a08ff */
[----:B------:R-:W-:Y:S02]  /*f4b0*/  @!P1 LEA R12, P4, R200, R14, 0x1 ;  /* 0x0000000ec80c9211 */ /* 0x000fe400078808ff */
[----:B0-----:R-:W-:Y:S02]  /*f4c0*/  @!P3 LEA.HI.X R9, R19, R0, R217, 0x1, P6 ;  /* 0x000000001309b211 */ /* 0x001fe400030f0cd9 */
[----:B------:R-:W-:Y:S02]  /*f4d0*/  @!P0 LEA R14, P6, R202, R14, 0x1 ;  /* 0x0000000eca0e8211 */ /* 0x000fe400078c08ff */
[-C--:B------:R-:W-:Y:S01]  /*f4e0*/  @!P2 LEA.HI.X R11, R201, R0.reuse, R216, 0x1, P5 ;  /* 0x00000000c90ba211 */ /* 0x080fe200028f0cd8 */
[----:B-----5:R3:W-:Y:S01]  /*f4f0*/  @!P3 ST.E.128 desc[UR6][R8.64], R36 ;  /* 0x000000240800b985 */ /* 0x0207e2000c101d06 */
[----:B------:R-:W-:-:S02]  /*f500*/  @!P1 LEA.HI.X R13, R200, R0, R215, 0x1, P4 ;  /* 0x00000000c80d9211 */ /* 0x000fc400020f0cd7 */
[----:B------:R-:W-:Y:S01]  /*f510*/  @!P0 LEA.HI.X R15, R202, R0, R214, 0x1, P6 ;  /* 0x00000000ca0f8211 */ /* 0x000fe200030f0cd6 */
[----:B------:R3:W-:Y:S04]  /*f520*/  @!P2 ST.E.128 desc[UR6][R10.64], R100 ;  /* 0x000000640a00a985 */ /* 0x0007e8000c101d06 */
[----:B------:R3:W-:Y:S04]  /*f530*/  @!P1 ST.E.128 desc[UR6][R12.64], R116 ;  /* 0x000000740c009985 */ /* 0x0007e8000c101d06 */
[----:B------:R3:W-:Y:S02]  /*f540*/  @!P0 ST.E.128 desc[UR6][R14.64], R132 ;  /* 0x000000840e008985 */ /* 0x0007e4000c101d06 */
.L_x_1238:
[----:B------:R-:W-:Y:S05]  /*f550*/  BSYNC B1 ;  /* 0x0000000000017941 */ /* 0x000fea0003800000 */
.L_x_1237:
[----:B0-----:R-:W-:Y:S01]  /*f560*/  VIADD R0, R18, 0x60 ;  /* 0x0000006012007836 */ /* 0x001fe20000000000 */
[----:B--2-4-:R-:W4:Y:S04]  /*f570*/  SHFL.IDX PT, R16, R16, 0x3, 0x181f ;  /* 0x00781f0010107f89 */ /* 0x014f2800000e0000 */
[----:B------:R-:W-:Y:S01]  /*f580*/  ISETP.GE.AND P0, PT, R0, R3, PT ;  /* 0x000000030000720c */ /* 0x000fe20003f06270 */
[----:B---3--:R3:W0:-:S12]  /*f590*/  SHFL.IDX PT, R12, R2, 0x3, 0x181f ;  /* 0x00781f00020c7f89 */ /* 0x00861800000e0000 */
[----:B---3--:R-:W-:Y:S05]  /*f5a0*/  @P0 BRA `(.L_x_1239) ;  /* 0x0000000c00540947 */ /* 0x008fea0003800000 */
[----:B------:R-:W-:Y:S01]  /*f5b0*/  ULDC UR5, c[0x0][0xac8] ;  /* 0x0002b20000057ab9 */ /* 0x000fe20000000800 */
[----:B------:R-:W-:Y:S01]  /*f5c0*/  ULDC.64 UR6, c[0x0][0x208] ;  /* 0x0000820000067ab9 */ /* 0x000fe20000000a00 */
[----:B------:R-:W-:Y:S02]  /*f5d0*/  ISETP.GE.AND P3, PT, R19, UR5, PT ;  /* 0x0000000513007c0c */ /* 0x000fe4000bf66270 */
[----:B------:R-:W-:Y:S02]  /*f5e0*/  ISETP.GE.AND P4, PT, R201, UR5, PT ;  /* 0x00000005c9007c0c */ /* 0x000fe4000bf86270 */
[----:B------:R-:W-:-:S09]  /*f5f0*/  ISETP.GE.AND P5, PT, R200, UR5, PT ;  /* 0x00000005c8007c0c */ /* 0x000fd2000bfa6270 */
[-C--:B0-----:R-:W-:Y:S02]  /*f600*/  @!P3 LEA R2, P0, R19, R12.reuse, 0x1 ;  /* 0x0000000c1302b211 */ /* 0x081fe400078008ff */
[----:B------:R-:W-:Y:S02]  /*f610*/  @!P4 LEA R8, P1, R201, R12, 0x1 ;  /* 0x0000000cc908c211 */ /* 0x000fe400078208ff */
[----:B----4-:R-:W-:Y:S02]  /*f620*/  @!P3 LEA.HI.X R3, R19, R16, R217, 0x1, P0 ;  /* 0x000000101303b211 */ /* 0x010fe400000f0cd9 */
[----:B------:R-:W-:Y:S02]  /*f630*/  ISETP.GE.AND P0, PT, R202, UR5, PT ;  /* 0x00000005ca007c0c */ /* 0x000fe4000bf06270 */
[----:B------:R-:W-:Y:S01]  /*f640*/  @!P5 LEA R10, P2, R200, R12, 0x1 ;  /* 0x0000000cc80ad211 */ /* 0x000fe200078408ff */
[----:B-----5:R3:W-:Y:S01]  /*f650*/  @!P3 ST.E.128 desc[UR6][R2.64], R4 ;  /* 0x000000040200b985 */ /* 0x0207e2000c101d06 */
        /* <DEDUP_REMOVED lines=10> */
.L_x_1232:
[----:B------:R-:W0:Y:S01]  /*f700*/  LDC R8, c[0x0][0xbe8] ;  /* 0x0002fa00ff087b82 */ /* 0x000e220000000800 */
[----:B------:R-:W-:Y:S01]  /*f710*/  R2UR UR6, R204 ;  /* 0x00000000cc0672ca */ /* 0x000fe200000e0000 */
[----:B------:R-:W-:Y:S01]  /*f720*/  BSSY B1, `(.L_x_1240) ;  /* 0x0000035000017945 */ /* 0x000fe20003800000 */
[----:B------:R-:W-:Y:S01]  /*f730*/  R2UR UR5, R205 ;  /* 0x00000000cd0572ca */ /* 0x000fe200000e0000 */
[----:B------:R-:W-:Y:S01]  /*f740*/  IMAD R6, R203, 0x20, R206 ;  /* 0x00000020cb067824 */ /* 0x000fe200078e02ce */
[----:B------:R-:W-:-:S09]  /*f750*/  ISETP.GE.AND P0, PT, R218, 0x80, PT ;  /* 0x00000080da00780c */ /* 0x000fd20003f06270 */
[----:B------:R-:W-:Y:S02]  /*f760*/  USHF.R.S32.HI UR8, URZ, 0x1f, UR6 ;  /* 0x0000001f3f087899 */ /* 0x000fe40008011406 */
[----:B------:R-:W-:Y:S01]  /*f770*/  USHF.R.S32.HI UR9, URZ, 0x1f, UR5 ;  /* 0x0000001f3f097899 */ /* 0x000fe20008011405 */
[----:B0-----:R-:W-:-:S13]  /*f780*/  ISETP.NE.AND P1, PT, R8, 0x1, PT ;  /* 0x000000010800780c */ /* 0x001fda0003f25270 */
[----:B------:R-:W0:Y:S08]  /*f790*/  @P1 LDC R9, c[0x0][0xbec] ;  /* 0x0002fb00ff091b82 */ /* 0x000e300000000800 */
[----:B------:R-:W1:Y:S01]  /*f7a0*/  @P1 LDC R11, c[0x0][0xbf0] ;  /* 0x0002fc00ff0b1b82 */ /* 0x000e620000000800 */
[----:B------:R-:W-:Y:S05]  /*f7b0*/  @P0 BRA `(.L_x_1241) ;  /* 0x0000000000ac0947 */ /* 0x000fea0003800000 */
[----:B------:R-:W2:Y:S01]  /*f7c0*/  S2R R0, SR_TID.X ;  /* 0x0000000000007919 */ /* 0x000ea20000002100 */
[----:B------:R-:W3:Y:S01]  /*f7d0*/  LDC R3, c[0x0][0xbe8] ;  /* 0x0002fa00ff037b82 */ /* 0x000ee20000000800 */
[----:B------:R-:W-:Y:S01]  /*f7e0*/  IMAD.U32 R4, RZ, RZ, UR61 ;  /* 0x0000003dff047e24 */ /* 0x000fe2000f8e00ff */
[----:B------:R-:W-:Y:S02]  /*f7f0*/  ULDC UR5, c[0x0][0xa88] ;  /* 0x0002a20000057ab9 */ /* 0x000fe40000000800 */
[----:B---3--:R-:W-:Y:S02]  /*f800*/  IMAD R5, R3, UR5, RZ ;  /* 0x0000000503057c24 */ /* 0x008fe4000f8e02ff */
[----:B--2---:R-:W-:-:S04]  /*f810*/  IADD3 R4, R4, -0x80, R0 ;  /* 0xffffff8004047810 */ /* 0x004fc80007ffe000 */
[----:B------:R-:W-:-:S13]  /*f820*/  ISETP.GE.AND P0, PT, R4, R5, PT ;  /* 0x000000050400720c */ /* 0x000fda0003f06270 */
[----:B------:R-:W-:Y:S05]  /*f830*/  @P0 BRA `(.L_x_1241) ;  /* 0x00000000008c0947 */ /* 0x000fea0003800000 */
[----:B------:R-:W-:Y:S01]  /*f840*/  ISETP.NE.AND P0, PT, R3, 0x1, PT ;  /* 0x000000010300780c */ /* 0x000fe20003f05270 */
[----:B------:R-:W-:Y:S01]  /*f850*/  ULDC.64 UR10, c[0x0][0xb90] ;  /* 0x0002e400000a7ab9 */ /* 0x000fe20000000a00 */
[----:B------:R-:W-:Y:S01]  /*f860*/  R2UR UR13, R204 ;  /* 0x00000000cc0d72ca */ /* 0x000fe200000e0000 */
[----:B------:R-:W-:Y:S01]  /*f870*/  UIMAD UR5, UR8, UR10, URZ ;  /* 0x0000000a080572a4 */ /* 0x000fe2000f8e023f */
[----:B------:R-:W-:Y:S01]  /*f880*/  R2UR UR12, R205 ;  /* 0x00000000cd0c72ca */ /* 0x000fe200000e0000 */
[----:B------:R-:W-:-:S08]  /*f890*/  IMAD.MOV.U32 R2, RZ, RZ, R4 ;  /* 0x000000ffff027224 */ /* 0x000fd000078e0004 */
[----:B------:R-:W2:Y:S02]  /*f8a0*/  @P0 LDC R5, c[0x0][0xbec] ;  /* 0x0002fb00ff050b82 */ /* 0x000ea40000000800 */
[----:B------:R-:W-:Y:S02]  /*f8b0*/  UIMAD.WIDE.U32 UR6, UR13, UR10, URZ ;  /* 0x0000000a0d0672a5 */ /* 0x000fe4000f8e003f */
[----:B------:R-:W-:-:S03]  /*f8c0*/  UIMAD UR5, UR13, UR11, UR5 ;  /* 0x0000000b0d0572a4 */ /* 0x000fc6000f8e0205 */
[----:B------:R-:W-:Y:S01]  /*f8d0*/  ULDC.64 UR10, c[0x0][0xb98] ;  /* 0x0002e600000a7ab9 */ /* 0x000fe20000000a00 */
[----:B------:R-:W3:Y:S01]  /*f8e0*/  @P0 LDC R7, c[0x0][0xbf0] ;  /* 0x0002fc00ff070b82 */ /* 0x000ee20000000800 */
[----:B------:R-:W-:Y:S02]  /*f8f0*/  UIADD3 UR7, UR7, UR5, URZ ;  /* 0x0000000507077290 */ /* 0x000fe4000fffe03f */
[----:B------:R-:W-:Y:S02]  /*f900*/  UIMAD UR5, UR9, UR10, URZ ;  /* 0x0000000a090572a4 */ /* 0x000fe4000f8e023f */
[----:B------:R-:W-:Y:S02]  /*f910*/  UIMAD.WIDE.U32 UR6, UR12, UR10, UR6 ;  /* 0x0000000a0c0672a5 */ /* 0x000fe4000f8e0006 */
[----:B------:R-:W-:-:S03]  /*f920*/  UIMAD UR5, UR12, UR11, UR5 ;  /* 0x0000000b0c0572a4 */ /* 0x000fc6000f8e0205 */
[----:B------:R-:W-:Y:S01]  /*f930*/  ULDC.64 UR10, c[0x0][0xb88] ;  /* 0x0002e200000a7ab9 */ /* 0x000fe20000000a00 */
[----:B------:R-:W-:Y:S01]  /*f940*/  ULDC.64 UR12, c[0x0][0x208] ;  /* 0x00008200000c7ab9 */ /* 0x000fe20000000a00 */
[----:B--2---:R-:W-:-:S05]  /*f950*/  @P0 IMAD.HI.U32 R0, R4, R5, RZ ;  /* 0x0000000504000227 */ /* 0x004fca00078e00ff */
[----:B---3--:R-:W-:-:S05]  /*f960*/  @P0 SHF.R.U32.HI R2, RZ, R7, R0 ;  /* 0x00000007ff020219 */ /* 0x008fca0000011600 */
[----:B------:R-:W-:-:S04]  /*f970*/  IMAD.MOV R5, RZ, RZ, -R2 ;  /* 0x000000ffff057224 */ /* 0x000fc800078e0a02 */
[----:B------:R-:W-:Y:S01]  /*f980*/  IMAD R5, R3, R5, R4 ;  /* 0x0000000503057224 */ /* 0x000fe200078e0204 */
[----:B------:R-:W-:Y:S01]  /*f990*/  SHF.R.S32.HI R3, RZ, 0x1f, R2 ;  /* 0x0000001fff037819 */ /* 0x000fe20000011402 */
[----:B------:R-:W-:Y:S01]  /*f9a0*/  IMAD.U32 R4, RZ, RZ, UR5 ;  /* 0x00000005ff047e24 */ /* 0x000fe2000f8e00ff */
[----:B------:R-:W-:Y:S02]  /*f9b0*/  IADD3 R2, P0, R2, UR6, RZ ;  /* 0x0000000602027c10 */ /* 0x000fe4000ff1e0ff */
[----:B------:R-:W-:Y:S02]  /*f9c0*/  SHF.R.S32.HI R0, RZ, 0x1f, R5 ;  /* 0x0000001fff007819 */ /* 0x000fe40000011405 */
[----:B------:R-:W-:Y:S01]  /*f9d0*/  IADD3.X R3, R3, UR7, R4, P0, !PT ;  /* 0x0000000703037c10 */ /* 0x000fe200087fe404 */
[----:B------:R-:W-:Y:S02]  /*f9e0*/  ULDC.64 UR6, c[0x0][0xb50] ;  /* 0x0002d40000067ab9 */ /* 0x000fe40000000a00 */
[----:B------:R-:W-:-:S02]  /*f9f0*/  IMAD R0, R0, UR10, RZ ;  /* 0x0000000a00007c24 */ /* 0x000fc4000f8e02ff */
[----:B------:R-:W-:-:S04]  /*fa00*/  IMAD.WIDE.U32 R2, R5, UR10, R2 ;  /* 0x0000000a05027c25 */ /* 0x000fc8000f8e0002 */
[----:B------:R-:W-:Y:S01]  /*fa10*/  IMAD R7, R5, UR11, R0 ;  /* 0x0000000b05077c24 */ /* 0x000fe2000f8e0200 */
[----:B------:R-:W-:-:S03]  /*fa20*/  LEA R4, P0, R2, UR6, 0x2 ;  /* 0x0000000602047c11 */ /* 0x000fc6000f8010ff */
[----:B------:R-:W-:-:S05]  /*fa30*/  IMAD.IADD R3, R3, 0x1, R7 ;  /* 0x0000000103037824 */ /* 0x000fca00078e0207 */
[----:B------:R-:W-:Y:S01]  /*fa40*/  LEA.HI.X R5, R2, UR7, R3, 0x2, P0 ;  /* 0x0000000702057c11 */ /* 0x000fe200080f1403 */
[----:B------:R-:W-:-:S05]  /*fa50*/  IMAD.MOV.U32 R3, RZ, RZ, -0x800000 ;  /* 0xff800000ff037424 */ /* 0x000fca00078e00ff */
[----:B------:R2:W-:Y:S02]  /*fa60*/  STG.E desc[UR12][R4.64], R3 ;  /* 0x0000000304007986 */ /* 0x0005e4000c10190c */
.L_x_1241:
[----:B------:R-:W-:Y:S05]  /*fa70*/  BSYNC B1 ;  /* 0x0000000000017941 */ /* 0x000fea0003800000 */
.L_x_1240:
[----:B------:R-:W-:Y:S01]  /*fa80*/  R2UR UR13, R204 ;  /* 0x00000000cc0d72ca */ /* 0x000fe200000e0000 */
[----:B------:R-:W-:Y:S01]  /*fa90*/  ULDC.64 UR10, c[0x0][0xae8] ;  /* 0x0002ba00000a7ab9 */ /* 0x000fe20000000a00 */
[----:B------:R-:W-:Y:S01]  /*faa0*/  R2UR UR12, R205 ;  /* 0x00000000cd0c72ca */ /* 0x000fe200000e0000 */
[----:B------:R-:W-:Y:S01]  /*fab0*/  UIMAD UR5, UR8, UR10, URZ ;  /* 0x0000000a080572a4 */ /* 0x000fe2000f8e023f */
[----:B------:R-:W-:Y:S01]  /*fac0*/  VIADD R6, R6, UR61 ;  /* 0x0000003d06067c36 */ /* 0x000fe20008000000 */
[----:B------:R-:W-:Y:S03]  /*fad0*/  BSSY B1, `(.L_x_1242) ;  /* 0x000003d000017945 */ /* 0x000fe60003800000 */
[----:B0-----:R-:W-:-:S04]  /*fae0*/  @P1 IMAD.HI.U32 R0, R6, R9, RZ ;  /* 0x0000000906001227 */ /* 0x001fc800078e00ff */
[----:B--2---:R-:W-:Y:S01]  /*faf0*/  IMAD.MOV.U32 R5, RZ, RZ, R6 ;  /* 0x000000ffff057224 */ /* 0x004fe200078e0006 */
[----:B------:R-:W-:Y:S01]  /*fb00*/  UIMAD.WIDE.U32 UR6, UR13, UR10, URZ ;  /* 0x0000000a0d0672a5 */ /* 0x000fe2000f8e003f */
[----:B-1----:R-:W-:Y:S01]  /*fb10*/  @P1 SHF.R.U32.HI R5, RZ, R11, R0 ;  /* 0x0000000bff051219 */ /* 0x002fe20000011600 */
[----:B------:R-:W-:-:S03]  /*fb20*/  UIMAD UR5, UR13, UR11, UR5 ;  /* 0x0000000b0d0572a4 */ /* 0x000fc6000f8e0205 */
[----:B------:R-:W-:Y:S01]  /*fb30*/  ULDC.64 UR10, c[0x0][0xaf0] ;  /* 0x0002bc00000a7ab9 */ /* 0x000fe20000000a00 */
[----:B------:R-:W-:Y:S01]  /*fb40*/  UIADD3 UR7, UR7, UR5, URZ ;  /* 0x0000000507077290 */ /* 0x000fe2000fffe03f */
[--C-:B------:R-:W-:Y:S01]  /*fb50*/  SHF.R.S32.HI R0, RZ, 0x1f, R5.reuse ;  /* 0x0000001fff007819 */ /* 0x100fe20000011405 */
[----:B------:R-:W-:Y:S01]  /*fb60*/  UIMAD UR5, UR9, UR10, URZ ;  /* 0x0000000a090572a4 */ /* 0x000fe2000f8e023f */
[----:B------:R-:W-:Y:S01]  /*fb70*/  IMAD.MOV R7, RZ, RZ, -R5 ;  /* 0x000000ffff077224 */ /* 0x000fe200078e0a05 */
[----:B------:R-:W-:Y:S02]  /*fb80*/  UIMAD.WIDE.U32 UR6, UR12, UR10, UR6 ;  /* 0x0000000a0c0672a5 */ /* 0x000fe4000f8e0006 */
[----:B------:R-:W-:Y:S01]  /*fb90*/  UIMAD UR5, UR12, UR11, UR5 ;  /* 0x0000000b0c0572a4 */ /* 0x000fe2000f8e0205 */
[----:B------:R-:W-:Y:S01]  /*fba0*/  IMAD R7, R8, R7, R6 ;  /* 0x0000000708077224 */ /* 0x000fe200078e0206 */
[----:B------:R-:W-:Y:S01]  /*fbb0*/  ULDC.64 UR8, c[0x0][0xae0] ;  /* 0x0002b80000087ab9 */ /* 0x000fe20000000a00 */
[----:B------:R-:W-:Y:S01]  /*fbc0*/  VIADD R6, R206, UR61 ;  /* 0x0000003dce067c36 */ /* 0x000fe20008000000 */
[----:B------:R-:W-:Y:S01]  /*fbd0*/  UIADD3 UR5, UR7, UR5, URZ ;  /* 0x0000000507057290 */ /* 0x000fe2000fffe03f */
[----:B------:R-:W-:-:S02]  /*fbe0*/  IMAD R0, R0, UR8, RZ ;  /* 0x0000000800007c24 */ /* 0x000fc4000f8e02ff */
[----:B------:R-:W-:Y:S02]  /*fbf0*/  IMAD.U32 R3, RZ, RZ, UR7 ;  /* 0x00000007ff037e24 */ /* 0x000fe4000f8e00ff */
[----:B------:R-:W-:Y:S01]  /*fc00*/  IMAD.U32 R2, RZ, RZ, UR6 ;  /* 0x00000006ff027e24 */ /* 0x000fe2000f8e00ff */
[----:B------:R-:W-:Y:S01]  /*fc10*/  ULDC.64 UR6, c[0x0][0xad8] ;  /* 0x0002b60000067ab9 */ /* 0x000fe20000000a00 */
[----:B------:R-:W-:Y:S01]  /*fc20*/  IMAD.U32 R3, RZ, RZ, UR5 ;  /* 0x00000005ff037e24 */ /* 0x000fe2000f8e00ff */
[----:B------:R-:W-:Y:S01]  /*fc30*/  ULDC UR5, c[0x0][0xa88] ;  /* 0x0002a20000057ab9 */ /* 0x000fe20000000800 */
[C---:B------:R-:W-:Y:S01]  /*fc40*/  IMAD R9, R5.reuse, UR9, R0 ;  /* 0x0000000905097c24 */ /* 0x040fe2000f8e0200 */
[----:B------:R-:W-:Y:S01]  /*fc50*/  SHF.R.S32.HI R0, RZ, 0x1f, R7 ;  /* 0x0000001fff007819 */ /* 0x000fe20000011407 */
[----:B------:R-:W-:-:S04]  /*fc60*/  IMAD.WIDE.U32 R2, R5, UR8, R2 ;  /* 0x0000000805027c25 */ /* 0x000fc8000f8e0002 */
[----:B------:R-:W-:Y:S02]  /*fc70*/  IMAD.IADD R3, R3, 0x1, R9 ;  /* 0x0000000103037824 */ /* 0x000fe400078e0209 */
[----:B------:R-:W-:Y:S02]  /*fc80*/  IMAD R4, R0, UR6, RZ ;  /* 0x0000000600047c24 */ /* 0x000fe4000f8e02ff */
[----:B------:R-:W-:Y:S02]  /*fc90*/  IMAD R9, R8, UR5, RZ ;  /* 0x0000000508097c24 */ /* 0x000fe4000f8e02ff */
[C---:B------:R-:W-:Y:S02]  /*fca0*/  IMAD R5, R7.reuse, UR7, R4 ;  /* 0x0000000707057c24 */ /* 0x040fe4000f8e0204 */
[----:B------:R-:W-:Y:S01]  /*fcb0*/  IMAD.WIDE.U32 R2, R7, UR6, R2 ;  /* 0x0000000607027c25 */ /* 0x000fe2000f8e0002 */
[----:B------:R-:W-:Y:S01]  /*fcc0*/  ISETP.GE.AND P2, PT, R6, R9, PT ;  /* 0x000000090600720c */ /* 0x000fe20003f46270 */
[----:B------:R-:W-:-:S02]  /*fcd0*/  ULDC.64 UR6, c[0x0][0xa80] ;  /* 0x0002a00000067ab9 */ /* 0x000fc40000000a00 */
[----:B------:R-:W-:Y:S01]  /*fce0*/  VIADD R0, R6, 0x20 ;  /* 0x0000002006007836 */ /* 0x000fe20000000000 */
[----:B------:R-:W-:Y:S01]  /*fcf0*/  LEA R4, P3, R2, UR6, 0x1 ;  /* 0x0000000602047c11 */ /* 0x000fe2000f8608ff */
[----:B------:R-:W-:-:S03]  /*fd00*/  IMAD.IADD R3, R3, 0x1, R5 ;  /* 0x0000000103037824 */ /* 0x000fc600078e0205 */
[-C--:B------:R-:W-:Y:S01]  /*fd10*/  ISETP.GE.AND P1, PT, R0, R9.reuse, PT ;  /* 0x000000090000720c */ /* 0x080fe20003f26270 */
[----:B------:R-:W-:Y:S01]  /*fd20*/  VIADD R0, R6, 0x40 ;  /* 0x0000004006007836 */ /* 0x000fe20000000000 */
[----:B------:R-:W-:Y:S02]  /*fd30*/  LEA.HI.X R5, R2, UR7, R3, 0x1, P3 ;  /* 0x0000000702057c11 */ /* 0x000fe400098f0c03 */
[----:B------:R0:W1:Y:S02]  /*fd40*/  SHFL.IDX PT, R2, R4, RZ, 0x181f ;  /* 0x00181fff04027589 */ /* 0x00006400000e0000 */
[----:B------:R-:W-:Y:S02]  /*fd50*/  ISETP.GE.AND P0, PT, R0, R9, PT ;  /* 0x000000090000720c */ /* 0x000fe40003f06270 */
[----:B------:R0:W2:Y:S01]  /*fd60*/  SHFL.IDX PT, R0, R5, RZ, 0x181f ;  /* 0x00181fff05007589 */ /* 0x0000a200000e0000 */
[----:B------:R-:W-:Y:S10]  /*fd70*/  @P2 BRA `(.L_x_1243) ;  /* 0x0000000000482947 */ /* 0x000ff40003800000 */
        /* <DEDUP_REMOVED lines=18> */
.L_x_1243:
[----:B------:R-:W-:Y:S05]  /*fea0*/  BSYNC B1 ;  /* 0x0000000000017941 */ /* 0x000fea0003800000 */
.L_x_1242:
        /* <DEDUP_REMOVED lines=22> */
.L_x_1245:
[----:B------:R-:W-:Y:S05]  /*10010*/  BSYNC B1 ;  /* 0x0000000000017941 */ /* 0x000fea0003800000 */
.L_x_1244:
        /* <DEDUP_REMOVED lines=22> */
.L_x_1247:
[----:B------:R-:W-:Y:S05]  /*10180*/  BSYNC B1 ;  /* 0x0000000000017941 */ /* 0x000fea0003800000 */
.L_x_1246:
[----:B0-----:R-:W-:Y:S01]  /*10190*/  VIADD R0, R6, 0x60 ;  /* 0x0000006006007836 */ /* 0x001fe20000000000 */
[----:B--2-4-:R-:W0:Y:S04]  /*101a0*/  SHFL.IDX PT, R5, R5, 0x3, 0x181f ;  /* 0x00781f0005057f89 */ /* 0x014e2800000e0000 */
[----:B------:R-:W-:Y:S01]  /*101b0*/  ISETP.GE.AND P0, PT, R0, R9, PT ;  /* 0x000000090000720c */ /* 0x000fe20003f06270 */
[----:B-1-3--:R1:W2:-:S12]  /*101c0*/  SHFL.IDX PT, R2, R4, 0x3, 0x181f ;  /* 0x00781f0004027f89 */ /* 0x00a29800000e0000 */
        /* <DEDUP_REMOVED lines=8> */
[-C--:B------:R-:W-:Y:S02]  /*10250*/  @!P2 LEA R8, P5, R201, R2.reuse, 0x1 ;  /* 0x00000002c908a211 */ /* 0x080fe400078a08ff */
[-C--:B------:R-:W-:Y:S02]  /*10260*/  @!P1 LEA R10, P4, R200, R2.reuse, 0x1 ;  /* 0x00000002c80a9211 */ /* 0x080fe400078808ff */
[-C--:B0-----:R-:W-:Y:S02]  /*10270*/  @!P3 LEA.HI.X R7, R19, R5.reuse, R217, 0x1, P6 ;  /* 0x000000051307b211 */ /* 0x081fe400030f0cd9 */
        /* <DEDUP_REMOVED lines=8> */
.L_x_1239:
[----:B------:R-:W-:Y:S05]  /*10300*/  BSYNC B0 ;  /* 0x0000000000007941 */ /* 0x000fea0003800000 */
.L_x_1231:
[----:B------:R-:W-:Y:S02]  /*10310*/  ULDC UR5, c[0x0][0xc38] ;  /* 0x00030e0000057ab9 */ /* 0x000fe40000000800 */
[----:B------:R-:W-:-:S06]  /*10320*/  UISETP.GE.AND UP0, UPT, UR4, UR5, UPT ;  /* 0x000000050400728c */ /* 0x000fcc000bf06270 */
[----:B------:R-:W-:-:S13]  /*10330*/  PLOP3.LUT P0, PT, PT, PT, UP0, 0x80, 0x0 ;  /* 0x000000000000781c */ /* 0x000fda0003f0f008 */
[----:B------:R-:W-:Y:S05]  /*10340*/  @!P0 BRA `(.L_x_1248) ;  /* 0xffffff0800ac8947 */ /* 0x000fea000383ffff */
[----:B------:R-:W-:Y:S05]  /*10350*/  EXIT ;  /* 0x000000000000794d */ /* 0x000fea0003800000 */
.L_x_1150:
[----:B------:R-:W-:-:S08]  /*10360*/  NOP ;  /* 0x0000000000007918 */ /* 0x000fd00000000000 */
[----:B0-----:R-:W0:-:S00]  /*10370*/  USETMAXREG.DEALLOC.CTAPOOL 0x18 ;  /* 0x00000018000079c8 */ /* 0x001e0000080e0500 */
[----:B0-----:R-:W-:-:S06]  /*10380*/  LOP3.LUT R0, R0, 0x3, RZ, 0xc0, !PT ;  /* 0x0000000300007812 */ /* 0x001fcc00078ec0ff */
[----:B------:R-:W0:Y:S01]  /*10390*/  S2UR UR6, SR_CTAID.X ;  /* 0x00000000000679c3 */ /* 0x000e220000002500 */
[----:B------:R-:W-:Y:S01]  /*103a0*/  LOP3.LUT R19, R19, 0xfffffffb, RZ, 0xc0, !PT ;  /* 0xfffffffb13137812 */ /* 0x000fe200078ec0ff */
[----:B------:R-:W-:Y:S01]  /*103b0*/  STL [R1+0x18], RZ ;  /* 0x000018ff01007387 */ /* 0x000fe20000100800 */
[----:B------:R-:W-:-:S03]  /*103c0*/  IMAD.MOV.U32 R18, RZ, RZ, RZ ;  /* 0x000000ffff127224 */ /* 0x000fc600078e00ff */
[----:B------:R-:W1:Y:S02]  /*103d0*/  SHFL.IDX PT, R0, R0, RZ, 0x1f ;  /* 0x00001fff00007589 */ /* 0x000e6400000e0000 */
[----:B-1----:R-:W-:Y:S02]  /*103e0*/  ISETP.NE.AND P0, PT, R0, RZ, PT ;  /* 0x000000ff0000720c */ /* 0x002fe40003f05270 */
[----:B------:R-:W0:Y:S11]  /*103f0*/  LDC R0, c[0x0][0xc38] ;  /* 0x00030e00ff007b82 */ /* 0x000e360000000800 */
[----:B------:R-:W-:Y:S01]  /*10400*/  @P0 LOP3.LUT R19, R19, 0x4, RZ, 0xfc, !PT ;  /* 0x0000000413130812 */ /* 0x000fe200078efcff */
[----:B------:R-:W-:Y:S06]  /*10410*/  @P0 BAR.ARV 0x4, 0x180 ;  /* 0x0106000000000b1d */ /* 0x000fec0000002000 */
[----:B0-----:R-:W-:Y:S01]  /*10420*/  ISETP.LE.AND P0, PT, R0, UR6, PT ;  /* 0x0000000600007c0c */ /* 0x001fe2000bf03270 */
[----:B------:R-:W-:-:S05]  /*10430*/  IMAD.MOV.U32 R0, RZ, RZ, 0x1 ;  /* 0x00000001ff007424 */ /* 0x000fca00078e00ff */
[----:B------:R0:W-:Y:S07]  /*10440*/  STL [R1+0x8], R0 ;  /* 0x0000080001007387 */ /* 0x0001ee0000100800 */
[----:B------:R-:W-:Y:S05]  /*10450*/  @P0 BRA `(.L_x_1249) ;  /* 0x0000005400780947 */ /* 0x000fea0003800000 */
[----:B------:R-:W1:Y:S01]  /*10460*/  S2R R6, SR_TID.X ;  /* 0x0000000000067919 */ /* 0x000e620000002100 */
[----:B------:R-:W2:Y:S01]  /*10470*/  S2UR UR5, SR_CgaCtaId ;  /* 0x00000000000579c3 */ /* 0x000ea20000008800 */
[----:B------:R-:W-:Y:S01]  /*10480*/  UMOV UR4, 0x400 ;  /* 0x0000040000047882 */ /* 0x000fe20000000000 */
[----:B------:R-:W-:Y:S01]  /*10490*/  IMAD.MOV.U32 R18, RZ, RZ, RZ ;  /* 0x000000ffff127224 */ /* 0x000fe200078e00ff */
[----:B------:R-:W-:Y:S01]  /*104a0*/  ULDC UR44, c[0x0][0xc] ;  /* 0x00000300002c7ab9 */ /* 0x000fe20000000800 */
[----:B------:R-:W-:Y:S01]  /*104b0*/  ULDC.64 UR38, c[0x0][0x198] ;  /* 0x0000660000267ab9 */ /* 0x000fe20000000a00 */
[----:B--2---:R-:W-:-:S06]  /*104c0*/  ULEA UR4, UR5, UR4, 0x18 ;  /* 0x0000000405047291 */ /* 0x004fcc000f8ec03f */
[----:B------:R-:W-:Y:S01]  /*104d0*/  IMAD.U32 R17, RZ, RZ, UR4 ;  /* 0x00000004ff117e24 */ /* 0x000fe2000f8e00ff */
[C---:B-1----:R-:W-:Y:S01]  /*104e0*/  LOP3.LUT R5, R6.reuse, 0x7f, RZ, 0xc0, !PT ;  /* 0x0000007f06057812 */ /* 0x042fe200078ec0ff */
[----:B0-----:R-:W-:-:S05]  /*104f0*/  IMAD.SHL.U32 R0, R6, 0x8, RZ ;  /* 0x0000000806007824 */ /* 0x001fca00078e00ff */
[C---:B------:R-:W-:Y:S02]  /*10500*/  LOP3.LUT R2, R0.reuse, 0x1f8, RZ, 0xc0, !PT ;  /* 0x000001f800027812 */ /* 0x040fe400078ec0ff */
[----:B------:R-:W-:Y:S02]  /*10510*/  LOP3.LUT R0, R0, 0x38, RZ, 0xc0, !PT ;  /* 0x0000003800007812 */ /* 0x000fe400078ec0ff */
[----:B------:R-:W-:Y:S01]  /*10520*/  LOP3.LUT R3, R2, 0x38, R6, 0x78, !PT ;  /* 0x0000003802037812 */ /* 0x000fe200078e7806 */
[----:B------:R-:W-:-:S05]  /*10530*/  IMAD.SHL.U32 R2, R5, 0x8, RZ ;  /* 0x0000000805027824 */ /* 0x000fca00078e00ff */
[----:B------:R-:W-:Y:S01]  /*10540*/  LOP3.LUT R4, R3, 0x200, R2, 0xf8, !PT ;  /* 0x0000020003047812 */ /* 0x000fe200078ef802 */
[----:B------:R-:W-:Y:S01]  /*10550*/  IMAD.SHL.U32 R2, R6, 0x10, RZ ;  /* 0x0000001006027824 */ /* 0x000fe200078e00ff */
[----:B------:R-:W-:-:S03]  /*10560*/  SHF.R.U32.HI R3, RZ, 0x3, R5 ;  /* 0x00000003ff037819 */ /* 0x000fc60000011605 */
[----:B------:R-:W-:Y:S01]  /*10570*/  IMAD R4, R4, 0x2, R17 ;  /* 0x0000000204047824 */ /* 0x000fe200078e0211 */
[----:B------:R-:W-:Y:S01]  /*10580*/  LOP3.LUT R2, R3, 0x70, R2, 0xf8, !PT ;  /* 0x0000007003027812 */ /* 0x000fe200078ef802 */
[----:B------:R-:W-:Y:S02]  /*10590*/  IMAD.U32 R3, RZ, RZ, UR6 ;  /* 0x00000006ff037e24 */ /* 0x000fe4000f8e00ff */
[----:B------:R-:W-:Y:S01]  /*105a0*/  IMAD.MOV.U32 R2, RZ, RZ, 0x1 ;  /* 0x00000001ff027424 */ /* 0x000fe200078e00ff */
[----:B------:R-:W-:Y:S04]  /*105b0*/  STL [R1+0x10], R4 ;  /* 0x0000100401007387 */ /* 0x000fe80000100800 */
[----:B------:R0:W-:Y:S04]  /*105c0*/  STL [R1+0x14], R3 ;  /* 0x0000140301007387 */ /* 0x0001e80000100800 */
[----:B------:R-:W-:Y:S04]  /*105d0*/  STL [R1+0x18], RZ ;  /* 0x000018ff01007387 */ /* 0x000fe80000100800 */
[----:B------:R1:W-:Y:S01]  /*105e0*/  STL [R1+0x8], R2 ;  /* 0x0000080201007387 */ /* 0x0003e20000100800 */
[----:B0-----:R-:W-:-:S02]  /*105f0*/  LOP3.LUT R3, R0, 0x40, RZ, 0xfc, !PT ;  /* 0x0000004000037812 */ /* 0x001fc400078efcff */
[C---:B-1----:R-:W-:Y:S02]  /*10600*/  LOP3.LUT R2, R0.reuse, 0x80, RZ, 0xfc, !PT ;  /* 0x0000008000027812 */ /* 0x042fe400078efcff */
[----:B------:R-:W-:-:S07]  /*10610*/  LOP3.LUT R0, R0, 0xc0, RZ, 0xfc, !PT ;  /* 0x000000c000007812 */ /* 0x000fce00078efcff */
.L_x_1356:
[----:B--2---:R-:W2:Y:S01]  /*10620*/  LDL R0, [R1+0x14] ;  /* 0x0000140001007983 */ /* 0x004ea20000100800 */
[----:B------:R-:W-:Y:S02]  /*10630*/  ULDC UR8, c[0x0][0xc60] ;  /* 0x0003180000087ab9 */ /* 0x000fe40000000800 */
[----:B------:R-:W-:-:S11]  /*10640*/  UISETP.NE.AND UP0, UPT, UR8, 0x1, UPT ;  /* 0x000000010800788c */ /* 0x000fd6000bf05270 */
[----:B------:R-:W-:Y:S01]  /*10650*/  @UP0 ULDC UR4, c[0x0][0xc64] ;  /* 0x0003190000040ab9 */ /* 0x000fe20000000800 */
[----:B------:R-:W-:Y:S01]  /*10660*/  @UP0 ULDC UR9, c[0x0][0xc68] ;  /* 0x00031a0000090ab9 */ /* 0x000fe20000000800 */
[C---:B--2---:R-:W-:Y:S02]  /*10670*/  R2UR UR7, R0.reuse ;  /* 0x00000000000772ca */ /* 0x044fe400000e0000 */
[----:B------:R-:W-:-:S11]  /*10680*/  R2UR UR6, R0 ;  /* 0x00000000000672ca */ /* 0x000fd600000e0000 */
[----:B------:R-:W-:-:S04]  /*10690*/  UIMAD.WIDE.U32 UR4, UR7, UR4, URZ ;  /* 0x00000004070472a5 */ /* 0x000fc8000f8e003f */
[----:B------:R-:W-:-:S03]  /*106a0*/  @UP0 USHF.R.U32.HI UR7, URZ, UR9, UR5 ;  /* 0x000000093f070299 */ /* 0x000fc60008011605 */
[----:B------:R-:W-:Y:S02]  /*106b0*/  ULDC UR4, c[0x0][0xc78] ;  /* 0x00031e0000047ab9 */ /* 0x000fe40000000800 */
[----:B------:R-:W-:Y:S02]  /*106c0*/  UISETP.GE.AND UP0, UPT, UR7, UR4, UPT ;  /* 0x000000040700728c */ /* 0x000fe4000bf06270 */
[----:B------:R-:W-:-:S04]  /*106d0*/  UIADD3 UR4, -UR7, URZ, URZ ;  /* 0x0000003f07047290 */ /* 0x000fc8000fffe13f */
[----:B------:R-:W-:Y:S01]  /*106e0*/  PLOP3.LUT P0, PT, PT, PT, UP0, 0x80, 0x0 ;  /* 0x000000000000781c */ /* 0x000fe20003f0f008 */
[----:B------:R-:W-:-:S12]  /*106f0*/  UIMAD UR8, UR8, UR4, UR6 ;  /* 0x00000004080872a4 */ /* 0x000fd8000f8e0206 */
[----:B01--4-:R-:W-:Y:S05]  /*10700*/  @!P0 BRA `(.L_x_1250) ;  /* 0x0000000000208947 */ /* 0x013fea0003800000 */
        /* <DEDUP_REMOVED lines=8> */
.L_x_1250:
[----:B------:R-:W-:Y:S01]  /*10790*/  ULDC UR9, c[0x0][0xc54] ;  /* 0x0003150000097ab9 */ /* 0x000fe20000000800 */
[----:B------:R-:W-:Y:S01]  /*107a0*/  UMOV UR6, UR8 ;  /* 0x0000000800067c82 */ /* 0x000fe20008000000 */
[----:B------:R-:W-:-:S11]  /*107b0*/  UISETP.NE.AND UP0, UPT, UR9, 0x1, UPT ;  /* 0x000000010900788c */ /* 0x000fd6000bf05270 */
[----:B------:R-:W-:Y:S02]  /*107c0*/  @UP0 ULDC.64 UR10, c[0x0][0xc58] ;  /* 0x00031600000a0ab9 */ /* 0x000fe40000000a00 */
[----:B------:R-:W-:-:S04]  /*107d0*/  UIMAD.WIDE.U32 UR4, UR8, UR10, URZ ;  /* 0x0000000a080472a5 */ /* 0x000fc8000f8e003f */
[----:B------:R-:W-:-:S04]  /*107e0*/  @UP0 USHF.R.U32.HI UR6, URZ, UR11, UR5 ;  /* 0x0000000b3f060299 */ /* 0x000fc80008011605 */
[----:B------:R-:W-:-:S12]  /*107f0*/  UIMAD UR4, UR6, UR9, URZ ;  /* 0x00000009060472a4 */ /* 0x000fd8000f8e023f */
.L_x_1251:
[----:B------:R-:W-:Y:S02]  /*10800*/  UIADD3 UR4, UR8, -UR4, URZ ;  /* 0x8000000408047290 */ /* 0x000fe4000fffe03f */
        /* <DEDUP_REMOVED lines=8> */
[----:B------:R-:W-:Y:S01]  /*10890*/  ULDC UR13, c[0x0][0xc54] ;  /* 0x00031500000d7ab9 */ /* 0x000fe20000000800 */
[----:B------:R-:W-:-:S02]  /*108a0*/  UISETP.NE.U32.AND UP0, UPT, UR10, URZ, UPT ;  /* 0x0000003f0a00728c */ /* 0x000fc4000bf05070 */
[----:B------:R-:W-:Y:S02]  /*108b0*/  UIMAD UR13, UR7, UR13, UR4 ;  /* 0x0000000d070d72a4 */ /* 0x000fe4000f8e0204 */
[----:B------:R-:W-:Y:S01]  /*108c0*/  USHF.L.U32 UR43, UR43, 0x7, URZ ;  /* 0x000000072b2b7899 */ /* 0x000fe2000800063f */
[----:B------:R-:W-:Y:S01]  /*108d0*/  ULDC.64 UR4, c[0x0][0x9e0] ;  /* 0x0002780000047ab9 */ /* 0x000fe20000000a00 */
[----:B------:R-:W-:Y:S02]  /*108e0*/  UISETP.NE.AND.EX UP0, UPT, UR11, URZ, UPT, UP0 ;  /* 0x0000003f0b00728c */ /* 0x000fe4000bf05300 */
[----:B------:R-:W-:Y:S02]  /*108f0*/  UISETP.GE.AND UP3, UPT, UR5, 0x1, UPT ;  /* 0x000000010500788c */ /* 0x000fe4000bf66270 */
[----:B------:R-:W-:Y:S01]  /*10900*/  UIADD3 UR12, UR43, 0x7f, URZ ;  /* 0x0000007f2b0c7890 */ /* 0x000fe2000fffe03f */
[----:B------:R-:W-:Y:S01]  /*10910*/  ULDC UR10, c[0x0][0x424] ;  /* 0x00010900000a7ab9 */ /* 0x000fe20000000800 */
[----:B------:R-:W-:Y:S01]  /*10920*/  ULDC UR6, c[0x0][0x288] ;  /* 0x0000a20000067ab9 */ /* 0x000fe20000000800 */
[----:B------:R-:W-:Y:S01]  /*10930*/  @UP2 ULDC UR8, c[0x0][0xc4c] ;  /* 0x0003130000082ab9 */ /* 0x000fe20000000800 */
[----:B------:R-:W-:Y:S01]  /*10940*/  @UP1 ULDC UR11, c[0x0][0x44c] ;  /* 0x00011300000b1ab9 */ /* 0x000fe20000000800 */
[----:B------:R-:W-:Y:S01]  /*10950*/  USEL UR15, UR10, 0x1, UP0 ;  /* 0x000000010a0f7887 */ /* 0x000fe20008000000 */
[----:B------:R-:W-:Y:S01]  /*10960*/  PLOP3.LUT P1, PT, PT, PT, UP3, 0x80, 0x0 ;  /* 0x000000000000781c */ /* 0x000fe20003f2f038 */
[----:B------:R-:W-:-:S02]  /*10970*/  UIADD3 UR16, -UR6, 0x1, URZ ;  /* 0x0000000106107890 */ /* 0x000fc4000fffe13f */
[----:B------:R-:W-:Y:S02]  /*10980*/  UIMAD.WIDE.U32 UR8, UR13, UR8, URZ ;  /* 0x000000080d0872a5 */ /* 0x000fe4000f8e003f */
[----:B------:R-:W-:Y:S01]  /*10990*/  UIMAD.WIDE.U32 UR10, UR12, UR11, URZ ;  /* 0x0000000b0c0a72a5 */ /* 0x000fe2000f8e003f */
[----:B------:R-:W-:Y:S01]  /*109a0*/  ULDC UR7, c[0x0][0x2f0] ;  /* 0x0000bc0000077ab9 */ /* 0x000fe20000000800 */
[----:B------:R-:W-:Y:S01]  /*109b0*/  @UP2 ULDC UR17, c[0x0][0xc50] ;  /* 0x0003140000112ab9 */ /* 0x000fe20000000800 */
[----:B------:R-:W-:Y:S01]  /*109c0*/  @UP1 ULDC UR18, c[0x0][0x450] ;  /* 0x0001140000121ab9 */ /* 0x000fe20000000800 */
[----:B------:R-:W-:Y:S01]  /*109d0*/  UMOV UR42, UR13 ;  /* 0x0000000d002a7c82 */ /* 0x000fe20008000000 */
[----:B------:R-:W-:Y:S02]  /*109e0*/  UIMAD UR16, UR15, UR7, UR16 ;  /* 0x000000070f1072a4 */ /* 0x000fe4000f8e0210 */
[----:B------:R-:W-:Y:S02]  /*109f0*/  @UP2 USHF.R.U32.HI UR42, URZ, UR17, UR9 ;  /* 0x000000113f2a2299 */ /* 0x000fe40008011609 */
[----:B------:R-:W-:-:S02]  /*10a00*/  @UP1 USHF.R.U32.HI UR12, URZ, UR18, UR11 ;  /* 0x000000123f0c1299 */ /* 0x000fc4000801160b */
[----:B------:R-:W-:Y:S02]  /*10a10*/  UIADD3 UR36, -UR42, URZ, URZ ;  /* 0x0000003f2a247290 */ /* 0x000fe4000fffe13f */
[----:B------:R-:W-:Y:S02]  /*10a20*/  UIADD3 UR12, UR16, UR12, URZ ;  /* 0x0000000c100c7290 */ /* 0x000fe4000fffe03f */
[----:B------:R-:W-:Y:S02]  /*10a30*/  UIMAD UR36, UR14, UR36, UR13 ;  /* 0x000000240e2472a4 */ /* 0x000fe4000f8e020d */
[----:B------:R-:W-:Y:S01]  /*10a40*/  UIADD3 UR4, UR12, UR4, URZ ;  /* 0x000000040c047290 */ /* 0x000fe2000fffe03f */
[----:B------:R-:W-:Y:S11]  /*10a50*/  @!P1 BRA `(.L_x_1252) ;  /* 0x0000000000449947 */ /* 0x000ff60003800000 */
        /* <DEDUP_REMOVED lines=10> */
.L_x_1253:
[----:B------:R-:W-:-:S11]  /*10b00*/  UISETP.NE.AND UP0, UPT, UR5, 0x1, UPT ;  /* 0x000000010500788c */ /* 0x000fd6000bf05270 */
[----:B------:R-:W-:Y:S02]  /*10b10*/  @UP0 ULDC.64 UR12, c[0x0][0x9e8] ;  /* 0x00027a00000c0ab9 */ /* 0x000fe40000000a00 */
[----:B------:R-:W-:-:S04]  /*10b20*/  UIMAD.WIDE.U32 UR8, UR10, UR12, URZ ;  /* 0x0000000c0a0872a5 */ /* 0x000fc8000f8e003f */
[----:B------:R-:W-:-:S12]  /*10b30*/  @UP0 USHF.R.U32.HI UR10, URZ, UR13, UR9 ;  /* 0x0000000d3f0a0299 */ /* 0x000fd80008011609 */
.L_x_1254:
[----:B------:R-:W-:-:S04]  /*10b40*/  UIMAD UR10, UR10, UR5, UR5 ;  /* 0x000000050a0a72a4 */ /* 0x000fc8000f8e0205 */
[----:B------:R-:W-:-:S04]  /*10b50*/  UISETP.LT.AND UP0, UPT, UR4, UR10, UPT ;  /* 0x0000000a0400728c */ /* 0x000fc8000bf01270 */
[----:B------:R-:W-:-:S12]  /*10b60*/  USEL UR4, UR4, UR10, UP0 ;  /* 0x0000000a04047287 */ /* 0x000fd80008000000 */
.L_x_1252:
[----:B------:R-:W-:Y:S02]  /*10b70*/  UIMAD UR12, UR15, UR7, 0x3f ;  /* 0x0000003f0f0c74a4 */ /* 0x000fe4000f8e0207 */
[----:B------:R-:W-:Y:S02]  /*10b80*/  UIADD3 UR4, UR4, 0x3f, URZ ;  /* 0x0000003f04047890 */ /* 0x000fe4000fffe03f */
[----:B------:R-:W-:Y:S02]  /*10b90*/  USHF.R.S32.HI UR13, URZ, 0x1f, UR12 ;  /* 0x0000001f3f0d7899 */ /* 0x000fe4000801140c */
[----:B------:R-:W-:Y:S01]  /*10ba0*/  USHF.R.S32.HI UR10, URZ, 0x1f, UR4 ;  /* 0x0000001f3f0a7899 */ /* 0x000fe20008011404 */
[----:B------:R-:W-:Y:S01]  /*10bb0*/  @UP1 ULDC UR8, c[0x0][0x44c] ;  /* 0x0001130000081ab9 */ /* 0x000fe20000000800 */
[----:B------:R-:W-:Y:S02]  /*10bc0*/  ULEA.HI UR13, UR13, UR12, URZ, 0x6 ;  /* 0x0000000c0d0d7291 */ /* 0x000fe4000f8f303f */
[----:B------:R-:W-:-:S02]  /*10bd0*/  UIMAD.WIDE.U32 UR8, UR43, UR8, URZ ;  /* 0x000000082b0872a5 */ /* 0x000fc4000f8e003f */
[----:B------:R-:W-:Y:S01]  /*10be0*/  ULEA.HI UR10, UR10, UR4, URZ, 0x6 ;  /* 0x000000040a0a7291 */ /* 0x000fe2000f8f303f */
[----:B------:R-:W-:Y:S01]  /*10bf0*/  @UP1 ULDC UR14, c[0x0][0x450] ;  /* 0x00011400000e1ab9 */ /* 0x000fe20000000800 */
[----:B------:R-:W-:Y:S01]  /*10c00*/  UMOV UR11, UR43 ;  /* 0x0000002b000b7c82 */ /* 0x000fe20008000000 */
[----:B------:R-:W-:Y:S02]  /*10c10*/  UIMAD UR4, UR15, UR7, -UR6 ;  /* 0x000000070f0472a4 */ /* 0x000fe4000f8e0a06 */
[----:B------:R-:W-:Y:S02]  /*10c20*/  USHF.R.S32.HI UR13, URZ, 0x6, UR13 ;  /* 0x000000063f0d7899 */ /* 0x000fe4000801140d */
[----:B------:R-:W-:Y:S02]  /*10c30*/  USHF.R.S32.HI UR10, URZ, 0x6, UR10 ;  /* 0x000000063f0a7899 */ /* 0x000fe4000801140a */
[----:B------:R-:W-:Y:S02]  /*10c40*/  @UP1 USHF.R.U32.HI UR11, URZ, UR14, UR9 ;  /* 0x0000000e3f0b1299 */ /* 0x000fe40008011609 */
[----:B------:R-:W-:-:S02]  /*10c50*/  UISETP.LT.AND UP0, UPT, UR13, UR10, UPT ;  /* 0x0000000a0d00728c */ /* 0x000fc4000bf01270 */
[----:B------:R-:W-:Y:S01]  /*10c60*/  UIADD3 UR4, UR4, UR11, URZ ;  /* 0x0000000b04047290 */ /* 0x000fe2000fffe03f */
[----:B------:R-:W-:Y:S01]  /*10c70*/  ULDC UR8, c[0x0][0x9dc] ;  /* 0x0002770000087ab9 */ /* 0x000fe20000000800 */
[----:B------:R-:W-:Y:S02]  /*10c80*/  USEL UR41, UR13, UR10, UP0 ;  /* 0x0000000a0d297287 */ /* 0x000fe40008000000 */
        /* <DEDUP_REMOVED lines=12> */
.L_x_1256:
[----:B------:R-:W-:-:S11]  /*10d50*/  UISETP.NE.AND UP0, UPT, UR5, 0x1, UPT ;  /* 0x000000010500788c */ /* 0x000fd6000bf05270 */
[----:B------:R-:W-:Y:S02]  /*10d60*/  @UP0 ULDC.64 UR10, c[0x0][0x9e8] ;  /* 0x00027a00000a0ab9 */ /* 0x000fe40000000a00 */
[----:B------:R-:W-:-:S04]  /*10d70*/  UIMAD.WIDE.U32 UR6, UR4, UR10, URZ ;  /* 0x0000000a040672a5 */ /* 0x000fc8000f8e003f */
[----:B------:R-:W-:-:S12]  /*10d80*/  @UP0 USHF.R.U32.HI UR4, URZ, UR11, UR7 ;  /* 0x0000000b3f040299 */ /* 0x000fd80008011607 */
.L_x_1257:
[----:B------:R-:W-:-:S04]  /*10d90*/  UIMAD UR4, UR4, UR5, URZ ;  /* 0x00000005040472a4 */ /* 0x000fc8000f8e023f */
[----:B------:R-:W-:-:S04]  /*10da0*/  UISETP.LT.AND UP0, UPT, UR8, UR4, UPT ;  /* 0x000000040800728c */ /* 0x000fc8000bf01270 */
[----:B------:R-:W-:-:S12]  /*10db0*/  USEL UR8, UR8, UR4, !UP0 ;  /* 0x0000000408087287 */ /* 0x000fd8000c000000 */
.L_x_1255:
[----:B------:R-:W-:Y:S01]  /*10dc0*/  USHF.R.S32.HI UR4, URZ, 0x1f, UR8 ;  /* 0x0000001f3f047899 */ /* 0x000fe20008011408 */
[----:B------:R-:W-:Y:S03]  /*10dd0*/  BSSY B7, `(.L_x_1258) ;  /* 0x00004aa000077945 */ /* 0x000fe60003800000 */
[----:B------:R-:W-:-:S04]  /*10de0*/  ULEA.HI UR4, UR4, UR8, URZ, 0x6 ;  /* 0x0000000804047291 */ /* 0x000fc8000f8f303f */
[----:B------:R-:W-:-:S04]  /*10df0*/  USHF.R.S32.HI UR4, URZ, 0x6, UR4 ;  /* 0x000000063f047899 */ /* 0x000fc80008011404 */
[----:B------:R-:W-:-:S04]  /*10e00*/  UISETP.LT.AND UP0, UPT, URZ, UR4, UPT ;  /* 0x000000043f00728c */ /* 0x000fc8000bf01270 */
[----:B------:R-:W-:-:S04]  /*10e10*/  USEL UR40, URZ, UR4, !UP0 ;  /* 0x000000043f287287 */ /* 0x000fc8000c000000 */
[----:B------:R-:W-:-:S06]  /*10e20*/  UISETP.GT.AND UP0, UPT, UR41, UR40, UPT ;  /* 0x000000282900728c */ /* 0x000fcc000bf04270 */
[----:B------:R-:W-:-:S13]  /*10e30*/  PLOP3.LUT P0, PT, PT, PT, UP0, 0x80, 0x0 ;  /* 0x000000000000781c */ /* 0x000fda0003f0f008 */
[----:B------:R-:W-:Y:S05]  /*10e40*/  @P0 BRA `(.L_x_1259) ;  /* 0x00000000004c0947 */ /* 0x000fea0003800000 */
[----:B------:R-:W0:Y:S02]  /*10e50*/  S2R R0, SR_TID.X ;  /* 0x0000000000007919 */ /* 0x000e240000002100 */
[----:B0-----:R-:W-:-:S04]  /*10e60*/  LOP3.LUT R0, R0, 0x7f, RZ, 0xc0, !PT ;  /* 0x0000007f00007812 */ /* 0x001fc800078ec0ff */
[----:B------:R-:W-:-:S13]  /*10e70*/  ISETP.NE.AND P1, PT, R0, RZ, PT ;  /* 0x000000ff0000720c */ /* 0x000fda0003f25270 */
[----:B------:R-:W-:Y:S05]  /*10e80*/  @P1 BRA `(.L_x_1260) ;  /* 0x0000004800781947 */ /* 0x000fea0003800000 */
[----:B------:R-:W0:Y:S01]  /*10e90*/  S2R R5, SR_LANEID ;  /* 0x0000000000057919 */ /* 0x000e220000000000 */
[----:B------:R-:W-:Y:S01]  /*10ea0*/  VOTEU.ANY UR4, UPT, PT ;  /* 0x0000000000047886 */ /* 0x000fe200038e0100 */
[----:B------:R-:W1:Y:S01]  /*10eb0*/  LDC.64 R2, c[0x0][0xc80] ;  /* 0x00032000ff027b82 */ /* 0x000e620000000a00 */
[----:B------:R-:W0:Y:S01]  /*10ec0*/  FLO.U32 R0, UR4 ;  /* 0x0000000400007d00 */ /* 0x000e2200080e0000 */
[----:B------:R-:W-:Y:S01]  /*10ed0*/  ULDC.64 UR6, c[0x0][0x208] ;  /* 0x0000820000067ab9 */ /* 0x000fe20000000a00 */
[----:B0-----:R-:W-:-:S06]  /*10ee0*/  ISETP.EQ.U32.AND P0, PT, R0, R5, PT ;  /* 0x000000050000720c */ /* 0x001fcc0003f02070 */
[----:B------:R-:W1:Y:S07]  /*10ef0*/  POPC R5, UR4 ;  /* 0x0000000400057d09 */ /* 0x000e6e0008000000 */
[----:B-1----:R-:W2:Y:S01]  /*10f00*/  @P0 ATOMG.E.ADD.STRONG.GPU PT, R3, desc[UR6][R2.64], R5 ;  /* 0x00000005020309a8 */ /* 0x002ea200081ee1c6 */
[----:B------:R-:W0:Y:S02]  /*10f10*/  S2R R4, SR_LTMASK ;  /* 0x0000000000047919 */ /* 0x000e240000003900 */
[----:B0-----:R-:W-:-:S04]  /*10f20*/  LOP3.LUT R4, R4, UR4, RZ, 0xc0, !PT ;  /* 0x0000000404047c12 */ /* 0x001fc8000f8ec0ff */
[----:B------:R-:W0:Y:S01]  /*10f30*/  POPC R7, R4 ;  /* 0x0000000400077309 */ /* 0x000e220000000000 */
[----:B--2---:R-:W0:Y:S02]  /*10f40*/  SHFL.IDX PT, R0, R3, R0, 0x1f ;  /* 0x00001f0003007589 */ /* 0x004e2400000e0000 */
[----:B0-----:R-:W-:-:S05]  /*10f50*/  IADD3 R0, R0, UR44, R7 ;  /* 0x0000002c00007c10 */ /* 0x001fca000fffe007 */
[----:B------:R3:W-:Y:S01]  /*10f60*/  STL [R1+0x14], R0 ;  /* 0x0000140001007387 */ /* 0x0007e20000100800 */
[----:B------:R-:W-:Y:S05]  /*10f70*/  BRA `(.L_x_1260) ;  /* 0x00000048003c7947 */ /* 0x000fea0003800000 */
.L_x_1259:
[----:B------:R-:W-:Y:S01]  /*10f80*/  VIADD R0, R17, 0x20400 ;  /* 0x0002040011007836 */ /* 0x000fe20000000000 */
[----:B------:R-:W-:Y:S04]  /*10f90*/  BSSY B6, `(.L_x_1261) ;  /* 0x0000013000067945 */ /* 0x000fe80003800000 */
        /* <DEDUP_REMOVED lines=18> */
.L_x_1262:
[----:B------:R-:W-:Y:S05]  /*110c0*/  BSYNC B6 ;  /* 0x0000000000067941 */ /* 0x000fea0003800000 */
.L_x_1261:
        /* <DEDUP_REMOVED lines=8> */
[----:B------:R0:W1:Y:S01]  /*11150*/  LDC.64 R2, c[0x4][R16] ;  /* 0x0100000010027b82 */ /* 0x0000620000000a00 */
        /* <DEDUP_REMOVED lines=11> */
.L_x_1265:
        /* <DEDUP_REMOVED lines=15> */
.L_x_1264:
[----:B------:R-:W-:Y:S05]  /*11300*/  BSYNC B6 ;  /* 0x0000000000067941 */ /* 0x000fea0003800000 */
.L_x_1263:
[----:B------:R-:W-:Y:S01]  /*11310*/  ULDC.64 UR4, c[0x0][0x9f8] ;  /* 0x00027e0000047ab9 */ /* 0x000fe20000000a00 */
[----:B------:R-:W-:Y:S01]  /*11320*/  IMAD.U32 R7, RZ, RZ, UR42 ;  /* 0x0000002aff077e24 */ /* 0x000fe2000f8e00ff */
[----:B------:R-:W-:Y:S01]  /*11330*/  UISETP.NE.U32.AND UP0, UPT, UR4, URZ, UPT ;  /* 0x0000003f0400728c */ /* 0x000fe2000bf05070 */
[----:B------:R-:W-:-:S03]  /*11340*/  ULDC.64 UR6, c[0x0][0x208] ;  /* 0x0000820000067ab9 */ /* 0x000fc60000000a00 */
[----:B------:R-:W-:-:S06]  /*11350*/  UISETP.NE.AND.EX UP0, UPT, UR5, URZ, UPT, UP0 ;  /* 0x0000003f0500728c */ /* 0x000fcc000bf05300 */
[----:B------:R-:W-:-:S05]  /*11360*/  PLOP3.LUT P0, PT, PT, PT, UP0, 0x80, 0x0 ;  /* 0x000000000000781c */ /* 0x000fca0003f0f008 */
[----:B------:R-:W-:Y:S02]  /*11370*/  @UP0 ULDC.64 UR4, c[0x0][0x9f8] ;  /* 0x00027e0000040ab9 */ /* 0x000fe40000000a00 */
[----:B------:R-:W-:-:S06]  /*11380*/  @UP0 UIMAD.WIDE UR4, UR42, 0x4, UR4 ;  /* 0x000000042a0408a5 */ /* 0x000fcc000f8e0204 */
[----:B------:R-:W-:Y:S02]  /*11390*/  IMAD.U32 R2, RZ, RZ, UR4 ;  /* 0x00000004ff027e24 */ /* 0x000fe4000f8e00ff */
[----:B------:R-:W-:-:S05]  /*113a0*/  IMAD.U32 R3, RZ, RZ, UR5 ;  /* 0x00000005ff037e24 */ /* 0x000fca000f8e00ff */
[----:B------:R0:W2:Y:S01]  /*113b0*/  @P0 LDG.E R7, desc[UR6][R2.64] ;  /* 0x0000000602070981 */ /* 0x0000a2000c1e1900 */
[----:B------:R-:W-:Y:S01]  /*113c0*/  UMOV UR4, 0xffffffff ;  /* 0xffffffff00047882 */ /* 0x000fe20000000000 */
[----:B------:R-:W-:Y:S01]  /*113d0*/  IMAD.U32 R0, RZ, RZ, UR41 ;  /* 0x00000029ff007e24 */ /* 0x000fe2000f8e00ff */
[----:B------:R-:W-:Y:S01]  /*113e0*/  LOP3.LUT R19, R19, 0xfffffffe, RZ, 0xc0, !PT ;  /* 0xfffffffe13137812 */ /* 0x000fe200078ec0ff */
[----:B------:R-:W1:Y:S02]  /*113f0*/  S2R R4, SR_TID.X ;  /* 0x0000000000047919 */ /* 0x000e640000002100 */
[----:B------:R-:W-:Y:S01]  /*11400*/  VIADD R0, R0, 0xffffffff ;  /* 0xffffffff00007836 */ /* 0x000fe20000000000 */
[----:B0-----:R-:W0:Y:S02]  /*11410*/  LDC.64 R2, c[0x0][0x418] ;  /* 0x00010600ff027b82 */ /* 0x001e240000000a00 */
[----:B0-----:R-:W-:Y:S02]  /*11420*/  ISETP.NE.U32.AND P0, PT, R2, RZ, PT ;  /* 0x000000ff0200720c */ /* 0x001fe40003f05070 */
[----:B-1----:R-:W-:-:S02]  /*11430*/  SHF.R.U32.HI R4, RZ, 0x5, R4 ;  /* 0x00000005ff047819 */ /* 0x002fc40000011604 */
[----:B------:R-:W-:Y:S02]  /*11440*/  ISETP.NE.AND.EX P1, PT, R3, RZ, PT, P0 ;  /* 0x000000ff0300720c */ /* 0x000fe40003f25300 */
[----:B------:R-:W-:-:S11]  /*11450*/  LOP3.LUT R4, R4, 0x3, RZ, 0xc0, !PT ;  /* 0x0000000304047812 */ /* 0x000fd600078ec0ff */
[----:B------:R-:W-:Y:S02]  /*11460*/  @P1 LOP3.LUT R19, R19, 0x1, RZ, 0xfc, !PT ;  /* 0x0000000113131812 */ /* 0x000fe400078efcff */
[----:B--2---:R-:W-:Y:S01]  /*11470*/  SHF.R.S32.HI R8, RZ, 0x1f, R7 ;  /* 0x0000001fff087819 */ /* 0x004fe20000011407 */
[----:B------:R0:W-:Y:S01]  /*11480*/  STL [R1+0x4], R7 ;  /* 0x0000040701007387 */ /* 0x0001e20000100800 */
[----:B------:R-:W-:-:S03]  /*11490*/  SEL R16, R7, RZ, !P1 ;  /* 0x000000ff07107207 */ /* 0x000fc60004800000 */
[----:B------:R0:W-:Y:S01]  /*114a0*/  STL [R1+0xc], R8 ;  /* 0x00000c0801007387 */ /* 0x0001e20000100800 */
[----:B------:R-:W-:Y:S05]  /*114b0*/  BRA.DIV UR4, `(.L_x_1266) ;  /* 0x0000004e04287947 */ /* 0x000fea000b800000 */
[----:B------:R1:W2:Y:S02]  /*114c0*/  SHFL.IDX PT, R14, R4, RZ, 0x1f ;  /* 0x00001fff040e7589 */ /* 0x0002a400000e0000 */
.L_x_1371:
[----:B------:R3:W-:Y:S01]  /*114d0*/  STL [R1], R0 ;  /* 0x0000000001007387 */ /* 0x0007e20000100800 */
[----:B--2---:R-:W-:Y:S02]  /*114e0*/  ISETP.NE.AND P0, PT, R14, RZ, PT ;  /* 0x000000ff0e00720c */ /* 0x004fe40003f05270 */
[----:B------:R-:W-:Y:S02]  /*114f0*/  PLOP3.LUT P2, PT, PT, PT, PT, 0x8, 0x0 ;  /* 0x000000000000781c */ /* 0x000fe40003f4e170 */
[----:B------:R-:W-:-:S11]  /*11500*/  LOP3.LUT R19, R19, 0xfffffffd, RZ, 0xc0, !PT ;  /* 0xfffffffd13137812 */ /* 0x000fd600078ec0ff */
[----:B------:R-:W-:Y:S01]  /*11510*/  @P2 LOP3.LUT R19, R19, 0x2, RZ, 0xfc, !PT ;  /* 0x0000000213132812 */ /* 0x000fe200078efcff */
[----:B---3--:R-:W-:Y:S06]  /*11520*/  @P0 BRA `(.L_x_1267) ;  /* 0x0000000400480947 */ /* 0x008fec0003800000 */
[----:B------:R-:W-:-:S03]  /*11530*/  UMOV UR4, 0xffffffff ;  /* 0xffffffff00047882 */ /* 0x000fc60000000000 */
[----:B------:R-:W-:Y:S05]  /*11540*/  BRA.DIV UR4, `(.L_x_1268) ;  /* 0x0000004e04247947 */ /* 0x000fea000b800000 */
[----:B------:R-:W-:-:S13]  /*11550*/  ELECT P6, URZ, PT ;  /* 0x00000000003f782f */ /* 0x000fda00038c0000 */
.L_x_1374:
[----:B------:R-:W-:Y:S05]  /*11560*/  @!P6 BRA `(.L_x_1267) ;  /* 0x000000040038e947 */ /* 0x000fea0003800000 */
[----:B------:R-:W-:Y:S01]  /*11570*/  IMAD.MOV.U32 R16, RZ, RZ, R7 ;  /* 0x000000ffff107224 */ /* 0x000fe200078e0007 */
[----:B------:R-:W-:Y:S06]  /*11580*/  @!P1 BRA `(.L_x_1269) ;  /* 0x0000000000509947 */ /* 0x000fec0003800000 */
[----:B------:R-:W2:Y:S01]  /*11590*/  LDC R6, c[0x0][0x43c] ;  /* 0x00010f00ff067b82 */ /* 0x000ea20000000800 */
[----:B------:R-:W-:Y:S01]  /*115a0*/  IMAD.MOV.U32 R9, RZ, RZ, R0 ;  /* 0x000000ffff097224 */ /* 0x000fe200078e0000 */
[----:B------:R-:W-:Y:S01]  /*115b0*/  ULDC.64 UR4, c[0x0][0x428] ;  /* 0x00010a0000047ab9 */ /* 0x000fe20000000a00 */
[----:B------:R-:W-:Y:S01]  /*115c0*/  ULDC.64 UR6, c[0x0][0x208] ;  /* 0x0000820000067ab9 */ /* 0x000fe20000000a00 */
[----:B--2---:R-:W-:-:S13]  /*115d0*/  ISETP.NE.AND P0, PT, R6, 0x1, PT ;  /* 0x000000010600780c */ /* 0x004fda0003f05270 */
[----:B-1----:R-:W1:Y:S02]  /*115e0*/  @P0 LDC.64 R4, c[0x0][0x440] ;  /* 0x00011000ff040b82 */ /* 0x002e640000000a00 */
[----:B-1----:R-:W-:-:S04]  /*115f0*/  @P0 IMAD.HI.U32 R0, R9, R4, RZ ;  /* 0x0000000409000227 */ /* 0x002fc800078e00ff */
[----:B------:R-:W-:Y:S01]  /*11600*/  IMAD.MOV.U32 R4, RZ, RZ, R9 ;  /* 0x000000ffff047224 */ /* 0x000fe200078e0009 */
[----:B------:R-:W-:-:S04]  /*11610*/  @P0 SHF.R.U32.HI R4, RZ, R5, R0 ;  /* 0x00000005ff040219 */ /* 0x000fc80000011600 */
[--C-:B------:R-:W-:Y:S01]  /*11620*/  SHF.R.S32.HI R5, RZ, 0x1f, R4.reuse ;  /* 0x0000001fff057819 */ /* 0x100fe20000011404 */
[----:B------:R-:W-:-:S04]  /*11630*/  IMAD.MOV R0, RZ, RZ, -R4 ;  /* 0x000000ffff007224 */ /* 0x000fc800078e0a04 */
[----:B------:R-:W-:Y:S02]  /*11640*/  IMAD R9, R6, R0, R9 ;  /* 0x0000000006097224 */ /* 0x000fe400078e0209 */
[----:B------:R-:W-:Y:S02]  /*11650*/  IMAD R0, R8, UR4, RZ ;  /* 0x0000000408007c24 */ /* 0x000fe4000f8e02ff */
[C---:B------:R-:W-:Y:S01]  /*11660*/  IMAD.WIDE.U32 R4, R7.reuse, UR4, R4 ;  /* 0x0000000407047c25 */ /* 0x040fe2000f8e0004 */
[----:B------:R2:W-:Y:S03]  /*11670*/  STL [R1], R9 ;  /* 0x0000000901007387 */ /* 0x0005e60000100800 */
[----:B------:R-:W-:Y:S01]  /*11680*/  IMAD R0, R7, UR5, R0 ;  /* 0x0000000507007c24 */ /* 0x000fe2000f8e0200 */
[----:B------:R-:W-:-:S03]  /*11690*/  LEA R2, P0, R4, R2, 0x2 ;  /* 0x0000000204027211 */ /* 0x000fc600078010ff */
[----:B------:R-:W-:-:S05]  /*116a0*/  IMAD.IADD R0, R5, 0x1, R0 ;  /* 0x0000000105007824 */ /* 0x000fca00078e0200 */
[----:B------:R-:W-:-:S05]  /*116b0*/  LEA.HI.X R3, R4, R3, R0, 0x2, P0 ;  /* 0x0000000304037211 */ /* 0x000fca00000f1400 */
[----:B------:R2:W5:Y:S02]  /*116c0*/  LDG.E R16, desc[UR6][R2.64] ;  /* 0x0000000602107981 */ /* 0x000564000c1e1900 */
.L_x_1269:
[----:B--2---:R-:W2:Y:S01]  /*116d0*/  LDL R2, [R1+0x8] ;  /* 0x0000080001027983 */ /* 0x004ea20000100800 */
[----:B------:R-:W-:Y:S01]  /*116e0*/  IMAD R0, R18, 0x8, R17 ;  /* 0x0000000812007824 */ /* 0x000fe200078e0211 */
[----:B--2---:R-:W-:-:S04]  /*116f0*/  SHF.L.U32 R2, R2, 0x1f, RZ ;  /* 0x0000001f02027819 */ /* 0x004fc800000006ff */
[----:B------:R-:W2:Y:S02]  /*11700*/  SYNCS.PHASECHK.TRANS64.TRYWAIT P0, [R0+URZ+0x30840], R2 ;  /* 0x03084002000075a7 */ /* 0x000ea4000800017f */
[----:B--2---:R-:W-:Y:S05]  /*11710*/  @!P0 BRA `(.L_x_1270) ;  /* 0x0000004800d08947 */ /* 0x004fea0003800000 */
.L_x_1375:
[----:B------:R-:W3:Y:S02]  /*11720*/  S2R R3, SR_TID.X ;  /* 0x0000000000037919 */ /* 0x000ee40000002100 */
[----:B---3--:R-:W-:-:S04]  /*11730*/  LOP3.LUT R3, R3, 0x7f, RZ, 0xc0, !PT ;  /* 0x0000007f03037812 */ /* 0x008fc800078ec0ff */
[----:B------:R-:W-:-:S13]  /*11740*/  ISETP.NE.AND P0, PT, R3, RZ, PT ;  /* 0x000000ff0300720c */ /* 0x000fda0003f05270 */
[----:B------:R-:W-:Y:S05]  /*11750*/  @P0 BRA `(.L_x_1271) ;  /* 0x00000000001c0947 */ /* 0x000fea0003800000 */
[----:B------:R-:W3:Y:S01]  /*11760*/  S2R R3, SR_TID.X ;  /* 0x0000000000037919 */ /* 0x000ee20000002100 */
[----:B--2---:R-:W-:-:S04]  /*11770*/  IMAD.MOV.U32 R2, RZ, RZ, 0x8000 ;  /* 0x00008000ff027424 */ /* 0x004fc800078e00ff */
[----:B------:R4:W-:Y:S01]  /*11780*/  SYNCS.ARRIVE.TRANS64 RZ, [R0+URZ+0x30830], R2 ;  /* 0x0308300200ff79a7 */ /* 0x0009e2000800003f */
[----:B---3--:R-:W-:-:S04]  /*11790*/  LOP3.LUT R3, R3, 0x1f, RZ, 0xc0, !PT ;  /* 0x0000001f03037812 */ /* 0x008fc800078ec0ff */
[----:B------:R-:W-:-:S13]  /*117a0*/  ISETP.NE.AND P0, PT, R3, RZ, PT ;  /* 0x000000ff0300720c */ /* 0x000fda0003f05270 */
[----:B----4-:R-:W-:Y:S05]  /*117b0*/  @!P0 BRA `(.L_x_1271) ;  /* 0x0000000000048947 */ /* 0x010fea0003800000 */
[----:B------:R-:W-:Y:S01]  /*117c0*/  BPT.TRAP 0x1 ;  /* 0x000000040000795c */ /* 0x000fe20000300000 */
.L_x_1271:
[----:B--2---:R-:W2:Y:S01]  /*117d0*/  LDL R2, [R1] ;  /* 0x0000000001027983 */ /* 0x004ea20000100800 */
[----:B------:R-:W-:Y:S01]  /*117e0*/  R2UR UR33, R0 ;  /* 0x00000000002172ca */ /* 0x000fe200000e0000 */
[----:B------:R-:W-:Y:S01]  /*117f0*/  IMAD R0, R18, 0x8000, R17 ;  /* 0x0000800012007824 */ /* 0x000fe200078e0211 */
[----:B-----5:R-:W-:Y:S01]  /*11800*/  R2UR UR37, R16 ;  /* 0x00000000102572ca */ /* 0x020fe200000e0000 */
[----:B------:R-:W-:Y:S01]  /*11810*/  UIADD3 UR4, UP0, UR38, 0x370, URZ ;  /* 0x0000037026047890 */ /* 0x000fe2000ff1e03f */
[----:B------:R-:W-:Y:S01]  /*11820*/  PLOP3.LUT P0, PT, PT, PT, PT, 0x80, 0x0 ;  /* 0x000000000000781c */ /* 0x000fe20003f0f070 */
[----:B------:R-:W-:Y:S01]  /*11830*/  UMOV UR6, 0x0 ;  /* 0x0000000000067882 */ /* 0x000fe20000000000 */
[----:B------:R-:W-:Y:S01]  /*11840*/  R2UR UR8, R0 ;  /* 0x00000000000872ca */ /* 0x000fe200000e0000 */
[----:B------:R-:W-:Y:S01]  /*11850*/  UIADD3.X UR5, URZ, UR39, URZ, UP0, !UPT ;  /* 0x000000273f057290 */ /* 0x000fe200087fe43f */
[----:B------:R-:W-:Y:S01]  /*11860*/  LOP3.LUT R19, R19, 0xfffffffd, RZ, 0xc0, !PT ;  /* 0xfffffffd13137812 */ /* 0x000fe200078ec0ff */
[----:B------:R-:W-:Y:S01]  /*11870*/  UMOV UR7, 0x14f00000 ;  /* 0x14f0000000077882 */ /* 0x000fe20000000000 */
[----:B------:R-:W-:Y:S01]  /*11880*/  UMOV UR34, URZ ;  /* 0x0000003f00227c82 */ /* 0x000fe20008000000 */
[----:B------:R-:W-:Y:S01]  /*11890*/  UMOV UR26, 0x40 ;  /* 0x00000040001a7882 */ /* 0x000fe20000000000 */
[----:B------:R-:W-:Y:S01]  /*118a0*/  UMOV UR28, UR36 ;  /* 0x00000024001c7c82 */ /* 0x000fe20008000000 */
[----:B------:R-:W-:-:S02]  /*118b0*/  UIADD3 UR33, UR33, 0x30830, URZ ;  /* 0x0003083021217890 */ /* 0x000fc4000fffe03f */
[----:B------:R-:W-:Y:S01]  /*118c0*/  UMOV UR29, UR37 ;  /* 0x00000025001d7c82 */ /* 0x000fe20008000000 */
[----:B------:R-:W-:Y:S01]  /*118d0*/  UMOV UR18, 0x80 ;  /* 0x0000008000127882 */ /* 0x000fe20000000000 */
[----:B------:R-:W-:Y:S01]  /*118e0*/  UMOV UR20, UR36 ;  /* 0x0000002400147c82 */ /* 0x000fe20008000000 */
[----:B------:R-:W-:Y:S01]  /*118f0*/  UMOV UR21, UR37 ;  /* 0x0000002500157c82 */ /* 0x000fe20008000000 */
[----:B------:R-:W-:Y:S01]  /*11900*/  UIADD3 UR32, UR8, 0x20400, URZ ;  /* 0x0002040008207890 */ /* 0x000fe2000fffe03f */
[----:B------:R-:W-:Y:S01]  /*11910*/  @P0 LOP3.LUT R19, R19, 0x2, RZ, 0xfc, !PT ;  /* 0x0000000213130812 */ /* 0x000fe200078efcff */
[----:B------:R-:W-:Y:S02]  /*11920*/  UIADD3 UR24, UR8, 0x22400, URZ ;  /* 0x0002240008187890 */ /* 0x000fe4000fffe03f */
[----:B------:R-:W-:Y:S02]  /*11930*/  UIADD3 UR16, UR8, 0x24400, URZ ;  /* 0x0002440008107890 */ /* 0x000fe4000fffe03f */
[----:B------:R-:W-:Y:S01]  /*11940*/  UIADD3 UR8, UR8, 0x26400, URZ ;  /* 0x0002640008087890 */ /* 0x000fe2000fffe03f */
[----:B------:R-:W-:Y:S01]  /*11950*/  UMOV UR25, UR33 ;  /* 0x0000002100197c82 */ /* 0x000fe20008000000 */
[----:B------:R-:W-:Y:S01]  /*11960*/  UMOV UR17, UR33 ;  /* 0x0000002100117c82 */ /* 0x000fe20008000000 */
[----:B------:R-:W-:Y:S01]  /*11970*/  UMOV UR10, 0xc0 ;  /* 0x000000c0000a7882 */ /* 0x000fe20000000000 */
[----:B------:R-:W-:Y:S01]  /*11980*/  UMOV UR12, UR36 ;  /* 0x00000024000c7c82 */ /* 0x000fe20008000000 */
[----:B------:R-:W-:Y:S01]  /*11990*/  UMOV UR13, UR37 ;  /* 0x00000025000d7c82 */ /* 0x000fe20008000000 */
[----:B------:R-:W-:Y:S01]  /*119a0*/  UMOV UR9, UR33 ;  /* 0x0000002100097c82 */ /* 0x000fe20008000000 */
[----:B--2---:R-:W-:-:S13]  /*119b0*/  R2UR UR35, R2 ;  /* 0x00000000022372ca */ /* 0x004fda00000e0000 */
[----:B------:R-:W-:-:S07]  /*119c0*/  USHF.L.U32 UR35, UR35, 0x6, URZ ;  /* 0x0000000623237899 */ /* 0x000fce000800063f */
[----:B------:R-:W-:Y:S01]  /*119d0*/  UMOV UR27, UR35 ;  /* 0x00000023001b7c82 */ /* 0x000fe20008000000 */
[----:B------:R-:W-:Y:S01]  /*119e0*/  UMOV UR19, UR35 ;  /* 0x0000002300137c82 */ /* 0x000fe20008000000 */
[----:B------:R2:W-:Y:S01]  /*119f0*/  UTMALDG.4D [UR32], [UR4], desc[UR6] ;  /* 0x00000620040075b4 */ /* 0x0005e20008019000 */
[----:B------:R-:W-:Y:S01]  /*11a00*/  UMOV UR11, UR35 ;  /* 0x00000023000b7c82 */ /* 0x000fe20008000000 */
[----:B------:R2:W-:Y:S01]  /*11a10*/  UTMALDG.4D [UR24], [UR4], desc[UR6] ;  /* 0x00000618040075b4 */ /* 0x0005e20008019000 */
[----:B------:R2:W-:Y:S01]  /*11a20*/  UTMALDG.4D [UR16], [UR4], desc[UR6] ;  /* 0x00000610040075b4 */ /* 0x0005e20008019000 */
[----:B------:R2:W-:Y:S02]  /*11a30*/  UTMALDG.4D [UR8], [UR4], desc[UR6] ;  /* 0x00000608040075b4 */ /* 0x0005e40008019000 */
[----:B--2---:R-:W-:Y:S01]  /*11a40*/  NOP ;  /* 0x0000000000007918 */ /* 0x004fe20000000000 */
.L_x_1267:
[----:B------:R-:W-:Y:S01]  /*11a50*/  VIADD R0, R17, 0x10400 ;  /* 0x0001040011007836 */ /* 0x000fe20000000000 */
[----:B------:R-:W-:Y:S05]  /*11a60*/  WARPSYNC.ALL ;  /* 0x0000000000007948 */ /* 0x000fea0003800000 */
[----:B------:R-:W-:Y:S01]  /*11a70*/  BAR.SYNC.DEFER_BLOCKING 0x8, 0x180 ;  /* 0x0206000000007b1d */ /* 0x000fe20000010000 */
[----:B------:R-:W-:-:S05]  /*11a80*/  LOP3.LUT P0, RZ, R0, 0x3ff, RZ, 0xc0, !PT ;  /* 0x000003ff00ff7812 */ /* 0x000fca000780c0ff */
[----:B------:R-:W-:Y:S08]  /*11a90*/  BSSY B6, `(.L_x_1272) ;  /* 0x0000012000067945 */ /* 0x000ff00003800000 */
[----:B------:R-:W-:Y:S05]  /*11aa0*/  @!P0 BRA `(.L_x_1273) ;  /* 0x0000000000408947 */ /* 0x000fea0003800000 */
[----:B------:R-:W-:Y:S01]  /*11ab0*/  MOV R2, 0x0 ;  /* 0x0000000000027802 */ /* 0x000fe20000000f00 */
[----:B------:R-:W-:Y:S01]  /*11ac0*/  ULDC.64 UR6, c[0x4][0xa8] ;  /* 0x01002a0000067ab9 */ /* 0x000fe20000000a00 */
[----:B------:R-:W-:Y:S01]  /*11ad0*/  ULDC.64 UR8, c[0x4][0xb0] ;  /* 0x01002c0000087ab9 */ /* 0x000fe20000000a00 */
[----:B------:R-:W-:Y:S01]  /*11ae0*/  ULDC.64 UR4, c[0x4][0x20] ;  /* 0x0100080000047ab9 */ /* 0x000fe20000000a00 */
[----:B-1----:R-:W-:Y:S02]  /*11af0*/  IMAD.U32 R4, RZ, RZ, UR6 ;  /* 0x00000006ff047e24 */ /* 0x002fe4000f8e00ff */
[----:B------:R-:W1:Y:S01]  /*11b00*/  LDC.64 R2, c[0x4][R2] ;  /* 0x0100000002027b82 */ /* 0x000e620000000a00 */
[----:B------:R-:W-:Y:S02]  /*11b10*/  IMAD.U32 R5, RZ, RZ, UR7 ;  /* 0x00000007ff057e24 */ /* 0x000fe4000f8e00ff */
[----:B------:R-:W-:Y:S02]  /*11b20*/  IMAD.U32 R6, RZ, RZ, UR8 ;  /* 0x00000008ff067e24 */ /* 0x000fe4000f8e00ff */
[----:B0-----:R-:W-:-:S02]  /*11b30*/  IMAD.U32 R7, RZ, RZ, UR9 ;  /* 0x00000009ff077e24 */ /* 0x001fc4000f8e00ff */
[----:B------:R-:W-:Y:S02]  /*11b40*/  IMAD.U32 R10, RZ, RZ, UR4 ;  /* 0x00000004ff0a7e24 */ /* 0x000fe4000f8e00ff */
[----:B------:R-:W-:Y:S02]  /*11b50*/  IMAD.U32 R11, RZ, RZ, UR5 ;  /* 0x00000005ff0b7e24 */ /* 0x000fe4000f8e00ff */
[----:B------:R-:W-:Y:S02]  /*11b60*/  IMAD.MOV.U32 R8, RZ, RZ, 0x70 ;  /* 0x00000070ff087424 */ /* 0x000fe400078e00ff */
[----:B------:R-:W-:Y:S02]  /*11b70*/  IMAD.MOV.U32 R12, RZ, RZ, 0x1 ;  /* 0x00000001ff0c7424 */ /* 0x000fe400078e00ff */
[----:B------:R-:W-:-:S07]  /*11b80*/  IMAD.MOV.U32 R13, RZ, RZ, RZ ;  /* 0x000000ffff0d7224 */ /* 0x000fce00078e00ff */
[----:B------:R-:W-:-:S07]  /*11b90*/  LEPC R20, `(.L_x_1273) ;  /* 0x000000001014794e */ /* 0x000fce0000000000 */
[----:B-1----:R-:W-:Y:S05]  /*11ba0*/  CALL.ABS.NOINC R2 ;  /* 0x0000000002007343 */ /* 0x002fea0003c00000 */
.L_x_1273:
[----:B------:R-:W-:Y:S05]  /*11bb0*/  BSYNC B6 ;  /* 0x0000000000067941 */ /* 0x000fea0003800000 */
.L_x_1272:
[----:B------:R-:W2:Y:S01]  /*11bc0*/  S2R R2, SR_TID.X ;  /* 0x0000000000027919 */ /* 0x000ea20000002100 */
[----:B0-----:R-:W0:Y:S01]  /*11bd0*/  LDC R7, c[0x0][0x448] ;  /* 0x00011200ff077b82 */ /* 0x001e220000000800 */
[----:B------:R-:W-:Y:S01]  /*11be0*/  USHF.R.S32.HI UR4, URZ, 0x1f, UR36 ;  /* 0x0000001f3f047899 */ /* 0x000fe20008011424 */
[----:B------:R-:W-:Y:S01]  /*11bf0*/  ULDC.64 UR8, c[0x0][0x2d8] ;  /* 0x0000b60000087ab9 */ /* 0x000fe20000000a00 */
[----:B------:R-:W3:Y:S02]  /*11c00*/  S2R R10, SR_TID.X ;  /* 0x00000000000a7919 */ /* 0x000ee40000002100 */
[----:B------:R-:W-:Y:S02]  /*11c10*/  UIMAD UR6, UR4, UR8, URZ ;  /* 0x00000008040672a4 */ /* 0x000fe4000f8e023f */
[----:B------:R-:W-:Y:S01]  /*11c20*/  UIMAD.WIDE.U32 UR4, UR36, UR8, URZ ;  /* 0x00000008240472a5 */ /* 0x000fe2000f8e003f */
[----:B------:R-:W4:Y:S01]  /*11c30*/  S2R R8, SR_TID.X ;  /* 0x0000000000087919 */ /* 0x000f220000002100 */
[----:B------:R-:W-:-:S02]  /*11c40*/  UIMAD UR6, UR36, UR9, UR6 ;  /* 0x00000009240672a4 */ /* 0x000fc4000f8e0206 */
[----:B------:R-:W-:Y:S02]  /*11c50*/  USHF.R.S32.HI UR7, URZ, 0x1f, UR42 ;  /* 0x0000001f3f077899 */ /* 0x000fe4000801142a */
[----:B------:R-:W-:Y:S01]  /*11c60*/  UIADD3 UR5, UR5, UR6, URZ ;  /* 0x0000000605057290 */ /* 0x000fe2000fffe03f */
[----:B------:R-:W-:-:S03]  /*11c70*/  ULDC.64 UR8, c[0x0][0x2e0] ;  /* 0x0000b80000087ab9 */ /* 0x000fc60000000a00 */
[----:B------:R-:W-:Y:S02]  /*11c80*/  UIMAD.WIDE.U32 UR4, UR42, UR8, UR4 ;  /* 0x000000082a0472a5 */ /* 0x000fe4000f8e0004 */
[----:B------:R-:W-:-:S04]  /*11c90*/  UIMAD UR6, UR7, UR8, URZ ;  /* 0x00000008070672a4 */ /* 0x000fc8000f8e023f */
[----:B------:R-:W-:Y:S01]  /*11ca0*/  UIMAD UR6, UR42, UR9, UR6 ;  /* 0x000000092a0672a4 */ /* 0x000fe2000f8e0206 */
[----:B0-----:R-:W-:Y:S01]  /*11cb0*/  ISETP.NE.AND P0, PT, R7, 0x1, PT ;  /* 0x000000010700780c */ /* 0x001fe20003f05270 */
[----:B-1----:R-:W-:Y:S02]  /*11cc0*/  IMAD.U32 R4, RZ, RZ, UR4 ;  /* 0x00000004ff047e24 */ /* 0x002fe4000f8e00ff */
[----:B------:R-:W-:Y:S02]  /*11cd0*/  UIADD3 UR6, UR5, UR6, URZ ;  /* 0x0000000605067290 */ /* 0x000fe4000fffe03f */
[----:B------:R-:W-:Y:S01]  /*11ce0*/  IMAD.U32 R5, RZ, RZ, UR5 ;  /* 0x00000005ff057e24 */ /* 0x000fe2000f8e00ff */
[----:B------:R-:W-:Y:S01]  /*11cf0*/  ULDC.64 UR4, c[0x0][0x2d0] ;  /* 0x0000b40000047ab9 */ /* 0x000fe20000000a00 */
[C---:B--2---:R-:W-:Y:S01]  /*11d00*/  LOP3.LUT R0, R2.reuse, 0x7f, RZ, 0xc0, !PT ;  /* 0x0000007f02007812 */ /* 0x044fe200078ec0ff */
[----:B------:R-:W-:-:S03]  /*11d10*/  IMAD.SHL.U32 R2, R2, 0x10, RZ ;  /* 0x0000001002027824 */ /* 0x000fc600078e00ff */
[----:B------:R-:W-:Y:S01]  /*11d20*/  SHF.R.U32.HI R0, RZ, 0x3, R0 ;  /* 0x00000003ff007819 */ /* 0x000fe20000011600 */
[----:B---3--:R-:W-:Y:S01]  /*11d30*/  IMAD.SHL.U32 R10, R10, 0x8, RZ ;  /* 0x000000080a0a7824 */ /* 0x008fe200078e00ff */
[----:B------:R-:W0:Y:S02]  /*11d40*/  @P0 LDC R3, c[0x0][0x44c] ;  /* 0x00011300ff030b82 */ /* 0x000e240000000800 */
[----:B------:R-:W-:Y:S01]  /*11d50*/  LOP3.LUT R2, R0, 0x70, R2, 0xf8, !PT ;  /* 0x0000007000027812 */ /* 0x000fe200078ef802 */
[----:B----4-:R-:W-:Y:S01]  /*11d60*/  IMAD.SHL.U32 R9, R8, 0x8, RZ ;  /* 0x0000000808097824 */ /* 0x010fe200078e00ff */
[----:B------:R-:W-:-:S03]  /*11d70*/  LOP3.LUT R10, R10, 0x38, RZ, 0xc0, !PT ;  /* 0x000000380a0a7812 */ /* 0x000fc600078ec0ff */
[----:B------:R-:W-:Y:S01]  /*11d80*/  VIADD R2, R2, UR43 ;  /* 0x0000002b02027c36 */ /* 0x000fe20008000000 */
[----:B------:R-:W1:Y:S01]  /*11d90*/  @P0 LDC R0, c[0x0][0x450] ;  /* 0x00011400ff000b82 */ /* 0x000e620000000800 */
[C---:B------:R-:W-:Y:S02]  /*11da0*/  LOP3.LUT R12, R10.reuse, 0x40, RZ, 0xfc, !PT ;  /* 0x000000400a0c7812 */ /* 0x040fe400078efcff */
[----:B------:R-:W-:Y:S01]  /*11db0*/  IMAD.MOV.U32 R6, RZ, RZ, R2 ;  /* 0x000000ffff067224 */ /* 0x000fe200078e0002 */
[C---:B------:R-:W-:Y:S02]  /*11dc0*/  LOP3.LUT R11, R10.reuse, 0x80, RZ, 0xfc, !PT ;  /* 0x000000800a0b7812 */ /* 0x040fe400078efcff */
[----:B------:R-:W-:Y:S02]  /*11dd0*/  LOP3.LUT R10, R10, 0xc0, RZ, 0xfc, !PT ;  /* 0x000000c00a0a7812 */ /* 0x000fe400078efcff */
[----:B------:R-:W-:Y:S01]  /*11de0*/  LOP3.LUT R9, R9, 0x38, RZ, 0xc0, !PT ;  /* 0x0000003809097812 */ /* 0x000fe200078ec0ff */
[----:B0-----:R-:W-:-:S05]  /*11df0*/  @P0 IMAD.HI.U32 R3, R2, R3, RZ ;  /* 0x0000000302030227 */ /* 0x001fca00078e00ff */
[----:B-1----:R-:W-:Y:S01]  /*11e00*/  @P0 SHF.R.U32.HI R6, RZ, R0, R3 ;  /* 0x00000000ff060219 */ /* 0x002fe20000011603 */
[----:B------:R-:W-:-:S04]  /*11e10*/  IMAD.U32 R3, RZ, RZ, UR6 ;  /* 0x00000006ff037e24 */ /* 0x000fc8000f8e00ff */
[----:B------:R-:W-:-:S04]  /*11e20*/  IMAD.MOV R0, RZ, RZ, -R6 ;  /* 0x000000ffff007224 */ /* 0x000fc800078e0a06 */
[----:B------:R-:W-:Y:S02]  /*11e30*/  IMAD R0, R7, R0, R2 ;  /* 0x0000000007007224 */ /* 0x000fe400078e0202 */
[----:B------:R-:W-:Y:S01]  /*11e40*/  IMAD.MOV.U32 R2, RZ, RZ, R4 ;  /* 0x000000ffff027224 */ /* 0x000fe200078e0004 */
[----:B------:R-:W-:-:S03]  /*11e50*/  SHF.R.S32.HI R4, RZ, 0x1f, R6 ;  /* 0x0000001fff047819 */ /* 0x000fc60000011406 */
[----:B------:R-:W-:-:S04]  /*11e60*/  IMAD.WIDE.U32 R2, R6, UR4, R2 ;  /* 0x0000000406027c25 */ /* 0x000fc8000f8e0002 */
[----:B------:R-:W-:-:S04]  /*11e70*/  IMAD R4, R4, UR4, RZ ;  /* 0x0000000404047c24 */ /* 0x000fc8000f8e02ff */
[----:B------:R-:W-:Y:S01]  /*11e80*/  IMAD R4, R6, UR5, R4 ;  /* 0x0000000506047c24 */ /* 0x000fe2000f8e0204 */
[----:B------:R-:W-:-:S03]  /*11e90*/  ULDC.64 UR4, c[0x0][0x2c8] ;  /* 0x0000b20000047ab9 */ /* 0x000fc60000000a00 */
[----:B------:R-:W-:Y:S01]  /*11ea0*/  IMAD.IADD R3, R3, 0x1, R4 ;  /* 0x0000000103037824 */ /* 0x000fe200078e0204 */
[----:B------:R-:W-:Y:S01]  /*11eb0*/  SHF.R.S32.HI R4, RZ, 0x1f, R0 ;  /* 0x0000001fff047819 */ /* 0x000fe20000011400 */
[----:B------:R-:W-:-:S04]  /*11ec0*/  IMAD.WIDE.U32 R2, R0, UR4, R2 ;  /* 0x0000000400027c25 */ /* 0x000fc8000f8e0002 */
[----:B------:R-:W-:-:S04]  /*11ed0*/  IMAD R4, R4, UR4, RZ ;  /* 0x0000000404047c24 */ /* 0x000fc8000f8e02ff */
[----:B------:R-:W-:Y:S01]  /*11ee0*/  IMAD R4, R0, UR5, R4 ;  /* 0x0000000500047c24 */ /* 0x000fe2000f8e0204 */
[----:B------:R-:W-:Y:S02]  /*11ef0*/  ULDC.64 UR4, c[0x0][0x280] ;  /* 0x0000a00000047ab9 */ /* 0x000fe40000000a00 */
[----:B------:R-:W-:Y:S01]  /*11f00*/  LEA R6, P0, R2, UR4, 0x1 ;  /* 0x0000000402067c11 */ /* 0x000fe2000f8008ff */
[----:B------:R-:W-:Y:S01]  /*11f10*/  ULDC UR4, c[0x0][0x2b8] ;  /* 0x0000ae0000047ab9 */ /* 0x000fe20000000800 */
[----:B------:R-:W-:Y:S01]  /*11f20*/  IMAD.IADD R5, R3, 0x1, R4 ;  /* 0x0000000103057824 */ /* 0x000fe200078e0204 */
[----:B------:R-:W-:Y:S02]  /*11f30*/  ISETP.GE.AND P3, PT, R10, UR4, PT ;  /* 0x000000040a007c0c */ /* 0x000fe4000bf66270 */
[----:B------:R-:W-:Y:S02]  /*11f40*/  LOP3.LUT R10, R8, 0x7f, RZ, 0xc0, !PT ;  /* 0x0000007f080a7812 */ /* 0x000fe400078ec0ff */
[----:B------:R0:W5:Y:S01]  /*11f50*/  LDL R8, [R1+0x10] ;  /* 0x0000100001087983 */ /* 0x0001620000100800 */
[----:B------:R-:W-:-:S02]  /*11f60*/  LEA.HI.X R5, R2, UR5, R5, 0x1, P0 ;  /* 0x0000000502057c11 */ /* 0x000fc400080f0c05 */
[----:B------:R-:W-:Y:S02]  /*11f70*/  ISETP.GE.AND P0, PT, R9, UR4, PT ;  /* 0x0000000409007c0c */ /* 0x000fe4000bf06270 */
[----:B------:R-:W-:Y:S02]  /*11f80*/  ISETP.GE.AND P1, PT, R12, UR4, PT ;  /* 0x000000040c007c0c */ /* 0x000fe4000bf26270 */
[----:B------:R-:W-:Y:S01]  /*11f90*/  ISETP.GE.AND P2, PT, R11, UR4, PT ;  /* 0x000000040b007c0c */ /* 0x000fe2000bf46270 */
[----:B------:R-:W-:Y:S01]  /*11fa0*/  UMOV UR4, 0xffffffff ;  /* 0xffffffff00047882 */ /* 0x000fe20000000000 */
[----:B------:R-:W-:Y:S02]  /*11fb0*/  SHF.R.U32.HI R10, RZ, 0x3, R10 ;  /* 0x00000003ff0a7819 */ /* 0x000fe4000001160a */
[----:B0-----:R-:W-:Y:S09]  /*11fc0*/  BRA.DIV UR4, `(.L_x_1274) ;  /* 0x0000004204b87947 */ /* 0x001ff2000b800000 */
[----:B------:R-:W0:Y:S01]  /*11fd0*/  SHFL.IDX PT, R3, R6, RZ, 0x181f ;  /* 0x00181fff06037589 */ /* 0x000e2200000e0000 */
[----:B------:R-:W-:Y:S01]  /*11fe0*/  ULDC UR4, c[0x0][0x288] ;  /* 0x0000a20000047ab9 */ /* 0x000fe20000000800 */
[----:B------:R-:W-:Y:S01]  /*11ff0*/  VIADD R0, R10, UR43 ;  /* 0x0000002b0a007c36 */ /* 0x000fe20008000000 */
[----:B------:R-:W-:Y:S01]  /*12000*/  ULDC.64 UR6, c[0x0][0x208] ;  /* 0x0000820000067ab9 */ /* 0x000fe20000000a00 */
[----:B------:R-:W1:Y:S01]  /*12010*/  SHFL.IDX PT, R2, R5, RZ, 0x181f ;  /* 0x00181fff05027589 */ /* 0x000e6200000e0000 */
[----:B------:R-:W-:-:S03]  /*12020*/  IMAD R4, R7, UR4, RZ ;  /* 0x0000000407047c24 */ /* 0x000fc6000f8e02ff */
[----:B------:R-:W-:Y:S02]  /*12030*/  SHFL.IDX PT, R7, R5, 0x7, 0x181f ;  /* 0x00f81f0005077f89 */ /* 0x000fe400000e0000 */
[----:B------:R-:W-:-:S13]  /*12040*/  ISETP.GE.AND P4, PT, R0, R4, PT ;  /* 0x000000040000720c */ /* 0x000fda0003f86270 */
        /* <DEDUP_REMOVED lines=8> */
[----:B------:R0:W-:Y:S02]  /*120d0*/  @!P4 LDGSTS.E.BYPASS.LTC128B.128 [R8+0x1c400], desc[UR6][R2.64+0x180], !P3 ;  /* 0x1c4001800208cfae */ /* 0x0001e4000d901d46 */
[----:B0-----:R-:W-:-:S02]  /*120e0*/  VIADD R2, R0, 0x10 ;  /* 0x0000001000027836 */ /* 0x001fc40000000000 */
[----:B------:R-:W0:Y:S03]  /*120f0*/  SHFL.IDX PT, R3, R6, 0x1, 0x181f ;  /* 0x00381f0006037f89 */ /* 0x000e2600000e0000 */
[----:B------:R-:W-:Y:S02]  /*12100*/  ISETP.GE.AND P4, PT, R2, R4, PT ;  /* 0x000000040200720c */ /* 0x000fe40003f86270 */
[----:B------:R-:W1:Y:S11]  /*12110*/  SHFL.IDX PT, R2, R5, 0x1, 0x181f ;  /* 0x00381f0005027f89 */ /* 0x000e7600000e0000 */
        /* <DEDUP_REMOVED lines=73> */
[----:B------:R0:W-:Y:S04]  /*125b0*/  @!P4 LDGSTS.E.BYPASS.LTC128B.128 [R8+0x1f400], desc[UR6][R2.64+0x180], !P3 ;  /* 0x1f4001800208cfae */ /* 0x0001e8000d901d46 */
[----:B0-----:R0:W1:Y:S02]  /*125c0*/  SHFL.IDX PT, R2, R6, 0x7, 0x181f ;  /* 0x00f81f0006027f89 */ /* 0x00106400000e0000 */
.L_x_1392:
[----:B------:R-:W-:Y:S01]  /*125d0*/  VIADD R0, R0, 0x70 ;  /* 0x0000007000007836 */ /* 0x000fe20000000000 */
[----:B------:R-:W-:Y:S04]  /*125e0*/  BSSY B0, `(.L_x_1275) ;  /* 0x000000d000007945 */ /* 0x000fe80003800000 */
[----:B------:R-:W-:-:S13]  /*125f0*/  ISETP.GE.AND P4, PT, R0, R4, PT ;  /* 0x000000040000720c */ /* 0x000fda0003f86270 */
[----:B------:R-:W-:Y:S05]  /*12600*/  @P4 BRA `(.L_x_1276) ;  /* 0x0000000000284947 */ /* 0x000fea0003800000 */
[----:B-1----:R-:W-:Y:S01]  /*12610*/  LEA R2, P4, R9, R2, 0x1 ;  /* 0x0000000209027211 */ /* 0x002fe200078808ff */
[----:B------:R-:W-:-:S04]  /*12620*/  ULDC.64 UR4, c[0x0][0x208] ;  /* 0x0000820000047ab9 */ /* 0x000fc80000000a00 */
[----:B------:R-:W-:-:S05]  /*12630*/  IMAD.X R3, RZ, RZ, R7, P4 ;  /* 0x000000ffff037224 */ /* 0x000fca00020e0607 */
[----:B------:R-:W-:Y:S01]  /*12640*/  @!PT LDS RZ, [RZ] ;  /* 0x00000000fffff984 */ /* 0x000fe20000000800 */
[----:B------:R-:W-:Y:S01]  /*12650*/  @!PT LDS RZ, [RZ] ;  /* 0x00000000fffff984 */ /* 0x000fe20000000800 */
[----:B------:R-:W-:Y:S01]  /*12660*/  @!PT LDS RZ, [RZ] ;  /* 0x00000000fffff984 */ /* 0x000fe20000000800 */
[----:B------:R2:W-:Y:S04]  /*12670*/  LDGSTS.E.BYPASS.LTC128B.128 [R8+0x13c00], desc[UR4][R2.64], !P0 ;  /* 0x13c0000002087fae */ /* 0x0005e8000c101d44 */
[----:B------:R2:W-:Y:S04]  /*12680*/  LDGSTS.E.BYPASS.LTC128B.128 [R8+0x17c00], desc[UR4][R2.64+0x80], !P1 ;  /* 0x17c0008002087fae */ /* 0x0005e8000c901d44 */
[----:B------:R2:W-:Y:S04]  /*12690*/  LDGSTS.E.BYPASS.LTC128B.128 [R8+0x1bc00], desc[UR4][R2.64+0x100], !P2 ;  /* 0x1bc0010002087fae */ /* 0x0005e8000d101d44 */
[----:B------:R2:W-:Y:S02]  /*126a0*/  LDGSTS.E.BYPASS.LTC128B.128 [R8+0x1fc00], desc[UR4][R2.64+0x180], !P3 ;  /* 0x1fc0018002087fae */ /* 0x0005e4000d901d44 */
.L_x_1276:
[----:B------:R-:W-:Y:S05]  /*126b0*/  BSYNC B0 ;  /* 0x0000000000007941 */ /* 0x000fea0003800000 */
.L_x_1275:
[----:B------:R-:W-:Y:S01]  /*126c0*/  NOP ;  /* 0x0000000000007918 */ /* 0x000fe20000000000 */
[----:B------:R-:W-:Y:S01]  /*126d0*/  PLOP3.LUT P0, PT, PT, PT, PT, 0x80, 0x0 ;  /* 0x000000000000781c */ /* 0x000fe20003f0f070 */
[----:B0-----:R-:W-:-:S12]  /*126e0*/  VIADD R6, R17, 0x30800 ;  /* 0x0003080011067836 */ /* 0x001fd80000000000 */
.L_x_1277:
[----:B------:R-:W-:Y:S02]  /*126f0*/  PLOP3.LUT P1, PT, P1, P0, PT, 0xa2, 0x0 ;  /* 0x000000000000781c */ /* 0x000fe40000f21472 */
[----:B------:R-:W-:-:S08]  /*12700*/  @P0 R2UR P1, UR4, R17 ;  /* 0x00000000110402ca */ /* 0x000fd00000020000 */
[----:B------:R-:W-:-:S05]  /*12710*/  @P0 PLOP3.LUT P0, PT, P1, PT, PT, 0x80, 0x0 ;  /* 0x000000000000081c */ /* 0x000fca0000f0f070 */
[----:B------:R-:W-:Y:S01]  /*12720*/  @!P1 SYNCS.ARRIVE.TRANS64.RED.A0T1 RZ, [UR4+0x30800], RZ ;  /* 0x030800ffffff99a7 */ /* 0x000fe20008200404 */
[----:B------:R-:W-:Y:S07]  /*12730*/  @!P1 ARRIVES.LDGSTSBAR.64.TRANSCNT [UR4+0x30800] ;  /* 0x03080000ff0099b0 */ /* 0x000fee0008000a84 */
[----:B------:R-:W-:Y:S05]  /*12740*/  @P0 BRA.U.ANY `(.L_x_1277) ;  /* 0xfffffffd00e80947 */ /* 0x000fea000393ffff */
[----:B-12---:R-:W2:Y:S02]  /*12750*/  LDL.LU R2, [R1+0x18] ;  /* 0x0000180001027983 */ /* 0x006ea40000300800 */
        /* <DEDUP_REMOVED lines=9> */
[----:B------:R-:W1:Y:S03]  /*127f0*/  SYNCS.PHASECHK.TRANS64.TRYWAIT P0, [R17+URZ+0x30820], R0 ;  /* 0x03082000110075a7 */ /* 0x000e66000800017f */
[----:B01----:R-:W-:Y:S05]  /*12800*/  @!P0 BRA `(.L_x_1279) ;  /* 0x0000004400c08947 */ /* 0x003fea0003800000 */
.L_x_1393:
[----:B------:R-:W-:Y:S05]  /*12810*/  BSYNC B0 ;  /* 0x0000000000007941 */ /* 0x000fea0003800000 */
.L_x_1278:
[----:B------:R-:W-:-:S04]  /*12820*/  UIADD3 UR4, UR41, -0x2, URZ ;  /* 0xfffffffe29047890 */ /* 0x000fc8000fffe03f */
[----:B------:R-:W-:-:S06]  /*12830*/  UISETP.GE.AND UP0, UPT, UR4, UR40, UPT ;  /* 0x000000280400728c */ /* 0x000fcc000bf06270 */
[----:B------:R-:W-:-:S13]  /*12840*/  PLOP3.LUT P0, PT, PT, PT, UP0, 0x80, 0x0 ;  /* 0x000000000000781c */ /* 0x000fda0003f0f008 */
[----:B------:R-:W-:Y:S05]  /*12850*/  @!P0 BRA `(.L_x_1280) ;  /* 0x0000002800388947 */ /* 0x000fea0003800000 */
[----:B0-----:R-:W-:Y:S01]  /*12860*/  IMAD R0, RZ, RZ, -UR41 ;  /* 0x80000029ff007e24 */ /* 0x001fe2000f8e02ff */
[----:B------:R-:W-:Y:S01]  /*12870*/  LOP3.LUT R5, RZ, UR40, RZ, 0x33, !PT ;  /* 0x00000028ff057c12 */ /* 0x000fe2000f8e33ff */
[----:B------:R-:W-:-:S03]  /*12880*/  IMAD.U32 R4, RZ, RZ, UR4 ;  /* 0x00000004ff047e24 */ /* 0x000fc6000f8e00ff */
[----:B------:R-:W-:-:S05]  /*12890*/  VIADDMNMX R5, R0, 0x1, R5, !PT ;  /* 0x0000000100057846 */ /* 0x000fca0007800105 */
[----:B------:R-:W-:-:S05]  /*128a0*/  VIADD R0, R5, UR41 ;  /* 0x0000002905007c36 */ /* 0x000fca0008000000 */
[----:B------:R-:W-:-:S04]  /*128b0*/  LOP3.LUT R0, R0, 0x1, RZ, 0xc0, !PT ;  /* 0x0000000100007812 */ /* 0x000fc800078ec0ff */
[----:B------:R-:W-:-:S13]  /*128c0*/  ISETP.NE.U32.AND P0, PT, R0, 0x1, PT ;  /* 0x000000010000780c */ /* 0x000fda0003f05070 */
[----:B------:R-:W-:Y:S05]  /*128d0*/  @P0 BRA `(.L_x_1281) ;  /* 0x0000000c00600947 */ /* 0x000fea0003800000 */
[----:B------:R-:W2:Y:S01]  /*128e0*/  LDL R2, [R1+0x8] ;  /* 0x0000080001027983 */ /* 0x000ea20000100800 */
[----:B------:R-:W-:Y:S01]  /*128f0*/  LOP3.LUT P1, RZ, R19, 0x2, RZ, 0xc0, !PT ;  /* 0x0000000213ff7812 */ /* 0x000fe2000782c0ff */
[----:B------:R-:W-:Y:S01]  /*12900*/  VIADD R0, R18, 0x1 ;  /* 0x0000000112007836 */ /* 0x000fe20000000000 */
[----:B------:R-:W-:Y:S04]  /*12910*/  BSSY B0, `(.L_x_1282) ;  /* 0x00000d0000007945 */ /* 0x000fe80003800000 */
[----:B------:R-:W-:-:S04]  /*12920*/  ISETP.NE.AND P0, PT, R0, 0x2, PT ;  /* 0x000000020000780c */ /* 0x000fc80003f05270 */
[----:B------:R-:W-:Y:S02]  /*12930*/  SEL R10, RZ, 0x1, P0 ;  /* 0x00000001ff0a7807 */ /* 0x000fe40000000000 */
[----:B------:R-:W-:Y:S02]  /*12940*/  SEL R0, R0, RZ, P0 ;  /* 0x000000ff00007207 */ /* 0x000fe40000000000 */
[----:B--2---:R-:W-:Y:S01]  /*12950*/  LOP3.LUT R10, R2, R10, RZ, 0x3c, !PT ;  /* 0x0000000a020a7212 */ /* 0x004fe200078e3cff */
[----:B------:R-:W-:Y:S06]  /*12960*/  @!P1 BRA `(.L_x_1283) ;  /* 0x0000000c00289947 */ /* 0x000fec0003800000 */
[----:B------:R-:W-:Y:S01]  /*12970*/  LOP3.LUT P1, RZ, R19, 0x1, RZ, 0xc0, !PT ;  /* 0x0000000113ff7812 */ /* 0x000fe2000782c0ff */
[----:B------:R-:W-:-:S12]  /*12980*/  IMAD.MOV.U32 R8, RZ, RZ, R16 ;  /* 0x000000ffff087224 */ /* 0x000fd800078e0010 */
[----:B------:R-:W-:Y:S05]  /*12990*/  @!P1 BRA `(.L_x_1284) ;  /* 0x0000000000589947 */ /* 0x000fea0003800000 */
[----:B------:R-:W2:Y:S01]  /*129a0*/  LDL R9, [R1+0xc] ;  /* 0x00000c0001097983 */ /* 0x000ea20000100800 */
[----:B------:R-:W0:Y:S03]  /*129b0*/  LDC R8, c[0x0][0x43c] ;  /* 0x00010f00ff087b82 */ /* 0x000e260000000800 */
[----:B------:R-:W3:Y:S01]  /*129c0*/  LDL R12, [R1+0x4] ;  /* 0x00000400010c7983 */ /* 0x000ee20000100800 */
[----:B------:R-:W-:Y:S01]  /*129d0*/  IMAD.MOV.U32 R7, RZ, RZ, R4 ;  /* 0x000000ffff077224 */ /* 0x000fe200078e0004 */
[----:B------:R-:W-:Y:S01]  /*129e0*/  ULDC.64 UR4, c[0x0][0x428] ;  /* 0x00010a0000047ab9 */ /* 0x000fe20000000a00 */
[----:B------:R-:W-:Y:S01]  /*129f0*/  ULDC.64 UR6, c[0x0][0x208] ;  /* 0x0000820000067ab9 */ /* 0x000fe20000000a00 */
[----:B0-----:R-:W-:-:S13]  /*12a00*/  ISETP.NE.AND P0, PT, R8, 0x1, PT ;  /* 0x000000010800780c */ /* 0x001fda0003f05270 */
[----:B------:R-:W0:Y:S02]  /*12a10*/  @P0 LDC.64 R2, c[0x0][0x440] ;  /* 0x00011000ff020b82 */ /* 0x000e240000000a00 */
[----:B0-----:R-:W-:-:S05]  /*12a20*/  @P0 IMAD.HI.U32 R2, R4, R2, RZ ;  /* 0x0000000204020227 */ /* 0x001fca00078e00ff */
[----:B------:R-:W-:-:S05]  /*12a30*/  @P0 SHF.R.U32.HI R7, RZ, R3, R2 ;  /* 0x00000003ff070219 */ /* 0x000fca0000011602 */
[----:B------:R-:W-:-:S04]  /*12a40*/  IMAD.MOV R2, RZ, RZ, -R7 ;  /* 0x000000ffff027224 */ /* 0x000fc800078e0a07 */
[----:B------:R-:W-:Y:S02]  /*12a50*/  IMAD R4, R8, R2, R4 ;  /* 0x0000000208047224 */ /* 0x000fe400078e0204 */
[----:B------:R-:W0:Y:S01]  /*12a60*/  LDC.64 R2, c[0x0][0x418] ;  /* 0x00010600ff027b82 */ /* 0x000e220000000a00 */
[----:B--2---:R-:W-:Y:S01]  /*12a70*/  IMAD R8, R9, UR4, RZ ;  /* 0x0000000409087c24 */ /* 0x004fe2000f8e02ff */
[----:B------:R-:W-:-:S03]  /*12a80*/  SHF.R.S32.HI R9, RZ, 0x1f, R7 ;  /* 0x0000001fff097819 */ /* 0x000fc60000011407 */
[----:B---3--:R-:W-:Y:S02]  /*12a90*/  IMAD R11, R12, UR5, R8 ;  /* 0x000000050c0b7c24 */ /* 0x008fe4000f8e0208 */
[----:B------:R-:W-:-:S04]  /*12aa0*/  IMAD.MOV.U32 R8, RZ, RZ, R7 ;  /* 0x000000ffff087224 */ /* 0x000fc800078e0007 */
[----:B------:R-:W-:-:S04]  /*12ab0*/  IMAD.WIDE.U32 R8, R12, UR4, R8 ;  /* 0x000000040c087c25 */ /* 0x000fc8000f8e0008 */
[----:B------:R-:W-:Y:S01]  /*12ac0*/  IMAD.IADD R7, R11, 0x1, R9 ;  /* 0x000000010b077824 */ /* 0x000fe200078e0209 */
[----:B0-----:R-:W-:-:S04]  /*12ad0*/  LEA R2, P0, R8, R2, 0x2 ;  /* 0x0000000208027211 */ /* 0x001fc800078010ff */
[----:B------:R-:W-:-:S05]  /*12ae0*/  LEA.HI.X R3, R8, R3, R7, 0x2, P0 ;  /* 0x0000000308037211 */ /* 0x000fca00000f1407 */
[----:B------:R0:W5:Y:S04]  /*12af0*/  LDG.E R8, desc[UR6][R2.64] ;  /* 0x0000000602087981 */ /* 0x000168000c1e1900 */
.L_x_1284:
[----:B0-----:R-:W-:Y:S01]  /*12b00*/  IMAD R3, R0, 0x8, R17 ;  /* 0x0000000800037824 */ /* 0x001fe200078e0211 */
[----:B------:R-:W-:Y:S01]  /*12b10*/  SHF.L.U32 R2, R10, 0x1f, RZ ;  /* 0x0000001f0a027819 */ /* 0x000fe200000006ff */
[----:B------:R-:W-:Y:S03]  /*12b20*/  BSSY B1, `(.L_x_1285) ;  /* 0x0000003000017945 */ /* 0x000fe60003800000 */
[----:B------:R-:W0:Y:S02]  /*12b30*/  SYNCS.PHASECHK.TRANS64.TRYWAIT P0, [R3+URZ+0x30840], R2 ;  /* 0x03084002030075a7 */ /* 0x000e24000800017f */
[----:B0-----:R-:W-:Y:S05]  /*12b40*/  @!P0 BRA `(.L_x_1286) ;  /* 0x0000004400048947 */ /* 0x001fea0003800000 */
.L_x_1394:
[----:B------:R-:W-:Y:S05]  /*12b50*/  BSYNC B1 ;  /* 0x0000000000017941 */ /* 0x000fea0003800000 */
.L_x_1285:
[----:B------:R-:W1:Y:S01]  /*12b60*/  S2R R7, SR_TID.X ;  /* 0x0000000000077919 */ /* 0x000e620000002100 */
[----:B------:R-:W-:Y:S01]  /*12b70*/  BSSY B1, `(.L_x_1287) ;  /* 0x000000b000017945 */ /* 0x000fe20003800000 */
[----:B-1----:R-:W-:-:S04]  /*12b80*/  LOP3.LUT R7, R7, 0x7f, RZ, 0xc0, !PT ;  /* 0x0000007f07077812 */ /* 0x002fc800078ec0ff */
[----:B------:R-:W-:-:S13]  /*12b90*/  ISETP.NE.AND P1, PT, R7, RZ, PT ;  /* 0x000000ff0700720c */ /* 0x000fda0003f25270 */
[----:B------:R-:W-:Y:S05]  /*12ba0*/  @P1 BRA `(.L_x_1288) ;  /* 0x00000000001c1947 */ /* 0x000fea0003800000 */
[----:B------:R-:W1:Y:S01]  /*12bb0*/  S2R R7, SR_TID.X ;  /* 0x0000000000077919 */ /* 0x000e620000002100 */
[----:B0-----:R-:W-:-:S04]  /*12bc0*/  IMAD.MOV.U32 R2, RZ, RZ, 0x8000 ;  /* 0x00008000ff027424 */ /* 0x001fc800078e00ff */
[----:B------:R2:W-:Y:S01]  /*12bd0*/  SYNCS.ARRIVE.TRANS64 RZ, [R3+URZ+0x30830], R2 ;  /* 0x0308300203ff79a7 */ /* 0x0005e2000800003f */
[----:B-1----:R-:W-:-:S04]  /*12be0*/  LOP3.LUT R7, R7, 0x1f, RZ, 0xc0, !PT ;  /* 0x0000001f07077812 */ /* 0x002fc800078ec0ff */
[----:B------:R-:W-:-:S13]  /*12bf0*/  ISETP.NE.AND P0, PT, R7, RZ, PT ;  /* 0x000000ff0700720c */ /* 0x000fda0003f05270 */
[----:B--2---:R-:W-:Y:S05]  /*12c00*/  @!P0 BRA `(.L_x_1288) ;  /* 0x0000000000048947 */ /* 0x004fea0003800000 */
[----:B------:R-:W-:Y:S01]  /*12c10*/  BPT.TRAP 0x1 ;  /* 0x000000040000795c */ /* 0x000fe20000300000 */
.L_x_1288:
[----:B------:R-:W-:Y:S05]  /*12c20*/  BSYNC B1 ;  /* 0x0000000000017941 */ /* 0x000fea0003800000 */
.L_x_1287:
[----:B------:R-:W-:Y:S01]  /*12c30*/  IMAD.MOV.U32 R11, RZ, RZ, RZ ;  /* 0x000000ffff0b7224 */ /* 0x000fe200078e00ff */
[----:B------:R-:W-:Y:S01]  /*12c40*/  UIADD3 UR4, UP0, UR38, 0x370, URZ ;  /* 0x0000037026047890 */ /* 0x000fe2000ff1e03f */
[----:B------:R-:W-:Y:S01]  /*12c50*/  IMAD R7, R0, 0x8000, R17 ;  /* 0x0000800000077824 */ /* 0x000fe200078e0211 */
[----:B------:R-:W-:Y:S01]  /*12c60*/  PLOP3.LUT P0, PT, PT, PT, PT, 0x80, 0x0 ;  /* 0x000000000000781c */ /* 0x000fe20003f0f070 */
[----:B0-----:R-:W-:Y:S01]  /*12c70*/  VIADD R3, R3, 0x30830 ;  /* 0x0003083003037836 */ /* 0x001fe20000000000 */
[----:B------:R-:W-:Y:S01]  /*12c80*/  R2UR UR10, R11 ;  /* 0x000000000b0a72ca */ /* 0x000fe200000e0000 */
[----:B------:R-:W-:Y:S01]  /*12c90*/  IMAD.SHL.U32 R2, R4, 0x40, RZ ;  /* 0x0000004004027824 */ /* 0x000fe200078e00ff */
[----:B------:R-:W-:Y:S01]  /*12ca0*/  UIADD3.X UR5, URZ, UR39, URZ, UP0, !UPT ;  /* 0x000000273f057290 */ /* 0x000fe200087fe43f */
[----:B------:R-:W-:Y:S01]  /*12cb0*/  VIADD R9, R7, 0x20400 ;  /* 0x0002040007097836 */ /* 0x000fe20000000000 */
[----:B------:R-:W-:Y:S01]  /*12cc0*/  UMOV UR6, 0x0 ;  /* 0x0000000000067882 */ /* 0x000fe20000000000 */
[----:B------:R-:W-:-:S10]  /*12cd0*/  UMOV UR7, 0x14f00000 ;  /* 0x14f0000000077882 */ /* 0x000fd40000000000 */
.L_x_1289:
[----:B------:R-:W-:-:S13]  /*12ce0*/  @P0 ELECT P2, URZ, PT ;  /* 0x00000000003f082f */ /* 0x000fda0003840000 */
[----:B-----5:R-:W-:Y:S01]  /*12cf0*/  @P2 R2UR UR13, R8 ;  /* 0x00000000080d22ca */ /* 0x020fe200000e0000 */
[----:B------:R-:W-:Y:S01]  /*12d00*/  UMOV UR12, UR36 ;  /* 0x00000024000c7c82 */ /* 0x000fe20008000000 */
[----:B------:R-:W-:Y:S02]  /*12d10*/  @P2 R2UR UR11, R2 ;  /* 0x00000000020b22ca */ /* 0x000fe400000e0000 */
[----:B------:R-:W-:Y:S02]  /*12d20*/  @P2 R2UR UR9, R3 ;  /* 0x00000000030922ca */ /* 0x000fe400000e0000 */
[----:B------:R-:W-:Y:S02]  /*12d30*/  @P2 R2UR UR8, R9 ;  /* 0x00000000090822ca */ /* 0x000fe400000e0000 */
[----:B------:R-:W-:Y:S02]  /*12d40*/  @P2 PLOP3.LUT P0, PT, P2, PT, PT, 0x8, 0x0 ;  /* 0x000000000000281c */ /* 0x000fe4000170e170 */
        /* <DEDUP_REMOVED lines=9> */
.L_x_1290:
[----:B------:R-:W-:-:S13]  /*12de0*/  @P0 ELECT P2, URZ, PT ;  /* 0x00000000003f082f */ /* 0x000fda0003840000 */
[----:B------:R-:W-:Y:S01]  /*12df0*/  @P2 R2UR UR13, R8 ;  /* 0x00000000080d22ca */ /* 0x000fe200000e0000 */
        /* <DEDUP_REMOVED lines=14> */
.L_x_1291:
        /* <DEDUP_REMOVED lines=16> */
.L_x_1292:
        /* <DEDUP_REMOVED lines=10> */
[----:B------:R-:W2:Y:S01]  /*13080*/  LDL.LU R9, [R1+0x8] ;  /* 0x0000080001097983 */ /* 0x000ea20000300800 */
[----:B------:R-:W-:Y:S01]  /*13090*/  IMAD R3, R18, 0x8, R6 ;  /* 0x0000000812037824 */ /* 0x000fe200078e0206 */
[----:B------:R-:W-:Y:S01]  /*130a0*/  BSSY B1, `(.L_x_1293) ;  /* 0x0000004000017945 */ /* 0x000fe20003800000 */
[----:B--2---:R-:W-:-:S04]  /*130b0*/  SHF.L.U32 R2, R9, 0x1f, RZ ;  /* 0x0000001f09027819 */ /* 0x004fc800000006ff */
[----:B------:R-:W0:Y:S02]  /*130c0*/  SYNCS.PHASECHK.TRANS64.TRYWAIT P0, [R3+URZ+0x60], R2 ;  /* 0x00006002030075a7 */ /* 0x000e24000800017f */
[----:B0-----:R-:W-:Y:S05]  /*130d0*/  @!P0 BRA `(.L_x_1294) ;  /* 0x0000003c00b48947 */ /* 0x001fea0003800000 */
.L_x_1395:
[----:B------:R-:W-:Y:S05]  /*130e0*/  BSYNC B1 ;  /* 0x0000000000017941 */ /* 0x000fea0003800000 */
.L_x_1293:
[----:B------:R-:W-:Y:S01]  /*130f0*/  BSSY B1, `(.L_x_1295) ;  /* 0x000000c000017945 */ /* 0x000fe20003800000 */
[----:B------:R-:W-:Y:S02]  /*13100*/  IMAD.MOV.U32 R12, RZ, RZ, 0x0 ;  /* 0x00000000ff0c7424 */ /* 0x000fe400078e00ff */
[----:B------:R-:W-:Y:S01]  /*13110*/  IMAD.MOV.U32 R13, RZ, RZ, 0x14f00000 ;  /* 0x14f00000ff0d7424 */ /* 0x000fe200078e00ff */
[----:B------:R-:W-:Y:S06]  /*13120*/  @P1 BRA `(.L_x_1296) ;  /* 0x0000000000201947 */ /* 0x000fec0003800000 */
[----:B------:R-:W1:Y:S01]  /*13130*/  S2R R7, SR_TID.X ;  /* 0x0000000000077919 */ /* 0x000e620000002100 */
[----:B0-----:R-:W-:Y:S02]  /*13140*/  IMAD R2, R18, 0x8, R17 ;  /* 0x0000000812027824 */ /* 0x001fe400078e0211 */
[----:B------:R-:W-:-:S04]  /*13150*/  IMAD.MOV.U32 R3, RZ, RZ, 0x8000 ;  /* 0x00008000ff037424 */ /* 0x000fc800078e00ff */
[----:B------:R2:W-:Y:S01]  /*13160*/  SYNCS.ARRIVE.TRANS64 RZ, [R2+URZ+0x30850], R3 ;  /* 0x0308500302ff79a7 */ /* 0x0005e2000800003f */
[----:B-1----:R-:W-:-:S04]  /*13170*/  LOP3.LUT R7, R7, 0x1f, RZ, 0xc0, !PT ;  /* 0x0000001f07077812 */ /* 0x002fc800078ec0ff */
[----:B------:R-:W-:-:S13]  /*13180*/  ISETP.NE.AND P0, PT, R7, RZ, PT ;  /* 0x000000ff0700720c */ /* 0x000fda0003f05270 */
[----:B--2---:R-:W-:Y:S05]  /*13190*/  @!P0 BRA `(.L_x_1296) ;  /* 0x0000000000048947 */ /* 0x004fea0003800000 */
[----:B------:R-:W-:Y:S01]  /*131a0*/  BPT.TRAP 0x1 ;  /* 0x000000040000795c */ /* 0x000fe20000300000 */
.L_x_1296:
[----:B------:R-:W-:Y:S05]  /*131b0*/  BSYNC B1 ;  /* 0x0000000000017941 */ /* 0x000fea0003800000 */
.L_x_1295:
[----:B------:R-:W2:Y:S01]  /*131c0*/  LDL.LU R7, [R1] ;  /* 0x0000000001077983 */ /* 0x000ea20000300800 */
[----:B------:R-:W-:Y:S01]  /*131d0*/  R2UR UR10, R11 ;  /* 0x000000000b0a72ca */ /* 0x000fe200000e0000 */
[--C-:B0-----:R-:W-:Y:S01]  /*131e0*/  IMAD R2, R18, 0x8, R17.reuse ;  /* 0x0000000812027824 */ /* 0x101fe200078e0211 */
[----:B------:R-:W-:Y:S01]  /*131f0*/  R2UR UR6, R12 ;  /* 0x000000000c0672ca */ /* 0x000fe200000e0000 */
[----:B------:R-:W-:Y:S01]  /*13200*/  IMAD R3, R18, 0x8000, R17 ;  /* 0x0000800012037824 */ /* 0x000fe200078e0211 */
[----:B------:R-:W-:Y:S01]  /*13210*/  R2UR UR7, R13 ;  /* 0x000000000d0772ca */ /* 0x000fe200000e0000 */
[----:B------:R-:W-:Y:S01]  /*13220*/  UIADD3 UR4, UP0, UR38, 0x470, URZ ;  /* 0x0000047026047890 */ /* 0x000fe2000ff1e03f */
[----:B------:R-:W-:Y:S01]  /*13230*/  PLOP3.LUT P0, PT, PT, PT, PT, 0x80, 0x0 ;  /* 0x000000000000781c */ /* 0x000fe20003f0f070 */
[----:B------:R-:W-:Y:S02]  /*13240*/  VIADD R2, R2, 0x30850 ;  /* 0x0003085002027836 */ /* 0x000fe40000000000 */
[----:B------:R-:W-:Y:S01]  /*13250*/  VIADD R9, R3, 0x400 ;  /* 0x0000040003097836 */ /* 0x000fe20000000000 */
[----:B------:R-:W-:Y:S01]  /*13260*/  UIADD3.X UR5, URZ, UR39, URZ, UP0, !UPT ;  /* 0x000000273f057290 */ /* 0x000fe200087fe43f */
[----:B--2---:R-:W-:-:S11]  /*13270*/  IMAD.SHL.U32 R7, R7, 0x40, RZ ;  /* 0x0000004007077824 */ /* 0x004fd600078e00ff */
.L_x_1297:
        /* <DEDUP_REMOVED lines=15> */
.L_x_1298:
        /* <DEDUP_REMOVED lines=15> */
.L_x_1299:
        /* <DEDUP_REMOVED lines=15> */
.L_x_1300:
        /* <DEDUP_REMOVED lines=10> */
[----:B------:R0:W-:Y:S01]  /*135f0*/  STL [R1], R4 ;  /* 0x0000000401007387 */ /* 0x0001e20000100800 */
[----:B------:R-:W-:-:S07]  /*13600*/  IMAD.MOV.U32 R16, RZ, RZ, R8 ;  /* 0x000000ffff107224 */ /* 0x000fce00078e0008 */
.L_x_1283:
[----:B------:R-:W-:Y:S05]  /*13610*/  BSYNC B0 ;  /* 0x0000000000007941 */ /* 0x000fea0003800000 */
.L_x_1282:
[----:B------:R1:W-:Y:S01]  /*13620*/  STL [R1+0x8], R10 ;  /* 0x0000080a01007387 */ /* 0x0003e20000100800 */
[----:B------:R-:W-:Y:S01]  /*13630*/  UIADD3 UR4, UR41, -0x3, URZ ;  /* 0xfffffffd29047890 */ /* 0x000fe2000fffe03f */
[----:B------:R-:W-:-:S05]  /*13640*/  IMAD.MOV.U32 R18, RZ, RZ, R0 ;  /* 0x000000ffff127224 */ /* 0x000fca00078e0000 */
[----:B0-----:R-:W-:-:S07]  /*13650*/  IMAD.U32 R4, RZ, RZ, UR4 ;  /* 0x00000004ff047e24 */ /* 0x001fce000f8e00ff */
.L_x_1281:
[----:B------:R-:W-:Y:S01]  /*13660*/  ULOP3.LUT UR4, URZ, UR41, URZ, 0x33, !UPT ;  /* 0x000000293f047292 */ /* 0x000fe2000f8e333f */
[----:B------:R-:W-:Y:S01]  /*13670*/  VIADD R5, R5, 0xfffffffe ;  /* 0xfffffffe05057836 */ /* 0x000fe20000000000 */
[----:B------:R-:W-:Y:S04]  /*13680*/  BSSY B0, `(.L_x_1280) ;  /* 0x00001ab000007945 */ /* 0x000fe80003800000 */
[----:B------:R-:W-:-:S13]  /*13690*/  ISETP.NE.AND P0, PT, R5, UR4, PT ;  /* 0x0000000405007c0c */ /* 0x000fda000bf05270 */
[----:B------:R-:W-:Y:S05]  /*136a0*/  @!P0 BRA `(.L_x_1301) ;  /* 0x0000001800a08947 */ /* 0x000fea0003800000 */
[----:B------:R-:W-:-:S07]  /*136b0*/  IMAD.MOV.U32 R8, RZ, RZ, R16 ;  /* 0x000000ffff087224 */ /* 0x000fce00078e0010 */
.L_x_1340:
[----:B--2---:R-:W2:Y:S01]  /*136c0*/  LDL R2, [R1+0x8] ;  /* 0x0000080001027983 */ /* 0x004ea20000100800 */
[----:B------:R-:W-:Y:S01]  /*136d0*/  LOP3.LUT P1, RZ, R19, 0x2, RZ, 0xc0, !PT ;  /* 0x0000000213ff7812 */ /* 0x000fe2000782c0ff */
[----:B------:R-:W-:Y:S01]  /*136e0*/  VIADD R0, R18, 0x1 ;  /* 0x0000000112007836 */ /* 0x000fe20000000000 */
[----:B------:R-:W-:Y:S05]  /*136f0*/  YIELD ;  /* 0x0000000000007946 */ /* 0x000fea0003800000 */
[----:B------:R-:W-:Y:S01]  /*13700*/  ISETP.NE.AND P0, PT, R0, 0x2, PT ;  /* 0x000000020000780c */ /* 0x000fe20003f05270 */
[----:B------:R-:W-:Y:S03]  /*13710*/  BSSY B1, `(.L_x_1302) ;  /* 0x00000cc000017945 */ /* 0x000fe60003800000 */
[----:B------:R-:W-:-:S02]  /*13720*/  SEL R5, RZ, 0x1, P0 ;  /* 0x00000001ff057807 */ /* 0x000fc40000000000 */
[----:B------:R-:W-:Y:S02]  /*13730*/  SEL R0, R0, RZ, P0 ;  /* 0x000000ff00007207 */ /* 0x000fe40000000000 */
[----:B--2---:R-:W-:Y:S01]  /*13740*/  LOP3.LUT R5, R2, R5, RZ, 0x3c, !PT ;  /* 0x0000000502057212 */ /* 0x004fe200078e3cff */
[----:B0-----:R-:W-:Y:S06]  /*13750*/  @!P1 BRA `(.L_x_1303) ;  /* 0x0000000c001c9947 */ /* 0x001fec0003800000 */
[----:B------:R-:W-:Y:S01]  /*13760*/  LOP3.LUT P1, RZ, R19, 0x1, RZ, 0xc0, !PT ;  /* 0x0000000113ff7812 */ /* 0x000fe2000782c0ff */
[----:B------:R-:W-:-:S12]  /*13770*/  IMAD.MOV.U32 R7, RZ, RZ, R4 ;  /* 0x000000ffff077224 */ /* 0x000fd800078e0004 */
[----:B------:R-:W-:Y:S05]  /*13780*/  @!P1 BRA `(.L_x_1304) ;  /* 0x0000000000549947 */ /* 0x000fea0003800000 */
[----:B-1----:R-:W2:Y:S01]  /*13790*/  LDL R10, [R1+0xc] ;  /* 0x00000c00010a7983 */ /* 0x002ea20000100800 */
[----:B------:R-:W0:Y:S01]  /*137a0*/  LDC R8, c[0x0][0x43c] ;  /* 0x00010f00ff087b82 */ /* 0x000e220000000800 */
[----:B------:R-:W-:Y:S02]  /*137b0*/  ULDC.64 UR4, c[0x0][0x428] ;  /* 0x00010a0000047ab9 */ /* 0x000fe40000000a00 */
[----:B------:R-:W3:Y:S01]  /*137c0*/  LDL R9, [R1+0x4] ;  /* 0x0000040001097983 */ /* 0x000ee20000100800 */
[----:B------:R-:W-:Y:S01]  /*137d0*/  ULDC.64 UR6, c[0x0][0x208] ;  /* 0x0000820000067ab9 */ /* 0x000fe20000000a00 */
[----:B0-----:R-:W-:-:S13]  /*137e0*/  ISETP.NE.AND P0, PT, R8, 0x1, PT ;  /* 0x000000010800780c */ /* 0x001fda0003f05270 */
[----:B------:R-:W0:Y:S02]  /*137f0*/  @P0 LDC.64 R2, c[0x0][0x440] ;  /* 0x00011000ff020b82 */ /* 0x000e240000000a00 */
[----:B0-----:R-:W-:-:S04]  /*13800*/  @P0 IMAD.HI.U32 R7, R4, R2, RZ ;  /* 0x0000000204070227 */ /* 0x001fc800078e00ff */
[----:B------:R-:W-:Y:S01]  /*13810*/  IMAD.MOV.U32 R2, RZ, RZ, R4 ;  /* 0x000000ffff027224 */ /* 0x000fe200078e0004 */
[----:B------:R-:W-:-:S04]  /*13820*/  @P0 SHF.R.U32.HI R2, RZ, R3, R7 ;  /* 0x00000003ff020219 */ /* 0x000fc80000011607 */
[--C-:B------:R-:W-:Y:S01]  /*13830*/  SHF.R.S32.HI R3, RZ, 0x1f, R2.reuse ;  /* 0x0000001fff037819 */ /* 0x100fe20000011402 */
[----:B------:R-:W-:-:S04]  /*13840*/  IMAD.MOV R7, RZ, RZ, -R2 ;  /* 0x000000ffff077224 */ /* 0x000fc800078e0a02 */
[----:B------:R-:W-:Y:S02]  /*13850*/  IMAD R7, R8, R7, R4 ;  /* 0x0000000708077224 */ /* 0x000fe400078e0204 */
[----:B--2---:R-:W-:-:S04]  /*13860*/  IMAD R8, R10, UR4, RZ ;  /* 0x000000040a087c24 */ /* 0x004fc8000f8e02ff */
[C---:B---3--:R-:W-:Y:S02]  /*13870*/  IMAD R8, R9.reuse, UR5, R8 ;  /* 0x0000000509087c24 */ /* 0x048fe4000f8e0208 */
[----:B------:R-:W-:Y:S01]  /*13880*/  IMAD.WIDE.U32 R2, R9, UR4, R2 ;  /* 0x0000000409027c25 */ /* 0x000fe2000f8e0002 */
[----:B------:R-:W-:-:S03]  /*13890*/  ULDC.64 UR4, c[0x0][0x418] ;  /* 0x0001060000047ab9 */ /* 0x000fc60000000a00 */
[----:B------:R-:W-:Y:S01]  /*138a0*/  IMAD.IADD R3, R8, 0x1, R3 ;  /* 0x0000000108037824 */ /* 0x000fe200078e0203 */
[----:B------:R-:W-:-:S04]  /*138b0*/  LEA R8, P0, R2, UR4, 0x2 ;  /* 0x0000000402087c11 */ /* 0x000fc8000f8010ff */
[----:B------:R-:W-:-:S05]  /*138c0*/  LEA.HI.X R9, R2, UR5, R3, 0x2, P0 ;  /* 0x0000000502097c11 */ /* 0x000fca00080f1403 */
[----:B------:R0:W5:Y:S04]  /*138d0*/  LDG.E R8, desc[UR6][R8.64] ;  /* 0x0000000608087981 */ /* 0x000168000c1e1900 */
.L_x_1304:
[----:B------:R-:W-:Y:S01]  /*138e0*/  IMAD R3, R0, 0x8, R17 ;  /* 0x0000000800037824 */ /* 0x000fe200078e0211 */
[----:B------:R-:W-:Y:S01]  /*138f0*/  SHF.L.U32 R2, R5, 0x1f, RZ ;  /* 0x0000001f05027819 */ /* 0x000fe200000006ff */
[----:B------:R-:W-:Y:S03]  /*13900*/  BSSY B2, `(.L_x_1305) ;  /* 0x0000003000027945 */ /* 0x000fe60003800000 */
[----:B------:R-:W2:Y:S02]  /*13910*/  SYNCS.PHASECHK.TRANS64.TRYWAIT P0, [R3+URZ+0x30840], R2 ;  /* 0x03084002030075a7 */ /* 0x000ea4000800017f */
[----:B--2---:R-:W-:Y:S05]  /*13920*/  @!P0 BRA `(.L_x_1306) ;  /* 0x0000003400b48947 */ /* 0x004fea0003800000 */
.L_x_1396:
[----:B------:R-:W-:Y:S05]  /*13930*/  BSYNC B2 ;  /* 0x0000000000027941 */ /* 0x000fea0003800000 */
.L_x_1305:
[----:B0-----:R-:W0:Y:S01]  /*13940*/  S2R R9, SR_TID.X ;  /* 0x0000000000097919 */ /* 0x001e220000002100 */
        /* <DEDUP_REMOVED lines=9> */
[----:B---3--:R-:W-:Y:S05]  /*139e0*/  @!P0 BRA `(.L_x_1308) ;  /* 0x0000000000048947 */ /* 0x008fea0003800000 */
[----:B------:R-:W-:Y:S01]  /*139f0*/  BPT.TRAP 0x1 ;  /* 0x000000040000795c */ /* 0x000fe20000300000 */
.L_x_1308:
[----:B------:R-:W-:Y:S05]  /*13a00*/  BSYNC B2 ;  /* 0x0000000000027941 */ /* 0x000fea0003800000 */
.L_x_1307:
[----:B------:R-:W-:Y:S01]  /*13a10*/  IMAD.MOV.U32 R11, RZ, RZ, RZ ;  /* 0x000000ffff0b7224 */ /* 0x000fe200078e00ff */
[----:B------:R-:W-:Y:S01]  /*13a20*/  UIADD3 UR4, UP0, UR38, 0x370, URZ ;  /* 0x0000037026047890 */ /* 0x000fe2000ff1e03f */
[----:B------:R-:W-:Y:S01]  /*13a30*/  IMAD R9, R0, 0x8000, R17 ;  /* 0x0000800000097824 */ /* 0x000fe200078e0211 */
[----:B------:R-:W-:Y:S01]  /*13a40*/  PLOP3.LUT P0, PT, PT, PT, PT, 0x80, 0x0 ;  /* 0x000000000000781c */ /* 0x000fe20003f0f070 */
[----:B--2---:R-:W-:Y:S01]  /*13a50*/  VIADD R3, R3, 0x30830 ;  /* 0x0003083003037836 */ /* 0x004fe20000000000 */
[----:B------:R-:W-:Y:S01]  /*13a60*/  R2UR UR10, R11 ;  /* 0x000000000b0a72ca */ /* 0x000fe200000e0000 */
[----:B------:R-:W-:Y:S01]  /*13a70*/  IMAD.SHL.U32 R2, R7, 0x40, RZ ;  /* 0x0000004007027824 */ /* 0x000fe200078e00ff */
[----:B------:R-:W-:Y:S01]  /*13a80*/  UIADD3.X UR5, URZ, UR39, URZ, UP0, !UPT ;  /* 0x000000273f057290 */ /* 0x000fe200087fe43f */
[----:B-1----:R-:W-:Y:S01]  /*13a90*/  VIADD R10, R9, 0x20400 ;  /* 0x00020400090a7836 */ /* 0x002fe20000000000 */
[----:B------:R-:W-:Y:S01]  /*13aa0*/  UMOV UR6, 0x0 ;  /* 0x0000000000067882 */ /* 0x000fe20000000000 */
[----:B------:R-:W-:-:S10]  /*13ab0*/  UMOV UR7, 0x14f00000 ;  /* 0x14f0000000077882 */ /* 0x000fd40000000000 */
.L_x_1309:
        /* <DEDUP_REMOVED lines=16> */
.L_x_1310:
        /* <DEDUP_REMOVED lines=16> */
.L_x_1311:
        /* <DEDUP_REMOVED lines=16> */
.L_x_1312:
        /* <DEDUP_REMOVED lines=16> */
.L_x_1397:
[----:B------:R-:W-:Y:S05]  /*13ec0*/  BSYNC B2 ;  /* 0x0000000000027941 */ /* 0x000fea0003800000 */
.L_x_1313:
[----:B------:R-:W-:Y:S01]  /*13ed0*/  BSSY B2, `(.L_x_1315) ;  /* 0x000000b000027945 */ /* 0x000fe20003800000 */
[----:B0-----:R-:W-:Y:S02]  /*13ee0*/  IMAD.MOV.U32 R2, RZ, RZ, 0x0 ;  /* 0x00000000ff027424 */ /* 0x001fe400078e00ff */
[----:B------:R-:W-:Y:S01]  /*13ef0*/  IMAD.MOV.U32 R3, RZ, RZ, 0x14f00000 ;  /* 0x14f00000ff037424 */ /* 0x000fe200078e00ff */
[----:B------:R-:W-:Y:S06]  /*13f00*/  @P1 BRA `(.L_x_1316) ;  /* 0x00000000001c1947 */ /* 0x000fec0003800000 */
[----:B------:R-:W0:Y:S02]  /*13f10*/  S2R R10, SR_TID.X ;  /* 0x00000000000a7919 */ /* 0x000e240000002100 */
[----:B0-----:R-:W-:Y:S01]  /*13f20*/  LOP3.LUT R15, R10, 0x1f, RZ, 0xc0, !PT ;  /* 0x0000001f0a0f7812 */ /* 0x001fe200078ec0ff */
[----:B------:R-:W-:-:S03]  /*13f30*/  IMAD.MOV.U32 R10, RZ, RZ, 0x8000 ;  /* 0x00008000ff0a7424 */ /* 0x000fc600078e00ff */
[----:B------:R-:W-:Y:S01]  /*13f40*/  ISETP.NE.AND P0, PT, R15, RZ, PT ;  /* 0x000000ff0f00720c */ /* 0x000fe20003f05270 */
[----:B------:R0:W-:-:S12]  /*13f50*/  SYNCS.ARRIVE.TRANS64 RZ, [R9+URZ+0x50], R10 ;  /* 0x0000500a09ff79a7 */ /* 0x0001d8000800003f */
[----:B0-----:R-:W-:Y:S05]  /*13f60*/  @!P0 BRA `(.L_x_1316) ;  /* 0x0000000000048947 */ /* 0x001fea0003800000 */
[----:B------:R-:W-:Y:S01]  /*13f70*/  BPT.TRAP 0x1 ;  /* 0x000000040000795c */ /* 0x000fe20000300000 */
.L_x_1316:
[----:B------:R-:W-:Y:S05]  /*13f80*/  BSYNC B2 ;  /* 0x0000000000027941 */ /* 0x000fea0003800000 */
.L_x_1315:
[----:B------:R-:W2:Y:S01]  /*13f90*/  LDL.LU R10, [R1] ;  /* 0x00000000010a7983 */ /* 0x000ea20000300800 */
        /* <DEDUP_REMOVED lines=9> */
[----:B--2---:R-:W-:-:S11]  /*14030*/  IMAD.SHL.U32 R10, R10, 0x40, RZ ;  /* 0x000000400a0a7824 */ /* 0x004fd600078e00ff */
.L_x_1317:
        /* <DEDUP_REMOVED lines=15> */
.L_x_1318:
        /* <DEDUP_REMOVED lines=15> */
.L_x_1319:
        /* <DEDUP_REMOVED lines=15> */
.L_x_1320:
        /* <DEDUP_REMOVED lines=12> */
.L_x_1303:
[----:B------:R-:W-:Y:S05]  /*143d0*/  BSYNC B1 ;  /* 0x0000000000017941 */ /* 0x000fea0003800000 */
.L_x_1302:
[----:B------:R-:W-:Y:S01]  /*143e0*/  VIADD R18, R0, 0x1 ;  /* 0x0000000100127836 */ /* 0x000fe20000000000 */
[----:B------:R-:W-:Y:S01]  /*143f0*/  LOP3.LUT P1, RZ, R19, 0x2, RZ, 0xc0, !PT ;  /* 0x0000000213ff7812 */ /* 0x000fe2000782c0ff */
[----:B------:R-:W-:Y:S01]  /*14400*/  BSSY B1, `(.L_x_1321) ;  /* 0x00000cf000017945 */ /* 0x000fe20003800000 */
[----:B0-----:R-:W-:Y:S02]  /*14410*/  VIADD R7, R4, 0xffffffff ;  /* 0xffffffff04077836 */ /* 0x001fe40000000000 */
[----:B------:R-:W-:-:S04]  /*14420*/  ISETP.NE.AND P0, PT, R18, 0x2, PT ;  /* 0x000000021200780c */ /* 0x000fc80003f05270 */
[----:B------:R-:W-:Y:S02]  /*14430*/  SEL R2, RZ, 0x1, P0 ;  /* 0x00000001ff027807 */ /* 0x000fe40000000000 */
[----:B------:R-:W-:Y:S02]  /*14440*/  SEL R18, R18, RZ, P0 ;  /* 0x000000ff12127207 */ /* 0x000fe40000000000 */
[----:B------:R-:W-:-:S05]  /*14450*/  LOP3.LUT R11, R5, R2, RZ, 0x3c, !PT ;  /* 0x00000002050b7212 */ /* 0x000fca00078e3cff */
[----:B------:R0:W-:Y:S01]  /*14460*/  STL [R1+0x8], R11 ;  /* 0x0000080b01007387 */ /* 0x0001e20000100800 */
[----:B------:R-:W-:Y:S05]  /*14470*/  @!P1 BRA `(.L_x_1322) ;  /* 0x0000000c001c9947 */ /* 0x000fea0003800000 */
[----:B------:R-:W-:Y:S01]  /*14480*/  LOP3.LUT P1, RZ, R19, 0x1, RZ, 0xc0, !PT ;  /* 0x0000000113ff7812 */ /* 0x000fe2000782c0ff */
[----:B-1----:R-:W-:-:S12]  /*14490*/  IMAD.MOV.U32 R10, RZ, RZ, R7 ;  /* 0x000000ffff0a7224 */ /* 0x002fd800078e0007 */
[----:B------:R-:W-:Y:S05]  /*144a0*/  @!P1 BRA `(.L_x_1323) ;  /* 0x0000000000549947 */ /* 0x000fea0003800000 */
[----:B------:R-:W2:Y:S01]  /*144b0*/  LDL R13, [R1+0xc] ;  /* 0x00000c00010d7983 */ /* 0x000ea20000100800 */
[----:B------:R-:W1:Y:S01]  /*144c0*/  LDC R9, c[0x0][0x43c] ;  /* 0x00010f00ff097b82 */ /* 0x000e620000000800 */
        /* <DEDUP_REMOVED lines=19> */
.L_x_1323:
[----:B------:R-:W-:Y:S01]  /*14600*/  IMAD R2, R18, 0x8, R17 ;  /* 0x0000000812027824 */ /* 0x000fe200078e0211 */
[----:B------:R-:W-:Y:S01]  /*14610*/  SHF.L.U32 R3, R11, 0x1f, RZ ;  /* 0x0000001f0b037819 */ /* 0x000fe200000006ff */
[----:B------:R-:W-:Y:S03]  /*14620*/  BSSY B2, `(.L_x_1324) ;  /* 0x0000003000027945 */ /* 0x000fe60003800000 */
[----:B------:R-:W2:Y:S02]  /*14630*/  SYNCS.PHASECHK.TRANS64.TRYWAIT P0, [R2+URZ+0x30840], R3 ;  /* 0x03084003020075a7 */ /* 0x000ea4000800017f */
[----:B--2---:R-:W-:Y:S05]  /*14640*/  @!P0 BRA `(.L_x_1325) ;  /* 0x0000002800948947 */ /* 0x004fea0003800000 */
.L_x_1398:
[----:B------:R-:W-:Y:S05]  /*14650*/  BSYNC B2 ;  /* 0x0000000000027941 */ /* 0x000fea0003800000 */
.L_x_1324:
        /* <DEDUP_REMOVED lines=12> */
.L_x_1327:
[----:B------:R-:W-:Y:S05]  /*14720*/  BSYNC B2 ;  /* 0x0000000000027941 */ /* 0x000fea0003800000 */
.L_x_1326:
[----:B------:R-:W-:Y:S01]  /*14730*/  IMAD.MOV.U32 R14, RZ, RZ, RZ ;  /* 0x000000ffff0e7224 */ /* 0x000fe200078e00ff */
[----:B------:R-:W-:Y:S01]  /*14740*/  UIADD3 UR4, UP0, UR38, 0x370, URZ ;  /* 0x0000037026047890 */ /* 0x000fe2000ff1e03f */
[C---:B--2---:R-:W-:Y:S01]  /*14750*/  IMAD R3, R18.reuse, 0x8, R6 ;  /* 0x0000000812037824 */ /* 0x044fe200078e0206 */
[----:B------:R-:W-:Y:S01]  /*14760*/  PLOP3.LUT P0, PT, PT, PT, PT, 0x80, 0x0 ;  /* 0x000000000000781c */ /* 0x000fe20003f0f070 */
[----:B------:R-:W-:Y:S01]  /*14770*/  IMAD R9, R18, 0x8000, R17 ;  /* 0x0000800012097824 */ /* 0x000fe200078e0211 */
[----:B------:R-:W-:Y:S01]  /*14780*/  R2UR UR10, R14 ;  /* 0x000000000e0a72ca */ /* 0x000fe200000e0000 */
[----:B------:R-:W-:Y:S01]  /*14790*/  VIADD R3, R3, 0x30 ;  /* 0x0000003003037836 */ /* 0x000fe20000000000 */
[----:B------:R-:W-:Y:S01]  /*147a0*/  UIADD3.X UR5, URZ, UR39, URZ, UP0, !UPT ;  /* 0x000000273f057290 */ /* 0x000fe200087fe43f */
[----:B------:R-:W-:Y:S01]  /*147b0*/  IMAD.SHL.U32 R2, R10, 0x40, RZ ;  /* 0x000000400a027824 */ /* 0x000fe200078e00ff */
[----:B------:R-:W-:Y:S01]  /*147c0*/  UMOV UR6, 0x0 ;  /* 0x0000000000067882 */ /* 0x000fe20000000000 */
[----:B0-----:R-:W-:Y:S01]  /*147d0*/  VIADD R11, R9, 0x20400 ;  /* 0x00020400090b7836 */ /* 0x001fe20000000000 */
[----:B------:R-:W-:-:S09]  /*147e0*/  UMOV UR7, 0x14f00000 ;  /* 0x14f0000000077882 */ /* 0x000fd20000000000 */
.L_x_1328:
        /* <DEDUP_REMOVED lines=16> */
.L_x_1329:
        /* <DEDUP_REMOVED lines=16> */
.L_x_1330:
        /* <DEDUP_REMOVED lines=16> */
.L_x_1331:
        /* <DEDUP_REMOVED lines=15> */
.L_x_1399:
[----:B------:R-:W-:Y:S05]  /*14be0*/  BSYNC B2 ;  /* 0x0000000000027941 */ /* 0x000fea0003800000 */
.L_x_1332:
[----:B------:R-:W-:Y:S01]  /*14bf0*/  BSSY B2, `(.L_x_1334) ;  /* 0x000000b000027945 */ /* 0x000fe20003800000 */
[----:B------:R-:W-:Y:S02]  /*14c00*/  IMAD.MOV.U32 R12, RZ, RZ, 0x0 ;  /* 0x00000000ff0c7424 */ /* 0x000fe400078e00ff */
[----:B------:R-:W-:Y:S01]  /*14c10*/  IMAD.MOV.U32 R13, RZ, RZ, 0x14f00000 ;  /* 0x14f00000ff0d7424 */ /* 0x000fe200078e00ff */
[----:B------:R-:W-:Y:S06]  /*14c20*/  @P1 BRA `(.L_x_1335) ;  /* 0x00000000001c1947 */ /* 0x000fec0003800000 */
[----:B------:R-:W1:Y:S02]  /*14c30*/  S2R R3, SR_TID.X ;  /* 0x0000000000037919 */ /* 0x000e640000002100 */
[----:B-1----:R-:W-:Y:S01]  /*14c40*/  LOP3.LUT R9, R3, 0x1f, RZ, 0xc0, !PT ;  /* 0x0000001f03097812 */ /* 0x002fe200078ec0ff */
[----:B------:R-:W-:-:S03]  /*14c50*/  IMAD.MOV.U32 R3, RZ, RZ, 0x8000 ;  /* 0x00008000ff037424 */ /* 0x000fc600078e00ff */
[----:B------:R-:W-:Y:S01]  /*14c60*/  ISETP.NE.AND P0, PT, R9, RZ, PT ;  /* 0x000000ff0900720c */ /* 0x000fe20003f05270 */
[----:B------:R1:W-:-:S12]  /*14c70*/  SYNCS.ARRIVE.TRANS64 RZ, [R2+URZ+0x50], R3 ;  /* 0x0000500302ff79a7 */ /* 0x0003d8000800003f */
[----:B-1----:R-:W-:Y:S05]  /*14c80*/  @!P0 BRA `(.L_x_1335) ;  /* 0x0000000000048947 */ /* 0x002fea0003800000 */
[----:B------:R-:W-:Y:S01]  /*14c90*/  BPT.TRAP 0x1 ;  /* 0x000000040000795c */ /* 0x000fe20000300000 */
.L_x_1335:
[----:B------:R-:W-:Y:S05]  /*14ca0*/  BSYNC B2 ;  /* 0x0000000000027941 */ /* 0x000fea0003800000 */
.L_x_1334:
[----:B------:R-:W2:Y:S01]  /*14cb0*/  LDL.LU R3, [R1] ;  /* 0x0000000001037983 */ /* 0x000ea20000300800 */
[----:B------:R-:W-:Y:S01]  /*14cc0*/  R2UR UR10, R14 ;  /* 0x000000000e0a72ca */ /* 0x000fe200000e0000 */
[----:B------:R-:W-:Y:S01]  /*14cd0*/  IMAD R0, R0, 0x8000, R17 ;  /* 0x0000800000007824 */ /* 0x000fe200078e0211 */
[----:B------:R-:W-:Y:S01]  /*14ce0*/  R2UR UR6, R12 ;  /* 0x000000000c0672ca */ /* 0x000fe200000e0000 */
[----:B------:R-:W-:Y:S01]  /*14cf0*/  UIADD3 UR4, UP0, UR38, 0x470, URZ ;  /* 0x0000047026047890 */ /* 0x000fe2000ff1e03f */
[----:B------:R-:W-:Y:S01]  /*14d00*/  R2UR UR7, R13 ;  /* 0x000000000d0772ca */ /* 0x000fe200000e0000 */
[----:B0-----:R-:W-:Y:S01]  /*14d10*/  VIADD R2, R2, 0x50 ;  /* 0x0000005002027836 */ /* 0x001fe20000000000 */
[----:B------:R-:W-:Y:S01]  /*14d20*/  PLOP3.LUT P0, PT, PT, PT, PT, 0x80, 0x0 ;  /* 0x000000000000781c */ /* 0x000fe20003f0f070 */
[----:B------:R-:W-:Y:S01]  /*14d30*/  VIADD R5, R0, 0x400 ;  /* 0x0000040000057836 */ /* 0x000fe20000000000 */
[----:B------:R-:W-:Y:S01]  /*14d40*/  UIADD3.X UR5, URZ, UR39, URZ, UP0, !UPT ;  /* 0x000000273f057290 */ /* 0x000fe200087fe43f */
[----:B--2---:R-:W-:-:S11]  /*14d50*/  IMAD.SHL.U32 R3, R3, 0x40, RZ ;  /* 0x0000004003037824 */ /* 0x004fd600078e00ff */
.L_x_1336:
        /* <DEDUP_REMOVED lines=15> */
.L_x_1337:
        /* <DEDUP_REMOVED lines=15> */
.L_x_1338:
        /* <DEDUP_REMOVED lines=15> */
.L_x_1339:
        /* <DEDUP_REMOVED lines=12> */
.L_x_1322:
[----:B------:R-:W-:Y:S05]  /*150f0*/  BSYNC B1 ;  /* 0x0000000000017941 */ /* 0x000fea0003800000 */
.L_x_1321:
[----:B------:R-:W-:Y:S01]  /*15100*/  ISETP.GT.AND P0, PT, R7, UR40, PT ;  /* 0x0000002807007c0c */ /* 0x000fe2000bf04270 */
[----:B------:R-:W-:-:S12]  /*15110*/  VIADD R4, R4, 0xfffffffe ;  /* 0xfffffffe04047836 */ /* 0x000fd80000000000 */
[----:B------:R-:W-:Y:S05]  /*15120*/  @P0 BRA `(.L_x_1340) ;  /* 0xffffffe400640947 */ /* 0x000fea000383ffff */
.L_x_1301:
[----:B------:R-:W-:Y:S05]  /*15130*/  BSYNC B0 ;  /* 0x0000000000007941 */ /* 0x000fea0003800000 */
.L_x_1280:
[----:B0-----:R-:W0:Y:S01]  /*15140*/  S2R R0, SR_TID.X ;  /* 0x0000000000007919 */ /* 0x001e220000002100 */
[----:B------:R-:W-:Y:S01]  /*15150*/  BSSY B0, `(.L_x_1341) ;  /* 0x0000012000007945 */ /* 0x000fe20003800000 */
[----:B0-----:R-:W-:-:S04]  /*15160*/  LOP3.LUT R6, R0, 0x7f, RZ, 0xc0, !PT ;  /* 0x0000007f00067812 */ /* 0x001fc800078ec0ff */
[----:B------:R-:W-:-:S13]  /*15170*/  ISETP.NE.AND P1, PT, R6, RZ, PT ;  /* 0x000000ff0600720c */ /* 0x000fda0003f25270 */
[----:B------:R-:W-:Y:S05]  /*15180*/  @P1 BRA `(.L_x_1342) ;  /* 0x0000000000381947 */ /* 0x000fea0003800000 */
[----:B------:R-:W0:Y:S01]  /*15190*/  S2R R3, SR_LANEID ;  /* 0x0000000000037919 */ /* 0x000e220000000000 */
[----:B------:R-:W-:Y:S01]  /*151a0*/  VOTEU.ANY UR4, UPT, PT ;  /* 0x0000000000047886 */ /* 0x000fe200038e0100 */
[----:B------:R-:W3:Y:S01]  /*151b0*/  LDC.64 R4, c[0x0][0xc80] ;  /* 0x00032000ff047b82 */ /* 0x000ee20000000a00 */
[----:B------:R-:W0:Y:S01]  /*151c0*/  FLO.U32 R0, UR4 ;  /* 0x0000000400007d00 */ /* 0x000e2200080e0000 */
[----:B------:R-:W-:-:S07]  /*151d0*/  ULDC.64 UR6, c[0x0][0x208] ;  /* 0x0000820000067ab9 */ /* 0x000fce0000000a00 */
[----:B------:R-:W3:Y:S01]  /*151e0*/  POPC R2, UR4 ;  /* 0x0000000400027d09 */ /* 0x000ee20008000000 */
[----:B0-----:R-:W-:-:S13]  /*151f0*/  ISETP.EQ.U32.AND P0, PT, R0, R3, PT ;  /* 0x000000030000720c */ /* 0x001fda0003f02070 */
[----:B---3--:R-:W3:Y:S01]  /*15200*/  @P0 ATOMG.E.ADD.STRONG.GPU PT, R5, desc[UR6][R4.64], R2 ;  /* 0x00000002040509a8 */ /* 0x008ee200081ee1c6 */
[----:B------:R-:W0:Y:S02]  /*15210*/  S2R R3, SR_LTMASK ;  /* 0x0000000000037919 */ /* 0x000e240000003900 */
[----:B0-----:R-:W-:-:S06]  /*15220*/  LOP3.LUT R3, R3, UR4, RZ, 0xc0, !PT ;  /* 0x0000000403037c12 */ /* 0x001fcc000f8ec0ff */
[----:B------:R-:W0:Y:S01]  /*15230*/  POPC R3, R3 ;  /* 0x0000000300037309 */ /* 0x000e220000000000 */
[----:B---3--:R-:W0:Y:S02]  /*15240*/  SHFL.IDX PT, R0, R5, R0, 0x1f ;  /* 0x00001f0005007589 */ /* 0x008e2400000e0000 */
[----:B0-----:R-:W-:-:S05]  /*15250*/  IADD3 R0, R0, UR44, R3 ;  /* 0x0000002c00007c10 */ /* 0x001fca000fffe003 */
[----:B------:R0:W-:Y:S02]  /*15260*/  STL [R1+0x14], R0 ;  /* 0x0000140001007387 */ /* 0x0001e40000100800 */
.L_x_1342:
[----:B------:R-:W-:Y:S05]  /*15270*/  BSYNC B0 ;  /* 0x0000000000007941 */ /* 0x000fea0003800000 */
.L_x_1341:
[----:B------:R-:W-:Y:S01]  /*15280*/  LOP3.LUT P0, RZ, R19, 0x2, RZ, 0xc0, !PT ;  /* 0x0000000213ff7812 */ /* 0x000fe2000780c0ff */
[----:B------:R-:W-:-:S12]  /*15290*/  BSSY B0, `(.L_x_1343) ;  /* 0x0000056000007945 */ /* 0x000fd80003800000 */
[----:B------:R-:W-:Y:S05]  /*152a0*/  @!P0 BRA `(.L_x_1344) ;  /* 0x0000000400508947 */ /* 0x000fea0003800000 */
[----:B------:R-:W3:Y:S01]  /*152b0*/  LDL R2, [R1+0x8] ;  /* 0x0000080001027983 */ /* 0x000ee20000100800 */
[----:B0-----:R-:W-:Y:S01]  /*152c0*/  IMAD R0, R18, 0x8, R17 ;  /* 0x0000000812007824 */ /* 0x001fe200078e0211 */
[----:B------:R-:W-:Y:S01]  /*152d0*/  BSSY B1, `(.L_x_1345) ;  /* 0x0000005000017945 */ /* 0x000fe20003800000 */
[----:B------:R-:W-:Y:S02]  /*152e0*/  ISETP.NE.AND P2, PT, R6, RZ, PT ;  /* 0x000000ff0600720c */ /* 0x000fe40003f45270 */
[----:B---3--:R-:W-:-:S04]  /*152f0*/  SHF.L.U32 R3, R2, 0x1f, RZ ;  /* 0x0000001f02037819 */ /* 0x008fc800000006ff */
[----:B------:R-:W0:Y:S02]  /*15300*/  SYNCS.PHASECHK.TRANS64.TRYWAIT P0, [R0+URZ+0x30860], R3 ;  /* 0x03086003000075a7 */ /* 0x000e24000800017f */
[----:B0-----:R-:W-:Y:S05]  /*15310*/  @!P0 BRA `(.L_x_1346) ;  /* 0x0000001c00888947 */ /* 0x001fea0003800000 */
.L_x_1400:
[----:B------:R-:W-:Y:S05]  /*15320*/  BSYNC B1 ;  /* 0x0000000000017941 */ /* 0x000fea0003800000 */
.L_x_1345:
[----:B------:R-:W-:Y:S04]  /*15330*/  BSSY B1, `(.L_x_1347) ;  /* 0x0000009000017945 */ /* 0x000fe80003800000 */
[----:B------:R-:W-:Y:S05]  /*15340*/  @P2 BRA `(.L_x_1348) ;  /* 0x00000000001c2947 */ /* 0x000fea0003800000 */
[----:B------:R-:W3:Y:S01]  /*15350*/  S2R R2, SR_TID.X ;  /* 0x0000000000027919 */ /* 0x000ee20000002100 */
[----:B0-----:R-:W-:-:S04]  /*15360*/  IMAD.MOV.U32 R3, RZ, RZ, 0x8000 ;  /* 0x00008000ff037424 */ /* 0x001fc800078e00ff */
[----:B------:R4:W-:Y:S01]  /*15370*/  SYNCS.ARRIVE.TRANS64 RZ, [R0+URZ+0x30850], R3 ;  /* 0x0308500300ff79a7 */ /* 0x0009e2000800003f */
[----:B---3--:R-:W-:-:S04]  /*15380*/  LOP3.LUT R2, R2, 0x1f, RZ, 0xc0, !PT ;  /* 0x0000001f02027812 */ /* 0x008fc800078ec0ff */
[----:B------:R-:W-:-:S13]  /*15390*/  ISETP.NE.AND P0, PT, R2, RZ, PT ;  /* 0x000000ff0200720c */ /* 0x000fda0003f05270 */
[----:B----4-:R-:W-:Y:S05]  /*153a0*/  @!P0 BRA `(.L_x_1348) ;  /* 0x0000000000048947 */ /* 0x010fea0003800000 */
[----:B------:R-:W-:Y:S01]  /*153b0*/  BPT.TRAP 0x1 ;  /* 0x000000040000795c */ /* 0x000fe20000300000 */
.L_x_1348:
[----:B------:R-:W-:Y:S05]  /*153c0*/  BSYNC B1 ;  /* 0x0000000000017941 */ /* 0x000fea0003800000 */
.L_x_1347:
[----:B------:R-:W3:Y:S01]  /*153d0*/  LDL.LU R2, [R1] ;  /* 0x0000000001027983 */ /* 0x000ee20000300800 */
[----:B------:R-:W-:Y:S01]  /*153e0*/  UIADD3 UR4, UP0, UR38, 0x470, URZ ;  /* 0x0000047026047890 */ /* 0x000fe2000ff1e03f */
[----:B------:R-:W-:Y:S01]  /*153f0*/  PLOP3.LUT P0, PT, PT, PT, PT, 0x80, 0x0 ;  /* 0x000000000000781c */ /* 0x000fe20003f0f070 */
[----:B0-----:R-:W-:Y:S01]  /*15400*/  VIADD R0, R0, 0x30850 ;  /* 0x0003085000007836 */ /* 0x001fe20000000000 */
[----:B------:R-:W-:Y:S01]  /*15410*/  UMOV UR6, 0x0 ;  /* 0x0000000000067882 */ /* 0x000fe20000000000 */
[----:B------:R-:W-:Y:S01]  /*15420*/  UIADD3.X UR5, URZ, UR39, URZ, UP0, !UPT ;  /* 0x000000273f057290 */ /* 0x000fe200087fe43f */
[----:B------:R-:W-:Y:S01]  /*15430*/  UMOV UR7, 0x14f00000 ;  /* 0x14f0000000077882 */ /* 0x000fe20000000000 */
[----:B------:R-:W-:Y:S01]  /*15440*/  UMOV UR10, URZ ;  /* 0x0000003f000a7c82 */ /* 0x000fe20008000000 */
[----:B---3--:R-:W-:Y:S02]  /*15450*/  IMAD.SHL.U32 R3, R2, 0x40, RZ ;  /* 0x0000004002037824 */ /* 0x008fe400078e00ff */
[----:B------:R-:W-:-:S04]  /*15460*/  IMAD R2, R18, 0x8000, R17 ;  /* 0x0000800012027824 */ /* 0x000fc800078e0211 */
[----:B------:R-:W-:-:S07]  /*15470*/  VIADD R4, R2, 0x400 ;  /* 0x0000040002047836 */ /* 0x000fce0000000000 */
.L_x_1349:
        /* <DEDUP_REMOVED lines=15> */
.L_x_1350:
        /* <DEDUP_REMOVED lines=15> */
.L_x_1351:
        /* <DEDUP_REMOVED lines=15> */
.L_x_1352:
        /* <DEDUP_REMOVED lines=9> */
[----:B---3--:R-:W-:Y:S05]  /*157e0*/  @P0 BRA.U.ANY `(.L_x_1352) ;  /* 0xfffffffd00d80947 */ /* 0x008fea000393ffff */
.L_x_1344:
[----:B------:R-:W-:Y:S05]  /*157f0*/  BSYNC B0 ;  /* 0x0000000000007941 */ /* 0x000fea0003800000 */
.L_x_1343:
[----:B------:R-:W3:Y:S01]  /*15800*/  LDL.LU R4, [R1+0x8] ;  /* 0x0000080001047983 */ /* 0x000ee20000300800 */
[----:B------:R-:W-:-:S05]  /*15810*/  VIADD R18, R18, 0x1 ;  /* 0x0000000112127836 */ /* 0x000fca0000000000 */
[----:B------:R-:W-:-:S04]  /*15820*/  ISETP.NE.AND P0, PT, R18, 0x2, PT ;  /* 0x000000021200780c */ /* 0x000fc80003f05270 */
[----:B0-----:R-:W-:Y:S02]  /*15830*/  SEL R0, RZ, 0x1, P0 ;  /* 0x00000001ff007807 */ /* 0x001fe40000000000 */
[----:B------:R-:W-:Y:S02]  /*15840*/  SEL R18, R18, RZ, P0 ;  /* 0x000000ff12127207 */ /* 0x000fe40000000000 */
[----:B---3--:R-:W-:-:S05]  /*15850*/  LOP3.LUT R4, R4, R0, RZ, 0x3c, !PT ;  /* 0x0000000004047212 */ /* 0x008fca00078e3cff */
[----:B------:R0:W-:Y:S02]  /*15860*/  STL [R1+0x8], R4 ;  /* 0x0000080401007387 */ /* 0x0001e40000100800 */
.L_x_1260:
[----:B------:R-:W-:Y:S05]  /*15870*/  BSYNC B7 ;  /* 0x0000000000077941 */ /* 0x000fea0003800000 */
.L_x_1258:
[----:B------:R4:W5:Y:S01]  /*15880*/  LDL R2, [R1+0x14] ;  /* 0x0000140001027983 */ /* 0x0009620000100800 */
[----:B------:R-:W-:-:S13]  /*15890*/  LOP3.LUT P0, RZ, R19, 0x4, RZ, 0xc0, !PT ;  /* 0x0000000413ff7812 */ /* 0x000fda000780c0ff */
[----:B----4-:R-:W-:Y:S05]  /*158a0*/  @!P0 BRA `(.L_x_1353) ;  /* 0x0000000000288947 */ /* 0x010fea0003800000 */
[----:B------:R-:W-:Y:S05]  /*158b0*/  WARPSYNC.ALL ;  /* 0x0000000000007948 */ /* 0x000fea0003800000 */
[----:B------:R-:W4:Y:S08]  /*158c0*/  S2UR UR5, SR_CgaCtaId ;  /* 0x00000000000579c3 */ /* 0x000f300000008800 */
[----:B------:R-:W-:Y:S06]  /*158d0*/  BAR.SYNC.DEFER_BLOCKING 0x5, 0x180 ;  /* 0x0146000000007b1d */ /* 0x000fec0000010000 */
[----:B------:R-:W-:-:S02]  /*158e0*/  UMOV UR4, 0x400 ;  /* 0x0000040000047882 */ /* 0x000fc40000000000 */
[----:B----4-:R-:W-:-:S06]  /*158f0*/  ULEA UR4, UR5, UR4, 0x18 ;  /* 0x0000000405047291 */ /* 0x010fcc000f8ec03f */
[----:B------:R-:W-:-:S05]  /*15900*/  IMAD.U32 R17, RZ, RZ, UR4 ;  /* 0x00000004ff117e24 */ /* 0x000fca000f8e00ff */
[----:B-----5:R-:W4:Y:S04]  /*15910*/  LDS R2, [R17+0x308d0] ;  /* 0x0308d00011027984 */ /* 0x020f280000000800 */
[----:B----4-:R4:W-:Y:S01]  /*15920*/  STL [R1+0x14], R2 ;  /* 0x0000140201007387 */ /* 0x0109e20000100800 */
[----:B------:R-:W-:Y:S06]  /*15930*/  BAR.ARV 0x4, 0x180 ;  /* 0x0106000000007b1d */ /* 0x000fec0000002000 */
[----:B------:R-:W-:Y:S05]  /*15940*/  BRA `(.L_x_1354) ;  /* 0x00000000002c7947 */ /* 0x000fea0003800000 */
.L_x_1353:
[----:B------:R-:W-:-:S03]  /*15950*/  UMOV UR4, 0xffffffff ;  /* 0xffffffff00047882 */ /* 0x000fc60000000000 */
[----:B------:R-:W-:Y:S05]  /*15960*/  BRA.DIV UR4, `(.L_x_1355) ;  /* 0x0000001a04087947 */ /* 0x000fea000b800000 */
[----:B-----5:R4:W0:Y:S02]  /*15970*/  SHFL.IDX PT, R14, R2, RZ, 0x1f ;  /* 0x00001fff020e7589 */ /* 0x02082400000e0000 */
.L_x_1403:
[----:B------:R-:W5:Y:S01]  /*15980*/  @!P1 S2R R3, SR_CgaCtaId ;  /* 0x0000000000039919 */ /* 0x000f620000008800 */
[----:B------:R-:W-:Y:S05]  /*15990*/  WARPSYNC.ALL ;  /* 0x0000000000007948 */ /* 0x000fea0003800000 */
[----:B------:R-:W-:Y:S01]  /*159a0*/  BAR.SYNC.DEFER_BLOCKING 0x4, 0x180 ;  /* 0x0106000000007b1d */ /* 0x000fe20000010000 */
[----:B---3--:R-:W-:-:S05]  /*159b0*/  @!P1 MOV R0, 0x400 ;  /* 0x0000040000009802 */ /* 0x008fca0000000f00 */
[----:B0-----:R0:W-:Y:S01]  /*159c0*/  STL [R1+0x14], R14 ;  /* 0x0000140e01007387 */ /* 0x0011e20000100800 */
[----:B-----5:R-:W-:-:S05]  /*159d0*/  @!P1 LEA R17, R3, R0, 0x18 ;  /* 0x0000000003119211 */ /* 0x020fca00078ec0ff */
[----:B------:R0:W-:Y:S01]  /*159e0*/  @!P1 STS [R17+0x308d0], R2 ;  /* 0x0308d00211009388 */ /* 0x0001e20000000800 */
[----:B------:R-:W-:Y:S06]  /*159f0*/  BAR.ARV 0x5, 0x180 ;  /* 0x0146000000007b1d */ /* 0x000fec0000002000 */
.L_x_1354:
[----:B---3--:R-:W3:Y:S01]  /*15a00*/  LDL R0, [R1+0x14] ;  /* 0x0000140001007983 */ /* 0x008ee20000100800 */
[----:B------:R-:W-:Y:S02]  /*15a10*/  ULDC UR4, c[0x0][0xc38] ;  /* 0x00030e0000047ab9 */ /* 0x000fe40000000800 */
[----:B---3--:R-:W-:-:S13]  /*15a20*/  ISETP.GE.AND P0, PT, R0, UR4, PT ;  /* 0x0000000400007c0c */ /* 0x008fda000bf06270 */
[----:B------:R-:W-:Y:S05]  /*15a30*/  @!P0 BRA `(.L_x_1356) ;  /* 0xffffffa800f88947 */ /* 0x000fea000383ffff */
.L_x_1249:
[----:B0-----:R-:W3:Y:S01]  /*15a40*/  LDL.LU R0, [R1+0x18] ;  /* 0x0000180001007983 */ /* 0x001ee20000300800 */
[----:B------:R-:W-:Y:S01]  /*15a50*/  BSSY B0, `(.L_x_1357) ;  /* 0x000000b000007945 */ /* 0x000fe20003800000 */
[----:B------:R-:W0:Y:S01]  /*15a60*/  S2R R5, SR_CgaCtaId ;  /* 0x0000000000057919 */ /* 0x000e220000008800 */
[----:B---3--:R-:W-:-:S05]  /*15a70*/  VIADD R0, R0, 0x1 ;  /* 0x0000000100007836 */ /* 0x008fca0000000000 */
[----:B----4-:R-:W-:-:S04]  /*15a80*/  LEA.HI R2, R0, R0, RZ, 0x1 ;  /* 0x0000000000027211 */ /* 0x010fc800078f08ff */
[----:B------:R-:W-:-:S05]  /*15a90*/  LOP3.LUT R3, R2, 0xfffffffe, RZ, 0xc0, !PT ;  /* 0xfffffffe02037812 */ /* 0x000fca00078ec0ff */
[----:B------:R-:W-:Y:S01]  /*15aa0*/  IMAD.IADD R3, R0, 0x1, -R3 ;  /* 0x0000000100037824 */ /* 0x000fe200078e0a03 */
[----:B------:R-:W-:-:S04]  /*15ab0*/  MOV R0, 0x400 ;  /* 0x0000040000007802 */ /* 0x000fc80000000f00 */
[----:B0-----:R-:W-:Y:S02]  /*15ac0*/  LEA R0, R5, R0, 0x18 ;  /* 0x0000000005007211 */ /* 0x001fe400078ec0ff */
[----:B------:R-:W-:-:S04]  /*15ad0*/  SHF.L.U32 R3, R3, 0x1f, RZ ;  /* 0x0000001f03037819 */ /* 0x000fc800000006ff */
[----:B------:R-:W0:Y:S02]  /*15ae0*/  SYNCS.PHASECHK.TRANS64.TRYWAIT P0, [R0+URZ+0x30820], R3 ;  /* 0x03082003000075a7 */ /* 0x000e24000800017f */
[----:B0-----:R-:W-:Y:S05]  /*15af0*/  @!P0 BRA `(.L_x_1358) ;  /* 0x0000001400cc8947 */ /* 0x001fea0003800000 */
.L_x_1404:
[----:B------:R-:W-:Y:S05]  /*15b00*/  BSYNC B0 ;  /* 0x0000000000007941 */ /* 0x000fea0003800000 */
.L_x_1357:
[----:B------:R-:W-:-:S03]  /*15b10*/  UMOV UR4, 0xffffffff ;  /* 0xffffffff00047882 */ /* 0x000fc60000000000 */
[----:B------:R-:W-:Y:S05]  /*15b20*/  BRA.DIV UR4, `(.L_x_1359) ;  /* 0x0000001604d47947 */ /* 0x000fea000b800000 */
[----:B------:R-:W3:Y:S02]  /*15b30*/  S2R R2, SR_TID.X ;  /* 0x0000000000027919 */ /* 0x000ee40000002100 */
[----:B---3--:R-:W-:-:S04]  /*15b40*/  SHF.R.U32.HI R2, RZ, 0x5, R2 ;  /* 0x00000005ff027819 */ /* 0x008fc80000011602 */
[----:B------:R-:W-:-:S05]  /*15b50*/  LOP3.LUT R2, R2, 0x3, RZ, 0xc0, !PT ;  /* 0x0000000302027812 */ /* 0x000fca00078ec0ff */
[----:B------:R3:W4:Y:S02]  /*15b60*/  SHFL.IDX PT, R14, R2, RZ, 0x1f ;  /* 0x00001fff020e7589 */ /* 0x00072400000e0000 */
.L_x_1407:
[----:B----4-:R-:W-:Y:S01]  /*15b70*/  ISETP.NE.AND P0, PT, R14, RZ, PT ;  /* 0x000000ff0e00720c */ /* 0x010fe20003f05270 */
[----:B------:R-:W-:-:S12]  /*15b80*/  BSSY B0, `(.L_x_1360) ;  /* 0x0000027000007945 */ /* 0x000fd80003800000 */
[----:B------:R-:W-:Y:S05]  /*15b90*/  @P0 BRA `(.L_x_1361) ;  /* 0x0000000000940947 */ /* 0x000fea0003800000 */
[----:B------:R-:W-:-:S03]  /*15ba0*/  UMOV UR4, 0xffffffff ;  /* 0xffffffff00047882 */ /* 0x000fc60000000000 */
[----:B------:R-:W-:Y:S05]  /*15bb0*/  BRA.DIV UR4, `(.L_x_1362) ;  /* 0x0000001604e47947 */ /* 0x000fea000b800000 */
[----:B------:R-:W-:-:S13]  /*15bc0*/  ELECT P6, URZ, PT ;  /* 0x00000000003f782f */ /* 0x000fda00038c0000 */
.L_x_1410:
        /* <DEDUP_REMOVED lines=8> */
.L_x_1363:
[----:B------:R-:W3:Y:S01]  /*15c50*/  LDL.LU R7, [R1+0x8] ;  /* 0x0000080001077983 */ /* 0x000ee20000300800 */
[----:B0-----:R-:W-:Y:S02]  /*15c60*/  VIADD R3, R0, 0x30840 ;  /* 0x0003084000037836 */ /* 0x001fe40000000000 */
[C---:B------:R-:W-:Y:S02]  /*15c70*/  VIADD R2, R18.reuse, 0x1 ;  /* 0x0000000112027836 */ /* 0x040fe40000000000 */
[----:B------:R-:W-:-:S03]  /*15c80*/  IMAD R6, R18, 0x8, R3 ;  /* 0x0000000812067824 */ /* 0x000fc600078e0203 */
[----:B------:R-:W-:-:S04]  /*15c90*/  ISETP.NE.AND P1, PT, R2, 0x2, PT ;  /* 0x000000020200780c */ /* 0x000fc80003f25270 */
[----:B------:R-:W-:Y:S02]  /*15ca0*/  SEL R4, RZ, 0x1, P1 ;  /* 0x00000001ff047807 */ /* 0x000fe40000800000 */
[C---:B---3--:R-:W-:Y:S02]  /*15cb0*/  SHF.L.U32 R5, R7.reuse, 0x1f, RZ ;  /* 0x0000001f07057819 */ /* 0x048fe400000006ff */
[----:B------:R-:W-:Y:S02]  /*15cc0*/  LOP3.LUT R7, R7, R4, RZ, 0x3c, !PT ;  /* 0x0000000407077212 */ /* 0x000fe400078e3cff */
[----:B------:R-:W0:Y:S01]  /*15cd0*/  SYNCS.PHASECHK.TRANS64.TRYWAIT P0, [R6+URZ], R5 ;  /* 0x00000005060075a7 */ /* 0x000e22000800017f */
[----:B------:R-:W-:Y:S02]  /*15ce0*/  SEL R4, R2, RZ, P1 ;  /* 0x000000ff02047207 */ /* 0x000fe40000800000 */
[----:B------:R-:W-:-:S03]  /*15cf0*/  SHF.L.U32 R2, R7, 0x1f, RZ ;  /* 0x0000001f07027819 */ /* 0x000fc600000006ff */
[----:B------:R-:W-:Y:S01]  /*15d00*/  IMAD R3, R4, 0x8, R3 ;  /* 0x0000000804037824 */ /* 0x000fe200078e0203 */
[----:B0-----:R-:W-:Y:S06]  /*15d10*/  @!P0 BRA `(.L_x_1364) ;  /* 0x0000001400ac8947 */ /* 0x001fec0003800000 */
.L_x_1411:
[----:B------:R-:W3:Y:S02]  /*15d20*/  SYNCS.PHASECHK.TRANS64.TRYWAIT P0, [R3+URZ], R2 ;  /* 0x00000002030075a7 */ /* 0x000ee4000800017f */
[----:B---3--:R-:W-:Y:S05]  /*15d30*/  @!P0 BRA `(.L_x_1365) ;  /* 0x0000001400b88947 */ /* 0x008fea0003800000 */
.L_x_1412:
[----:B------:R-:W-:Y:S05]  /*15d40*/  @!P2 BRA `(.L_x_1366) ;  /* 0x000000000004a947 */ /* 0x000fea0003800000 */
[----:B------:R-:W-:Y:S01]  /*15d50*/  BPT.TRAP 0x1 ;  /* 0x000000040000795c */ /* 0x000fe20000300000 */
.L_x_1366:
[----:B---3--:R-:W-:-:S04]  /*15d60*/  VIADD R3, R0, 0x30860 ;  /* 0x0003086000037836 */ /* 0x008fc80000000000 */
[----:B------:R-:W-:-:S04]  /*15d70*/  IMAD R18, R18, 0x8, R3 ;  /* 0x0000000812127824 */ /* 0x000fc800078e0203 */
[----:B------:R-:W3:Y:S02]  /*15d80*/  SYNCS.PHASECHK.TRANS64.TRYWAIT P0, [R18+URZ], R5 ;  /* 0x00000005120075a7 */ /* 0x000ee4000800017f */
[----:B---3--:R-:W-:Y:S05]  /*15d90*/  @!P0 BRA `(.L_x_1367) ;  /* 0x0000001400b48947 */ /* 0x008fea0003800000 */
.L_x_1413:
[----:B------:R-:W-:-:S07]  /*15da0*/  IMAD R3, R4, 0x8, R3 ;  /* 0x0000000804037824 */ /* 0x000fce00078e0203 */
.L_x_1368:
[----:B----4-:R4:W0:Y:S02]  /*15db0*/  SYNCS.PHASECHK.TRANS64.TRYWAIT P0, [R3+URZ], R2 ;  /* 0x00000002030075a7 */ /* 0x010824000800017f */
[----:B0-----:R-:W-:Y:S05]  /*15dc0*/  @!P0 NANOSLEEP.SYNCS 0x989680 ;  /* 0x009896800000895d */ /* 0x001fea0003900000 */
[----:B------:R-:W0:Y:S02]  /*15dd0*/  @!P0 SYNCS.PHASECHK.TRANS64 P0, [R3+URZ], R2 ;  /* 0x00000002030085a7 */ /* 0x000e24000800007f */
[----:B0-----:R-:W-:Y:S05]  /*15de0*/  @!P0 BRA `(.L_x_1368) ;  /* 0xfffffffc00f08947 */ /* 0x001fea000383ffff */
.L_x_1361:
[----:B------:R-:W-:Y:S05]  /*15df0*/  BSYNC B0 ;  /* 0x0000000000007941 */ /* 0x000fea0003800000 */
.L_x_1360:
[----:B------:R-:W-:Y:S05]  /*15e00*/  EXIT ;  /* 0x000000000000794d */ /* 0x000fea0003800000 */
.L_x_1162:
[----:B0-----:R-:W-:-:S04]  /*15e10*/  IMAD.U32 R3, RZ, RZ, UR38 ;  /* 0x00000026ff037e24 */ /* 0x001fc8000f8e00ff */
[----:B------:R0:W1:Y:S03]  /*15e20*/  SYNCS.PHASECHK.TRANS64.TRYWAIT P1, [R3+URZ+0x30800], R0 ;  /* 0x03080000030075a7 */ /* 0x000066000802017f */
[----:B-1----:R-:W-:Y:S05]  /*15e30*/  @!P1 NANOSLEEP.SYNCS 0x989680 ;  /* 0x009896800000995d */ /* 0x002fea0003900000 */
[----:B------:R-:W1:Y:S02]  /*15e40*/  @!P1 SYNCS.PHASECHK.TRANS64 P1, [R3+URZ+0x30800], R0 ;  /* 0x03080000030095a7 */ /* 0x000e64000802007f */
[----:B-1----:R-:W-:Y:S05]  /*15e50*/  @!P1 BRA `(.L_x_1162) ;  /* 0xfffffffc00ec9947 */ /* 0x002fea000383ffff */
[----:B------:R-:W-:Y:S05]  /*15e60*/  BRA `(.L_x_1369) ;  /* 0xfffffebc00a07947 */ /* 0x000fea000383ffff */
.L_x_1166:
[----:B-1----:R1:W2:Y:S02]  /*15e70*/  SYNCS.PHASECHK.TRANS64.TRYWAIT P2, [R57+URZ+0x30830], R0 ;  /* 0x03083000390075a7 */ /* 0x0022a4000804017f */
[----:B--2---:R-:W-:Y:S05]  /*15e80*/  @!P2 NANOSLEEP.SYNCS 0x989680 ;  /* 0x009896800000a95d */ /* 0x004fea0003900000 */
[----:B------:R-:W2:Y:S02]  /*15e90*/  @!P2 SYNCS.PHASECHK.TRANS64 P2, [R57+URZ+0x30830], R0 ;  /* 0x030830003900a5a7 */ /* 0x000ea4000804007f */
[----:B--2---:R-:W-:Y:S05]  /*15ea0*/  @!P2 BRA `(.L_x_1166) ;  /* 0xfffffffc00f0a947 */ /* 0x004fea000383ffff */
[----:B------:R-:W-:Y:S05]  /*15eb0*/  BRA `(.L_x_1165) ;  /* 0xfffffebc00c47947 */ /* 0x000fea000383ffff */
.L_x_1182:
[----:B-1----:R-:W-:-:S04]  /*15ec0*/  IMAD.U32 R152, RZ, RZ, UR7 ;  /* 0x00000007ff987e24 */ /* 0x002fc8000f8e00ff */
[----:B------:R1:W2:Y:S03]  /*15ed0*/  SYNCS.PHASECHK.TRANS64.TRYWAIT P2, [R152+URZ+0x30830], R21 ;  /* 0x03083015980075a7 */ /* 0x0002a6000804017f */
[----:B--2---:R-:W-:Y:S05]  /*15ee0*/  @!P2 NANOSLEEP.SYNCS 0x989680 ;  /* 0x009896800000a95d */ /* 0x004fea0003900000 */
[----:B------:R-:W2:Y:S02]  /*15ef0*/  @!P2 SYNCS.PHASECHK.TRANS64 P2, [R152+URZ+0x30830], R21 ;  /* 0x030830159800a5a7 */ /* 0x000ea4000804007f */
[----:B--2---:R-:W-:Y:S05]  /*15f00*/  @!P2 BRA `(.L_x_1182) ;  /* 0xfffffffc00eca947 */ /* 0x004fea000383ffff */
[----:B------:R-:W-:Y:S05]  /*15f10*/  BRA `(.L_x_1181) ;  /* 0xfffffee800b07947 */ /* 0x000fea000383ffff */
.L_x_1186:
[----:B0-----:R-:W-:-:S04]  /*15f20*/  IMAD.U32 R21, RZ, RZ, UR14 ;  /* 0x0000000eff157e24 */ /* 0x001fc8000f8e00ff */
[----:B------:R0:W2:Y:S03]  /*15f30*/  SYNCS.PHASECHK.TRANS64.TRYWAIT P2, [R21+URZ+0x30850], R0 ;  /* 0x03085000150075a7 */ /* 0x0000a6000804017f */
[----:B--2---:R-:W-:Y:S05]  /*15f40*/  @!P2 NANOSLEEP.SYNCS 0x989680 ;  /* 0x009896800000a95d */ /* 0x004fea0003900000 */
[----:B------:R-:W2:Y:S02]  /*15f50*/  @!P2 SYNCS.PHASECHK.TRANS64 P2, [R21+URZ+0x30850], R0 ;  /* 0x030850001500a5a7 */ /* 0x000ea4000804007f */
[----:B--2---:R-:W-:Y:S05]  /*15f60*/  @!P2 BRA `(.L_x_1186) ;  /* 0xfffffffc00eca947 */ /* 0x004fea000383ffff */
[----:B------:R-:W-:Y:S05]  /*15f70*/  BRA `(.L_x_1185) ;  /* 0xfffffef8004c7947 */ /* 0x000fea000383ffff */
.L_x_1203:
[----:B-1----:R-:W-:-:S04]  /*15f80*/  IMAD.U32 R4, RZ, RZ, UR6 ;  /* 0x00000006ff047e24 */ /* 0x002fc8000f8e00ff */
[----:B------:R1:W2:Y:S03]  /*15f90*/  SYNCS.PHASECHK.TRANS64.TRYWAIT P2, [R4+URZ+0x30830], R3 ;  /* 0x03083003040075a7 */ /* 0x0002a6000804017f */
[----:B--2---:R-:W-:Y:S05]  /*15fa0*/  @!P2 NANOSLEEP.SYNCS 0x989680 ;  /* 0x009896800000a95d */ /* 0x004fea0003900000 */
[----:B------:R-:W2:Y:S02]  /*15fb0*/  @!P2 SYNCS.PHASECHK.TRANS64 P2, [R4+URZ+0x30830], R3 ;  /* 0x030830030400a5a7 */ /* 0x000ea4000804007f */
[----:B--2---:R-:W-:Y:S05]  /*15fc0*/  @!P2 BRA `(.L_x_1203) ;  /* 0xfffffffc00eca947 */ /* 0x004fea000383ffff */
[----:B------:R-:W-:Y:S05]  /*15fd0*/  BRA `(.L_x_1202) ;  /* 0xffffff1800187947 */ /* 0x000fea000383ffff */
.L_x_1207:
[----:B01----:R-:W-:-:S04]  /*15fe0*/  IMAD.U32 R3, RZ, RZ, UR14 ;  /* 0x0000000eff037e24 */ /* 0x003fc8000f8e00ff */
[----:B------:R0:W1:Y:S03]  /*15ff0*/  SYNCS.PHASECHK.TRANS64.TRYWAIT P2, [R3+URZ+0x30850], R0 ;  /* 0x03085000030075a7 */ /* 0x000066000804017f */
[----:B-1----:R-:W-:Y:S05]  /*16000*/  @!P2 NANOSLEEP.SYNCS 0x989680 ;  /* 0x009896800000a95d */ /* 0x002fea0003900000 */
[----:B------:R-:W1:Y:S02]  /*16010*/  @!P2 SYNCS.PHASECHK.TRANS64 P2, [R3+URZ+0x30850], R0 ;  /* 0x030850000300a5a7 */ /* 0x000e64000804007f */
[----:B-1----:R-:W-:Y:S05]  /*16020*/  @!P2 BRA `(.L_x_1207) ;  /* 0xfffffffc00eca947 */ /* 0x002fea000383ffff */
[----:B------:R-:W-:Y:S05]  /*16030*/  BRA `(.L_x_1206) ;  /* 0xffffff2400b47947 */ /* 0x000fea000383ffff */
.L_x_1213:
[----:B-1----:R-:W-:-:S04]  /*16040*/  IMAD.U32 R4, RZ, RZ, UR6 ;  /* 0x00000006ff047e24 */ /* 0x002fc8000f8e00ff */
[----:B------:R1:W2:Y:S03]  /*16050*/  SYNCS.PHASECHK.TRANS64.TRYWAIT P2, [R4+URZ+0x30830], R3 ;  /* 0x03083003040075a7 */ /* 0x0002a6000804017f */
[----:B--2---:R-:W-:Y:S05]  /*16060*/  @!P2 NANOSLEEP.SYNCS 0x989680 ;  /* 0x009896800000a95d */ /* 0x004fea0003900000 */
[----:B------:R-:W2:Y:S02]  /*16070*/  @!P2 SYNCS.PHASECHK.TRANS64 P2, [R4+URZ+0x30830], R3 ;  /* 0x030830030400a5a7 */ /* 0x000ea4000804007f */
[----:B--2---:R-:W-:Y:S05]  /*16080*/  @!P2 BRA `(.L_x_1213) ;  /* 0xfffffffc00eca947 */ /* 0x004fea000383ffff */
[----:B------:R-:W-:Y:S05]  /*16090*/  BRA `(.L_x_1212) ;  /* 0xffffff3800387947 */ /* 0x000fea000383ffff */
.L_x_1217:
[----:B01----:R-:W-:-:S04]  /*160a0*/  IMAD.U32 R3, RZ, RZ, UR10 ;  /* 0x0000000aff037e24 */ /* 0x003fc8000f8e00ff */
[----:B------:R0:W1:Y:S03]  /*160b0*/  SYNCS.PHASECHK.TRANS64.TRYWAIT P2, [R3+URZ+0x30850], R0 ;  /* 0x03085000030075a7 */ /* 0x000066000804017f */
[----:B-1----:R-:W-:Y:S05]  /*160c0*/  @!P2 NANOSLEEP.SYNCS 0x989680 ;  /* 0x009896800000a95d */ /* 0x002fea0003900000 */
[----:B------:R-:W1:Y:S02]  /*160d0*/  @!P2 SYNCS.PHASECHK.TRANS64 P2, [R3+URZ+0x30850], R0 ;  /* 0x030850000300a5a7 */ /* 0x000e64000804007f */
[----:B-1----:R-:W-:Y:S05]  /*160e0*/  @!P2 BRA `(.L_x_1217) ;  /* 0xfffffffc00eca947 */ /* 0x002fea000383ffff */
[----:B------:R-:W-:Y:S05]  /*160f0*/  BRA `(.L_x_1216) ;  /* 0xffffff4400d47947 */ /* 0x000fea000383ffff */
.L_x_1230:
[----:B-1----:R-:W-:-:S04]  /*16100*/  IMAD.U32 R7, RZ, RZ, UR5 ;  /* 0x00000005ff077e24 */ /* 0x002fc8000f8e00ff */
[----:B------:R1:W2:Y:S03]  /*16110*/  SYNCS.PHASECHK.TRANS64.TRYWAIT P0, [R7+URZ+0x30850], R0 ;  /* 0x03085000070075a7 */ /* 0x0002a6000800017f */
[----:B--2---:R-:W-:Y:S05]  /*16120*/  @!P0 NANOSLEEP.SYNCS 0x989680 ;  /* 0x009896800000895d */ /* 0x004fea0003900000 */
[----:B------:R-:W2:Y:S02]  /*16130*/  @!P0 SYNCS.PHASECHK.TRANS64 P0, [R7+URZ+0x30850], R0 ;  /* 0x03085000070085a7 */ /* 0x000ea4000800007f */
[----:B--2---:R-:W-:Y:S05]  /*16140*/  @!P0 BRA `(.L_x_1230) ;  /* 0xfffffffc00ec8947 */ /* 0x004fea000383ffff */
[----:B------:R-:W-:Y:S05]  /*16150*/  BRA `(.L_x_1229) ;  /* 0xffffff6800c47947 */ /* 0x000fea000383ffff */
.L_x_1266:
[----:B------:R-:W-:Y:S02]  /*16160*/  IMAD.MOV.U32 R13, RZ, RZ, R4 ;  /* 0x000000ffff0d7224 */ /* 0x000fe400078e0004 */
[----:B------:R-:W-:Y:S02]  /*16170*/  IMAD.MOV.U32 R12, RZ, RZ, RZ ;  /* 0x000000ffff0c7224 */ /* 0x000fe400078e00ff */
[----:B------:R-:W-:Y:S02]  /*16180*/  IMAD.MOV.U32 R11, RZ, RZ, 0x1f ;  /* 0x0000001fff0b7424 */ /* 0x000fe400078e00ff */
[----:B------:R-:W-:-:S07]  /*16190*/  IMAD.MOV.U32 R15, RZ, RZ, -0x1 ;  /* 0xffffffffff0f7424 */ /* 0x000fce00078e00ff */
[----:B0-----:R-:W-:Y:S05]  /*161a0*/  WARPSYNC.COLLECTIVE R15, `(.L_x_1370) ;  /* 0x000000000f087348 */ /* 0x001fea0003c00000 */
[----:B------:R1:W2:Y:S02]  /*161b0*/  SHFL.IDX P6, R14, R13, R12, R11 ;  /* 0x0000000c0d0e7389 */ /* 0x0002a400000c000b */
[----:B012---:R-:W-:Y:S01]  /*161c0*/  ENDCOLLECTIVE ;  /* 0x000000000000791b */ /* 0x007fe20003800000 */
.L_x_1370:
[----:B------:R-:W-:Y:S05]  /*161d0*/  BRA `(.L_x_1371) ;  /* 0xffffffb000bc7947 */ /* 0x000fea000383ffff */
.L_x_1268:
[----:B------:R-:W-:Y:S01]  /*161e0*/  BSSY B0, `(.L_x_1372) ;  /* 0x0000006000007945 */ /* 0x000fe20003800000 */
[----:B------:R-:W-:-:S07]  /*161f0*/  IMAD.MOV.U32 R15, RZ, RZ, -0x1 ;  /* 0xffffffffff0f7424 */ /* 0x000fce00078e00ff */
[----:B01----:R-:W-:Y:S05]  /*16200*/  WARPSYNC.COLLECTIVE R15, `(.L_x_1373) ;  /* 0x000000000f0c7348 */ /* 0x003fea0003c00000 */
[----:B------:R-:W-:Y:S02]  /*16210*/  ELECT P6, UR62, PT ;  /* 0x00000000003e782f */ /* 0x000fe400038c0000 */
[----:B------:R-:W-:Y:S01]  /*16220*/  MOV R14, UR62 ;  /* 0x0000003e000e7c02 */ /* 0x000fe20008000f00 */
[----:B01----:R-:W-:Y:S10]  /*16230*/  ENDCOLLECTIVE ;  /* 0x000000000000791b */ /* 0x003ff40003800000 */
.L_x_1373:
[----:B------:R-:W-:Y:S05]  /*16240*/  BSYNC B0 ;  /* 0x0000000000007941 */ /* 0x000fea0003800000 */
.L_x_1372:
[----:B------:R-:W-:Y:S05]  /*16250*/  BRA `(.L_x_1374) ;  /* 0xffffffb000c07947 */ /* 0x000fea000383ffff */
.L_x_1270:
[----:B--2---:R2:W3:Y:S02]  /*16260*/  SYNCS.PHASECHK.TRANS64.TRYWAIT P0, [R0+URZ+0x30840], R2 ;  /* 0x03084002000075a7 */ /* 0x0044e4000800017f */
[----:B---3--:R-:W-:Y:S05]  /*16270*/  @!P0 NANOSLEEP.SYNCS 0x989680 ;  /* 0x009896800000895d */ /* 0x008fea0003900000 */
[----:B------:R-:W3:Y:S02]  /*16280*/  @!P0 SYNCS.PHASECHK.TRANS64 P0, [R0+URZ+0x30840], R2 ;  /* 0x03084002000085a7 */ /* 0x000ee4000800007f */
[----:B---3--:R-:W-:Y:S05]  /*16290*/  @!P0 BRA `(.L_x_1270) ;  /* 0xfffffffc00f08947 */ /* 0x008fea000383ffff */
[----:B------:R-:W-:Y:S05]  /*162a0*/  BRA `(.L_x_1375) ;  /* 0xffffffb4001c7947 */ /* 0x000fea000383ffff */
.L_x_1274:
[----:B------:R-:W-:Y:S02]  /*162b0*/  IMAD.MOV.U32 R13, RZ, RZ, R5 ;  /* 0x000000ffff0d7224 */ /* 0x000fe400078e0005 */
[----:B------:R-:W-:Y:S02]  /*162c0*/  IMAD.MOV.U32 R12, RZ, RZ, RZ ;  /* 0x000000ffff0c7224 */ /* 0x000fe400078e00ff */
[----:B------:R-:W-:Y:S02]  /*162d0*/  IMAD.MOV.U32 R11, RZ, RZ, 0x181f ;  /* 0x0000181fff0b7424 */ /* 0x000fe400078e00ff */
[----:B------:R-:W-:Y:S02]  /*162e0*/  IMAD.MOV.U32 R15, RZ, RZ, -0x1 ;  /* 0xffffffffff0f7424 */ /* 0x000fe400078e00ff */
[----:B------:R-:W-:-:S07]  /*162f0*/  VIADD R0, R10, UR43 ;  /* 0x0000002b0a007c36 */ /* 0x000fce0008000000 */
[----:B-----5:R-:W-:Y:S05]  /*16300*/  WARPSYNC.COLLECTIVE R15, `(.L_x_1376) ;  /* 0x000000000f087348 */ /* 0x020fea0003c00000 */
[----:B------:R0:W1:Y:S02]  /*16310*/  SHFL.IDX P6, R14, R13, R12, R11 ;  /* 0x0000000c0d0e7389 */ /* 0x00006400000c000b */
[----:B01---5:R-:W-:Y:S01]  /*16320*/  ENDCOLLECTIVE ;  /* 0x000000000000791b */ /* 0x023fe20003800000 */
.L_x_1376:
[----:B------:R-:W-:Y:S02]  /*16330*/  IMAD.MOV.U32 R13, RZ, RZ, R6 ;  /* 0x000000ffff0d7224 */ /* 0x000fe400078e0006 */
[----:B------:R-:W-:-:S07]  /*16340*/  IMAD.MOV.U32 R2, RZ, RZ, R14 ;  /* 0x000000ffff027224 */ /* 0x000fce00078e000e */
[----:B------:R-:W-:Y:S05]  /*16350*/  WARPSYNC.COLLECTIVE R15, `(.L_x_1377) ;  /* 0x000000000f087348 */ /* 0x000fea0003c00000 */
[----:B------:R0:W1:Y:S02]  /*16360*/  SHFL.IDX P6, R14, R13, R12, R11 ;  /* 0x0000000c0d0e7389 */ /* 0x00006400000c000b */
[----:B01----:R-:W-:Y:S01]  /*16370*/  ENDCOLLECTIVE ;  /* 0x000000000000791b */ /* 0x003fe20003800000 */
.L_x_1377:
[----:B------:R-:W-:Y:S01]  /*16380*/  ULDC UR4, c[0x0][0x288] ;  /* 0x0000a20000047ab9 */ /* 0x000fe20000000800 */
[----:B------:R-:W-:Y:S01]  /*16390*/  ULDC.64 UR6, c[0x0][0x208] ;  /* 0x0000820000067ab9 */ /* 0x000fe20000000a00 */
[----:B------:R-:W-:Y:S02]  /*163a0*/  IMAD R4, R7, UR4, RZ ;  /* 0x0000000407047c24 */ /* 0x000fe4000f8e02ff */
[----:B------:R-:W-:-:S03]  /*163b0*/  VIADD R7, R0, 0x10 ;  /* 0x0000001000077836 */ /* 0x000fc60000000000 */
        /* <DEDUP_REMOVED lines=20> */
.L_x_1378:
[----:B------:R-:W-:Y:S02]  /*16500*/  IMAD.MOV.U32 R13, RZ, RZ, R6 ;  /* 0x000000ffff0d7224 */ /* 0x000fe400078e0006 */
[----:B------:R-:W-:-:S07]  /*16510*/  IMAD.MOV.U32 R2, RZ, RZ, R14 ;  /* 0x000000ffff027224 */ /* 0x000fce00078e000e */
[----:B------:R-:W-:Y:S05]  /*16520*/  WARPSYNC.COLLECTIVE R15, `(.L_x_1379) ;  /* 0x000000000f087348 */ /* 0x000fea0003c00000 */
[----:B------:R0:W1:Y:S02]  /*16530*/  SHFL.IDX P6, R14, R13, R12, R11 ;  /* 0x0000000c0d0e7389 */ /* 0x00006400000c000b */
[----:B01----:R-:W-:Y:S01]  /*16540*/  ENDCOLLECTIVE ;  /* 0x000000000000791b */ /* 0x003fe20003800000 */
.L_x_1379:
        /* <DEDUP_REMOVED lines=19> */
.L_x_1380:
[----:B------:R-:W-:-:S05]  /*16680*/  VIADD R2, R0, 0x20 ;  /* 0x0000002000027836 */ /* 0x000fca0000000000 */
[----:B------:R-:W-:Y:S01]  /*16690*/  ISETP.GE.AND P4, PT, R2, R4, PT ;  /* 0x000000040200720c */ /* 0x000fe20003f86270 */
[----:B------:R-:W-:Y:S02]  /*166a0*/  IMAD.MOV.U32 R13, RZ, RZ, R6 ;  /* 0x000000ffff0d7224 */ /* 0x000fe400078e0006 */
[----:B------:R-:W-:-:S10]  /*166b0*/  IMAD.MOV.U32 R2, RZ, RZ, R14 ;  /* 0x000000ffff027224 */ /* 0x000fd400078e000e */
[----:B------:R-:W-:Y:S05]  /*166c0*/  WARPSYNC.COLLECTIVE R15, `(.L_x_1381) ;  /* 0x000000000f087348 */ /* 0x000fea0003c00000 */
[----:B------:R0:W1:Y:S02]  /*166d0*/  SHFL.IDX P6, R14, R13, R12, R11 ;  /* 0x0000000c0d0e7389 */ /* 0x00006400000c000b */
[----:B01----:R-:W-:Y:S01]  /*166e0*/  ENDCOLLECTIVE ;  /* 0x000000000000791b */ /* 0x003fe20003800000 */
.L_x_1381:
        /* <DEDUP_REMOVED lines=19> */
.L_x_1382:
[----:B------:R-:W-:-:S05]  /*16820*/  VIADD R2, R0, 0x30 ;  /* 0x0000003000027836 */ /* 0x000fca0000000000 */
[----:B------:R-:W-:Y:S01]  /*16830*/  ISETP.GE.AND P4, PT, R2, R4, PT ;  /* 0x000000040200720c */ /* 0x000fe20003f86270 */
[----:B------:R-:W-:Y:S02]  /*16840*/  IMAD.MOV.U32 R13, RZ, RZ, R6 ;  /* 0x000000ffff0d7224 */ /* 0x000fe400078e0006 */
[----:B------:R-:W-:-:S10]  /*16850*/  IMAD.MOV.U32 R2, RZ, RZ, R14 ;  /* 0x000000ffff027224 */ /* 0x000fd400078e000e */
[----:B------:R-:W-:Y:S05]  /*16860*/  WARPSYNC.COLLECTIVE R15, `(.L_x_1383) ;  /* 0x000000000f087348 */ /* 0x000fea0003c00000 */
[----:B------:R0:W1:Y:S02]  /*16870*/  SHFL.IDX P6, R14, R13, R12, R11 ;  /* 0x0000000c0d0e7389 */ /* 0x00006400000c000b */
[----:B01----:R-:W-:Y:S01]  /*16880*/  ENDCOLLECTIVE ;  /* 0x000000000000791b */ /* 0x003fe20003800000 */
.L_x_1383:
        /* <DEDUP_REMOVED lines=19> */
.L_x_1384:
[----:B------:R-:W-:-:S05]  /*169c0*/  VIADD R2, R0, 0x40 ;  /* 0x0000004000027836 */ /* 0x000fca0000000000 */
[----:B------:R-:W-:Y:S01]  /*169d0*/  ISETP.GE.AND P4, PT, R2, R4, PT ;  /* 0x000000040200720c */ /* 0x000fe20003f86270 */
[----:B------:R-:W-:Y:S02]  /*169e0*/  IMAD.MOV.U32 R13, RZ, RZ, R6 ;  /* 0x000000ffff0d7224 */ /* 0x000fe400078e0006 */
[----:B------:R-:W-:-:S10]  /*169f0*/  IMAD.MOV.U32 R2, RZ, RZ, R14 ;  /* 0x000000ffff027224 */ /* 0x000fd400078e000e */
[----:B------:R-:W-:Y:S05]  /*16a00*/  WARPSYNC.COLLECTIVE R15, `(.L_x_1385) ;  /* 0x000000000f087348 */ /* 0x000fea0003c00000 */
[----:B------:R0:W1:Y:S02]  /*16a10*/  SHFL.IDX P6, R14, R13, R12, R11 ;  /* 0x0000000c0d0e7389 */ /* 0x00006400000c000b */
[----:B01----:R-:W-:Y:S01]  /*16a20*/  ENDCOLLECTIVE ;  /* 0x000000000000791b */ /* 0x003fe20003800000 */
.L_x_1385:
        /* <DEDUP_REMOVED lines=19> */
.L_x_1386:
[----:B------:R-:W-:-:S05]  /*16b60*/  VIADD R2, R0, 0x50 ;  /* 0x0000005000027836 */ /* 0x000fca0000000000 */
[----:B------:R-:W-:Y:S01]  /*16b70*/  ISETP.GE.AND P4, PT, R2, R4, PT ;  /* 0x000000040200720c */ /* 0x000fe20003f86270 */
[----:B------:R-:W-:Y:S02]  /*16b80*/  IMAD.MOV.U32 R13, RZ, RZ, R6 ;  /* 0x000000ffff0d7224 */ /* 0x000fe400078e0006 */
[----:B------:R-:W-:-:S10]  /*16b90*/  IMAD.MOV.U32 R2, RZ, RZ, R14 ;  /* 0x000000ffff027224 */ /* 0x000fd400078e000e */
[----:B------:R-:W-:Y:S05]  /*16ba0*/  WARPSYNC.COLLECTIVE R15, `(.L_x_1387) ;  /* 0x000000000f087348 */ /* 0x000fea0003c00000 */
[----:B------:R0:W1:Y:S02]  /*16bb0*/  SHFL.IDX P6, R14, R13, R12, R11 ;  /* 0x0000000c0d0e7389 */ /* 0x00006400000c000b */
[----:B01----:R-:W-:Y:S01]  /*16bc0*/  ENDCOLLECTIVE ;  /* 0x000000000000791b */ /* 0x003fe20003800000 */
.L_x_1387:
        /* <DEDUP_REMOVED lines=19> */
.L_x_1388:
[----:B------:R-:W-:-:S05]  /*16d00*/  VIADD R2, R0, 0x60 ;  /* 0x0000006000027836 */ /* 0x000fca0000000000 */
[----:B------:R-:W-:Y:S01]  /*16d10*/  ISETP.GE.AND P4, PT, R2, R4, PT ;  /* 0x000000040200720c */ /* 0x000fe20003f86270 */
[----:B------:R-:W-:Y:S02]  /*16d20*/  IMAD.MOV.U32 R13, RZ, RZ, R6 ;  /* 0x000000ffff0d7224 */ /* 0x000fe400078e0006 */
[----:B------:R-:W-:-:S10]  /*16d30*/  IMAD.MOV.U32 R2, RZ, RZ, R14 ;  /* 0x000000ffff027224 */ /* 0x000fd400078e000e */
[----:B------:R-:W-:Y:S05]  /*16d40*/  WARPSYNC.COLLECTIVE R15, `(.L_x_1389) ;  /* 0x000000000f087348 */ /* 0x000fea0003c00000 */
[----:B------:R0:W1:Y:S02]  /*16d50*/  SHFL.IDX P6, R14, R13, R12, R11 ;  /* 0x0000000c0d0e7389 */ /* 0x00006400000c000b */
[----:B01----:R-:W-:Y:S01]  /*16d60*/  ENDCOLLECTIVE ;  /* 0x000000000000791b */ /* 0x003fe20003800000 */
.L_x_1389:
        /* <DEDUP_REMOVED lines=19> */
.L_x_1390:
[----:B------:R-:W-:Y:S02]  /*16ea0*/  IMAD.MOV.U32 R13, RZ, RZ, R6 ;  /* 0x000000ffff0d7224 */ /* 0x000fe400078e0006 */
[----:B------:R-:W-:-:S07]  /*16eb0*/  IMAD.MOV.U32 R7, RZ, RZ, R14 ;  /* 0x000000ffff077224 */ /* 0x000fce00078e000e */
[----:B------:R-:W-:Y:S05]  /*16ec0*/  WARPSYNC.COLLECTIVE R15, `(.L_x_1391) ;  /* 0x000000000f087348 */ /* 0x000fea0003c00000 */
[----:B------:R0:W1:Y:S02]  /*16ed0*/  SHFL.IDX P6, R14, R13, R12, R11 ;  /* 0x0000000c0d0e7389 */ /* 0x00006400000c000b */
[----:B01----:R-:W-:Y:S01]  /*16ee0*/  ENDCOLLECTIVE ;  /* 0x000000000000791b */ /* 0x003fe20003800000 */
.L_x_1391:
[----:B------:R-:W-:Y:S01]  /*16ef0*/  IMAD.MOV.U32 R2, RZ, RZ, R14 ;  /* 0x000000ffff027224 */ /* 0x000fe200078e000e */
[----:B------:R-:W-:Y:S06]  /*16f00*/  BRA `(.L_x_1392) ;  /* 0xffffffb400b07947 */ /* 0x000fec000383ffff */
.L_x_1279:
[----:B0-----:R0:W1:Y:S02]  /*16f10*/  SYNCS.PHASECHK.TRANS64.TRYWAIT P0, [R17+URZ+0x30820], R0 ;  /* 0x03082000110075a7 */ /* 0x001064000800017f */
[----:B-1----:R-:W-:Y:S05]  /*16f20*/  @!P0 NANOSLEEP.SYNCS 0x989680 ;  /* 0x009896800000895d */ /* 0x002fea0003900000 */
[----:B------:R-:W1:Y:S02]  /*16f30*/  @!P0 SYNCS.PHASECHK.TRANS64 P0, [R17+URZ+0x30820], R0 ;  /* 0x03082000110085a7 */ /* 0x000e64000800007f */
[----:B-1----:R-:W-:Y:S05]  /*16f40*/  @!P0 BRA `(.L_x_1279) ;  /* 0xfffffffc00f08947 */ /* 0x002fea000383ffff */
[----:B------:R-:W-:Y:S05]  /*16f50*/  BRA `(.L_x_1393) ;  /* 0xffffffb8002c7947 */ /* 0x000fea000383ffff */
.L_x_1286:
[----:B0-----:R0:W1:Y:S02]  /*16f60*/  SYNCS.PHASECHK.TRANS64.TRYWAIT P0, [R3+URZ+0x30840], R2 ;  /* 0x03084002030075a7 */ /* 0x001064000800017f */
[----:B-1----:R-:W-:Y:S05]  /*16f70*/  @!P0 NANOSLEEP.SYNCS 0x989680 ;  /* 0x009896800000895d */ /* 0x002fea0003900000 */
[----:B------:R-:W1:Y:S02]  /*16f80*/  @!P0 SYNCS.PHASECHK.TRANS64 P0, [R3+URZ+0x30840], R2 ;  /* 0x03084002030085a7 */ /* 0x000e64000800007f */
[----:B-1----:R-:W-:Y:S05]  /*16f90*/  @!P0 BRA `(.L_x_1286) ;  /* 0xfffffffc00f08947 */ /* 0x002fea000383ffff */
[----:B------:R-:W-:Y:S05]  /*16fa0*/  BRA `(.L_x_1394) ;  /* 0xffffffb800e87947 */ /* 0x000fea000383ffff */
.L_x_1294:
[----:B0-----:R0:W1:Y:S02]  /*16fb0*/  SYNCS.PHASECHK.TRANS64.TRYWAIT P0, [R3+URZ+0x60], R2 ;  /* 0x00006002030075a7 */ /* 0x001064000800017f */
[----:B-1----:R-:W-:Y:S05]  /*16fc0*/  @!P0 NANOSLEEP.SYNCS 0x989680 ;  /* 0x009896800000895d */ /* 0x002fea0003900000 */
[----:B------:R-:W1:Y:S02]  /*16fd0*/  @!P0 SYNCS.PHASECHK.TRANS64 P0, [R3+URZ+0x60], R2 ;  /* 0x00006002030085a7 */ /* 0x000e64000800007f */
[----:B-1----:R-:W-:Y:S05]  /*16fe0*/  @!P0 BRA `(.L_x_1294) ;  /* 0xfffffffc00f08947 */ /* 0x002fea000383ffff */
[----:B------:R-:W-:Y:S05]  /*16ff0*/  BRA `(.L_x_1395) ;  /* 0xffffffc000387947 */ /* 0x000fea000383ffff */
.L_x_1306:
[----:B--2---:R2:W3:Y:S02]  /*17000*/  SYNCS.PHASECHK.TRANS64.TRYWAIT P0, [R3+URZ+0x30840], R2 ;  /* 0x03084002030075a7 */ /* 0x0044e4000800017f */
[----:B---3--:R-:W-:Y:S05]  /*17010*/  @!P0 NANOSLEEP.SYNCS 0x989680 ;  /* 0x009896800000895d */ /* 0x008fea0003900000 */
[----:B------:R-:W3:Y:S02]  /*17020*/  @!P0 SYNCS.PHASECHK.TRANS64 P0, [R3+URZ+0x30840], R2 ;  /* 0x03084002030085a7 */ /* 0x000ee4000800007f */
[----:B---3--:R-:W-:Y:S05]  /*17030*/  @!P0 BRA `(.L_x_1306) ;  /* 0xfffffffc00f08947 */ /* 0x008fea000383ffff */
[----:B------:R-:W-:Y:S05]  /*17040*/  BRA `(.L_x_1396) ;  /* 0xffffffc800387947 */ /* 0x000fea000383ffff */
.L_x_1314:
[----:B0-----:R0:W1:Y:S02]  /*17050*/  SYNCS.PHASECHK.TRANS64.TRYWAIT P0, [R9+URZ+0x60], R2 ;  /* 0x00006002090075a7 */ /* 0x001064000800017f */
[----:B-1----:R-:W-:Y:S05]  /*17060*/  @!P0 NANOSLEEP.SYNCS 0x989680 ;  /* 0x009896800000895d */ /* 0x002fea0003900000 */
[----:B------:R-:W1:Y:S02]  /*17070*/  @!P0 SYNCS.PHASECHK.TRANS64 P0, [R9+URZ+0x60], R2 ;  /* 0x00006002090085a7 */ /* 0x000e64000800007f */
[----:B-1----:R-:W-:Y:S05]  /*17080*/  @!P0 BRA `(.L_x_1314) ;  /* 0xfffffffc00f08947 */ /* 0x002fea000383ffff */
[----:B------:R-:W-:Y:S05]  /*17090*/  BRA `(.L_x_1397) ;  /* 0xffffffcc00887947 */ /* 0x000fea000383ffff */
.L_x_1325:
[----:B--2---:R2:W3:Y:S02]  /*170a0*/  SYNCS.PHASECHK.TRANS64.TRYWAIT P0, [R2+URZ+0x30840], R3 ;  /* 0x03084003020075a7 */ /* 0x0044e4000800017f */
[----:B---3--:R-:W-:Y:S05]  /*170b0*/  @!P0 NANOSLEEP.SYNCS 0x989680 ;  /* 0x009896800000895d */ /* 0x008fea0003900000 */
[----:B------:R-:W3:Y:S02]  /*170c0*/  @!P0 SYNCS.PHASECHK.TRANS64 P0, [R2+URZ+0x30840], R3 ;  /* 0x03084003020085a7 */ /* 0x000ee4000800007f */
[----:B---3--:R-:W-:Y:S05]  /*170d0*/  @!P0 BRA `(.L_x_1325) ;  /* 0xfffffffc00f08947 */ /* 0x008fea000383ffff */
[----:B------:R-:W-:Y:S05]  /*170e0*/  BRA `(.L_x_1398) ;  /* 0xffffffd400587947 */ /* 0x000fea000383ffff */
.L_x_1333:
[----:B0-----:R0:W1:Y:S02]  /*170f0*/  SYNCS.PHASECHK.TRANS64.TRYWAIT P0, [R2+URZ+0x60], R5 ;  /* 0x00006005020075a7 */ /* 0x001064000800017f */
[----:B-1----:R-:W-:Y:S05]  /*17100*/  @!P0 NANOSLEEP.SYNCS 0x989680 ;  /* 0x009896800000895d */ /* 0x002fea0003900000 */
[----:B------:R-:W1:Y:S02]  /*17110*/  @!P0 SYNCS.PHASECHK.TRANS64 P0, [R2+URZ+0x60], R5 ;  /* 0x00006005020085a7 */ /* 0x000e64000800007f */
[----:B-1----:R-:W-:Y:S05]  /*17120*/  @!P0 BRA `(.L_x_1333) ;  /* 0xfffffffc00f08947 */ /* 0x002fea000383ffff */
[----:B------:R-:W-:Y:S05]  /*17130*/  BRA `(.L_x_1399) ;  /* 0xffffffd800a87947 */ /* 0x000fea000383ffff */
.L_x_1346:
[----:B0-----:R0:W3:Y:S02]  /*17140*/  SYNCS.PHASECHK.TRANS64.TRYWAIT P0, [R0+URZ+0x30860], R3 ;  /* 0x03086003000075a7 */ /* 0x0010e4000800017f */
[----:B---3--:R-:W-:Y:S05]  /*17150*/  @!P0 NANOSLEEP.SYNCS 0x989680 ;  /* 0x009896800000895d */ /* 0x008fea0003900000 */
[----:B------:R-:W3:Y:S02]  /*17160*/  @!P0 SYNCS.PHASECHK.TRANS64 P0, [R0+URZ+0x30860], R3 ;  /* 0x03086003000085a7 */ /* 0x000ee4000800007f */
[----:B---3--:R-:W-:Y:S05]  /*17170*/  @!P0 BRA `(.L_x_1346) ;  /* 0xfffffffc00f08947 */ /* 0x008fea000383ffff */
[----:B------:R-:W-:Y:S05]  /*17180*/  BRA `(.L_x_1400) ;  /* 0xffffffe000647947 */ /* 0x000fea000383ffff */
.L_x_1355:
[----:B------:R-:W-:Y:S01]  /*17190*/  BSSY B0, `(.L_x_1401) ;  /* 0x0000008000007945 */ /* 0x000fe20003800000 */
[----:B-----5:R-:W-:Y:S02]  /*171a0*/  IMAD.MOV.U32 R13, RZ, RZ, R2 ;  /* 0x000000ffff0d7224 */ /* 0x020fe400078e0002 */
[----:B------:R-:W-:Y:S02]  /*171b0*/  IMAD.MOV.U32 R12, RZ, RZ, RZ ;  /* 0x000000ffff0c7224 */ /* 0x000fe400078e00ff */
[----:B------:R-:W-:Y:S02]  /*171c0*/  IMAD.MOV.U32 R11, RZ, RZ, 0x1f ;  /* 0x0000001fff0b7424 */ /* 0x000fe400078e00ff */
[----:B------:R-:W-:-:S07]  /*171d0*/  IMAD.MOV.U32 R15, RZ, RZ, -0x1 ;  /* 0xffffffffff0f7424 */ /* 0x000fce00078e00ff */
[----:B0123--:R-:W-:Y:S05]  /*171e0*/  WARPSYNC.COLLECTIVE R15, `(.L_x_1402) ;  /* 0x000000000f087348 */ /* 0x00ffea0003c00000 */
[----:B------:R4:W0:Y:S02]  /*171f0*/  SHFL.IDX P6, R14, R13, R12, R11 ;  /* 0x0000000c0d0e7389 */ /* 0x00082400000c000b */
[----:B01234-:R-:W-:Y:S01]  /*17200*/  ENDCOLLECTIVE ;  /* 0x000000000000791b */ /* 0x01ffe20003800000 */
.L_x_1402:
[----:B------:R-:W-:Y:S05]  /*17210*/  BSYNC B0 ;  /* 0x0000000000007941 */ /* 0x000fea0003800000 */
.L_x_1401:
[----:B------:R-:W-:Y:S05]  /*17220*/  BRA `(.L_x_1403) ;  /* 0xffffffe400d47947 */ /* 0x000fea000383ffff */
.L_x_1358:
[----:B0-----:R0:W3:Y:S02]  /*17230*/  SYNCS.PHASECHK.TRANS64.TRYWAIT P0, [R0+URZ+0x30820], R3 ;  /* 0x03082003000075a7 */ /* 0x0010e4000800017f */
[----:B---3--:R-:W-:Y:S05]  /*17240*/  @!P0 NANOSLEEP.SYNCS 0x989680 ;  /* 0x009896800000895d */ /* 0x008fea0003900000 */
[----:B------:R-:W3:Y:S02]  /*17250*/  @!P0 SYNCS.PHASECHK.TRANS64 P0, [R0+URZ+0x30820], R3 ;  /* 0x03082003000085a7 */ /* 0x000ee4000800007f */
[----:B---3--:R-:W-:Y:S05]  /*17260*/  @!P0 BRA `(.L_x_1358) ;  /* 0xfffffffc00f08947 */ /* 0x008fea000383ffff */
[----:B------:R-:W-:Y:S05]  /*17270*/  BRA `(.L_x_1404) ;  /* 0xffffffe800207947 */ /* 0x000fea000383ffff */
.L_x_1359:
        /* <DEDUP_REMOVED lines=8> */
[----:B012---:R-:W-:Y:S05]  /*17300*/  WARPSYNC.COLLECTIVE R15, `(.L_x_1406) ;  /* 0x000000000f087348 */ /* 0x007fea0003c00000 */
[----:B------:R3:W4:Y:S02]  /*17310*/  SHFL.IDX P6, R14, R13, R12, R11 ;  /* 0x0000000c0d0e7389 */ /* 0x00072400000c000b */
[----:B01234-:R-:W-:Y:S01]  /*17320*/  ENDCOLLECTIVE ;  /* 0x000000000000791b */ /* 0x01ffe20003800000 */
.L_x_1406:
[----:B------:R-:W-:Y:S05]  /*17330*/  BSYNC B0 ;  /* 0x0000000000007941 */ /* 0x000fea0003800000 */
.L_x_1405:
[----:B------:R-:W-:Y:S05]  /*17340*/  BRA `(.L_x_1407) ;  /* 0xffffffe800087947 */ /* 0x000fea000383ffff */
.L_x_1362:
[----:B------:R-:W-:Y:S01]  /*17350*/  BSSY B1, `(.L_x_1408) ;  /* 0x0000006000017945 */ /* 0x000fe20003800000 */
[----:B------:R-:W-:-:S07]  /*17360*/  IMAD.MOV.U32 R15, RZ, RZ, -0x1 ;  /* 0xffffffffff0f7424 */ /* 0x000fce00078e00ff */
[----:B0123--:R-:W-:Y:S05]  /*17370*/  WARPSYNC.COLLECTIVE R15, `(.L_x_1409) ;  /* 0x000000000f0c7348 */ /* 0x00ffea0003c00000 */
[----:B------:R-:W-:Y:S02]  /*17380*/  ELECT P6, UR62, PT ;  /* 0x00000000003e782f */ /* 0x000fe400038c0000 */
[----:B------:R-:W-:Y:S01]  /*17390*/  MOV R14, UR62 ;  /* 0x0000003e000e7c02 */ /* 0x000fe20008000f00 */
[----:B0123--:R-:W-:Y:S10]  /*173a0*/  ENDCOLLECTIVE ;  /* 0x000000000000791b */ /* 0x00fff40003800000 */
.L_x_1409:
[----:B------:R-:W-:Y:S05]  /*173b0*/  BSYNC B1 ;  /* 0x0000000000017941 */ /* 0x000fea0003800000 */
.L_x_1408:
[----:B------:R-:W-:Y:S05]  /*173c0*/  BRA `(.L_x_1410) ;  /* 0xffffffe800007947 */ /* 0x000fea000383ffff */
.L_x_1364:
[----:B0-----:R0:W3:Y:S02]  /*173d0*/  SYNCS.PHASECHK.TRANS64.TRYWAIT P0, [R6+URZ], R5 ;  /* 0x00000005060075a7 */ /* 0x0010e4000800017f */
[----:B---3--:R-:W-:Y:S05]  /*173e0*/  @!P0 NANOSLEEP.SYNCS 0x989680 ;  /* 0x009896800000895d */ /* 0x008fea0003900000 */
[----:B------:R-:W3:Y:S02]  /*173f0*/  @!P0 SYNCS.PHASECHK.TRANS64 P0, [R6+URZ], R5 ;  /* 0x00000005060085a7 */ /* 0x000ee4000800007f */
[----:B---3--:R-:W-:Y:S05]  /*17400*/  @!P0 BRA `(.L_x_1364) ;  /* 0xfffffffc00f08947 */ /* 0x008fea000383ffff */
[----:B------:R-:W-:Y:S05]  /*17410*/  BRA `(.L_x_1411) ;  /* 0xffffffe800407947 */ /* 0x000fea000383ffff */
.L_x_1365:
[----:B---3--:R3:W4:Y:S02]  /*17420*/  SYNCS.PHASECHK.TRANS64.TRYWAIT P0, [R3+URZ], R2 ;  /* 0x00000002030075a7 */ /* 0x008724000800017f */
[----:B----4-:R-:W-:Y:S05]  /*17430*/  @!P0 NANOSLEEP.SYNCS 0x989680 ;  /* 0x009896800000895d */ /* 0x010fea0003900000 */
[----:B------:R-:W4:Y:S02]  /*17440*/  @!P0 SYNCS.PHASECHK.TRANS64 P0, [R3+URZ], R2 ;  /* 0x00000002030085a7 */ /* 0x000f24000800007f */
[----:B----4-:R-:W-:Y:S05]  /*17450*/  @!P0 BRA `(.L_x_1365) ;  /* 0xfffffffc00f08947 */ /* 0x010fea000383ffff */
[----:B------:R-:W-:Y:S05]  /*17460*/  BRA `(.L_x_1412) ;  /* 0xffffffe800347947 */ /* 0x000fea000383ffff */
.L_x_1367:
[----:B---3--:R3:W4:Y:S02]  /*17470*/  SYNCS.PHASECHK.TRANS64.TRYWAIT P0, [R18+URZ], R5 ;  /* 0x00000005120075a7 */ /* 0x008724000800017f */
[----:B----4-:R-:W-:Y:S05]  /*17480*/  @!P0 NANOSLEEP.SYNCS 0x989680 ;  /* 0x009896800000895d */ /* 0x010fea0003900000 */
[----:B------:R-:W4:Y:S02]  /*17490*/  @!P0 SYNCS.PHASECHK.TRANS64 P0, [R18+URZ], R5 ;  /* 0x00000005120085a7 */ /* 0x000f24000800007f */
[----:B----4-:R-:W-:Y:S05]  /*174a0*/  @!P0 BRA `(.L_x_1367) ;  /* 0xfffffffc00f08947 */ /* 0x010fea000383ffff */
[----:B------:R-:W-:Y:S05]  /*174b0*/  BRA `(.L_x_1413) ;  /* 0xffffffe800387947 */ /* 0x000fea000383ffff */
.L_x_1414:
        /* <DEDUP_REMOVED lines=12> */
.L_x_3428:


//--------------------- .text._ZN7cutlass13device_kernelIN5flash11enable_sm90INS1_16FlashAttnFwdSm90INS1_25CollectiveMainloopFwdSm90ILi2EN4cute5tupleIJNS5_1CILi1EEES8_S8_EEENS6_IJNS7_ILi128EEENS7_ILi64EEENS7_ILi256EEEEEELi256ENS_10bfloat16_tEfNS_4arch4Sm90ELb0ELb1ELb1ELb1ELb0ELb0ELb0ELb1ELb1ELb1ELb0ELb0EEENS1_21CollectiveEpilogueFwdINS6_IJSA_SC_SB_EEES9_SE_SG_Li256ELb1ELb1ELb0ELb0EEENS1_36VarlenDynamicPersistentTileSchedulerILi128ELi64ELi256ELi128ELb0ELb1ELb1ELb1ELb0ELb1EEEEEEEEEvNT_6ParamsE --------------------------
	.section	.text._ZN7cutlass13device_kernelIN5flash11enable_sm90INS1_16FlashAttnFwdSm90INS1_25CollectiveMainloopFwdSm90ILi2EN4cute5tupleIJNS5_1CILi1EEES8_S8_EEENS6_IJNS7_ILi128EEENS7_ILi64EEENS7_ILi256EEEEEELi256ENS_10bfloat16_tEfNS_4arch4Sm90ELb0ELb1ELb1ELb1ELb0ELb0ELb0ELb1ELb1ELb1ELb0ELb0EEENS1_21CollectiveEpilogueFwdINS6_IJSA_SC_SB_EEES9_SE_SG_Li256ELb1ELb1ELb0ELb0EEENS1_36VarlenDynamicPersistentTileSchedulerILi128ELi64ELi256ELi128ELb0ELb1ELb1ELb1ELb0ELb1EEEEEEEEEvNT_6ParamsE,"ax",@progbits
	.align	128
.text._ZN7cutlass13device_kernelIN5flash11enable_sm90INS1_16FlashAttnFwdSm90INS1_25CollectiveMainloopFwdSm90ILi2EN4cute5tupleIJNS5_1CILi1EEES8_S8_EEENS6_IJNS7_ILi128EEENS7_ILi64EEENS7_ILi256EEEEEELi256ENS_10bfloat16_tEfNS_4arch4Sm90ELb0ELb1ELb1ELb1ELb0ELb0ELb0ELb1ELb1ELb1ELb0ELb0EEENS1_21CollectiveEpilogueFwdINS6_IJSA_SC_SB_EEES9_SE_SG_Li256ELb1ELb1ELb0ELb0EEENS1_36VarlenDynamicPersistentTileSchedulerILi128ELi64ELi256ELi128ELb0ELb1ELb1ELb1ELb0ELb1EEEEEEEEEvNT_6ParamsE:
        .type           _ZN7cutlass13device_kernelIN5flash11enable_sm90INS1_16FlashAttnFwdSm90INS1_25CollectiveMainloopFwdSm90ILi2EN4cute5tupleIJNS5_1CILi1EEES8_S8_EEENS6_IJNS7_ILi128EEENS7_ILi64EEENS7_ILi256EEEEEELi256ENS_10bfloat16_tEfNS_4arch4Sm90ELb0ELb1ELb1ELb1ELb0ELb0ELb0ELb1ELb1ELb1ELb0ELb0EEENS1_21CollectiveEpilogueFwdINS6_IJSA_SC_SB_EEES9_SE_SG_Li256ELb1ELb1ELb0ELb0EEENS1_36VarlenDynamicPersistentTileSchedulerILi128ELi64ELi256ELi128ELb0ELb1ELb1ELb1ELb0ELb1EEEEEEEEEvNT_6ParamsE,@function
        .size           _ZN7cutlass13device_kernelIN5flash11enable_sm90INS1_16FlashAttnFwdSm90INS1_25CollectiveMainloopFwdSm90ILi2EN4cute5tupleIJNS5_1CILi1EEES8_S8_EEENS6_IJNS7_ILi128EEENS7_ILi64EEENS7_ILi256EEEEEELi256ENS_10bfloat16_tEfNS_4arch4Sm90ELb0ELb1ELb1ELb1ELb0ELb0ELb0ELb1ELb1ELb1ELb0ELb0EEENS1_21CollectiveEpilogueFwdINS6_IJSA_SC_SB_EEES9_SE_SG_Li256ELb1ELb1ELb0ELb0EEENS1_36VarlenDynamicPersistentTileSchedulerILi128ELi64ELi256ELi128ELb0ELb1ELb1ELb1ELb0ELb1EEEEEEEEEvNT_6ParamsE,(.L_x_3429 - _ZN7cutlass13device_kernelIN5flash11enable_sm90INS1_16FlashAttnFwdSm90INS1_25CollectiveMainloopFwdSm90ILi2EN4cute5tupleIJNS5_1CILi1EEES8_S8_EEENS6_IJNS7_ILi128EEENS7_ILi64EEENS7_ILi256EEEEEELi256ENS_10bfloat16_tEfNS_4arch4Sm90ELb0ELb1ELb1ELb1ELb0ELb0ELb0ELb1ELb1ELb1ELb0ELb0EEENS1_21CollectiveEpilogueFwdINS6_IJSA_SC_SB_EEES9_SE_SG_Li256ELb1ELb1ELb0ELb0EEENS1_36VarlenDynamicPersistentTileSchedulerILi128ELi64ELi256ELi128ELb0ELb1ELb1ELb1ELb0ELb1EEEEEEEEEvNT_6ParamsE)
        .other          _ZN7cutlass13device_kernelIN5flash11enable_sm90INS1_16FlashAttnFwdSm90INS1_25CollectiveMainloopFwdSm90ILi2EN4cute5tupleIJNS5_1CILi1EEES8_S8_EEENS6_IJNS7_ILi128EEENS7_ILi64EEENS7_ILi256EEEEEELi256ENS_10bfloat16_tEfNS_4arch4Sm90ELb0ELb1ELb1ELb1ELb0ELb0ELb0ELb1ELb1ELb1ELb0ELb0EEENS1_21CollectiveEpilogueFwdINS6_IJSA_SC_SB_EEES9_SE_SG_Li256ELb1ELb1ELb0ELb0EEENS1_36VarlenDynamicPersistentTileSchedulerILi128ELi64ELi256ELi128ELb0ELb1ELb1ELb1ELb0ELb1EEEEEEEEEvNT_6ParamsE,@"STO_CUDA_ENTRY STV_DEFAULT"
_ZN7cutlass13device_kernelIN5flash11enable_sm90INS1_16FlashAttnFwdSm90INS1_25CollectiveMainloopFwdSm90ILi2EN4cute5tupleIJNS5_1CILi1EEES8_S8_EEENS6_IJNS7_ILi128EEENS7_ILi64EEENS7_ILi256EEEEEELi256ENS_10bfloat16_tEfNS_4arch4Sm90ELb0ELb1ELb1ELb1ELb0ELb0ELb0ELb1ELb1ELb1ELb0ELb0EEENS1_21CollectiveEpilogueFwdINS6_IJSA_SC_SB_EEES9_SE_SG_Li256ELb1ELb1ELb0ELb0EEENS1_36VarlenDynamicPersistentTileSchedulerILi128ELi64ELi256ELi128ELb0ELb1ELb1ELb1ELb0ELb1EEEEEEEEEvNT_6ParamsE:
        /* <DEDUP_REMOVED lines=18> */
.L_x_1416:
[----:B------:R-:W-:Y:S05]  /*0120*/  BSYNC B0 ;  /* 0x0000000000007941 */ /* 0x000fea0003800000 */
.L_x_1415:
        /* <DEDUP_REMOVED lines=41> */
.L_x_1417:
        /* <DEDUP_REMOVED lines=22> */
.L_x_1418:
        /* <DEDUP_REMOVED lines=18> */
.L_x_1419:
        /* <DEDUP_REMOVED lines=22> */
.L_x_1420:
        /* <DEDUP_REMOVED lines=22> */
.L_x_1421:
        /* <DEDUP_REMOVED lines=8> */
.L_x_1423:
        /* <DEDUP_REMOVED lines=16> */
[----:B------:R-:W-:Y:S01]  /*0a80*/  UMOV UR36, URZ ;  /* 0x0000003f00247c82 */ /* 0x000fe20008000000 */
[----:B------:R-:W-:Y:S01]  /*0a90*/  R2UR UR7, R10 ;  /* 0x000000000a0772ca */ /* 0x000fe200000e0000 */
[----:B------:R-:W0:Y:S01]  /*0aa0*/  S2R R0, SR_TID.X ;  /* 0x0000000000007919 */ /* 0x000e220000002100 */
[----:B------:R-:W-:Y:S01]  /*0ab0*/  R2UR UR6, R11 ;  /* 0x000000000b0672ca */ /* 0x000fe200000e0000 */
[----:B------:R-:W-:Y:S01]  /*0ac0*/  UMOV UR37, URZ ;  /* 0x0000003f00257c82 */ /* 0x000fe20008000000 */
[----:B0-----:R-:W-:-:S05]  /*0ad0*/  VIADD R218, R0, 0xffffff80 ;  /* 0xffffff8000da7836 */ /* 0x001fca0000000000 */
[----:B------:R-:W-:-:S04]  /*0ae0*/  SHF.R.S32.HI R3, RZ, 0x1f, R218 ;  /* 0x0000001fff037819 */ /* 0x000fc800000114da */
[CC--:B------:R-:W-:Y:S02]  /*0af0*/  LEA.HI R5, R3.reuse, R218.reuse, RZ, 0x7 ;  /* 0x000000da03057211 */ /* 0x0c0fe400078f38ff */
[----:B------:R-:W-:Y:S02]  /*0b00*/  LEA.HI R0, R3, R218, RZ, 0x4 ;  /* 0x000000da03007211 */ /* 0x000fe400078f20ff */
[----:B------:R-:W-:Y:S02]  /*0b10*/  LOP3.LUT R209, R5, 0xffffff80, RZ, 0xc0, !PT ;  /* 0xffffff8005d17812 */ /* 0x000fe400078ec0ff */
[----:B------:R-:W-:Y:S02]  /*0b20*/  SHF.R.S32.HI R9, RZ, 0x4, R0 ;  /* 0x00000004ff097819 */ /* 0x000fe40000011400 */
[----:B------:R-:W-:Y:S01]  /*0b30*/  LOP3.LUT R7, R0, 0x3fffff0, RZ, 0xc0, !PT ;  /* 0x03fffff000077812 */ /* 0x000fe200078ec0ff */
[----:B------:R-:W-:Y:S01]  /*0b40*/  IMAD.IADD R209, R218, 0x1, -R209 ;  /* 0x00000001dad17824 */ /* 0x000fe200078e0ad1 */
[----:B------:R-:W-:-:S02]  /*0b50*/  LEA.HI R0, R0, R9, RZ, 0x1 ;  /* 0x0000000900007211 */ /* 0x000fc400078f08ff */
[----:B------:R-:W-:Y:S01]  /*0b60*/  LEA.HI R10, R3, R218, RZ, 0x2 ;  /* 0x000000da030a7211 */ /* 0x000fe200078f10ff */
[----:B------:R-:W-:Y:S01]  /*0b70*/  IMAD.IADD R7, R218, 0x1, -R7 ;  /* 0x00000001da077824 */ /* 0x000fe200078e0a07 */
[----:B------:R-:W-:Y:S02]  /*0b80*/  SHF.R.S32.HI R4, RZ, 0x1f, R209 ;  /* 0x0000001fff047819 */ /* 0x000fe400000114d1 */
[----:B------:R-:W-:Y:S02]  /*0b90*/  LOP3.LUT R0, R0, 0x1ffffffe, RZ, 0xc0, !PT ;  /* 0x1ffffffe00007812 */ /* 0x000fe400078ec0ff */
[----:B------:R-:W-:Y:S02]  /*0ba0*/  LEA.HI R6, R4, R209, RZ, 0x2 ;  /* 0x000000d104067211 */ /* 0x000fe400078f10ff */
[----:B------:R-:W-:Y:S01]  /*0bb0*/  SHF.R.S32.HI R210, RZ, 0x7, R5 ;  /* 0x00000007ffd27819 */ /* 0x000fe20000011405 */
[----:B------:R-:W-:Y:S01]  /*0bc0*/  IMAD.IADD R0, R9, 0x1, -R0 ;  /* 0x0000000109007824 */ /* 0x000fe200078e0a00 */
[----:B------:R-:W-:-:S02]  /*0bd0*/  SHF.R.S32.HI R8, RZ, 0x2, R6 ;  /* 0x00000002ff087819 */ /* 0x000fc40000011406 */
[----:B------:R-:W-:Y:S02]  /*0be0*/  SHF.R.S32.HI R11, RZ, 0x1f, R6 ;  /* 0x0000001fff0b7819 */ /* 0x000fe40000011406 */
[----:B------:R-:W-:Y:S02]  /*0bf0*/  LOP3.LUT R9, R10, 0xfffffffc, RZ, 0xc0, !PT ;  /* 0xfffffffc0a097812 */ /* 0x000fe400078ec0ff */
[----:B------:R-:W-:Y:S02]  /*0c00*/  LEA.HI R11, R11, R8, RZ, 0x3 ;  /* 0x000000080b0b7211 */ /* 0x000fe400078f18ff */
[----:B------:R-:W-:Y:S02]  /*0c10*/  LEA.HI R5, R5, R210, RZ, 0x1 ;  /* 0x000000d205057211 */ /* 0x000fe400078f08ff */
[----:B------:R-:W-:Y:S02]  /*0c20*/  LOP3.LUT R11, R11, 0xfffffff8, RZ, 0xc0, !PT ;  /* 0xfffffff80b0b7812 */ /* 0x000fe400078ec0ff */
[----:B------:R-:W-:-:S02]  /*0c30*/  LEA.HI R4, R4, R209, RZ, 0x5 ;  /* 0x000000d104047211 */ /* 0x000fc400078f28ff */
[----:B------:R-:W-:Y:S01]  /*0c40*/  LOP3.LUT R6, R6, 0x7ffffffc, RZ, 0xc0, !PT ;  /* 0x7ffffffc06067812 */ /* 0x000fe200078ec0ff */
[----:B------:R-:W-:Y:S01]  /*0c50*/  IMAD.IADD R11, R8, 0x1, -R11 ;  /* 0x00000001080b7824 */ /* 0x000fe200078e0a0b */
[----:B------:R-:W-:-:S03]  /*0c60*/  SHF.R.S32.HI R4, RZ, 0x5, R4 ;  /* 0x00000005ff047819 */ /* 0x000fc60000011404 */
[----:B------:R-:W-:Y:S02]  /*0c70*/  IMAD.IADD R17, R209, 0x1, -R6 ;  /* 0x00000001d1117824 */ /* 0x000fe400078e0a06 */
[----:B------:R-:W-:Y:S01]  /*0c80*/  IMAD R4, R4, 0x10, R11 ;  /* 0x0000001004047824 */ /* 0x000fe200078e020b */
[----:B--2---:R-:W-:Y:S02]  /*0c90*/  R2UR UR4, R2 ;  /* 0x00000000020472ca */ /* 0x004fe400000e0000 */
[CC--:B------:R-:W-:Y:S02]  /*0ca0*/  LEA.HI R2, R3.reuse, R218.reuse, RZ, 0x5 ;  /* 0x000000da03027211 */ /* 0x0c0fe400078f28ff */
[----:B------:R-:W-:-:S03]  /*0cb0*/  LEA.HI R3, R3, R218, RZ, 0x3 ;  /* 0x000000da03037211 */ /* 0x000fc600078f18ff */
[----:B------:R-:W-:Y:S01]  /*0cc0*/  IMAD.SHL.U32 R2, R2, 0x20, RZ ;  /* 0x0000002002027824 */ /* 0x000fe200078e00ff */
[----:B------:R-:W-:-:S04]  /*0cd0*/  SHF.R.S32.HI R206, RZ, 0x3, R3 ;  /* 0x00000003ffce7819 */ /* 0x000fc80000011403 */
[----:B------:R-:W-:Y:S01]  /*0ce0*/  LOP3.LUT R2, R2, 0xfffffc00, RZ, 0xc0, !PT ;  /* 0xfffffc0002027812 */ /* 0x000fe200078ec0ff */
[----:B------:R-:W-:-:S03]  /*0cf0*/  ULOP3.LUT UR8, UR4, 0x1, URZ, 0xfc, !UPT ;  /* 0x0000000104087892 */ /* 0x000fc6000f8efc3f */
[----:B------:R-:W-:Y:S01]  /*0d00*/  UMOV UR4, URZ ;  /* 0x0000003f00047c82 */ /* 0x000fe20008000000 */
[----:B------:R-:W-:Y:S02]  /*0d10*/  IMAD R7, R7, 0x40, R2 ;  /* 0x0000004007077824 */ /* 0x000fe400078e0202 */
[----:B------:R-:W-:Y:S01]  /*0d20*/  IMAD.IADD R2, R218, 0x1, -R9 ;  /* 0x00000001da027824 */ /* 0x000fe200078e0a09 */
[----:B------:R-:W-:Y:S01]  /*0d30*/  LOP3.LUT R9, R5, 0x3fffffe, RZ, 0xc0, !PT ;  /* 0x03fffffe05097812 */ /* 0x000fe200078ec0ff */
[----:B------:R-:W-:Y:S01]  /*0d40*/  IMAD R212, R0, 0x8, R7 ;  /* 0x0000000800d47824 */ /* 0x000fe200078e0207 */
[----:B------:R-:W-:Y:S01]  /*0d50*/  LOP3.LUT R5, R3, 0xfffffff8, RZ, 0xc0, !PT ;  /* 0xfffffff803057812 */ /* 0x000fe200078ec0ff */
[----:B------:R-:W-:Y:S01]  /*0d60*/  IMAD.U32 R213, RZ, RZ, UR8 ;  /* 0x00000008ffd57e24 */ /* 0x000fe2000f8e00ff */
[----:B------:R-:W-:Y:S01]  /*0d70*/  LEA.HI R8, R2, R2, RZ, 0x1 ;  /* 0x0000000202087211 */ /* 0x000fe200078f08ff */
[----:B------:R-:W-:Y:S02]  /*0d80*/  IMAD.IADD R9, R210, 0x1, -R9 ;  /* 0x00000001d2097824 */ /* 0x000fe400078e0a09 */
[----:B------:R-:W-:Y:S01]  /*0d90*/  IMAD.IADD R204, R218, 0x1, -R5 ;  /* 0x00000001dacc7824 */ /* 0x000fe200078e0a05 */
[----:B------:R-:W-:Y:S01]  /*0da0*/  LOP3.LUT R11, R8, 0x1ffffffe, RZ, 0xc0, !PT ;  /* 0x1ffffffe080b7812 */ /* 0x000fe200078ec0ff */
[----:B------:R-:W-:-:S02]  /*0db0*/  IMAD R211, R9, 0x40, R4 ;  /* 0x0000004009d37824 */ /* 0x000fc400078e0204 */
[----:B------:R-:W-:Y:S02]  /*0dc0*/  IMAD.SHL.U32 R19, R204, 0x8, RZ ;  /* 0x00000008cc137824 */ /* 0x000fe400078e00ff */
[----:B------:R-:W-:Y:S02]  /*0dd0*/  IMAD.IADD R2, R2, 0x1, -R11 ;  /* 0x0000000102027824 */ /* 0x000fe400078e0a0b */
[C---:B------:R-:W-:Y:S01]  /*0de0*/  VIADD R202, R19.reuse, 0x40 ;  /* 0x0000004013ca7836 */ /* 0x040fe20000000000 */
[----:B------:R-:W-:Y:S01]  /*0df0*/  SHF.R.S32.HI R217, RZ, 0x1f, R19 ;  /* 0x0000001fffd97819 */ /* 0x000fe20000011413 */
[C---:B------:R-:W-:Y:S02]  /*0e00*/  VIADD R201, R19.reuse, 0x80 ;  /* 0x0000008013c97836 */ /* 0x040fe40000000000 */
[----:B------:R-:W-:Y:S01]  /*0e10*/  VIADD R203, R19, 0xc0 ;  /* 0x000000c013cb7836 */ /* 0x000fe20000000000 */
[----:B------:R-:W-:Y:S01]  /*0e20*/  SHF.R.S32.HI R216, RZ, 0x1f, R202 ;  /* 0x0000001fffd87819 */ /* 0x000fe200000114ca */
[----:B------:R-:W-:Y:S01]  /*0e30*/  IMAD.U32 R208, RZ, RZ, UR4 ;  /* 0x00000004ffd07e24 */ /* 0x000fe2000f8e00ff */
[----:B------:R-:W-:Y:S01]  /*0e40*/  SHF.R.S32.HI R215, RZ, 0x1f, R201 ;  /* 0x0000001fffd77819 */ /* 0x000fe200000114c9 */
[----:B------:R-:W-:Y:S01]  /*0e50*/  IMAD R23, R2, 0x8, R211 ;  /* 0x0000000802177824 */ /* 0x000fe200078e02d3 */
[----:B------:R-:W-:-:S07]  /*0e60*/  SHF.R.S32.HI R214, RZ, 0x1f, R203 ;  /* 0x0000001fffd67819 */ /* 0x000fce00000114cb */
.L_x_1523:
[----:B------:R-:W-:Y:S01]  /*0e70*/  ULDC.64 UR8, c[0x0][0xa28] ;  /* 0x00028a0000087ab9 */ /* 0x000fe20000000a00 */
[----:B------:R-:W-:Y:S01]  /*0e80*/  ULDC.64 UR12, c[0x0][0x208] ;  /* 0x00008200000c7ab9 */ /* 0x000fe20000000a00 */
[----:B------:R-:W-:Y:S01]  /*0e90*/  UISETP.NE.U32.AND UP0, UPT, UR8, URZ, UPT ;  /* 0x0000003f0800728c */ /* 0x000fe2000bf05070 */
[----:B------:R-:W-:-:S03]  /*0ea0*/  ULDC UR4, c[0x0][0x424] ;  /* 0x0001090000047ab9 */ /* 0x000fc60000000800 */
[----:B------:R-:W-:-:S03]  /*0eb0*/  UISETP.NE.AND.EX UP0, UPT, UR9, URZ, UPT, UP0 ;  /* 0x0000003f0900728c */ /* 0x000fc6000bf05300 */
[----:B------:R-:W-:Y:S02]  /*0ec0*/  ULDC.64 UR8, c[0x0][0xa18] ;  /* 0x0002860000087ab9 */ /* 0x000fe40000000a00 */
[----:B------:R-:W-:Y:S01]  /*0ed0*/  UISETP.NE.U32.AND UP1, UPT, UR8, URZ, UPT ;  /* 0x0000003f0800728c */ /* 0x000fe2000bf25070 */
[----:B------:R-:W-:-:S03]  /*0ee0*/  PLOP3.LUT P0, PT, PT, PT, UP0, 0x80, 0x0 ;  /* 0x000000000000781c */ /* 0x000fc60003f0f008 */
[----:B------:R-:W-:-:S03]  /*0ef0*/  UISETP.NE.AND.EX UP1, UPT, UR9, URZ, UPT, UP1 ;  /* 0x0000003f0900728c */ /* 0x000fc6000bf25310 */
[----:B------:R-:W-:Y:S02]  /*0f00*/  @UP0 ULDC.64 UR8, c[0x0][0xa28] ;  /* 0x00028a0000080ab9 */ /* 0x000fe40000000a00 */
[----:B------:R-:W-:Y:S01]  /*0f10*/  @UP0 UIMAD.WIDE UR8, UR6, 0x4, UR8 ;  /* 0x00000004060808a5 */ /* 0x000fe2000f8e0208 */
[----:B------:R-:W-:-:S05]  /*0f20*/  PLOP3.LUT P2, PT, PT, PT, UP1, 0x80, 0x0 ;  /* 0x000000000000781c */ /* 0x000fca0003f4f018 */
[----:B------:R-:W-:Y:S01]  /*0f30*/  @UP1 ULDC.64 UR10, c[0x0][0xa18] ;  /* 0x00028600000a1ab9 */ /* 0x000fe20000000a00 */
[----:B01--4-:R-:W-:Y:S02]  /*0f40*/  IMAD.U32 R2, RZ, RZ, UR8 ;  /* 0x00000008ff027e24 */ /* 0x013fe4000f8e00ff */
[----:B------:R-:W-:Y:S01]  /*0f50*/  IMAD.U32 R3, RZ, RZ, UR9 ;  /* 0x00000009ff037e24 */ /* 0x000fe2000f8e00ff */
[----:B------:R-:W-:-:S04]  /*0f60*/  @UP1 UIMAD.WIDE UR8, UR6, 0x4, UR10 ;  /* 0x00000004060818a5 */ /* 0x000fc8000f8e020a */
[----:B--2---:R-:W2:Y:S02]  /*0f70*/  @P0 LDG.E R2, desc[UR12][R2.64] ;  /* 0x0000000c02020981 */ /* 0x004ea4000c1e1900 */
[----:B------:R-:W-:Y:S02]  /*0f80*/  IMAD.U32 R4, RZ, RZ, UR8 ;  /* 0x00000008ff047e24 */ /* 0x000fe4000f8e00ff */
[----:B------:R-:W-:Y:S01]  /*0f90*/  IMAD.U32 R5, RZ, RZ, UR9 ;  /* 0x00000009ff057e24 */ /* 0x000fe2000f8e00ff */
[----:B------:R-:W-:-:S04]  /*0fa0*/  ULDC.64 UR8, c[0x0][0x418] ;  /* 0x0001060000087ab9 */ /* 0x000fc80000000a00 */
[----:B---3--:R-:W3:Y:S01]  /*0fb0*/  @P2 LDG.E R4, desc[UR12][R4.64] ;  /* 0x0000000c04042981 */ /* 0x008ee2000c1e1900 */
[----:B------:R-:W-:Y:S01]  /*0fc0*/  UISETP.NE.U32.AND UP0, UPT, UR8, URZ, UPT ;  /* 0x0000003f0800728c */ /* 0x000fe2000bf05070 */
[----:B------:R-:W-:Y:S01]  /*0fd0*/  IMAD.U32 R205, RZ, RZ, UR7 ;  /* 0x00000007ffcd7e24 */ /* 0x000fe2000f8e00ff */
[----:B------:R-:W-:Y:S01]  /*0fe0*/  UMOV UR61, URZ ;  /* 0x0000003f003d7c82 */ /* 0x000fe20008000000 */
[----:B------:R-:W-:Y:S01]  /*0ff0*/  ULDC UR60, c[0x0][0x288] ;  /* 0x0000a200003c7ab9 */ /* 0x000fe20000000800 */
[----:B------:R-:W-:-:S03]  /*1000*/  UISETP.NE.AND.EX UP0, UPT, UR9, URZ, UPT, UP0 ;  /* 0x0000003f0900728c */ /* 0x000fc6000bf05300 */
[----:B------:R-:W-:Y:S01]  /*1010*/  ULDC.64 UR8, c[0x0][0xa20] ;  /* 0x0002880000087ab9 */ /* 0x000fe20000000a00 */
[----:B------:R-:W-:Y:S01]  /*1020*/  USEL UR4, UR4, 0x1, UP0 ;  /* 0x0000000104047887 */ /* 0x000fe20008000000 */
[----:B------:R-:W-:Y:S01]  /*1030*/  ISETP.NE.U32.AND P1, PT, RZ, UR8, PT ;  /* 0x00000008ff007c0c */ /* 0x000fe2000bf25070 */
[----:B------:R-:W-:Y:S02]  /*1040*/  ULDC UR8, c[0x0][0x2f0] ;  /* 0x0000bc0000087ab9 */ /* 0x000fe40000000800 */
[----:B------:R-:W-:Y:S01]  /*1050*/  UIMAD UR4, UR4, UR8, URZ ;  /* 0x00000008040472a4 */ /* 0x000fe2000f8e023f */
[----:B------:R-:W-:Y:S02]  /*1060*/  ISETP.NE.AND.EX P1, PT, RZ, UR9, PT, P1 ;  /* 0x00000009ff007c0c */ /* 0x000fe4000bf25310 */
[----:B--2---:R-:W-:Y:S02]  /*1070*/  @P0 R2UR UR61, R2 ;  /* 0x00000000023d02ca */ /* 0x004fe400000e0000 */
[----:B---3--:R-:W-:Y:S01]  /*1080*/  @P2 R2UR UR60, R4 ;  /* 0x00000000043c22ca */ /* 0x008fe200000e0000 */
[----:B------:R-:W-:-:S14]  /*1090*/  @P2 BRA `(.L_x_1424) ;  /* 0x0000000000382947 */ /* 0x000fdc0003800000 */
[----:B------:R-:W-:Y:S02]  /*10a0*/  ULDC.64 UR8, c[0x0][0xa00] ;  /* 0x0002800000087ab9 */ /* 0x000fe40000000a00 */
[----:B------:R-:W-:-:S04]  /*10b0*/  ISETP.NE.U32.AND P0, PT, RZ, UR8, PT ;  /* 0x00000008ff007c0c */ /* 0x000fc8000bf05070 */
[----:B------:R-:W-:-:S13]  /*10c0*/  ISETP.NE.AND.EX P0, PT, RZ, UR9, PT, P0 ;  /* 0x00000009ff007c0c */ /* 0x000fda000bf05300 */
[----:B------:R-:W-:Y:S05]  /*10d0*/  @!P0 BRA `(.L_x_1424) ;  /* 0x0000000000288947 */ /* 0x000fea0003800000 */
[----:B------:R-:W-:Y:S01]  /*10e0*/  ULDC.64 UR8, c[0x0][0xa00] ;  /* 0x0002800000087ab9 */ /* 0x000fe20000000a00 */
[----:B------:R-:W-:Y:S01]  /*10f0*/  ULDC.64 UR10, c[0x0][0x208] ;  /* 0x00008200000a7ab9 */ /* 0x000fe20000000a00 */
        /* <DEDUP_REMOVED lines=8> */
.L_x_1424:
[----:B------:R-:W-:Y:S01]  /*1180*/  IMAD.U32 R207, RZ, RZ, UR6 ;  /* 0x00000006ffcf7e24 */ /* 0x000fe2000f8e00ff */
[----:B------:R-:W-:Y:S06]  /*1190*/  @!P1 BRA `(.L_x_1425) ;  /* 0x0000000000209947 */ /* 0x000fec0003800000 */
[----:B------:R-:W-:Y:S01]  /*11a0*/  ULDC.64 UR8, c[0x0][0xa20] ;  /* 0x0002880000087ab9 */ /* 0x000fe20000000a00 */
[----:B------:R-:W-:Y:S01]  /*11b0*/  ULDC.64 UR10, c[0x0][0x208] ;  /* 0x00008200000a7ab9 */ /* 0x000fe20000000a00 */
[----:B------:R-:W-:-:S06]  /*11c0*/  UIMAD.WIDE UR6, UR6, 0x4, UR8 ;  /* 0x00000004060678a5 */ /* 0x000fcc000f8e0208 */
[----:B------:R-:W-:Y:S02]  /*11d0*/  IMAD.U32 R2, RZ, RZ, UR6 ;  /* 0x00000006ff027e24 */ /* 0x000fe4000f8e00ff */
[----:B------:R-:W-:-:S05]  /*11e0*/  IMAD.U32 R3, RZ, RZ, UR7 ;  /* 0x00000007ff037e24 */ /* 0x000fca000f8e00ff */
[----:B------:R-:W2:Y:S02]  /*11f0*/  LDG.E R2, desc[UR10][R2.64] ;  /* 0x0000000a02027981 */ /* 0x000ea4000c1e1900 */
[----:B--2---:R-:W-:Y:S01]  /*1200*/  R2UR UR4, R2 ;  /* 0x00000000020472ca */ /* 0x004fe200000e0000 */
[----:B------:R-:W-:-:S14]  /*1210*/  BRA `(.L_x_1426) ;  /* 0x0000000000387947 */ /* 0x000fdc0003800000 */
.L_x_1425:
        /* <DEDUP_REMOVED lines=14> */
.L_x_1426:
[----:B------:R-:W-:Y:S01]  /*1300*/  ULDC UR6, c[0x0][0x448] ;  /* 0x0001120000067ab9 */ /* 0x000fe20000000800 */
[----:B------:R-:W-:Y:S02]  /*1310*/  USHF.L.U32 UR5, UR5, 0x7, URZ ;  /* 0x0000000705057899 */ /* 0x000fe4000800063f */
[----:B------:R-:W-:Y:S02]  /*1320*/  UISETP.NE.AND UP0, UPT, UR6, 0x1, UPT ;  /* 0x000000010600788c */ /* 0x000fe4000bf05270 */
[----:B------:R-:W-:Y:S02]  /*1330*/  UIADD3 UR8, UR5, 0x7f, URZ ;  /* 0x0000007f05087890 */ /* 0x000fe4000fffe03f */
[----:B------:R-:W-:Y:S01]  /*1340*/  IMAD.U32 R22, RZ, RZ, UR5 ;  /* 0x00000005ff167e24 */ /* 0x000fe2000f8e00ff */
[----:B------:R-:W-:-:S03]  /*1350*/  UIADD3 UR61, -UR61, UR4, URZ ;  /* 0x000000043d3d7290 */ /* 0x000fc6000fffe13f */
[----:B------:R-:W-:Y:S01]  /*1360*/  ULDC.64 UR4, c[0x0][0x9e0] ;  /* 0x0002780000047ab9 */ /* 0x000fe20000000a00 */
[----:B------:R-:W-:Y:S02]  /*1370*/  UIADD3 UR9, UR61, 0x1, -UR60 ;  /* 0x000000013d097890 */ /* 0x000fe4000fffe83c */
[----:B------:R-:W-:Y:S01]  /*1380*/  @UP0 ULDC UR6, c[0x0][0x44c] ;  /* 0x0001130000060ab9 */ /* 0x000fe20000000800 */
[----:B------:R-:W-:Y:S02]  /*1390*/  UISETP.GE.AND UP1, UPT, UR5, 0x1, UPT ;  /* 0x000000010500788c */ /* 0x000fe4000bf26270 */
[----:B------:R-:W-:Y:S01]  /*13a0*/  UIMAD.WIDE.U32 UR6, UR8, UR6, URZ ;  /* 0x00000006080672a5 */ /* 0x000fe2000f8e003f */
[----:B------:R-:W-:-:S03]  /*13b0*/  @UP0 ULDC UR10, c[0x0][0x450] ;  /* 0x00011400000a0ab9 */ /* 0x000fc60000000800 */
[----:B------:R-:W-:Y:S01]  /*13c0*/  @UP0 USHF.R.U32.HI UR8, URZ, UR10, UR7 ;  /* 0x0000000a3f080299 */ /* 0x000fe20008011607 */
[----:B------:R-:W-:-:S03]  /*13d0*/  PLOP3.LUT P1, PT, PT, PT, UP1, 0x80, 0x0 ;  /* 0x000000000000781c */ /* 0x000fc60003f2f018 */
[----:B------:R-:W-:-:S04]  /*13e0*/  UIADD3 UR8, UR9, UR8, URZ ;  /* 0x0000000809087290 */ /* 0x000fc8000fffe03f */
[----:B------:R-:W-:-:S06]  /*13f0*/  UIADD3 UR4, UR8, UR4, URZ ;  /* 0x0000000408047290 */ /* 0x000fcc000fffe03f */
        /* <DEDUP_REMOVED lines=12> */
.L_x_1428:
[----:B------:R-:W-:-:S11]  /*14c0*/  UISETP.NE.AND UP1, UPT, UR5, 0x1, UPT ;  /* 0x000000010500788c */ /* 0x000fd6000bf25270 */
[----:B------:R-:W-:Y:S02]  /*14d0*/  @UP1 ULDC.64 UR8, c[0x0][0x9e8] ;  /* 0x00027a0000081ab9 */ /* 0x000fe40000000a00 */
[----:B------:R-:W-:-:S04]  /*14e0*/  UIMAD.WIDE.U32 UR6, UR4, UR8, URZ ;  /* 0x00000008040672a5 */ /* 0x000fc8000f8e003f */
[----:B------:R-:W-:-:S12]  /*14f0*/  @UP1 USHF.R.U32.HI UR4, URZ, UR9, UR7 ;  /* 0x000000093f041299 */ /* 0x000fd80008011607 */
.L_x_1429:
[----:B------:R-:W-:-:S06]  /*1500*/  UIMAD UR4, UR4, UR5, UR5 ;  /* 0x00000005040472a4 */ /* 0x000fcc000f8e0205 */
[----:B------:R-:W-:-:S07]  /*1510*/  VIMNMX R0, R0, UR4, PT ;  /* 0x0000000400007c48 */ /* 0x000fce000bfe0100 */
.L_x_1427:
[----:B------:R-:W-:Y:S01]  /*1520*/  R2UR UR8, R22 ;  /* 0x00000000160872ca */ /* 0x000fe200000e0000 */
[----:B------:R-:W-:Y:S01]  /*1530*/  UIADD3 UR4, UR61, 0x3f, URZ ;  /* 0x0000003f3d047890 */ /* 0x000fe2000fffe03f */
[----:B------:R-:W-:Y:S01]  /*1540*/  VIADD R0, R0, 0x3f ;  /* 0x0000003f00007836 */ /* 0x000fe20000000000 */
[----:B------:R-:W-:Y:S01]  /*1550*/  @UP0 ULDC UR6, c[0x0][0x44c] ;  /* 0x0001130000060ab9 */ /* 0x000fe20000000800 */
[----:B------:R-:W-:Y:S01]  /*1560*/  @UP0 ULDC UR10, c[0x0][0x450] ;  /* 0x00011400000a0ab9 */ /* 0x000fe20000000800 */
[----:B------:R-:W-:Y:S02]  /*1570*/  UIADD3 UR39, UR61, -UR60, URZ ;  /* 0x8000003c3d277290 */ /* 0x000fe4000fffe03f */
[----:B------:R-:W-:-:S04]  /*1580*/  SHF.R.S32.HI R3, RZ, 0x1f, R0 ;  /* 0x0000001fff037819 */ /* 0x000fc80000011400 */
[----:B------:R-:W-:Y:S02]  /*1590*/  LEA.HI R3, R3, R0, RZ, 0x6 ;  /* 0x0000000003037211 */ /* 0x000fe400078f30ff */
[----:B------:R-:W-:Y:S02]  /*15a0*/  UIMAD.WIDE.U32 UR6, UR8, UR6, URZ ;  /* 0x00000006080672a5 */ /* 0x000fe4000f8e003f */
[----:B------:R-:W-:Y:S01]  /*15b0*/  UMOV UR9, UR8 ;  /* 0x0000000800097c82 */ /* 0x000fe20008000000 */
[----:B------:R-:W-:Y:S01]  /*15c0*/  USHF.R.S32.HI UR8, URZ, 0x1f, UR4 ;  /* 0x0000001f3f087899 */ /* 0x000fe20008011404 */
[----:B------:R-:W-:Y:S01]  /*15d0*/  SHF.R.S32.HI R3, RZ, 0x6, R3 ;  /* 0x00000006ff037819 */ /* 0x000fe20000011403 */
[----:B------:R-:W-:Y:S02]  /*15e0*/  @UP0 USHF.R.U32.HI UR9, URZ, UR10, UR7 ;  /* 0x0000000a3f090299 */ /* 0x000fe40008011607 */
[----:B------:R-:W-:Y:S02]  /*15f0*/  ULEA.HI UR8, UR8, UR4, URZ, 0x6 ;  /* 0x0000000408087291 */ /* 0x000fe4000f8f303f */
[----:B------:R-:W-:-:S02]  /*1600*/  UIADD3 UR4, UR39, UR9, URZ ;  /* 0x0000000927047290 */ /* 0x000fc4000fffe03f */
[----:B------:R-:W-:Y:S01]  /*1610*/  USHF.R.S32.HI UR8, URZ, 0x6, UR8 ;  /* 0x000000063f087899 */ /* 0x000fe20008011408 */
[----:B------:R-:W-:Y:S02]  /*1620*/  ULDC UR9, c[0x0][0x9dc] ;  /* 0x0002770000097ab9 */ /* 0x000fe40000000800 */
[----:B------:R-:W-:-:S03]  /*1630*/  UIADD3 UR9, UR4, -UR9, URZ ;  /* 0x8000000904097290 */ /* 0x000fc6000fffe03f */
[----:B------:R-:W-:Y:S01]  /*1640*/  VIMNMX R62, R3, UR8, PT ;  /* 0x00000008033e7c48 */ /* 0x000fe2000bfe0100 */
[----:B------:R-:W-:Y:S08]  /*1650*/  @!P1 BRA `(.L_x_1430) ;  /* 0x0000000000449947 */ /* 0x000ff00003800000 */
        /* <DEDUP_REMOVED lines=10> */
.L_x_1431:
[----:B------:R-:W-:-:S11]  /*1700*/  UISETP.NE.AND UP0, UPT, UR5, 0x1, UPT ;  /* 0x000000010500788c */ /* 0x000fd6000bf05270 */
[----:B------:R-:W-:Y:S02]  /*1710*/  @UP0 ULDC.64 UR10, c[0x0][0x9e8] ;  /* 0x00027a00000a0ab9 */ /* 0x000fe40000000a00 */
[----:B------:R-:W-:-:S04]  /*1720*/  UIMAD.WIDE.U32 UR6, UR4, UR10, URZ ;  /* 0x0000000a040672a5 */ /* 0x000fc8000f8e003f */
[----:B------:R-:W-:-:S12]  /*1730*/  @UP0 USHF.R.U32.HI UR4, URZ, UR11, UR7 ;  /* 0x0000000b3f040299 */ /* 0x000fd80008011607 */
.L_x_1432:
[----:B------:R-:W-:-:S04]  /*1740*/  UIMAD UR4, UR4, UR5, URZ ;  /* 0x00000005040472a4 */ /* 0x000fc8000f8e023f */
[----:B------:R-:W-:-:S04]  /*1750*/  UISETP.LT.AND UP0, UPT, UR9, UR4, UPT ;  /* 0x000000040900728c */ /* 0x000fc8000bf01270 */
[----:B------:R-:W-:-:S12]  /*1760*/  USEL UR9, UR9, UR4, !UP0 ;  /* 0x0000000409097287 */ /* 0x000fd8000c000000 */
.L_x_1430:
        /* <DEDUP_REMOVED lines=44> */
[----:B------:R-:W-:Y:S01]  /*1a30*/  IMAD.MOV.U32 R16, RZ, RZ, RZ ;  /* 0x000000ffff107224 */ /* 0x000fe200078e00ff */
[----:B------:R-:W-:Y:S01]  /*1a40*/  CS2R R80, SRZ ;  /* 0x0000000000507805 */ /* 0x000fe2000001ff00 */
[----:B------:R-:W-:Y:S01]  /*1a50*/  IMAD.MOV.U32 R18, RZ, RZ, RZ ;  /* 0x000000ffff127224 */ /* 0x000fe200078e00ff */
        /* <DEDUP_REMOVED lines=26> */
[----:B------:R-:W-:Y:S02]  /*1c00*/  CS2R R28, SRZ ;  /* 0x00000000001c7805 */ /* 0x000fe4000001ff00 */
        /* <DEDUP_REMOVED lines=33> */
.L_x_1434:
        /* <DEDUP_REMOVED lines=11> */
.L_x_1667:
[----:B------:R-:W-:Y:S05]  /*1ed0*/  @!P0 BRA `(.L_x_1436) ;  /* 0x0000000000048947 */ /* 0x000fea0003800000 */
[----:B------:R-:W-:Y:S01]  /*1ee0*/  BPT.TRAP 0x1 ;  /* 0x000000040000795c */ /* 0x000fe20000300000 */
.L_x_1436:
[----:B------:R-:W-:Y:S02]  /*1ef0*/  IMAD.U32 R5, RZ, RZ, UR37 ;  /* 0x00000025ff057e24 */ /* 0x000fe4000f8e00ff */
[----:B0-----:R-:W-:-:S03]  /*1f00*/  IMAD.U32 R0, RZ, RZ, UR36 ;  /* 0x00000024ff007e24 */ /* 0x001fc6000f8e00ff */
[----:B------:R-:W-:Y:S02]  /*1f10*/  LEA R5, R5, UR38, 0x3 ;  /* 0x0000002605057c11 */ /* 0x000fe4000f8e18ff */
[----:B------:R-:W-:-:S04]  /*1f20*/  SHF.L.U32 R0, R0, 0x1f, RZ ;  /* 0x0000001f00007819 */ /* 0x000fc800000006ff */
[----:B------:R0:W1:Y:S01]  /*1f30*/  SYNCS.PHASECHK.TRANS64.TRYWAIT P2, [R5+URZ+0x30830], R0 ;  /* 0x03083000050075a7 */ /* 0x000062000804017f */
[----:B------:R-:W-:Y:S05]  /*1f40*/  @!P0 BRA `(.L_x_1437) ;  /* 0x0000000000048947 */ /* 0x000fea0003800000 */
[----:B------:R-:W-:Y:S01]  /*1f50*/  BPT.TRAP 0x1 ;  /* 0x000000040000795c */ /* 0x000fe20000300000 */
.L_x_1437:
[----:B------:R-:W2:Y:S02]  /*1f60*/  S2R R2, SR_TID.X ;  /* 0x0000000000027919 */ /* 0x000ea40000002100 */
[----:B--2---:R-:W-:Y:S01]  /*1f70*/  LOP3.LUT P1, RZ, R2, 0x7f, RZ, 0xc0, !PT ;  /* 0x0000007f02ff7812 */ /* 0x004fe2000782c0ff */
[----:B-1----:R-:W-:-:S12]  /*1f80*/  @P2 BRA `(.L_x_1438) ;  /* 0x0000000000082947 */ /* 0x002fd80003800000 */
[----:B------:R-:W1:Y:S02]  /*1f90*/  SYNCS.PHASECHK.TRANS64.TRYWAIT P2, [R5+URZ+0x30830], R0 ;  /* 0x03083000050075a7 */ /* 0x000e64000804017f */
[----:B-1----:R-:W-:Y:S05]  /*1fa0*/  @!P2 BRA `(.L_x_1439) ;  /* 0x000001600010a947 */ /* 0x002fea0003800000 */
.L_x_1438:
        /* <DEDUP_REMOVED lines=10> */
[----:B------:R-:W-:Y:S01]  /*2050*/  UMOV UR53, 0x40000040 ;  /* 0x4000004000357882 */ /* 0x000fe20000000000 */
[----:B------:R-:W-:-:S02]  /*2060*/  UMOV UR55, 0x40000040 ;  /* 0x4000004000377882 */ /* 0x000fc40000000000 */
[----:B------:R-:W-:Y:S02]  /*2070*/  ULOP3.LUT UR5, UR4, 0x10000, URZ, 0xfc, !UPT ;  /* 0x0001000004057892 */ /* 0x000fe4000f8efc3f */
[----:B------:R-:W-:Y:S01]  /*2080*/  ULOP3.LUT UR4, UR40, 0x10000, URZ, 0xfc, !UPT ;  /* 0x0001000028047892 */ /* 0x000fe2000f8efc3f */
[----:B------:R-:W-:Y:S01]  /*2090*/  UMOV UR13, 0x40000040 ;  /* 0x40000040000d7882 */ /* 0x000fe20000000000 */
[----:B------:R-:W-:Y:S02]  /*20a0*/  UMOV UR15, 0x40000040 ;  /* 0x40000040000f7882 */ /* 0x000fe40000000000 */
[----:B------:R-:W-:Y:S01]  /*20b0*/  IMAD.U32 R18, RZ, RZ, UR5 ;  /* 0x00000005ff127e24 */ /* 0x000fe2000f8e00ff */
[----:B------:R-:W-:Y:S02]  /*20c0*/  ULEA UR5, UR37, UR5, 0xb ;  /* 0x0000000525057291 */ /* 0x000fe4000f8e583f */
[----:B------:R-:W-:Y:S01]  /*20d0*/  UMOV UR8, UR4 ;  /* 0x0000000400087c82 */ /* 0x000fe20008000000 */
[----:B------:R-:W-:Y:S01]  /*20e0*/  UIADD3 UR6, UR4, 0x2, URZ ;  /* 0x0000000204067890 */ /* 0x000fe2000fffe03f */
[----:B------:R-:W-:Y:S01]  /*20f0*/  IMAD.U32 R14, RZ, RZ, UR8 ;  /* 0x00000008ff0e7e24 */ /* 0x000fe2000f8e00ff */
[----:B------:R-:W-:-:S02]  /*2100*/  UIADD3 UR7, UR5, 0x2, URZ ;  /* 0x0000000205077890 */ /* 0x000fc4000fffe03f */
        /* <DEDUP_REMOVED lines=74> */
[----:B------:R-:W-:Y:S01]  /*25b0*/  R2UR UR7, R22 ;  /* 0x00000000160772ca */ /* 0x000fe200000e0000 */
[----:B------:R-:W-:Y:S01]  /*25c0*/  IMAD.U32 R7, RZ, RZ, UR9 ;  /* 0x00000009ff077e24 */ /* 0x000fe2000f8e00ff */
[----:B------:R-:W-:-:S11]  /*25d0*/  ULDC UR6, c[0x0][0x9d8] ;  /* 0x0002760000067ab9 */ /* 0x000fd60000000800 */
[----:B01----:R-:W-:-:S04]  /*25e0*/  VIADD R0, R23, UR7 ;  /* 0x0000000717007c36 */ /* 0x003fc80008000000 */
[----:B------:R-:W-:Y:S01]  /*25f0*/  IMAD.MOV.U32 R2, RZ, RZ, R0 ;  /* 0x000000ffff027224 */ /* 0x000fe200078e0000 */
        /* <DEDUP_REMOVED lines=16> */
[----:B------:R-:W-:Y:S01]  /*2700*/  IMAD.MOV.U32 R3, RZ, RZ, -0x40 ;  /* 0xffffffc0ff037424 */ /* 0x000fe200078e00ff */
[----:B------:R-:W-:Y:S01]  /*2710*/  ULDC.64 UR4, c[0x0][0x9e0] ;  /* 0x0002780000047ab9 */ /* 0x000fe20000000a00 */
[----:B------:R-:W-:Y:S01]  /*2720*/  LEA R5, R62, 0xffffffc0, 0x6 ;  /* 0xffffffc03e057811 */ /* 0x000fe200078e30ff */
[----:B------:R-:W-:Y:S01]  /*2730*/  UISETP.GE.AND UP1, UPT, UR5, 0x1, UPT ;  /* 0x000000010500788c */ /* 0x000fe2000bf26270 */
[----:B------:R-:W-:Y:S01]  /*2740*/  @!P1 PRMT R0, RZ, 0x654, R0 ;  /* 0x00000654ff009816 */ /* 0x000fe20000000000 */
[----:B------:R-:W0:Y:S04]  /*2750*/  SHFL.IDX PT, R4, R2, RZ, 0x1c1f ;  /* 0x001c1fff02047589 */ /* 0x000e2800000e0000 */
        /* <DEDUP_REMOVED lines=39> */
[----:B------:R1:W-:Y:S01]  /*29d0*/  @!P1 SYNCS.ARRIVE.TRANS64.RED.A1T0 RZ, [R0+URZ], RZ ;  /* 0x000000ff00ff99a7 */ /* 0x0003e2000810043f */
[----:B------:R-:W-:Y:S01]  /*29e0*/  FMUL.FTZ R24, R24, UR6 ;  /* 0x0000000618187c20 */ /* 0x000fe20008410000 */
[----:B------:R2:W3:Y:S01]  /*29f0*/  MUFU.TANH R16, R30 ;  /* 0x0000001e00107308 */ /* 0x0004e20000002400 */
        /* <DEDUP_REMOVED lines=8> */
[----:B--2---:R-:W-:-:S02]  /*2a80*/  IMAD R30, R62, R3, 0x40 ;  /* 0x000000403e1e7424 */ /* 0x004fc400078e0203 */
[----:B------:R-:W-:Y:S01]  /*2a90*/  FMUL.FTZ R37, R37, UR6 ;  /* 0x0000000625257c20 */ /* 0x000fe20008410000 */
[----:B------:R-:W-:Y:S01]  /*2aa0*/  FMUL.FTZ R38, R38, UR6 ;  /* 0x0000000626267c20 */ /* 0x000fe20008410000 */
[----:B------:R-:W-:Y:S01]  /*2ab0*/  FMUL.FTZ R40, R40, UR6 ;  /* 0x0000000628287c20 */ /* 0x000fe20008410000 */
[----:B-1----:R-:W-:Y:S02]  /*2ac0*/  VIADD R0, R30, 0x1 ;  /* 0x000000011e007836 */ /* 0x002fe40000000000 */
        /* <DEDUP_REMOVED lines=15> */
[----:B------:R1:W2:Y:S01]  /*2bc0*/  MUFU.TANH R21, R34 ;  /* 0x0000002200157308 */ /* 0x0002a20000002400 */
[----:B------:R-:W-:-:S02]  /*2bd0*/  IMAD R3, R17, -0x2, R0 ;  /* 0xfffffffe11037824 */ /* 0x000fc400078e0200 */
[----:B------:R-:W-:Y:S01]  /*2be0*/  FMUL.FTZ R26, R26, UR6 ;  /* 0x000000061a1a7c20 */ /* 0x000fe20008410000 */
[----:B------:R-:W-:Y:S01]  /*2bf0*/  FMUL.FTZ R31, R31, UR6 ;  /* 0x000000061f1f7c20 */ /* 0x000fe20008410000 */
[----:B------:R-:W-:Y:S01]  /*2c00*/  FMUL.FTZ R39, R39, UR6 ;  /* 0x0000000627277c20 */ /* 0x000fe20008410000 */
[----:B------:R-:W-:Y:S02]  /*2c10*/  VIADD R0, R30, UR61 ;  /* 0x0000003d1e007c36 */ /* 0x000fe40008000000 */
[----:B------:R-:W4:Y:S01]  /*2c20*/  MUFU.TANH R24, R24 ;  /* 0x0000001800187308 */ /* 0x000f220000002400 */
[----:B-1----:R-:W-:-:S05]  /*2c30*/  IMAD.U32 R34, RZ, RZ, UR60 ;  /* 0x0000003cff227e24 */ /* 0x002fca000f8e00ff */
[----:B------:R-:W-:Y:S02]  /*2c40*/  IADD3 R3, -R34, UR61, R3 ;  /* 0x0000003d22037c10 */ /* 0x000fe4000fffe103 */
[----:B------:R-:W1:Y:S03]  /*2c50*/  MUFU.TANH R25, R25 ;  /* 0x0000001900197308 */ /* 0x000e660000002400 */
[----:B------:R-:W-:-:S05]  /*2c60*/  VIADD R34, R3, UR4 ;  /* 0x0000000403227c36 */ /* 0x000fca0008000000 */
        /* <DEDUP_REMOVED lines=26> */
[----:B------:R5:W1:Y:S08]  /*2e10*/  MUFU.TANH R20, R31 ;  /* 0x0000001f00147308 */ /* 0x000a700000002400 */
[----:B------:R3:W1:Y:S01]  /*2e20*/  MUFU.TANH R26, R39 ;  /* 0x00000027001a7308 */ /* 0x0006620000002400 */
[----:B-----5:R-:W-:-:S05]  /*2e30*/  IMAD R31, R17, -0x2, R0 ;  /* 0xfffffffe111f7824 */ /* 0x020fca00078e0200 */
[----:B0-----:R-:W-:Y:S01]  /*2e40*/  VIADDMNMX R0, R4, R34, R31, PT ;  /* 0x0000002204007246 */ /* 0x001fe2000380011f */
[----:B---3--:R-:W-:-:S04]  /*2e50*/  VIADD R39, R3, UR54 ;  /* 0x0000003603277c36 */ /* 0x008fc80008000000 */
[----:B------:R-:W-:Y:S01]  /*2e60*/  IMAD.IADD R3, R39, 0x1, R4 ;  /* 0x0000000127037824 */ /* 0x000fe200078e0204 */
[----:B--2-4-:R-:W-:Y:S06]  /*2e70*/  @P2 BRA `(.L_x_1440) ;  /* 0x00000000005c2947 */ /* 0x014fec0003800000 */
[----:B------:R-:W-:Y:S01]  /*2e80*/  IMAD.U32 R57, RZ, RZ, UR60 ;  /* 0x0000003cff397e24 */ /* 0x000fe2000f8e00ff */
[----:B------:R-:W-:Y:S04]  /*2e90*/  BSSY B0, `(.L_x_1441) ;  /* 0x0000011000007945 */ /* 0x000fe80003800000 */
[----:B------:R-:W-:-:S04]  /*2ea0*/  IADD3 R4, -R57, UR61, R4 ;  /* 0x0000003d39047c10 */ /* 0x000fc8000fffe104 */
        /* <DEDUP_REMOVED lines=10> */
.L_x_1442:
[----:B------:R-:W-:-:S06]  /*2f50*/  UISETP.NE.AND UP2, UPT, UR5, 0x1, UPT ;  /* 0x000000010500788c */ /* 0x000fcc000bf45270 */
[----:B------:R-:W-:-:S05]  /*2f60*/  PLOP3.LUT P2, PT, PT, PT, UP2, 0x80, 0x0 ;  /* 0x000000000000781c */ /* 0x000fca0003f4f028 */
[----:B------:R-:W-:-:S08]  /*2f70*/  @UP2 ULDC.64 UR6, c[0x0][0x9e8] ;  /* 0x00027a0000062ab9 */ /* 0x000fd00000000a00 */
[----:B------:R-:W-:-:S05]  /*2f80*/  @P2 IMAD.HI.U32 R57, R4, UR6, RZ ;  /* 0x0000000604392c27 */ /* 0x000fca000f8e00ff */
[----:B------:R-:W-:-:S07]  /*2f90*/  @P2 SHF.R.U32.HI R4, RZ, UR7, R57 ;  /* 0x00000007ff042c19 */ /* 0x000fce0008011639 */
.L_x_1443:
[----:B------:R-:W-:Y:S05]  /*2fa0*/  BSYNC B0 ;  /* 0x0000000000007941 */ /* 0x000fea0003800000 */
.L_x_1441:
[----:B------:R-:W-:-:S04]  /*2fb0*/  IMAD R4, R4, UR5, -R5 ;  /* 0x0000000504047c24 */ /* 0x000fc8000f8e0a05 */
[----:B------:R-:W-:-:S05]  /*2fc0*/  IMAD R4, R17, -0x2, R4 ;  /* 0xfffffffe11047824 */ /* 0x000fca00078e0204 */
[----:B------:R-:W-:Y:S02]  /*2fd0*/  VIMNMX R3, R3, R4, !PT ;  /* 0x0000000403037248 */ /* 0x000fe40007fe0100 */
[----:B------:R-:W-:-:S07]  /*2fe0*/  VIADDMNMX R0, R4, UR5, R0, PT ;  /* 0x0000000504007c46 */ /* 0x000fce000b800100 */
.L_x_1440:
[C---:B------:R-:W-:Y:S01]  /*2ff0*/  ISETP.GE.AND P2, PT, R30.reuse, 0x2, PT ;  /* 0x000000021e00780c */ /* 0x040fe20003f46270 */
[----:B------:R-:W0:Y:S01]  /*3000*/  SHFL.IDX PT, R2, R2, 0x1, 0x1c1f ;  /* 0x003c1f0002027f89 */ /* 0x000e2200000e0000 */
[C---:B------:R-:W-:Y:S02]  /*3010*/  ISETP.GE.AND P6, PT, R30.reuse, 0xa, PT ;  /* 0x0000000a1e00780c */ /* 0x040fe40003fc6270 */
[----:B------:R-:W-:Y:S02]  /*3020*/  ISETP.GT.AND P4, PT, R3, 0x1, !P2 ;  /* 0x000000010300780c */ /* 0x000fe40005784270 */
[----:B------:R-:W-:Y:S02]  /*3030*/  ISETP.GE.AND P3, PT, R30, 0x9, PT ;  /* 0x000000091e00780c */ /* 0x000fe40003f66270 */
[----:B------:R-:W-:Y:S02]  /*3040*/  ISETP.LT.OR P4, PT, R0, 0x2, P4 ;  /* 0x000000020000780c */ /* 0x000fe40002781670 */
[----:B------:R-:W-:-:S02]  /*3050*/  P2R R58, PR, RZ, 0x40 ;  /* 0x00000040ff3a7803 */ /* 0x000fc40000000000 */
[----:B-1----:R-:W-:Y:S02]  /*3060*/  FSEL R57, R25, -INF , !P4 ;  /* 0xff80000019397808 */ /* 0x002fe40006000000 */
[C---:B------:R-:W-:Y:S02]  /*3070*/  ISETP.GT.AND P4, PT, R3.reuse, 0x9, !P6 ;  /* 0x000000090300780c */ /* 0x040fe40007784270 */
[----:B------:R-:W-:Y:S02]  /*3080*/  ISETP.GT.AND P5, PT, R3, 0x8, !P3 ;  /* 0x000000080300780c */ /* 0x000fe40005fa4270 */
[----:B------:R-:W-:Y:S02]  /*3090*/  ISETP.LT.OR P4, PT, R0, 0xa, P4 ;  /* 0x0000000a0000780c */ /* 0x000fe40002781670 */
[----:B------:R-:W-:Y:S02]  /*30a0*/  ISETP.GE.AND P6, PT, R30, 0x11, PT ;  /* 0x000000111e00780c */ /* 0x000fe40003fc6270 */
[----:B------:R-:W-:-:S02]  /*30b0*/  FSEL R61, R29, -INF , !P4 ;  /* 0xff8000001d3d7808 */ /* 0x000fc40006000000 */
        /* <DEDUP_REMOVED lines=62> */
[----:B0-----:R-:W-:-:S03]  /*34a0*/  IMAD.IADD R3, R39, 0x1, R2 ;  /* 0x0000000127037824 */ /* 0x001fc600078e0202 */
[----:B------:R-:W-:Y:S02]  /*34b0*/  ISETP.LT.OR P6, PT, R0, 0x3a, P6 ;  /* 0x0000003a0000780c */ /* 0x000fe400037c1670 */
[----:B------:R-:W-:Y:S02]  /*34c0*/  VIADDMNMX R0, R2, R34, R31, PT ;  /* 0x0000002202007246 */ /* 0x000fe4000380011f */
[----:B------:R-:W-:Y:S02]  /*34d0*/  FSEL R53, R53, -INF , !P6 ;  /* 0xff80000035357808 */ /* 0x000fe40007000000 */
[----:B------:R-:W-:-:S13]  /*34e0*/  PLOP3.LUT P6, PT, PT, PT, UP1, 0x40, 0x0 ;  /* 0x000000000000781c */ /* 0x000fda0003fce818 */
[----:B------:R-:W-:Y:S05]  /*34f0*/  @P6 BRA `(.L_x_1444) ;  /* 0x0000000000646947 */ /* 0x000fea0003800000 */
        /* <DEDUP_REMOVED lines=14> */
.L_x_1446:
[----:B------:R-:W-:-:S06]  /*35e0*/  UISETP.NE.AND UP2, UPT, UR5, 0x1, UPT ;  /* 0x000000010500788c */ /* 0x000fcc000bf45270 */
[----:B------:R-:W-:-:S05]  /*35f0*/  PLOP3.LUT P6, PT, PT, PT, UP2, 0x80, 0x0 ;  /* 0x000000000000781c */ /* 0x000fca0003fcf028 */
[----:B------:R-:W-:-:S08]  /*3600*/  @UP2 ULDC.64 UR6, c[0x0][0x9e8] ;  /* 0x00027a0000062ab9 */ /* 0x000fd00000000a00 */
[----:B------:R-:W-:Y:S01]  /*3610*/  @P6 IMAD.HI.U32 R24, R2, UR6, RZ ;  /* 0x0000000602186c27 */ /* 0x000fe2000f8e00ff */
[----:B------:R-:W-:-:S13]  /*3620*/  PLOP3.LUT P6, PT, PT, PT, UP2, 0x80, 0x0 ;  /* 0x000000000000781c */ /* 0x000fda0003fcf028 */
[----:B------:R-:W-:-:S07]  /*3630*/  @P6 SHF.R.U32.HI R2, RZ, UR7, R24 ;  /* 0x00000007ff026c19 */ /* 0x000fce0008011618 */
.L_x_1447:
[----:B------:R-:W-:Y:S05]  /*3640*/  BSYNC B0 ;  /* 0x0000000000007941 */ /* 0x000fea0003800000 */
.L_x_1445:
[----:B------:R-:W-:-:S04]  /*3650*/  IMAD R2, R2, UR5, -R5 ;  /* 0x0000000502027c24 */ /* 0x000fc8000f8e0a05 */
[----:B------:R-:W-:-:S05]  /*3660*/  IMAD R2, R17, -0x2, R2 ;  /* 0xfffffffe11027824 */ /* 0x000fca00078e0202 */
[----:B------:R-:W-:Y:S02]  /*3670*/  VIMNMX R3, R3, R2, !PT ;  /* 0x0000000203037248 */ /* 0x000fe40007fe0100 */
[----:B------:R-:W-:-:S07]  /*3680*/  VIADDMNMX R0, R2, UR5, R0, PT ;  /* 0x0000000502007c46 */ /* 0x000fce000b800100 */
.L_x_1444:
[----:B------:R-:W-:Y:S01]  /*3690*/  ISETP.GT.AND P2, PT, R3, 0x1, !P2 ;  /* 0x000000010300780c */ /* 0x000fe20005744270 */
[----:B------:R-:W-:Y:S01]  /*36a0*/  ULDC UR6, c[0x0][0x988] ;  /* 0x0002620000067ab9 */ /* 0x000fe20000000800 */
[----:B------:R-:W-:Y:S01]  /*36b0*/  ISETP.NE.AND P6, PT, R4, RZ, PT ;  /* 0x000000ff0400720c */ /* 0x000fe20003fc5270 */
[----:B------:R-:W-:Y:S01]  /*36c0*/  @UP0 ULDC UR10, c[0x0][0x44c] ;  /* 0x00011300000a0ab9 */ /* 0x000fe20000000800 */
[----:B------:R-:W-:Y:S01]  /*36d0*/  ISETP.LT.OR P2, PT, R0, 0x2, P2 ;  /* 0x000000020000780c */ /* 0x000fe20001741670 */
[----:B------:R-:W-:Y:S01]  /*36e0*/  @UP0 ULDC UR14, c[0x0][0x450] ;  /* 0x00011400000e0ab9 */ /* 0x000fe20000000800 */
        /* <DEDUP_REMOVED lines=27> */
[----:B------:R-:W-:Y:S02]  /*38a0*/  ISETP.LT.OR P2, PT, R0, 0x19, P2 ;  /* 0x000000190000780c */ /* 0x000fe40001741670 */
[----:B------:R-:W-:Y:S02]  /*38b0*/  FMNMX.FTZ R4, R49, R4, !PT ;  /* 0x0000000431047209 */ /* 0x000fe40007810000 */
[----:B------:R-:W-:Y:S02]  /*38c0*/  FSEL R25, R38, -INF , !P2 ;  /* 0xff80000026197808 */ /* 0x000fe40005000000 */
[----:B------:R-:W-:Y:S02]  /*38d0*/  ISETP.NE.AND P2, PT, R33, RZ, PT ;  /* 0x000000ff2100720c */ /* 0x000fe40003f45270 */
[----:B------:R-:W-:Y:S02]  /*38e0*/  FMNMX.FTZ R4, R81, R4, !PT ;  /* 0x0000000451047209 */ /* 0x000fe40007810000 */
[----:B------:R-:W-:-:S02]  /*38f0*/  ISETP.GT.AND P2, PT, R3, 0x19, !P2 ;  /* 0x000000190300780c */ /* 0x000fc40005744270 */
[----:B------:R-:W-:Y:S02]  /*3900*/  ISETP.GT.AND P3, PT, R3, 0x8, !P3 ;  /* 0x000000080300780c */ /* 0x000fe40005f64270 */
[----:B------:R-:W-:Y:S02]  /*3910*/  ISETP.LT.OR P2, PT, R0, 0x1a, P2 ;  /* 0x0000001a0000780c */ /* 0x000fe40001741670 */
[----:B------:R-:W-:Y:S02]  /*3920*/  FMNMX.FTZ R32, R53, R4, !PT ;  /* 0x0000000435207209 */ /* 0x000fe40007810000 */
[----:B------:R-:W-:Y:S02]  /*3930*/  FSEL R26, R26, -INF , !P2 ;  /* 0xff8000001a1a7808 */ /* 0x000fe40005000000 */
[----:B------:R-:W-:Y:S01]  /*3940*/  ISETP.NE.AND P2, PT, R36, RZ, PT ;  /* 0x000000ff2400720c */ /* 0x000fe20003f45270 */
[----:B------:R-:W0:Y:S01]  /*3950*/  SHFL.BFLY PT, R31, R32, 0x2, 0x1f ;  /* 0x0c401f00201f7f89 */ /* 0x000e2200000e0000 */
[----:B------:R-:W-:-:S02]  /*3960*/  ISETP.LT.OR P3, PT, R0, 0x9, P3 ;  /* 0x000000090000780c */ /* 0x000fc40001f61670 */
[----:B------:R-:W-:Y:S02]  /*3970*/  ISETP.GT.AND P2, PT, R3, 0x20, !P2 ;  /* 0x000000200300780c */ /* 0x000fe40005744270 */
[----:B------:R-:W-:Y:S02]  /*3980*/  FSEL R16, R16, -INF , !P3 ;  /* 0xff80000010107808 */ /* 0x000fe40005800000 */
[----:B------:R-:W-:Y:S02]  /*3990*/  ISETP.LT.OR P2, PT, R0, 0x21, P2 ;  /* 0x000000210000780c */ /* 0x000fe40001741670 */
[----:B------:R-:W-:Y:S02]  /*39a0*/  ISETP.NE.AND P3, PT, R41, RZ, PT ;  /* 0x000000ff2900720c */ /* 0x000fe40003f65270 */
[----:B------:R-:W-:Y:S02]  /*39b0*/  FSEL R27, R42, -INF , !P2 ;  /* 0xff8000002a1b7808 */ /* 0x000fe40005000000 */
[----:B------:R-:W-:-:S02]  /*39c0*/  ISETP.NE.AND P2, PT, R40, RZ, PT ;  /* 0x000000ff2800720c */ /* 0x000fc40003f45270 */
[C---:B------:R-:W-:Y:S02]  /*39d0*/  ISETP.GT.AND P4, PT, R3.reuse, 0x31, !P4 ;  /* 0x000000310300780c */ /* 0x040fe40006784270 */
[C---:B------:R-:W-:Y:S02]  /*39e0*/  ISETP.GT.AND P2, PT, R3.reuse, 0x21, !P2 ;  /* 0x000000210300780c */ /* 0x040fe40005744270 */
[----:B------:R-:W-:Y:S02]  /*39f0*/  ISETP.GT.AND P5, PT, R3, 0x38, !P5 ;  /* 0x000000380300780c */ /* 0x000fe40006fa4270 */
[C---:B------:R-:W-:Y:S02]  /*3a00*/  ISETP.LT.OR P2, PT, R0.reuse, 0x22, P2 ;  /* 0x000000220000780c */ /* 0x040fe40001741670 */
[----:B------:R-:W-:Y:S02]  /*3a10*/  ISETP.LT.OR P4, PT, R0, 0x32, P4 ;  /* 0x000000320000780c */ /* 0x000fe40002781670 */
[----:B------:R-:W-:-:S02]  /*3a20*/  FSEL R28, R43, -INF , !P2 ;  /* 0xff8000002b1c7808 */ /* 0x000fc40005000000 */
[----:B------:R-:W-:Y:S02]  /*3a30*/  ISETP.GT.AND P2, PT, R3, 0x28, !P3 ;  /* 0x000000280300780c */ /* 0x000fe40005f44270 */
[----:B0-----:R-:W-:Y:S02]  /*3a40*/  FMNMX.FTZ R33, R32, R31, !PT ;  /* 0x0000001f20217209 */ /* 0x001fe40007810000 */
[----:B------:R-:W-:Y:S02]  /*3a50*/  ISETP.LT.OR P2, PT, R0, 0x29, P2 ;  /* 0x000000290000780c */ /* 0x000fe40001741670 */
[----:B------:R-:W-:Y:S01]  /*3a60*/  ISETP.NE.AND P3, PT, R45, RZ, PT ;  /* 0x000000ff2d00720c */ /* 0x000fe20003f65270 */
[----:B------:R-:W0:Y:S01]  /*3a70*/  SHFL.BFLY PT, R34, R33, 0x1, 0x1f ;  /* 0x0c201f0021227f89 */ /* 0x000e2200000e0000 */
[----:B------:R-:W-:Y:S02]  /*3a80*/  FSEL R29, R46, -INF , !P2 ;  /* 0xff8000002e1d7808 */ /* 0x000fe40005000000 */
[----:B------:R-:W-:-:S02]  /*3a90*/  ISETP.GT.AND P2, PT, R3, RZ, !P6 ;  /* 0x000000ff0300720c */ /* 0x000fc40007744270 */
[----:B------:R-:W-:Y:S02]  /*3aa0*/  ISETP.NE.AND P6, PT, R30, RZ, PT ;  /* 0x000000ff1e00720c */ /* 0x000fe40003fc5270 */
[----:B------:R-:W-:Y:S02]  /*3ab0*/  ISETP.LT.OR P2, PT, R0, 0x1, P2 ;  /* 0x000000010000780c */ /* 0x000fe40001741670 */
[----:B------:R-:W-:Y:S02]  /*3ac0*/  ISETP.GT.AND P3, PT, R3, 0x30, !P3 ;  /* 0x000000300300780c */ /* 0x000fe40005f64270 */
[----:B------:R-:W-:Y:S02]  /*3ad0*/  FSEL R2, R56, -INF , !P2 ;  /* 0xff80000038027808 */ /* 0x000fe40005000000 */
[----:B------:R-:W-:Y:S02]  /*3ae0*/  ISETP.NE.AND P2, PT, R44, RZ, PT ;  /* 0x000000ff2c00720c */ /* 0x000fe40003f45270 */
[----:B------:R-:W-:-:S02]  /*3af0*/  FMNMX.FTZ R31, R2, R5, !PT ;  /* 0x00000005021f7209 */ /* 0x000fc40007810000 */
[----:B------:R-:W-:Y:S02]  /*3b00*/  ISETP.GT.AND P2, PT, R3, 0x29, !P2 ;  /* 0x000000290300780c */ /* 0x000fe40005744270 */
[----:B------:R-:W-:Y:S02]  /*3b10*/  FMNMX.FTZ R31, R16, R31, !PT ;  /* 0x0000001f101f7209 */ /* 0x000fe40007810000 */
[----:B------:R-:W-:Y:S02]  /*3b20*/  ISETP.LT.OR P2, PT, R0, 0x2a, P2 ;  /* 0x0000002a0000780c */ /* 0x000fe40001741670 */
[----:B------:R-:W-:Y:S02]  /*3b30*/  FMNMX.FTZ R4, R20, R31, !PT ;  /* 0x0000001f14047209 */ /* 0x000fe40007810000 */
[----:B------:R-:W-:Y:S02]  /*3b40*/  ISETP.LT.OR P3, PT, R0, 0x31, P3 ;  /* 0x000000310000780c */ /* 0x000fe40001f61670 */
[----:B------:R-:W-:-:S02]  /*3b50*/  FMNMX.FTZ R31, R21, R4, !PT ;  /* 0x00000004151f7209 */ /* 0x000fc40007810000 */
[----:B0-----:R-:W-:Y:S02]  /*3b60*/  FMNMX.FTZ R4, R33, R34, !PT ;  /* 0x0000002221047209 */ /* 0x001fe40007810000 */
[----:B------:R-:W-:Y:S02]  /*3b70*/  FMNMX.FTZ R30, R24, R31, !PT ;  /* 0x0000001f181e7209 */ /* 0x000fe40007810000 */
[----:B------:R-:W-:Y:S01]  /*3b80*/  ISETP.LT.OR P5, PT, R0, 0x39, P5 ;  /* 0x000000390000780c */ /* 0x000fe20002fa1670 */
[----:B------:R-:W-:Y:S01]  /*3b90*/  FMUL.FTZ R33, R4, UR6 ;  /* 0x0000000604217c20 */ /* 0x000fe20008410000 */
[----:B------:R-:W-:Y:S02]  /*3ba0*/  FMNMX.FTZ R31, R25, R30, !PT ;  /* 0x0000001e191f7209 */ /* 0x000fe40007810000 */
[----:B------:R-:W-:Y:S02]  /*3bb0*/  FSEL R30, R47, -INF , !P2 ;  /* 0xff8000002f1e7808 */ /* 0x000fe40005000000 */
[----:B------:R-:W-:-:S02]  /*3bc0*/  FMNMX.FTZ R32, R26, R31, !PT ;  /* 0x0000001f1a207209 */ /* 0x000fc40007810000 */
[----:B------:R-:W-:Y:S02]  /*3bd0*/  FSETP.NEU.FTZ.AND P2, PT, R4, -INF , PT ;  /* 0xff8000000400780b */ /* 0x000fe40003f5d000 */
[----:B------:R-:W-:Y:S02]  /*3be0*/  FMNMX.FTZ R31, R27, R32, !PT ;  /* 0x000000201b1f7209 */ /* 0x000fe40007810000 */
        /* <DEDUP_REMOVED lines=15> */
[----:B------:R-:W-:Y:S01]  /*3ce0*/  MUFU.EX2 R37, R37 ;  /* 0x0000002500257308 */ /* 0x000fe20000000800 */
[----:B------:R-:W-:Y:S01]  /*3cf0*/  FSEL R0, R54, -INF , !P5 ;  /* 0xff80000036007808 */ /* 0x000fe20006800000 */
[--C-:B0-----:R-:W-:Y:S01]  /*3d00*/  FFMA.FTZ R35, R59, UR6, -R36.reuse ;  /* 0x000000063b237c23 */ /* 0x101fe20008010824 */
        /* <DEDUP_REMOVED lines=12> */
[----:B------:R-:W-:Y:S01]  /*3dd0*/  R2UR UR7, R22 ;  /* 0x00000000160772ca */ /* 0x000fe200000e0000 */
[----:B------:R-:W0:Y:S01]  /*3de0*/  SHFL.BFLY PT, R3, R34, 0x2, 0x1f ;  /* 0x0c401f0022037f89 */ /* 0x000e2200000e0000 */
[----:B------:R1:W-:Y:S08]  /*3df0*/  MUFU.EX2 R39, R38 ;  /* 0x0000002600277308 */ /* 0x0003f00000000800 */
[----:B------:R-:W-:Y:S01]  /*3e00*/  MUFU.EX2 R40, R40 ;  /* 0x0000002800287308 */ /* 0x000fe20000000800 */
[----:B-1----:R-:W-:-:S02]  /*3e10*/  FFMA.FTZ R38, R73, UR6, -R36 ;  /* 0x0000000649267c23 */ /* 0x002fc40008010824 */
[----:B------:R-:W-:-:S04]  /*3e20*/  UIMAD.WIDE.U32 UR10, UR7, UR10, URZ ;  /* 0x0000000a070a72a5 */ /* 0x000fc8000f8e003f */
[----:B------:R-:W-:Y:S01]  /*3e30*/  @UP0 USHF.R.U32.HI UR7, URZ, UR14, UR11 ;  /* 0x0000000e3f070299 */ /* 0x000fe2000801160b */
[----:B------:R-:W1:Y:S03]  /*3e40*/  MUFU.EX2 R41, R41 ;  /* 0x0000002900297308 */ /* 0x000e660000000800 */
[----:B------:R-:W-:Y:S01]  /*3e50*/  UIADD3 UR39, UR39, UR7, URZ ;  /* 0x0000000727277290 */ /* 0x000fe2000fffe03f */
[----:B0-----:R-:W-:-:S04]  /*3e60*/  FMNMX.FTZ R35, R34, R3, !PT ;  /* 0x0000000322237209 */ /* 0x001fc80007810000 */
[----:B------:R-:W-:Y:S01]  /*3e70*/  MUFU.EX2 R42, R42 ;  /* 0x0000002a002a7308 */ /* 0x000fe20000000800 */
[----:B------:R-:W-:Y:S01]  /*3e80*/  UIADD3 UR4, UR39, UR4, URZ ;  /* 0x0000000427047290 */ /* 0x000fe2000fffe03f */
[----:B------:R-:W0:Y:S06]  /*3e90*/  SHFL.BFLY PT, R34, R35, 0x1, 0x1f ;  /* 0x0c201f0023227f89 */ /* 0x000e2c00000e0000 */
[----:B------:R-:W2:Y:S01]  /*3ea0*/  MUFU.EX2 R43, R43 ;  /* 0x0000002b002b7308 */ /* 0x000ea20000000800 */
[----:B-1----:R-:W-:-:S07]  /*3eb0*/  F2FP.BF16.F32.PACK_AB R192, R41, R40 ;  /* 0x0000002829c0723e */ /* 0x002fce00000010ff */
[----:B------:R-:W-:Y:S08]  /*3ec0*/  MUFU.EX2 R44, R44 ;  /* 0x0000002c002c7308 */ /* 0x000ff00000000800 */
[----:B------:R-:W1:Y:S01]  /*3ed0*/  MUFU.EX2 R45, R38 ;  /* 0x00000026002d7308 */ /* 0x000e620000000800 */
[----:B--2---:R-:W-:Y:S02]  /*3ee0*/  F2FP.BF16.F32.PACK_AB R194, R43, R42 ;  /* 0x0000002a2bc2723e */ /* 0x004fe400000010ff */
[----:B0-----:R-:W-:Y:S01]  /*3ef0*/  FMNMX.FTZ R3, R35, R34, !PT ;  /* 0x0000002223037209 */ /* 0x001fe20007810000 */
[--C-:B------:R-:W-:Y:S01]  /*3f00*/  FFMA.FTZ R34, R81, UR6, -R36.reuse ;  /* 0x0000000651227c23 */ /* 0x100fe20008010824 */
[----:B------:R-:W-:Y:S01]  /*3f10*/  FFMA.FTZ R36, R53, UR6, -R36 ;  /* 0x0000000635247c23 */ /* 0x000fe20008010824 */
[----:B------:R-:W-:Y:S01]  /*3f20*/  FADD.FTZ R53, R196, R37 ;  /* 0x00000025c4357221 */ /* 0x000fe20000010000 */
[C---:B------:R-:W-:Y:S01]  /*3f30*/  FSETP.NEU.FTZ.AND P2, PT, R3.reuse, -INF , PT ;  /* 0xff8000000300780b */ /* 0x040fe20003f5d000 */
[----:B------:R-:W-:Y:S01]  /*3f40*/  FMUL.FTZ R35, R3, UR6 ;  /* 0x0000000603237c20 */ /* 0x000fe20008410000 */
[----:B------:R-:W-:Y:S01]  /*3f50*/  MUFU.EX2 R46, R46 ;  /* 0x0000002e002e7308 */ /* 0x000fe20000000800 */
[----:B------:R-:W-:-:S03]  /*3f60*/  F2FP.BF16.F32.PACK_AB R196, R37, R196 ;  /* 0x000000c425c4723e */ /* 0x000fc600000010ff */
        /* <DEDUP_REMOVED lines=20> */
[----:B------:R-:W-:Y:S01]  /*40b0*/  FFMA.FTZ R33, R33, UR6, -R51 ;  /* 0x0000000621217c23 */ /* 0x000fe20008010833 */
[----:B-1----:R-:W-:-:S05]  /*40c0*/  F2FP.BF16.F32.PACK_AB R188, R45, R44 ;  /* 0x0000002c2dbc723e */ /* 0x002fca00000010ff */
[----:B------:R1:W2:Y:S08]  /*40d0*/  MUFU.EX2 R199, R16 ;  /* 0x0000001000c77308 */ /* 0x0002b00000000800 */
[----:B------:R-:W3:Y:S01]  /*40e0*/  MUFU.EX2 R20, R20 ;  /* 0x0000001400147308 */ /* 0x000ee20000000800 */
[----:B-1----:R-:W-:Y:S01]  /*40f0*/  FADD.FTZ R16, R198, R53 ;  /* 0x00000035c6107221 */ /* 0x002fe20000010000 */
[----:B------:R-:W-:-:S02]  /*4100*/  F2FP.BF16.F32.PACK_AB R198, R39, R198 ;  /* 0x000000c627c6723e */ /* 0x000fc400000010ff */
[----:B0-----:R-:W-:Y:S01]  /*4110*/  F2FP.BF16.F32.PACK_AB R197, R5, R2 ;  /* 0x0000000205c5723e */ /* 0x001fe200000010ff */
[----:B------:R-:W-:-:S03]  /*4120*/  FADD.FTZ R53, R39, R16 ;  /* 0x0000001027357221 */ /* 0x000fc60000010000 */
[----:B------:R-:W0:Y:S01]  /*4130*/  MUFU.EX2 R21, R21 ;  /* 0x0000001500157308 */ /* 0x000e220000000800 */
[----:B------:R-:W-:-:S04]  /*4140*/  FADD.FTZ R16, R40, R53 ;  /* 0x0000003528107221 */ /* 0x000fc80000010000 */
[----:B------:R-:W-:Y:S01]  /*4150*/  FADD.FTZ R53, R41, R16 ;  /* 0x0000001029357221 */ /* 0x000fe20000010000 */
[----:B------:R-:W-:Y:S02]  /*4160*/  FADD.FTZ R16, R2, R5 ;  /* 0x0000000502107221 */ /* 0x000fe40000010000 */
[----:B------:R-:W1:Y:S01]  /*4170*/  MUFU.EX2 R24, R24 ;  /* 0x0000001800187308 */ /* 0x000e620000000800 */
[----:B------:R-:W-:Y:S01]  /*4180*/  FADD.FTZ R36, R42, R53 ;  /* 0x000000352a247221 */ /* 0x000fe20000010000 */
[----:B--2---:R-:W-:Y:S01]  /*4190*/  FADD.FTZ R53, R199, R16 ;  /* 0x00000010c7357221 */ /* 0x004fe20000010000 */
[C---:B---3--:R-:W-:Y:S02]  /*41a0*/  F2FP.BF16.F32.PACK_AB R199, R20.reuse, R199 ;  /* 0x000000c714c7723e */ /* 0x048fe400000010ff */
[----:B------:R-:W-:Y:S01]  /*41b0*/  FADD.FTZ R55, R43, R36 ;  /* 0x000000242b377221 */ /* 0x000fe20000010000 */
[----:B------:R-:W-:Y:S01]  /*41c0*/  FADD.FTZ R16, R20, R53 ;  /* 0x0000003514107221 */ /* 0x000fe20000010000 */
[----:B------:R-:W-:Y:S01]  /*41d0*/  VIADD R20, R62, 0xfffffffe ;  /* 0xfffffffe3e147836 */ /* 0x000fe20000000000 */
[----:B------:R-:W2:Y:S01]  /*41e0*/  MUFU.EX2 R25, R25 ;  /* 0x0000001900197308 */ /* 0x000ea20000000800 */
[----:B------:R-:W-:Y:S01]  /*41f0*/  FADD.FTZ R36, R44, R55 ;  /* 0x000000372c247221 */ /* 0x000fe20000010000 */
[----:B0-----:R-:W-:-:S03]  /*4200*/  FADD.FTZ R51, R21, R16 ;  /* 0x0000001015337221 */ /* 0x001fc60000010000 */
[----:B------:R-:W-:-:S03]  /*4210*/  FADD.FTZ R53, R45, R36 ;  /* 0x000000242d357221 */ /* 0x000fc60000010000 */
[----:B------:R-:W0:Y:S01]  /*4220*/  MUFU.EX2 R47, R47 ;  /* 0x0000002f002f7308 */ /* 0x000e220000000800 */
[----:B-1----:R-:W-:Y:S01]  /*4230*/  FADD.FTZ R16, R24, R51 ;  /* 0x0000003318107221 */ /* 0x002fe20000010000 */
[----:B------:R-:W-:Y:S01]  /*4240*/  FADD.FTZ R36, R46, R53 ;  /* 0x000000352e247221 */ /* 0x000fe20000010000 */
[----:B------:R-:W-:-:S05]  /*4250*/  F2FP.BF16.F32.PACK_AB R193, R24, R21 ;  /* 0x0000001518c1723e */ /* 0x000fca00000010ff */
        /* <DEDUP_REMOVED lines=11> */
[----:B0-----:R-:W-:-:S07]  /*4310*/  FADD.FTZ R37, R27, R16 ;  /* 0x000000101b257221 */ /* 0x001fce0000010000 */
[----:B------:R-:W0:Y:S01]  /*4320*/  MUFU.EX2 R29, R29 ;  /* 0x0000001d001d7308 */ /* 0x000e220000000800 */
[C---:B-1----:R-:W-:Y:S01]  /*4330*/  FADD.FTZ R39, R49.reuse, R36 ;  /* 0x0000002431277221 */ /* 0x042fe20000010000 */
[----:B------:R-:W-:-:S06]  /*4340*/  F2FP.BF16.F32.PACK_AB R184, R49, R48 ;  /* 0x0000003031b8723e */ /* 0x000fcc00000010ff */
        /* <DEDUP_REMOVED lines=14> */
[----:B-1----:R-:W-:Y:S01]  /*4430*/  FADD.FTZ R16, R34, R39 ;  /* 0x0000002722107221 */ /* 0x002fe20000010000 */
[----:B------:R-:W-:-:S03]  /*4440*/  F2FP.BF16.F32.PACK_AB R186, R35, R34 ;  /* 0x0000002223ba723e */ /* 0x000fc600000010ff */
[----:B------:R-:W-:Y:S01]  /*4450*/  FADD.FTZ R16, R35, R16 ;  /* 0x0000001023107221 */ /* 0x000fe20000010000 */
[----:B--2---:R-:W-:-:S04]  /*4460*/  FADD.FTZ R2, R0, R5 ;  /* 0x0000000500027221 */ /* 0x004fc80000010000 */
[C---:B0-----:R-:W-:Y:S01]  /*4470*/  FADD.FTZ R5, R33.reuse, R2 ;  /* 0x0000000221057221 */ /* 0x041fe20000010000 */
        /* <DEDUP_REMOVED lines=12> */
.L_x_1449:
[----:B------:R-:W-:-:S11]  /*4540*/  UISETP.NE.AND UP2, UPT, UR5, 0x1, UPT ;  /* 0x000000010500788c */ /* 0x000fd6000bf45270 */
[----:B------:R-:W-:Y:S02]  /*4550*/  @UP2 ULDC.64 UR10, c[0x0][0x9e8] ;  /* 0x00027a00000a2ab9 */ /* 0x000fe40000000a00 */
[----:B------:R-:W-:-:S04]  /*4560*/  UIMAD.WIDE.U32 UR14, UR7, UR10, URZ ;  /* 0x0000000a070e72a5 */ /* 0x000fc8000f8e003f */
[----:B------:R-:W-:-:S12]  /*4570*/  @UP2 USHF.R.U32.HI UR7, URZ, UR11, UR15 ;  /* 0x0000000b3f072299 */ /* 0x000fd8000801160f */
.L_x_1450:
[----:B------:R-:W-:-:S04]  /*4580*/  UIMAD UR5, UR7, UR5, UR5 ;  /* 0x00000005070572a4 */ /* 0x000fc8000f8e0205 */
[----:B------:R-:W-:-:S04]  /*4590*/  UISETP.LT.AND UP2, UPT, UR4, UR5, UPT ;  /* 0x000000050400728c */ /* 0x000fc8000bf41270 */
[----:B------:R-:W-:-:S12]  /*45a0*/  USEL UR4, UR4, UR5, UP2 ;  /* 0x0000000504047287 */ /* 0x000fd80009000000 */
.L_x_1448:
        /* <DEDUP_REMOVED lines=78> */
[----:B------:R-:W-:-:S05]  /*4a90*/  ULDC UR55, c[0x0][0x988] ;  /* 0x0002620000377ab9 */ /* 0x000fca0000000800 */
.L_x_1468:
[----:B------:R-:W-:-:S04]  /*4aa0*/  UIADD3 UR5, UR37, 0x1, URZ ;  /* 0x0000000125057890 */ /* 0x000fc8000fffe03f */
[----:B------:R-:W-:-:S04]  /*4ab0*/  UISETP.NE.AND UP2, UPT, UR5, 0x2, UPT ;  /* 0x000000020500788c */ /* 0x000fc8000bf45270 */
[----:B------:R-:W-:Y:S02]  /*4ac0*/  USEL UR39, URZ, 0x1, UP2 ;  /* 0x000000013f277887 */ /* 0x000fe40009000000 */
[----:B------:R-:W-:Y:S02]  /*4ad0*/  USEL UR5, UR5, URZ, UP2 ;  /* 0x0000003f05057287 */ /* 0x000fe40009000000 */
[----:B------:R-:W-:Y:S01]  /*4ae0*/  ULOP3.LUT UR39, UR36, UR39, URZ, 0x3c, !UPT ;  /* 0x0000002724277292 */ /* 0x000fe2000f8e3c3f */
[----:B------:R-:W-:Y:S11]  /*4af0*/  @!P0 BRA `(.L_x_1452) ;  /* 0x0000000000048947 */ /* 0x000ff60003800000 */
[----:B------:R-:W-:Y:S01]  /*4b00*/  BPT.TRAP 0x1 ;  /* 0x000000040000795c */ /* 0x000fe20000300000 */
.L_x_1452:
[----:B------:R-:W-:Y:S01]  /*4b10*/  ULEA UR7, UR5, UR38, 0x3 ;  /* 0x0000002605077291 */ /* 0x000fe2000f8e183f */
[----:B------:R-:W-:-:S05]  /*4b20*/  IMAD.U32 R21, RZ, RZ, UR39 ;  /* 0x00000027ff157e24 */ /* 0x000fca000f8e00ff */
[----:B------:R-:W-:-:S04]  /*4b30*/  SHF.L.U32 R21, R21, 0x1f, RZ ;  /* 0x0000001f15157819 */ /* 0x000fc800000006ff */
[----:B------:R0:W1:Y:S01]  /*4b40*/  SYNCS.PHASECHK.TRANS64.TRYWAIT P2, [UR7+0x30830], R21 ;  /* 0x03083015ff0075a7 */ /* 0x0000620008040147 */
[----:B------:R-:W-:Y:S05]  /*4b50*/  @!P0 BRA `(.L_x_1453) ;  /* 0x0000000000048947 */ /* 0x000fea0003800000 */
[----:B------:R-:W-:Y:S01]  /*4b60*/  BPT.TRAP 0x1 ;  /* 0x000000040000795c */ /* 0x000fe20000300000 */
.L_x_1453:
[----:B-1----:R-:W-:Y:S05]  /*4b70*/  @P2 BRA `(.L_x_1454) ;  /* 0x0000000000082947 */ /* 0x002fea0003800000 */
[----:B------:R-:W1:Y:S02]  /*4b80*/  SYNCS.PHASECHK.TRANS64.TRYWAIT P2, [UR7+0x30830], R21 ;  /* 0x03083015ff0075a7 */ /* 0x000e640008040147 */
[----:B-1----:R-:W-:Y:S05]  /*4b90*/  @!P2 BRA `(.L_x_1455) ;  /* 0x000001340028a947 */ /* 0x002fea0003800000 */
.L_x_1454:
        /* <DEDUP_REMOVED lines=228> */
.L_x_1456:
[----:B------:R-:W-:Y:S01]  /*59e0*/  ULEA UR14, UR37, UR38, 0x3 ;  /* 0x00000026250e7291 */ /* 0x000fe2000f8e183f */
[----:B------:R-:W-:-:S05]  /*59f0*/  IMAD.U32 R0, RZ, RZ, UR36 ;  /* 0x00000024ff007e24 */ /* 0x000fca000f8e00ff */
[----:B------:R-:W-:-:S04]  /*5a00*/  SHF.L.U32 R0, R0, 0x1f, RZ ;  /* 0x0000001f00007819 */ /* 0x000fc800000006ff */
[----:B------:R1:W2:Y:S01]  /*5a10*/  SYNCS.PHASECHK.TRANS64.TRYWAIT P2, [UR14+0x30850], R0 ;  /* 0x03085000ff0075a7 */ /* 0x0002a2000804014e */
[----:B------:R-:W-:Y:S05]  /*5a20*/  @!P0 BRA `(.L_x_1457) ;  /* 0x0000000000048947 */ /* 0x000fea0003800000 */
[----:B------:R-:W-:Y:S01]  /*5a30*/  BPT.TRAP 0x1 ;  /* 0x000000040000795c */ /* 0x000fe20000300000 */
.L_x_1457:
[----:B--2---:R-:W-:Y:S05]  /*5a40*/  @P2 BRA `(.L_x_1458) ;  /* 0x0000000000082947 */ /* 0x004fea0003800000 */
[----:B------:R-:W2:Y:S02]  /*5a50*/  SYNCS.PHASECHK.TRANS64.TRYWAIT P2, [UR14+0x30850], R0 ;  /* 0x03085000ff0075a7 */ /* 0x000ea4000804014e */
[----:B--2---:R-:W-:Y:S05]  /*5a60*/  @!P2 BRA `(.L_x_1459) ;  /* 0x00000124008ca947 */ /* 0x004fea0003800000 */
.L_x_1458:
[----:B------:R-:W-:Y:S01]  /*5a70*/  UIADD3 UR6, UR38, 0x400, URZ ;  /* 0x0000040026067890 */ /* 0x000fe2000fffe03f */
[----:B------:R-:W-:Y:S01]  /*5a80*/  WARPGROUP.ARRIVE ;  /* 0x00000000000079c5 */ /* 0x000fe20000000000 */
[----:B------:R-:W-:Y:S01]  /*5a90*/  UMOV UR11, 0x40000040 ;  /* 0x40000040000b7882 */ /* 0x000fe20000000000 */
[----:B------:R-:W-:Y:S01]  /*5aa0*/  R2UR UR15, R22 ;  /* 0x00000000160f72ca */ /* 0x000fe200000e0000 */
[----:B------:R-:W-:Y:S01]  /*5ab0*/  USHF.R.U32.HI UR6, URZ, 0x4, UR6 ;  /* 0x000000043f067899 */ /* 0x000fe20008011606 */
[----:B------:R-:W-:Y:S01]  /*5ac0*/  PLOP3.LUT P2, PT, PT, PT, UP0, 0x80, 0x0 ;  /* 0x000000000000781c */ /* 0x000fe20003f4f008 */
[----:B0-----:R-:W-:Y:S01]  /*5ad0*/  FMUL.FTZ R21, R158, UR4 ;  /* 0x000000049e157c20 */ /* 0x001fe20008410000 */
[----:B------:R-:W-:Y:S01]  /*5ae0*/  PLOP3.LUT P3, PT, PT, PT, UP0, 0x80, 0x0 ;  /* 0x000000000000781c */ /* 0x000fe20003f6f008 */
[----:B------:R-:W-:Y:S01]  /*5af0*/  ULOP3.LUT UR6, UR6, 0x3fff, URZ, 0xc0, !UPT ;  /* 0x00003fff06067892 */ /* 0x000fe2000f8ec03f */
[----:B------:R-:W-:Y:S01]  /*5b00*/  FMUL.FTZ R158, R167, UR4 ;  /* 0x00000004a79e7c20 */ /* 0x000fe20008410000 */
[----:B-1----:R-:W-:Y:S01]  /*5b10*/  FMUL.FTZ R0, R154, UR4 ;  /* 0x000000049a007c20 */ /* 0x002fe20008410000 */
[----:B------:R-:W-:Y:S01]  /*5b20*/  FMUL.FTZ R2, R155, UR4 ;  /* 0x000000049b027c20 */ /* 0x000fe20008410000 */
[----:B------:R-:W-:Y:S01]  /*5b30*/  ULOP3.LUT UR6, UR6, 0x2000000, URZ, 0xfc, !UPT ;  /* 0x0200000006067892 */ /* 0x000fe2000f8efc3f */
[----:B------:R-:W-:Y:S01]  /*5b40*/  FMUL.FTZ R154, R159, UR4 ;  /* 0x000000049f9a7c20 */ /* 0x000fe20008410000 */
[----:B------:R-:W-:Y:S01]  /*5b50*/  FMUL.FTZ R155, R162, UR4 ;  /* 0x00000004a29b7c20 */ /* 0x000fe20008410000 */
[----:B------:R-:W-:Y:S01]  /*5b60*/  FMUL.FTZ R159, R170, UR4 ;  /* 0x00000004aa9f7c20 */ /* 0x000fe20008410000 */
[----:B------:R-:W-:Y:S01]  /*5b70*/  ULEA UR6, UR37, UR6, 0xb ;  /* 0x0000000625067291 */ /* 0x000fe2000f8e583f */
[----:B------:R-:W-:-:S02]  /*5b80*/  VIADD R167, R23, UR15 ;  /* 0x0000000f17a77c36 */ /* 0x000fc40008000000 */
[----:B------:R-:W-:Y:S01]  /*5b90*/  FMUL.FTZ R162, R174, UR4 ;  /* 0x00000004aea27c20 */ /* 0x000fe20008410000 */
[----:B------:R-:W0:Y:S03]  /*5ba0*/  MUFU.TANH R0, R0 ;  /* 0x0000000000007308 */ /* 0x000e260000002400 */
[----:B------:R-:W-:Y:S02]  /*5bb0*/  UMOV UR10, UR6 ;  /* 0x00000006000a7c82 */ /* 0x000fe40008000000 */
[----:B------:R-:W-:Y:S01]  /*5bc0*/  HGMMA.64x256x16.F32.BF16 R24, R196, gdesc[UR8].tnspB, R24, gsb0 ;  /* 0x43e00008c4187df0 */ /* 0x000fe20008001818 */
[----:B------:R-:W-:Y:S02]  /*5bd0*/  UIADD3 UR10, UR6, 0x80, URZ ;  /* 0x00000080060a7890 */ /* 0x000fe4000fffe03f */
[----:B------:R-:W1:Y:S01]  /*5be0*/  MUFU.TANH R2, R2 ;  /* 0x0000000200027308 */ /* 0x000e620000002400 */
[----:B------:R-:W-:-:S07]  /*5bf0*/  UMOV UR11, 0x40000040 ;  /* 0x40000040000b7882 */ /* 0x000fce0000000000 */
[----:B------:R-:W2:Y:S08]  /*5c00*/  MUFU.TANH R21, R21 ;  /* 0x0000001500157308 */ /* 0x000eb00000002400 */
[----:B------:R-:W3:Y:S08]  /*5c10*/  MUFU.TANH R154, R154 ;  /* 0x0000009a009a7308 */ /* 0x000ef00000002400 */
[----:B------:R-:W4:Y:S08]  /*5c20*/  MUFU.TANH R155, R155 ;  /* 0x0000009b009b7308 */ /* 0x000f300000002400 */
[----:B------:R-:W0:Y:S08]  /*5c30*/  MUFU.TANH R158, R158 ;  /* 0x0000009e009e7308 */ /* 0x000e300000002400 */
[----:B------:R-:W0:Y:S08]  /*5c40*/  MUFU.TANH R159, R159 ;  /* 0x0000009f009f7308 */ /* 0x000e300000002400 */
[----:B------:R-:W0:Y:S01]  /*5c50*/  MUFU.TANH R162, R162 ;  /* 0x000000a200a27308 */ /* 0x000e220000002400 */
[----:B------:R-:W-:-:S02]  /*5c60*/  WARPGROUP.DEPBAR.LE gsb0, 0x0 ;  /* 0x00008000000079c5 */ /* 0x000fc40000010000 */
[----:B------:R-:W-:-:S06]  /*5c70*/  WARPGROUP.ARRIVE ;  /* 0x00000000000079c5 */ /* 0x000fcc0000000000 */
[----:B------:R-:W-:Y:S01]  /*5c80*/  HGMMA.64x256x16.F32.BF16 R24, R192, gdesc[UR8].tnspB, R24, gsb0 ;  /* 0x43e00008c0187df0 */ /* 0x000fe20008001818 */
[----:B------:R-:W-:Y:S01]  /*5c90*/  UIADD3 UR10, UR6, 0x100, URZ ;  /* 0x00000100060a7890 */ /* 0x000fe2000fffe03f */
[----:B------:R-:W-:Y:S01]  /*5ca0*/  UMOV UR11, 0x40000040 ;  /* 0x40000040000b7882 */ /* 0x000fe20000000000 */
[----:B------:R-:W-:Y:S02]  /*5cb0*/  WARPGROUP.DEPBAR.LE gsb0, 0x0 ;  /* 0x00008000000079c5 */ /* 0x000fe40000010000 */
[----:B------:R-:W-:Y:S01]  /*5cc0*/  WARPGROUP.ARRIVE ;  /* 0x00000000000079c5 */ /* 0x000fe20000000000 */
[----:B------:R-:W-:Y:S01]  /*5cd0*/  FMUL.FTZ R192, R168, UR4 ;  /* 0x00000004a8c07c20 */ /* 0x000fe20008410000 */
[----:B------:R-:W-:Y:S01]  /*5ce0*/  FMUL.FTZ R193, R169, UR4 ;  /* 0x00000004a9c17c20 */ /* 0x000fe20008410000 */
[----:B------:R-:W-:Y:S01]  /*5cf0*/  FMUL.FTZ R194, R172, UR4 ;  /* 0x00000004acc27c20 */ /* 0x000fe20008410000 */
[----:B------:R-:W-:Y:S01]  /*5d00*/  FMUL.FTZ R195, R173, UR4 ;  /* 0x00000004adc37c20 */ /* 0x000fe20008410000 */
[----:B------:R-:W-:-:S15]  /*5d10*/  IMAD.U32 R169, RZ, RZ, UR60 ;  /* 0x0000003cffa97e24 */ /* 0x000fde000f8e00ff */
[----:B------:R-:W-:-:S03]  /*5d20*/  NOP ;  /* 0x0000000000007918 */ /* 0x000fc60000000000 */
        /* <DEDUP_REMOVED lines=11> */
[----:B------:R-:W-:Y:S01]  /*5de0*/  @P2 IMAD.HI.U32 R152, R167, UR6, RZ ;  /* 0x00000006a7982c27 */ /* 0x000fe2000f8e00ff */
[----:B------:R-:W-:-:S03]  /*5df0*/  @UP0 ULDC UR6, c[0x0][0x450] ;  /* 0x0001140000060ab9 */ /* 0x000fc60000000800 */
[----:B------:R-:W-:Y:S01]  /*5e00*/  FMUL.FTZ R189, R153, UR4 ;  /* 0x0000000499bd7c20 */ /* 0x000fe20008410000 */
[----:B------:R-:W-:Y:S01]  /*5e10*/  FMUL.FTZ R191, R156, UR4 ;  /* 0x000000049cbf7c20 */ /* 0x000fe20008410000 */
[----:B------:R-:W-:Y:S01]  /*5e20*/  HGMMA.64x256x16.F32.BF16 R24, R184, gdesc[UR8].tnspB, R24, gsb0 ;  /* 0x43e00008b8187df0 */ /* 0x000fe20008001818 */
[----:B------:R-:W-:Y:S01]  /*5e30*/  @P3 SHF.R.U32.HI R167, RZ, UR6, R152 ;  /* 0x00000006ffa73c19 */ /* 0x000fe20008011698 */
[----:B------:R-:W-:Y:S01]  /*5e40*/  FMUL.FTZ R190, R157, UR4 ;  /* 0x000000049dbe7c20 */ /* 0x000fe20008410000 */
[----:B------:R-:W-:Y:S01]  /*5e50*/  FMUL.FTZ R156, R163, UR4 ;  /* 0x00000004a39c7c20 */ /* 0x000fe20008410000 */
[----:B------:R-:W-:Y:S01]  /*5e60*/  FMUL.FTZ R157, R166, UR4 ;  /* 0x00000004a69d7c20 */ /* 0x000fe20008410000 */
[----:B------:R-:W-:Y:S01]  /*5e70*/  FMUL.FTZ R163, R178, UR4 ;  /* 0x00000004b2a37c20 */ /* 0x000fe20008410000 */
[----:B------:R-:W5:Y:S01]  /*5e80*/  SHFL.IDX PT, R153, R167, RZ, 0x1c1f ;  /* 0x001c1fffa7997589 */ /* 0x000f6200000e0000 */
[----:B------:R-:W-:Y:S01]  /*5e90*/  FMUL.FTZ R178, R181, UR4 ;  /* 0x00000004b5b27c20 */ /* 0x000fe20008410000 */
[----:B------:R-:W-:Y:S01]  /*5ea0*/  FMUL.FTZ R166, R183, UR4 ;  /* 0x00000004b7a67c20 */ /* 0x000fe20008410000 */
[----:B------:R-:W-:Y:S01]  /*5eb0*/  IMAD.U32 R152, RZ, RZ, UR7 ;  /* 0x00000007ff987e24 */ /* 0x000fe2000f8e00ff */
[----:B------:R-:W-:Y:S01]  /*5ec0*/  PLOP3.LUT P2, PT, PT, PT, UP1, 0x40, 0x0 ;  /* 0x000000000000781c */ /* 0x000fe20003f4e818 */
[----:B------:R-:W0:Y:S01]  /*5ed0*/  MUFU.TANH R188, R188 ;  /* 0x000000bc00bc7308 */ /* 0x000e220000002400 */
[----:B------:R-:W-:Y:S01]  /*5ee0*/  ULDC UR6, c[0x0][0x9e0] ;  /* 0x0002780000067ab9 */ /* 0x000fe20000000800 */
        /* <DEDUP_REMOVED lines=13> */
[----:B------:R-:W-:Y:S02]  /*5fc0*/  IMAD.SHL.U32 R179, R20, 0x40, RZ ;  /* 0x0000004014b37824 */ /* 0x000fe400078e00ff */
[----:B------:R-:W-:Y:S01]  /*5fd0*/  FMUL.FTZ R185, R161, UR4 ;  /* 0x00000004a1b97c20 */ /* 0x000fe20008410000 */
[----:B------:R-:W-:Y:S01]  /*5fe0*/  FMUL.FTZ R161, R175, UR4 ;  /* 0x00000004afa17c20 */ /* 0x000fe20008410000 */
[----:B------:R-:W-:Y:S01]  /*5ff0*/  FMUL.FTZ R175, R176, UR4 ;  /* 0x00000004b0af7c20 */ /* 0x000fe20008410000 */
[----:B------:R-:W-:Y:S01]  /*6000*/  FMUL.FTZ R184, R160, UR4 ;  /* 0x00000004a0b87c20 */ /* 0x000fe20008410000 */
[----:B------:R-:W-:Y:S01]  /*6010*/  FMUL.FTZ R187, R165, UR4 ;  /* 0x00000004a5bb7c20 */ /* 0x000fe20008410000 */
[----:B------:R-:W-:Y:S01]  /*6020*/  FMUL.FTZ R176, R177, UR4 ;  /* 0x00000004b1b07c20 */ /* 0x000fe20008410000 */
[----:B------:R-:W-:Y:S01]  /*6030*/  IADD3 R168, -R179, 0x1, RZ ;  /* 0x00000001b3a87810 */ /* 0x000fe20007ffe1ff */
[----:B------:R-:W-:Y:S01]  /*6040*/  FMUL.FTZ R160, R171, UR4 ;  /* 0x00000004aba07c20 */ /* 0x000fe20008410000 */
[----:B------:R-:W-:Y:S01]  /*6050*/  FMUL.FTZ R177, R180, UR4 ;  /* 0x00000004b4b17c20 */ /* 0x000fe20008410000 */
[----:B------:R-:W-:Y:S01]  /*6060*/  FMUL.FTZ R165, R182, UR4 ;  /* 0x00000004b6a57c20 */ /* 0x000fe20008410000 */
[----:B------:R-:W0:Y:S01]  /*6070*/  MUFU.TANH R184, R184 ;  /* 0x000000b800b87308 */ /* 0x000e220000002400 */
[----:B------:R-:W-:Y:S01]  /*6080*/  IMAD R168, R17, -0x2, R168 ;  /* 0xfffffffe11a87824 */ /* 0x000fe200078e02a8 */
[----:B------:R0:W-:Y:S04]  /*6090*/  @!P1 SYNCS.ARRIVE.TRANS64.RED.A1T0 RZ, [R152+URZ], RZ ;  /* 0x000000ff98ff99a7 */ /* 0x0001e8000810043f */
[----:B------:R-:W-:-:S02]  /*60a0*/  IADD3 R168, -R169, UR61, R168 ;  /* 0x0000003da9a87c10 */ /* 0x000fc4000fffe1a8 */
[----:B------:R-:W0:Y:S03]  /*60b0*/  MUFU.TANH R185, R185 ;  /* 0x000000b900b97308 */ /* 0x000e260000002400 */
[C---:B------:R-:W-:Y:S02]  /*60c0*/  VIADD R183, R168.reuse, UR6 ;  /* 0x00000006a8b77c36 */ /* 0x040fe40008000000 */
[----:B------:R-:W-:Y:S02]  /*60d0*/  VIADD R196, R168, UR54 ;  /* 0x00000036a8c47c36 */ /* 0x000fe40008000000 */
[--C-:B-----5:R-:W-:Y:S01]  /*60e0*/  IMAD.IADD R180, R183, 0x1, R153.reuse ;  /* 0x00000001b7b47824 */ /* 0x120fe200078e0299 */
[----:B------:R-:W0:Y:S01]  /*60f0*/  MUFU.TANH R186, R186 ;  /* 0x000000ba00ba7308 */ /* 0x000e220000002400 */
[----:B------:R-:W-:-:S07]  /*6100*/  IMAD.IADD R182, R196, 0x1, R153 ;  /* 0x00000001c4b67824 */ /* 0x000fce00078e0299 */
        /* <DEDUP_REMOVED lines=9> */
[----:B------:R-:W-:Y:S01]  /*61a0*/  IMAD.U32 R168, RZ, RZ, UR60 ;  /* 0x0000003cffa87e24 */ /* 0x000fe2000f8e00ff */
[----:B------:R-:W-:Y:S04]  /*61b0*/  BSSY B0, `(.L_x_1461) ;  /* 0x0000011000007945 */ /* 0x000fe80003800000 */
[----:B------:R-:W-:-:S04]  /*61c0*/  IADD3 R168, -R168, UR61, R153 ;  /* 0x0000003da8a87c10 */ /* 0x000fc8000fffe199 */
[----:B------:R-:W-:-:S13]  /*61d0*/  ISETP.GT.AND P2, PT, R168, -0x1, PT ;  /* 0xffffffffa800780c */ /* 0x000fda0003f44270 */
[----:B------:R-:W-:Y:S05]  /*61e0*/  @P2 BRA `(.L_x_1462) ;  /* 0x0000000000202947 */ /* 0x000fea0003800000 */
[----:B------:R-:W-:Y:S01]  /*61f0*/  IMAD.U32 R170, RZ, RZ, UR51 ;  /* 0x00000033ffaa7e24 */ /* 0x000fe2000f8e00ff */
[----:B------:R-:W-:-:S04]  /*6200*/  LOP3.LUT R169, RZ, R168, RZ, 0x33, !PT ;  /* 0x000000a8ffa97212 */ /* 0x000fc800078e33ff */
[----:B------:R-:W-:-:S13]  /*6210*/  ISETP.NE.AND P2, PT, R170, 0x1, PT ;  /* 0x00000001aa00780c */ /* 0x000fda0003f45270 */
[----:B0-----:R-:W0:Y:S02]  /*6220*/  @P2 LDC.64 R152, c[0x0][0x9e8] ;  /* 0x00027a00ff982b82 */ /* 0x001e240000000a00 */
[----:B0-----:R-:W-:-:S05]  /*6230*/  @P2 IMAD.HI.U32 R152, R169, R152, RZ ;  /* 0x00000098a9982227 */ /* 0x001fca00078e00ff */
[----:B------:R-:W-:-:S04]  /*6240*/  @P2 SHF.R.U32.HI R169, RZ, R153, R152 ;  /* 0x00000099ffa92219 */ /* 0x000fc80000011698 */
[----:B------:R-:W-:Y:S01]  /*6250*/  LOP3.LUT R168, RZ, R169, RZ, 0x33, !PT ;  /* 0x000000a9ffa87212 */ /* 0x000fe200078e33ff */
[----:B------:R-:W-:Y:S06]  /*6260*/  BRA `(.L_x_1463) ;  /* 0x0000000000147947 */ /* 0x000fec0003800000 */
.L_x_1462:
[----:B------:R-:W-:-:S05]  /*6270*/  IMAD.U32 R170, RZ, RZ, UR51 ;  /* 0x00000033ffaa7e24 */ /* 0x000fca000f8e00ff */
[----:B------:R-:W-:-:S13]  /*6280*/  ISETP.NE.AND P2, PT, R170, 0x1, PT ;  /* 0x00000001aa00780c */ /* 0x000fda0003f45270 */
[----:B0-----:R-:W0:Y:S02]  /*6290*/  @P2 LDC.64 R152, c[0x0][0x9e8] ;  /* 0x00027a00ff982b82 */ /* 0x001e240000000a00 */
[----:B0-----:R-:W-:-:S05]  /*62a0*/  @P2 IMAD.HI.U32 R152, R168, R152, RZ ;  /* 0x00000098a8982227 */ /* 0x001fca00078e00ff */
[----:B------:R-:W-:-:S07]  /*62b0*/  @P2 SHF.R.U32.HI R168, RZ, R153, R152 ;  /* 0x00000099ffa82219 */ /* 0x000fce0000011698 */
.L_x_1463:
[----:B------:R-:W-:Y:S05]  /*62c0*/  BSYNC B0 ;  /* 0x0000000000007941 */ /* 0x000fea0003800000 */
.L_x_1461:
[----:B------:R-:W-:-:S04]  /*62d0*/  IMAD R168, R168, R170, -R179 ;  /* 0x000000aaa8a87224 */ /* 0x000fc800078e0ab3 */
[----:B------:R-:W-:-:S05]  /*62e0*/  IMAD R153, R17, -0x2, R168 ;  /* 0xfffffffe11997824 */ /* 0x000fca00078e02a8 */
[----:B------:R-:W-:Y:S02]  /*62f0*/  VIADDMNMX R180, R153, R170, R180, PT ;  /* 0x000000aa99b47246 */ /* 0x000fe400038001b4 */
[----:B------:R-:W-:-:S07]  /*6300*/  VIMNMX R182, R182, R153, !PT ;  /* 0x00000099b6b67248 */ /* 0x000fce0007fe0100 */
.L_x_1460:
[----:B------:R-:W-:Y:S01]  /*6310*/  ISETP.GT.AND P2, PT, R20, -0x1, PT ;  /* 0xffffffff1400780c */ /* 0x000fe20003f44270 */
[----:B0-----:R0:W1:Y:S03]  /*6320*/  SHFL.IDX PT, R152, R167, 0x1, 0x1c1f ;  /* 0x003c1f00a7987f89 */ /* 0x00106600000e0000 */
[C---:B------:R-:W-:Y:S02]  /*6330*/  ISETP.GT.AND P5, PT, R182.reuse, RZ, P2 ;  /* 0x000000ffb600720c */ /* 0x040fe400017a4270 */
[----:B------:R-:W-:Y:S02]  /*6340*/  ISETP.GT.AND P4, PT, R182, 0x1, P2 ;  /* 0x00000001b600780c */ /* 0x000fe40001784270 */
[----:B------:R-:W-:Y:S02]  /*6350*/  ISETP.LT.OR P5, PT, R180, 0x1, P5 ;  /* 0x00000001b400780c */ /* 0x000fe40002fa1670 */
[----:B------:R-:W-:-:S02]  /*6360*/  ISETP.GT.AND P6, PT, R182, 0x8, P2 ;  /* 0x00000008b600780c */ /* 0x000fc400017c4270 */
[----:B------:R-:W-:Y:S02]  /*6370*/  FSEL R181, R188, -INF , !P5 ;  /* 0xff800000bcb57808 */ /* 0x000fe40006800000 */
[C---:B------:R-:W-:Y:S02]  /*6380*/  ISETP.GT.AND P5, PT, R182.reuse, 0x10, P2 ;  /* 0x00000010b600780c */ /* 0x040fe400017a4270 */
[----:B------:R-:W-:Y:S02]  /*6390*/  ISETP.GT.AND P3, PT, R182, 0x9, P2 ;  /* 0x00000009b600780c */ /* 0x000fe40001764270 */
[C---:B------:R-:W-:Y:S02]  /*63a0*/  ISETP.LT.OR P5, PT, R180.reuse, 0x11, P5 ;  /* 0x00000011b400780c */ /* 0x040fe40002fa1670 */
[----:B------:R-:W-:Y:S02]  /*63b0*/  ISETP.LT.OR P4, PT, R180, 0x2, P4 ;  /* 0x00000002b400780c */ /* 0x000fe40002781670 */
[----:B0-----:R-:W-:-:S02]  /*63c0*/  FSEL R167, R184, -INF , !P5 ;  /* 0xff800000b8a77808 */ /* 0x001fc40006800000 */
[----:B------:R-:W-:Y:S02]  /*63d0*/  ISETP.GT.AND P5, PT, R182, 0x20, P2 ;  /* 0x00000020b600780c */ /* 0x000fe400017a4270 */
[C---:B------:R-:W-:Y:S02]  /*63e0*/  ISETP.LT.OR P6, PT, R180.reuse, 0x9, P6 ;  /* 0x00000009b400780c */ /* 0x040fe400037c1670 */
[C---:B------:R-:W-:Y:S02]  /*63f0*/  ISETP.LT.OR P3, PT, R180.reuse, 0xa, P3 ;  /* 0x0000000ab400780c */ /* 0x040fe40001f61670 */
[----:B------:R-:W-:Y:S02]  /*6400*/  ISETP.LT.OR P5, PT, R180, 0x21, P5 ;  /* 0x00000021b400780c */ /* 0x000fe40002fa1670 */
[----:B------:R-:W-:Y:S02]  /*6410*/  FSEL R189, R189, -INF , !P4 ;  /* 0xff800000bdbd7808 */ /* 0x000fe40006000000 */
[----:B------:R-:W-:-:S02]  /*6420*/  FSEL R191, R191, -INF , !P6 ;  /* 0xff800000bfbf7808 */ /* 0x000fc40007000000 */
[----:B------:R-:W-:Y:S02]  /*6430*/  FSEL R190, R190, -INF , !P3 ;  /* 0xff800000bebe7808 */ /* 0x000fe40005800000 */
[C---:B------:R-:W-:Y:S02]  /*6440*/  ISETP.GT.AND P4, PT, R182.reuse, 0x11, P2 ;  /* 0x00000011b600780c */ /* 0x040fe40001784270 */
[C---:B------:R-:W-:Y:S02]  /*6450*/  ISETP.GT.AND P6, PT, R182.reuse, 0x18, P2 ;  /* 0x00000018b600780c */ /* 0x040fe400017c4270 */
[----:B------:R-:W-:Y:S02]  /*6460*/  ISETP.GT.AND P3, PT, R182, 0x19, P2 ;  /* 0x00000019b600780c */ /* 0x000fe40001764270 */
[----:B------:R-:W-:Y:S02]  /*6470*/  FSEL R171, R192, -INF , !P5 ;  /* 0xff800000c0ab7808 */ /* 0x000fe40006800000 */
[----:B------:R-:W-:-:S02]  /*6480*/  ISETP.GT.AND P5, PT, R182, 0x30, P2 ;  /* 0x00000030b600780c */ /* 0x000fc400017a4270 */
[C---:B------:R-:W-:Y:S02]  /*6490*/  ISETP.LT.OR P4, PT, R180.reuse, 0x12, P4 ;  /* 0x00000012b400780c */ /* 0x040fe40002781670 */
        /* <DEDUP_REMOVED lines=10> */
[----:B------:R-:W-:-:S02]  /*6540*/  PLOP3.LUT P5, PT, PT, PT, UP1, 0x40, 0x0 ;  /* 0x000000000000781c */ /* 0x000fc40003fae818 */
[C---:B------:R-:W-:Y:S02]  /*6550*/  ISETP.LT.OR P4, PT, R180.reuse, 0x22, P4 ;  /* 0x00000022b400780c */ /* 0x040fe40002781670 */
[C---:B------:R-:W-:Y:S02]  /*6560*/  ISETP.LT.OR P6, PT, R180.reuse, 0x29, P6 ;  /* 0x00000029b400780c */ /* 0x040fe400037c1670 */
[----:B------:R-:W-:Y:S02]  /*6570*/  ISETP.LT.OR P3, PT, R180, 0x2a, P3 ;  /* 0x0000002ab400780c */ /* 0x000fe40001f61670 */
[----:B------:R-:W-:Y:S02]  /*6580*/  FSEL R172, R193, -INF , !P4 ;  /* 0xff800000c1ac7808 */ /* 0x000fe40006000000 */
[----:B------:R-:W-:Y:S02]  /*6590*/  FSEL R173, R194, -INF , !P6 ;  /* 0xff800000c2ad7808 */ /* 0x000fe40007000000 */
[----:B------:R-:W-:-:S02]  /*65a0*/  FSEL R174, R195, -INF , !P3 ;  /* 0xff800000c3ae7808 */ /* 0x000fc40005800000 */
[C---:B------:R-:W-:Y:S02]  /*65b0*/  ISETP.GT.AND P4, PT, R182.reuse, 0x31, P2 ;  /* 0x00000031b600780c */ /* 0x040fe40001784270 */
[C---:B------:R-:W-:Y:S02]  /*65c0*/  ISETP.GT.AND P6, PT, R182.reuse, 0x38, P2 ;  /* 0x00000038b600780c */ /* 0x040fe400017c4270 */
[----:B------:R-:W-:Y:S02]  /*65d0*/  ISETP.GT.AND P3, PT, R182, 0x39, P2 ;  /* 0x00000039b600780c */ /* 0x000fe40001764270 */
[C---:B------:R-:W-:Y:S02]  /*65e0*/  ISETP.LT.OR P4, PT, R180.reuse, 0x32, P4 ;  /* 0x00000032b400780c */ /* 0x040fe40002781670 */
[C---:B------:R-:W-:Y:S02]  /*65f0*/  ISETP.LT.OR P6, PT, R180.reuse, 0x39, P6 ;  /* 0x00000039b400780c */ /* 0x040fe400037c1670 */
[----:B------:R-:W-:Y:S01]  /*6600*/  ISETP.LT.OR P3, PT, R180, 0x3a, P3 ;  /* 0x0000003ab400780c */ /* 0x000fe20001f61670 */
[--C-:B-1----:R-:W-:Y:S01]  /*6610*/  IMAD.IADD R180, R183, 0x1, R152.reuse ;  /* 0x00000001b7b47824 */ /* 0x102fe200078e0298 */
[----:B------:R-:W-:Y:S01]  /*6620*/  FSEL R176, R176, -INF , !P4 ;  /* 0xff800000b0b07808 */ /* 0x000fe20006000000 */
[----:B------:R-:W-:Y:S01]  /*6630*/  IMAD.IADD R183, R196, 0x1, R152 ;  /* 0x00000001c4b77824 */ /* 0x000fe200078e0298 */
[----:B------:R-:W-:-:S02]  /*6640*/  FSEL R177, R177, -INF , !P6 ;  /* 0xff800000b1b17808 */ /* 0x000fc40007000000 */
[----:B------:R-:W-:Y:S01]  /*6650*/  FSEL R178, R178, -INF , !P3 ;  /* 0xff800000b2b27808 */ /* 0x000fe20005800000 */
[----:B------:R-:W-:Y:S06]  /*6660*/  @P5 BRA `(.L_x_1464) ;  /* 0x00000000005c5947 */ /* 0x000fec0003800000 */
        /* <DEDUP_REMOVED lines=13> */
.L_x_1466:
[----:B------:R-:W-:-:S05]  /*6740*/  IMAD.U32 R187, RZ, RZ, UR51 ;  /* 0x00000033ffbb7e24 */ /* 0x000fca000f8e00ff */
[----:B------:R-:W-:-:S13]  /*6750*/  ISETP.NE.AND P3, PT, R187, 0x1, PT ;  /* 0x00000001bb00780c */ /* 0x000fda0003f65270 */
[----:B------:R-:W0:Y:S02]  /*6760*/  @P3 LDC.64 R152, c[0x0][0x9e8] ;  /* 0x00027a00ff983b82 */ /* 0x000e240000000a00 */
[----:B0-----:R-:W-:-:S05]  /*6770*/  @P3 IMAD.HI.U32 R152, R182, R152, RZ ;  /* 0x00000098b6983227 */ /* 0x001fca00078e00ff */
[----:B------:R-:W-:-:S07]  /*6780*/  @P3 SHF.R.U32.HI R182, RZ, R153, R152 ;  /* 0x00000099ffb63219 */ /* 0x000fce0000011698 */
.L_x_1467:
[----:B------:R-:W-:Y:S05]  /*6790*/  BSYNC B0 ;  /* 0x0000000000007941 */ /* 0x000fea0003800000 */
.L_x_1465:
[----:B------:R-:W-:-:S04]  /*67a0*/  IMAD R182, R182, R187, -R179 ;  /* 0x000000bbb6b67224 */ /* 0x000fc800078e0ab3 */
[----:B------:R-:W-:-:S05]  /*67b0*/  IMAD R182, R17, -0x2, R182 ;  /* 0xfffffffe11b67824 */ /* 0x000fca00078e02b6 */
[----:B------:R-:W-:Y:S02]  /*67c0*/  VIADDMNMX R180, R182, R187, R180, PT ;  /* 0x000000bbb6b47246 */ /* 0x000fe400038001b4 */
[----:B------:R-:W-:-:S07]  /*67d0*/  VIMNMX R183, R183, R182, !PT ;  /* 0x000000b6b7b77248 */ /* 0x000fce0007fe0100 */
.L_x_1464:
        /* <DEDUP_REMOVED lines=94> */
[----:B------:R1:W-:Y:S01]  /*6dc0*/  MUFU.EX2 R179, R190 ;  /* 0x000000be00b37308 */ /* 0x0003e20000000800 */
[----:B0-----:R-:W-:Y:S01]  /*6dd0*/  FMNMX.FTZ R181, R165, R180, !PT ;  /* 0x000000b4a5b57209 */ /* 0x001fe20007810000 */
[--C-:B------:R-:W-:Y:S01]  /*6de0*/  FFMA.FTZ R194, R169, UR6, -R0.reuse ;  /* 0x00000006a9c27c23 */ /* 0x100fe20008010800 */
[----:B------:R-:W-:Y:S01]  /*6df0*/  FSEL R177, R152, RZ, P4 ;  /* 0x000000ff98b17208 */ /* 0x000fe20002000000 */
[--C-:B------:R-:W-:Y:S01]  /*6e00*/  FFMA.FTZ R188, R171, UR6, -R0.reuse ;  /* 0x00000006abbc7c23 */ /* 0x100fe20008010800 */
[----:B------:R-:W-:Y:S01]  /*6e10*/  FMNMX.FTZ R181, R166, R181, !PT ;  /* 0x000000b5a6b57209 */ /* 0x000fe20007810000 */
[--C-:B------:R-:W-:Y:S01]  /*6e20*/  FFMA.FTZ R184, R175, UR6, -R0.reuse ;  /* 0x00000006afb87c23 */ /* 0x100fe20008010800 */
[--C-:B------:R-:W-:Y:S01]  /*6e30*/  FFMA.FTZ R196, R189, UR6, -R0.reuse ;  /* 0x00000006bdc47c23 */ /* 0x100fe20008010800 */
[--C-:B------:R-:W-:Y:S01]  /*6e40*/  FFMA.FTZ R198, R191, UR6, -R0.reuse ;  /* 0x00000006bfc67c23 */ /* 0x100fe20008010800 */
[--C-:B-1----:R-:W-:Y:S01]  /*6e50*/  FFMA.FTZ R190, R173, UR6, -R0.reuse ;  /* 0x00000006adbe7c23 */ /* 0x102fe20008010800 */
[----:B------:R-:W0:Y:S01]  /*6e60*/  SHFL.BFLY PT, R168, R181, 0x2, 0x1f ;  /* 0x0c401f00b5a87f89 */ /* 0x000e2200000e0000 */
[--C-:B------:R-:W-:Y:S01]  /*6e70*/  FFMA.FTZ R169, R170, UR6, -R0.reuse ;  /* 0x00000006aaa97c23 */ /* 0x100fe20008010800 */
        /* <DEDUP_REMOVED lines=8> */
[----:B------:R-:W1:Y:S01]  /*6f00*/  MUFU.EX2 R0, R0 ;  /* 0x0000000000007308 */ /* 0x000e620000000800 */
[----:B0-----:R-:W-:-:S05]  /*6f10*/  FMNMX.FTZ R168, R181, R168, !PT ;  /* 0x000000a8b5a87209 */ /* 0x001fca0007810000 */
[----:B------:R-:W0:Y:S02]  /*6f20*/  SHFL.BFLY PT, R181, R168, 0x1, 0x1f ;  /* 0x0c201f00a8b57f89 */ /* 0x000e2400000e0000 */
[----:B------:R-:W2:Y:S08]  /*6f30*/  MUFU.EX2 R192, R192 ;  /* 0x000000c000c07308 */ /* 0x000eb00000000800 */
[----:B------:R-:W3:Y:S08]  /*6f40*/  MUFU.EX2 R167, R167 ;  /* 0x000000a700a77308 */ /* 0x000ef00000000800 */
[----:B------:R-:W-:Y:S01]  /*6f50*/  MUFU.EX2 R194, R194 ;  /* 0x000000c200c27308 */ /* 0x000fe20000000800 */
[----:B0-----:R-:W-:-:S07]  /*6f60*/  FMNMX.FTZ R168, R168, R181, !PT ;  /* 0x000000b5a8a87209 */ /* 0x001fce0007810000 */
        /* <DEDUP_REMOVED lines=13> */
[----:B-1----:R-:W-:Y:S01]  /*7040*/  FFMA.FTZ R3, R0, R16, R153 ;  /* 0x0000001000037223 */ /* 0x002fe20000010099 */
        /* <DEDUP_REMOVED lines=9> */
[----:B------:R-:W-:Y:S01]  /*70e0*/  FFMA.FTZ R160, R160, UR6, -R181 ;  /* 0x00000006a0a07c23 */ /* 0x000fe200080108b5 */
[----:B------:R-:W-:-:S02]  /*70f0*/  IMAD.U32 R21, RZ, RZ, UR14 ;  /* 0x0000000eff157e24 */ /* 0x000fc4000f8e00ff */
[----:B------:R-:W-:Y:S01]  /*7100*/  FADD.FTZ R3, R179, R16 ;  /* 0x00000010b3037221 */ /* 0x000fe20000010000 */
[--C-:B------:R-:W-:Y:S01]  /*7110*/  FFMA.FTZ R185, R163, UR6, -R181.reuse ;  /* 0x00000006a3b97c23 */ /* 0x100fe200080108b5 */
[----:B------:R-:W-:Y:S01]  /*7120*/  FFMA.FTZ R164, R164, UR6, -R181 ;  /* 0x00000006a4a47c23 */ /* 0x000fe200080108b5 */
[----:B------:R-:W0:Y:S01]  /*7130*/  MUFU.EX2 R2, R2 ;  /* 0x0000000200027308 */ /* 0x000e220000000800 */
[----:B--2---:R-:W-:Y:S01]  /*7140*/  FADD.FTZ R162, R192, R3 ;  /* 0x00000003c0a27221 */ /* 0x004fe20000010000 */
[----:B------:R-:W-:Y:S02]  /*7150*/  @!P1 VIADD R21, R21, 0x30860 ;  /* 0x0003086015159836 */ /* 0x000fe40000000000 */
[--C-:B------:R-:W-:Y:S01]  /*7160*/  FFMA.FTZ R165, R165, UR6, -R181.reuse ;  /* 0x00000006a5a57c23 */ /* 0x100fe200080108b5 */
[----:B------:R-:W-:Y:S01]  /*7170*/  FFMA.FTZ R166, R166, UR6, -R181 ;  /* 0x00000006a6a67c23 */ /* 0x000fe200080108b5 */
[C---:B------:R-:W-:Y:S01]  /*7180*/  ISETP.GT.AND P2, PT, R20.reuse, UR50, PT ;  /* 0x0000003214007c0c */ /* 0x040fe2000bf44270 */
[----:B------:R-:W-:Y:S01]  /*7190*/  VIADD R20, R20, 0xffffffff ;  /* 0xffffffff14147836 */ /* 0x000fe20000000000 */
[----:B------:R-:W-:Y:S01]  /*71a0*/  @!P1 PRMT R21, RZ, 0x654, R21 ;  /* 0x00000654ff159816 */ /* 0x000fe20000000015 */
[----:B------:R-:W1:Y:S01]  /*71b0*/  MUFU.EX2 R199, R199 ;  /* 0x000000c700c77308 */ /* 0x000e620000000800 */
[----:B------:R-:W-:-:S02]  /*71c0*/  F2FP.BF16.F32.PACK_AB R196, R196, R153 ;  /* 0x00000099c4c4723e */ /* 0x000fc400000010ff */
[----:B------:R2:W-:Y:S01]  /*71d0*/  @!P1 SYNCS.ARRIVE.TRANS64.RED.A1T0 RZ, [R21+URZ], RZ ;  /* 0x000000ff15ff99a7 */ /* 0x0005e2000810043f */
[----:B------:R-:W-:Y:S02]  /*71e0*/  F2FP.BF16.F32.PACK_AB R198, R179, R198 ;  /* 0x000000c6b3c6723e */ /* 0x000fe400000010ff */
[----:B---3--:R-:W-:Y:S02]  /*71f0*/  F2FP.BF16.F32.PACK_AB R192, R167, R192 ;  /* 0x000000c0a7c0723e */ /* 0x008fe400000010ff */
[----:B------:R-:W3:Y:S01]  /*7200*/  MUFU.EX2 R154, R154 ;  /* 0x0000009a009a7308 */ /* 0x000ee20000000800 */
[----:B0-----:R-:W-:Y:S01]  /*7210*/  FFMA.FTZ R5, R2, R5, R197 ;  /* 0x0000000502057223 */ /* 0x001fe200000100c5 */
[----:B------:R-:W-:-:S03]  /*7220*/  F2FP.BF16.F32.PACK_AB R197, R4, R197 ;  /* 0x000000c504c5723e */ /* 0x000fc600000010ff */
[----:B------:R-:W-:Y:S01]  /*7230*/  FADD.FTZ R16, R4, R5 ;  /* 0x0000000504107221 */ /* 0x000fe20000010000 */
[----:B------:R-:W-:Y:S01]  /*7240*/  FADD.FTZ R5, R167, R162 ;  /* 0x000000a2a7057221 */ /* 0x000fe20000010000 */
[----:B------:R-:W-:Y:S01]  /*7250*/  FFMA.FTZ R162, R161, UR6, -R181 ;  /* 0x00000006a1a27c23 */ /* 0x000fe200080108b5 */
[----:B------:R-:W0:Y:S01]  /*7260*/  MUFU.EX2 R193, R193 ;  /* 0x000000c100c17308 */ /* 0x000e220000000800 */
[----:B-1----:R-:W-:Y:S01]  /*7270*/  FADD.FTZ R3, R199, R16 ;  /* 0x00000010c7037221 */ /* 0x002fe20000010000 */
[----:B------:R-:W-:Y:S01]  /*7280*/  FADD.FTZ R170, R194, R5 ;  /* 0x00000005c2aa7221 */ /* 0x000fe20000010000 */
[C---:B------:R-:W-:Y:S01]  /*7290*/  F2FP.BF16.F32.PACK_AB R194, R169.reuse, R194 ;  /* 0x000000c2a9c2723e */ /* 0x040fe200000010ff */
[----:B------:R-:W-:Y:S02]  /*72a0*/  IMAD.MOV.U32 R4, RZ, RZ, R152 ;  /* 0x000000ffff047224 */ /* 0x000fe400078e0098 */
[----:B------:R-:W-:Y:S02]  /*72b0*/  FADD.FTZ R5, R169, R170 ;  /* 0x000000aaa9057221 */ /* 0x000fe40000010000 */
[----:B------:R-:W1:Y:S01]  /*72c0*/  MUFU.EX2 R156, R156 ;  /* 0x0000009c009c7308 */ /* 0x000e620000000800 */
[----:B---3--:R-:W-:Y:S01]  /*72d0*/  FADD.FTZ R16, R154, R3 ;  /* 0x000000039a107221 */ /* 0x008fe20000010000 */
[----:B------:R-:W-:Y:S01]  /*72e0*/  FADD.FTZ R170, R188, R5 ;  /* 0x00000005bcaa7221 */ /* 0x000fe20000010000 */
[----:B------:R-:W-:-:S05]  /*72f0*/  F2FP.BF16.F32.PACK_AB R199, R154, R199 ;  /* 0x000000c79ac7723e */ /* 0x000fca00000010ff */
        /* <DEDUP_REMOVED lines=16> */
[C---:B0-----:R-:W-:Y:S01]  /*7400*/  FADD.FTZ R16, R160.reuse, R3 ;  /* 0x00000003a0107221 */ /* 0x041fe20000010000 */
[----:B------:R-:W-:-:S06]  /*7410*/  F2FP.BF16.F32.PACK_AB R189, R160, R189 ;  /* 0x000000bda0bd723e */ /* 0x000fcc00000010ff */
[----:B------:R-:W0:Y:S01]  /*7420*/  MUFU.EX2 R173, R173 ;  /* 0x000000ad00ad7308 */ /* 0x000e220000000800 */
[----:B-1----:R-:W-:-:S07]  /*7430*/  FADD.FTZ R170, R190, R5 ;  /* 0x00000005beaa7221 */ /* 0x002fce0000010000 */
[----:B------:R-:W1:Y:S01]  /*7440*/  MUFU.EX2 R162, R162 ;  /* 0x000000a200a27308 */ /* 0x000e620000000800 */
[----:B---3--:R-:W-:-:S07]  /*7450*/  FADD.FTZ R3, R191, R16 ;  /* 0x00000010bf037221 */ /* 0x008fce0000010000 */
[----:B------:R-:W3:Y:S01]  /*7460*/  MUFU.EX2 R184, R184 ;  /* 0x000000b800b87308 */ /* 0x000ee20000000800 */
[C---:B0-----:R-:W-:Y:S01]  /*7470*/  FADD.FTZ R5, R173.reuse, R170 ;  /* 0x000000aaad057221 */ /* 0x041fe20000010000 */
[----:B------:R-:W-:-:S06]  /*7480*/  F2FP.BF16.F32.PACK_AB R190, R173, R190 ;  /* 0x000000beadbe723e */ /* 0x000fcc00000010ff */
[----:B------:R-:W-:Y:S01]  /*7490*/  MUFU.EX2 R185, R185 ;  /* 0x000000b900b97308 */ /* 0x000fe20000000800 */
[----:B-1----:R-:W-:-:S07]  /*74a0*/  F2FP.BF16.F32.PACK_AB R191, R162, R191 ;  /* 0x000000bfa2bf723e */ /* 0x002fce00000010ff */
[----:B------:R-:W0:Y:S01]  /*74b0*/  MUFU.EX2 R175, R175 ;  /* 0x000000af00af7308 */ /* 0x000e220000000800 */
[----:B---3--:R-:W-:-:S07]  /*74c0*/  FADD.FTZ R170, R184, R5 ;  /* 0x00000005b8aa7221 */ /* 0x008fce0000010000 */
[----:B--2---:R1:W2:Y:S08]  /*74d0*/  MUFU.EX2 R21, R164 ;  /* 0x000000a400157308 */ /* 0x0042b00000000800 */
[----:B------:R-:W3:Y:S01]  /*74e0*/  MUFU.EX2 R186, R186 ;  /* 0x000000ba00ba7308 */ /* 0x000ee20000000800 */
[----:B-1----:R-:W-:Y:S01]  /*74f0*/  FADD.FTZ R164, R162, R3 ;  /* 0x00000003a2a47221 */ /* 0x002fe20000010000 */
[C---:B0-----:R-:W-:Y:S01]  /*7500*/  FADD.FTZ R5, R175.reuse, R170 ;  /* 0x000000aaaf057221 */ /* 0x041fe20000010000 */
[----:B------:R-:W-:Y:S01]  /*7510*/  F2FP.BF16.F32.PACK_AB R184, R175, R184 ;  /* 0x000000b8afb8723e */ /* 0x000fe200000010ff */
[----:B------:R-:W-:-:S02]  /*7520*/  IMAD.MOV.U32 R3, RZ, RZ, R168 ;  /* 0x000000ffff037224 */ /* 0x000fc400078e00a8 */
[----:B------:R-:W-:Y:S02]  /*7530*/  FADD.FTZ R164, R185, R164 ;  /* 0x000000a4b9a47221 */ /* 0x000fe40000010000 */
[----:B------:R-:W0:Y:S02]  /*7540*/  MUFU.EX2 R165, R165 ;  /* 0x000000a500a57308 */ /* 0x000e240000000800 */
[C---:B--2---:R-:W-:Y:S01]  /*7550*/  FADD.FTZ R164, R21.reuse, R164 ;  /* 0x000000a415a47221 */ /* 0x044fe20000010000 */
[----:B------:R-:W-:-:S05]  /*7560*/  F2FP.BF16.F32.PACK_AB R185, R21, R185 ;  /* 0x000000b915b9723e */ /* 0x000fca00000010ff */
[----:B------:R-:W1:Y:S01]  /*7570*/  MUFU.EX2 R177, R178 ;  /* 0x000000b200b17308 */ /* 0x000e620000000800 */
[----:B---3--:R-:W-:-:S07]  /*7580*/  FADD.FTZ R16, R186, R5 ;  /* 0x00000005ba107221 */ /* 0x008fce0000010000 */
[----:B------:R-:W2:Y:S01]  /*7590*/  MUFU.EX2 R166, R166 ;  /* 0x000000a600a67308 */ /* 0x000ea20000000800 */
[----:B0-----:R-:W-:Y:S01]  /*75a0*/  FADD.FTZ R164, R165, R164 ;  /* 0x000000a4a5a47221 */ /* 0x001fe20000010000 */
[C---:B-1----:R-:W-:Y:S01]  /*75b0*/  FADD.FTZ R16, R177.reuse, R16 ;  /* 0x00000010b1107221 */ /* 0x042fe20000010000 */
[----:B------:R-:W-:Y:S02]  /*75c0*/  F2FP.BF16.F32.PACK_AB R186, R177, R186 ;  /* 0x000000bab1ba723e */ /* 0x000fe400000010ff */
[C---:B--2---:R-:W-:Y:S01]  /*75d0*/  FADD.FTZ R5, R166.reuse, R164 ;  /* 0x000000a4a6057221 */ /* 0x044fe20000010000 */
[----:B------:R-:W-:Y:S01]  /*75e0*/  F2FP.BF16.F32.PACK_AB R187, R166, R165 ;  /* 0x000000a5a6bb723e */ /* 0x000fe200000010ff */
[----:B------:R-:W-:Y:S06]  /*75f0*/  @P2 BRA `(.L_x_1468) ;  /* 0xffffffd400282947 */ /* 0x000fec000383ffff */
[----:B------:R-:W-:Y:S01]  /*7600*/  IMAD.MOV.U32 R3, RZ, RZ, R168 ;  /* 0x000000ffff037224 */ /* 0x000fe200078e00a8 */
[----:B------:R-:W-:Y:S01]  /*7610*/  UMOV UR37, UR5 ;  /* 0x0000000500257c82 */ /* 0x000fe20008000000 */
[----:B------:R-:W-:Y:S01]  /*7620*/  IMAD.MOV.U32 R4, RZ, RZ, R152 ;  /* 0x000000ffff047224 */ /* 0x000fe200078e0098 */
[----:B------:R-:W-:-:S06]  /*7630*/  UMOV UR36, UR39 ;  /* 0x0000002700247c82 */ /* 0x000fcc0008000000 */
.L_x_1451:
[----:B------:R-:W-:Y:S01]  /*7640*/  R2UR UR5, R22 ;  /* 0x00000000160572ca */ /* 0x000fe200000e0000 */
[----:B------:R-:W-:Y:S01]  /*7650*/  ULDC UR4, c[0x0][0x448] ;  /* 0x0001120000047ab9 */ /* 0x000fe20000000800 */
[----:B------:R-:W-:Y:S01]  /*7660*/  ULDC UR7, c[0x0][0x9e4] ;  /* 0x0002790000077ab9 */ /* 0x000fe20000000800 */
[----:B------:R-:W-:Y:S02]  /*7670*/  UISETP.NE.AND UP0, UPT, UR4, 0x1, UPT ;  /* 0x000000010400788c */ /* 0x000fe4000bf05270 */
[----:B------:R-:W-:Y:S02]  /*7680*/  UISETP.GE.AND UP1, UPT, UR7, 0x1, UPT ;  /* 0x000000010700788c */ /* 0x000fe4000bf26270 */
[----:B------:R-:W-:-:S04]  /*7690*/  UIADD3 UR11, UR61, 0x1, -UR60 ;  /* 0x000000013d0b7890 */ /* 0x000fc8000fffe83c */
[----:B------:R-:W-:Y:S02]  /*76a0*/  PLOP3.LUT P6, PT, PT, PT, UP1, 0x80, 0x0 ;  /* 0x000000000000781c */ /* 0x000fe40003fcf018 */
[----:B------:R-:W-:Y:S01]  /*76b0*/  UIADD3 UR10, UR5, 0x7f, URZ ;  /* 0x0000007f050a7890 */ /* 0x000fe2000fffe03f */
[----:B------:R-:W-:Y:S01]  /*76c0*/  @UP0 ULDC UR4, c[0x0][0x44c] ;  /* 0x0001130000040ab9 */ /* 0x000fe20000000800 */
[----:B------:R-:W-:Y:S02]  /*76d0*/  @UP0 ULDC UR14, c[0x0][0x450] ;  /* 0x00011400000e0ab9 */ /* 0x000fe40000000800 */
[----:B------:R-:W-:-:S04]  /*76e0*/  UIMAD.WIDE.U32 UR4, UR10, UR4, URZ ;  /* 0x000000040a0472a5 */ /* 0x000fc8000f8e003f */
[----:B------:R-:W-:-:S03]  /*76f0*/  @UP0 USHF.R.U32.HI UR10, URZ, UR14, UR5 ;  /* 0x0000000e3f0a0299 */ /* 0x000fc60008011605 */
[----:B------:R-:W-:Y:S01]  /*7700*/  ULDC UR14, c[0x0][0x9dc] ;  /* 0x00027700000e7ab9 */ /* 0x000fe20000000800 */
[----:B------:R-:W-:-:S04]  /*7710*/  UIADD3 UR10, UR11, UR10, URZ ;  /* 0x0000000a0b0a7290 */ /* 0x000fc8000fffe03f */
[----:B------:R-:W-:Y:S01]  /*7720*/  UIADD3 UR14, UR10, -UR14, URZ ;  /* 0x8000000e0a0e7290 */ /* 0x000fe2000fffe03f */
[----:B------:R-:W-:Y:S11]  /*7730*/  @!P6 BRA `(.L_x_1469) ;  /* 0x000000000048e947 */ /* 0x000ff60003800000 */
[----:B------:R-:W-:Y:S02]  /*7740*/  UMOV UR15, UR10 ;  /* 0x0000000a000f7c82 */ /* 0x000fe40008000000 */
        /* <DEDUP_REMOVED lines=10> */
.L_x_1470:
[----:B------:R-:W-:-:S11]  /*77f0*/  UISETP.NE.AND UP1, UPT, UR7, 0x1, UPT ;  /* 0x000000010700788c */ /* 0x000fd6000bf25270 */
[----:B------:R-:W-:Y:S02]  /*7800*/  @UP1 ULDC.64 UR4, c[0x0][0x9e8] ;  /* 0x00027a0000041ab9 */ /* 0x000fe40000000a00 */
[----:B------:R-:W-:-:S04]  /*7810*/  UIMAD.WIDE.U32 UR10, UR15, UR4, URZ ;  /* 0x000000040f0a72a5 */ /* 0x000fc8000f8e003f */
[----:B------:R-:W-:-:S12]  /*7820*/  @UP1 USHF.R.U32.HI UR15, URZ, UR5, UR11 ;  /* 0x000000053f0f1299 */ /* 0x000fd8000801160b */
.L_x_1471:
[----:B------:R-:W-:-:S04]  /*7830*/  UIMAD UR7, UR15, UR7, URZ ;  /* 0x000000070f0772a4 */ /* 0x000fc8000f8e023f */
[----:B------:R-:W-:-:S04]  /*7840*/  UISETP.LT.AND UP1, UPT, UR14, UR7, UPT ;  /* 0x000000070e00728c */ /* 0x000fc8000bf21270 */
[----:B------:R-:W-:-:S12]  /*7850*/  USEL UR14, UR14, UR7, !UP1 ;  /* 0x000000070e0e7287 */ /* 0x000fd8000c800000 */
.L_x_1469:
[----:B------:R-:W-:Y:S01]  /*7860*/  UIADD3 UR14, UR14, 0x3f, URZ ;  /* 0x0000003f0e0e7890 */ /* 0x000fe2000fffe03f */
[----:B------:R-:W-:-:S03]  /*7870*/  R2UR UR5, R200 ;  /* 0x00000000c80572ca */ /* 0x000fc600000e0000 */
[----:B------:R-:W-:-:S04]  /*7880*/  USHF.R.S32.HI UR4, URZ, 0x1f, UR14 ;  /* 0x0000001f3f047899 */ /* 0x000fc8000801140e */
[----:B------:R-:W-:-:S04]  /*7890*/  ULEA.HI UR4, UR4, UR14, URZ, 0x6 ;  /* 0x0000000e04047291 */ /* 0x000fc8000f8f303f */
[----:B------:R-:W-:-:S04]  /*78a0*/  USHF.R.S32.HI UR4, URZ, 0x6, UR4 ;  /* 0x000000063f047899 */ /* 0x000fc80008011404 */
[----:B------:R-:W-:-:S04]  /*78b0*/  UISETP.LT.AND UP1, UPT, UR5, UR4, UPT ;  /* 0x000000040500728c */ /* 0x000fc8000bf21270 */
[----:B------:R-:W-:-:S06]  /*78c0*/  USEL UR39, UR5, UR4, !UP1 ;  /* 0x0000000405277287 */ /* 0x000fcc000c800000 */
[----:B------:R-:W-:-:S13]  /*78d0*/  ISETP.GE.AND P2, PT, R20, UR39, PT ;  /* 0x0000002714007c0c */ /* 0x000fda000bf46270 */
[----:B------:R-:W-:Y:S05]  /*78e0*/  @!P2 BRA `(.L_x_1472) ;  /* 0x000000200038a947 */ /* 0x000fea0003800000 */
[----:B------:R-:W-:Y:S01]  /*78f0*/  IMAD.MOV.U32 R220, RZ, RZ, R3 ;  /* 0x000000ffffdc7224 */ /* 0x000fe200078e0003 */
[----:B------:R-:W-:Y:S01]  /*7900*/  UMOV UR7, UR36 ;  /* 0x0000002400077c82 */ /* 0x000fe20008000000 */
[----:B------:R-:W-:Y:S01]  /*7910*/  IMAD.MOV.U32 R21, RZ, RZ, R4 ;  /* 0x000000ffff157224 */ /* 0x000fe200078e0004 */
[----:B------:R-:W-:Y:S01]  /*7920*/  UMOV UR4, UR37 ;  /* 0x0000002500047c82 */ /* 0x000fe20008000000 */
[----:B------:R-:W-:Y:S01]  /*7930*/  ULDC UR5, c[0x0][0x9d8] ;  /* 0x0002760000057ab9 */ /* 0x000fe20000000800 */
[----:B------:R-:W-:-:S05]  /*7940*/  ULDC UR50, c[0x0][0x988] ;  /* 0x0002620000327ab9 */ /* 0x000fca0000000800 */
.L_x_1481:
[----:B------:R-:W-:-:S04]  /*7950*/  UIADD3 UR37, UR4, 0x1, URZ ;  /* 0x0000000104257890 */ /* 0x000fc8000fffe03f */
[----:B------:R-:W-:-:S04]  /*7960*/  UISETP.NE.AND UP1, UPT, UR37, 0x2, UPT ;  /* 0x000000022500788c */ /* 0x000fc8000bf25270 */
[----:B------:R-:W-:Y:S02]  /*7970*/  USEL UR36, URZ, 0x1, UP1 ;  /* 0x000000013f247887 */ /* 0x000fe40008800000 */
[----:B------:R-:W-:Y:S02]  /*7980*/  USEL UR37, UR37, URZ, UP1 ;  /* 0x0000003f25257287 */ /* 0x000fe40008800000 */
[----:B------:R-:W-:Y:S01]  /*7990*/  ULOP3.LUT UR36, UR7, UR36, URZ, 0x3c, !UPT ;  /* 0x0000002407247292 */ /* 0x000fe2000f8e3c3f */
[----:B------:R-:W-:Y:S11]  /*79a0*/  @!P0 BRA `(.L_x_1473) ;  /* 0x0000000000048947 */ /* 0x000ff60003800000 */
[----:B------:R-:W-:Y:S01]  /*79b0*/  BPT.TRAP 0x1 ;  /* 0x000000040000795c */ /* 0x000fe20000300000 */
.L_x_1473:
[----:B------:R-:W-:Y:S01]  /*79c0*/  ULEA UR6, UR37, UR38, 0x3 ;  /* 0x0000002625067291 */ /* 0x000fe2000f8e183f */
[----:B------:R-:W-:-:S05]  /*79d0*/  IMAD.U32 R3, RZ, RZ, UR36 ;  /* 0x00000024ff037e24 */ /* 0x000fca000f8e00ff */
[----:B------:R-:W-:-:S04]  /*79e0*/  SHF.L.U32 R3, R3, 0x1f, RZ ;  /* 0x0000001f03037819 */ /* 0x000fc800000006ff */
[----:B------:R0:W1:Y:S01]  /*79f0*/  SYNCS.PHASECHK.TRANS64.TRYWAIT P2, [UR6+0x30830], R3 ;  /* 0x03083003ff0075a7 */ /* 0x0000620008040146 */
[----:B------:R-:W-:Y:S05]  /*7a00*/  @!P0 BRA `(.L_x_1474) ;  /* 0x0000000000048947 */ /* 0x000fea0003800000 */
[----:B------:R-:W-:Y:S01]  /*7a10*/  BPT.TRAP 0x1 ;  /* 0x000000040000795c */ /* 0x000fe20000300000 */
.L_x_1474:
[----:B-1----:R-:W-:Y:S05]  /*7a20*/  @P2 BRA `(.L_x_1475) ;  /* 0x0000000000082947 */ /* 0x002fea0003800000 */
[----:B------:R-:W1:Y:S02]  /*7a30*/  SYNCS.PHASECHK.TRANS64.TRYWAIT P2, [UR6+0x30830], R3 ;  /* 0x03083003ff0075a7 */ /* 0x000e640008040146 */
[----:B-1----:R-:W-:Y:S05]  /*7a40*/  @!P2 BRA `(.L_x_1476) ;  /* 0x0000010400aca947 */ /* 0x002fea0003800000 */
.L_x_1475:
        /* <DEDUP_REMOVED lines=228> */
.L_x_1477:
[----:B------:R-:W-:Y:S01]  /*8890*/  ULEA UR14, UR4, UR38, 0x3 ;  /* 0x00000026040e7291 */ /* 0x000fe2000f8e183f */
[----:B------:R-:W-:-:S05]  /*88a0*/  IMAD.U32 R0, RZ, RZ, UR7 ;  /* 0x00000007ff007e24 */ /* 0x000fca000f8e00ff */
[----:B------:R-:W-:-:S04]  /*88b0*/  SHF.L.U32 R0, R0, 0x1f, RZ ;  /* 0x0000001f00007819 */ /* 0x000fc800000006ff */
[----:B------:R2:W3:Y:S01]  /*88c0*/  SYNCS.PHASECHK.TRANS64.TRYWAIT P2, [UR14+0x30850], R0 ;  /* 0x03085000ff0075a7 */ /* 0x0004e2000804014e */
[----:B------:R-:W-:Y:S05]  /*88d0*/  @!P0 BRA `(.L_x_1478) ;  /* 0x0000000000048947 */ /* 0x000fea0003800000 */
[----:B------:R-:W-:Y:S01]  /*88e0*/  BPT.TRAP 0x1 ;  /* 0x000000040000795c */ /* 0x000fe20000300000 */
.L_x_1478:
[----:B---3--:R-:W-:Y:S05]  /*88f0*/  @P2 BRA `(.L_x_1479) ;  /* 0x0000000000082947 */ /* 0x008fea0003800000 */
[----:B------:R-:W3:Y:S02]  /*8900*/  SYNCS.PHASECHK.TRANS64.TRYWAIT P2, [UR14+0x30850], R0 ;  /* 0x03085000ff0075a7 */ /* 0x000ee4000804014e */
[----:B---3--:R-:W-:Y:S05]  /*8910*/  @!P2 BRA `(.L_x_1480) ;  /* 0x000000f80010a947 */ /* 0x008fea0003800000 */
.L_x_1479:
        /* <DEDUP_REMOVED lines=40> */
[C---:B------:R-:W-:Y:S01]  /*8ba0*/  ISETP.GT.AND P2, PT, R20.reuse, UR39, PT ;  /* 0x0000002714007c0c */ /* 0x040fe2000bf44270 */
        /* <DEDUP_REMOVED lines=44> */
[----:B------:R-:W-:-:S06]  /*8e70*/  FMUL.FTZ R173, R180, UR5 ;  /* 0x00000005b4ad7c20 */ /* 0x000fcc0008410000 */
[----:B------:R-:W0:Y:S01]  /*8e80*/  MUFU.TANH R161, R161 ;  /* 0x000000a100a17308 */ /* 0x000e220000002400 */
[----:B-1----:R-:W-:-:S04]  /*8e90*/  FMNMX.FTZ R0, R193, R0, !PT ;  /* 0x00000000c1007209 */ /* 0x002fc80007810000 */
[----:B------:R-:W-:-:S03]  /*8ea0*/  FMNMX.FTZ R177, R159, R0, !PT ;  /* 0x000000009fb17209 */ /* 0x000fc60007810000 */
[----:B------:R-:W1:Y:S01]  /*8eb0*/  MUFU.TANH R169, R169 ;  /* 0x000000a900a97308 */ /* 0x000e620000002400 */
[----:B------:R-:W-:-:S04]  /*8ec0*/  FMNMX.FTZ R177, R164, R177, !PT ;  /* 0x000000b1a4b17209 */ /* 0x000fc80007810000 */
[----:B--2---:R-:W-:-:S03]  /*8ed0*/  FMNMX.FTZ R0, R160, R177, !PT ;  /* 0x000000b1a0007209 */ /* 0x004fc60007810000 */
        /* <DEDUP_REMOVED lines=28> */
[----:B------:R-:W-:-:S03]  /*90a0*/  FMNMX.FTZ R21, R163, R0, !PT ;  /* 0x00000000a3157209 */ /* 0x000fc60007810000 */
        /* <DEDUP_REMOVED lines=81> */
[C---:B------:R-:W-:Y:S01]  /*95c0*/  FADD.FTZ R153, R196.reuse, R153 ;  /* 0x00000099c4997221 */ /* 0x040fe20000010000 */
        /* <DEDUP_REMOVED lines=55> */
[----:B0-----:R-:W-:Y:S01]  /*9940*/  FADD.FTZ R16, R186, R21 ;  /* 0x00000015ba107221 */ /* 0x001fe20000010000 */
[----:B------:R-:W-:-:S06]  /*9950*/  IMAD.MOV.U32 R21, RZ, RZ, R4 ;  /* 0x000000ffff157224 */ /* 0x000fcc00078e0004 */
[----:B------:R-:W0:Y:S01]  /*9960*/  MUFU.EX2 R173, R173 ;  /* 0x000000ad00ad7308 */ /* 0x000e220000000800 */
[----:B--2---:R-:W-:Y:S01]  /*9970*/  FADD.FTZ R5, R178, R5 ;  /* 0x00000005b2057221 */ /* 0x004fe20000010000 */
[C---:B-1----:R-:W-:Y:S01]  /*9980*/  FADD.FTZ R16, R169.reuse, R16 ;  /* 0x00000010a9107221 */ /* 0x042fe20000010000 */
[----:B------:R-:W-:Y:S02]  /*9990*/  F2FP.BF16.F32.PACK_AB R186, R169, R186 ;  /* 0x000000baa9ba723e */ /* 0x000fe400000010ff */
[C---:B0-----:R-:W-:Y:S01]  /*99a0*/  FADD.FTZ R5, R173.reuse, R5 ;  /* 0x00000005ad057221 */ /* 0x041fe20000010000 */
[----:B------:R-:W-:Y:S01]  /*99b0*/  F2FP.BF16.F32.PACK_AB R187, R173, R178 ;  /* 0x000000b2adbb723e */ /* 0x000fe200000010ff */
[----:B------:R-:W-:Y:S06]  /*99c0*/  @P2 BRA `(.L_x_1481) ;  /* 0xffffffdc00e02947 */ /* 0x000fec000383ffff */
.L_x_1472:
        /* <DEDUP_REMOVED lines=10> */
[----:B------:R-:W-:-:S05]  /*9a70*/  ULDC UR51, c[0x0][0x9e0] ;  /* 0x0002780000337ab9 */ /* 0x000fca0000000800 */
.L_x_1499:
[----:B------:R-:W-:-:S04]  /*9a80*/  UIADD3 UR37, UR4, 0x1, URZ ;  /* 0x0000000104257890 */ /* 0x000fc8000fffe03f */
[----:B------:R-:W-:-:S04]  /*9a90*/  UISETP.NE.AND UP1, UPT, UR37, 0x2, UPT ;  /* 0x000000022500788c */ /* 0x000fc8000bf25270 */
[----:B------:R-:W-:Y:S02]  /*9aa0*/  USEL UR36, URZ, 0x1, UP1 ;  /* 0x000000013f247887 */ /* 0x000fe40008800000 */
[----:B------:R-:W-:Y:S02]  /*9ab0*/  USEL UR37, UR37, URZ, UP1 ;  /* 0x0000003f25257287 */ /* 0x000fe40008800000 */
[----:B------:R-:W-:Y:S01]  /*9ac0*/  ULOP3.LUT UR36, UR7, UR36, URZ, 0x3c, !UPT ;  /* 0x0000002407247292 */ /* 0x000fe2000f8e3c3f */
[----:B------:R-:W-:Y:S11]  /*9ad0*/  @!P0 BRA `(.L_x_1483) ;  /* 0x0000000000048947 */ /* 0x000ff60003800000 */
[----:B------:R-:W-:Y:S01]  /*9ae0*/  BPT.TRAP 0x1 ;  /* 0x000000040000795c */ /* 0x000fe20000300000 */
.L_x_1483:
[----:B------:R-:W-:Y:S01]  /*9af0*/  ULEA UR6, UR37, UR38, 0x3 ;  /* 0x0000002625067291 */ /* 0x000fe2000f8e183f */
[----:B------:R-:W-:-:S05]  /*9b00*/  IMAD.U32 R3, RZ, RZ, UR36 ;  /* 0x00000024ff037e24 */ /* 0x000fca000f8e00ff */
[----:B------:R-:W-:-:S04]  /*9b10*/  SHF.L.U32 R3, R3, 0x1f, RZ ;  /* 0x0000001f03037819 */ /* 0x000fc800000006ff */
[----:B------:R0:W1:Y:S01]  /*9b20*/  SYNCS.PHASECHK.TRANS64.TRYWAIT P2, [UR6+0x30830], R3 ;  /* 0x03083003ff0075a7 */ /* 0x0000620008040146 */
[----:B------:R-:W-:Y:S05]  /*9b30*/  @!P0 BRA `(.L_x_1484) ;  /* 0x0000000000048947 */ /* 0x000fea0003800000 */
[----:B------:R-:W-:Y:S01]  /*9b40*/  BPT.TRAP 0x1 ;  /* 0x000000040000795c */ /* 0x000fe20000300000 */
.L_x_1484:
[----:B-1----:R-:W-:Y:S05]  /*9b50*/  @P2 BRA `(.L_x_1485) ;  /* 0x0000000000082947 */ /* 0x002fea0003800000 */
[----:B------:R-:W1:Y:S02]  /*9b60*/  SYNCS.PHASECHK.TRANS64.TRYWAIT P2, [UR6+0x30830], R3 ;  /* 0x03083003ff0075a7 */ /* 0x000e640008040146 */
[----:B-1----:R-:W-:Y:S05]  /*9b70*/  @!P2 BRA `(.L_x_1486) ;  /* 0x000000e40090a947 */ /* 0x002fea0003800000 */
.L_x_1485:
        /* <DEDUP_REMOVED lines=228> */
.L_x_1487:
[----:B------:R-:W-:Y:S01]  /*a9c0*/  ULEA UR10, UR4, UR38, 0x3 ;  /* 0x00000026040a7291 */ /* 0x000fe2000f8e183f */
[----:B------:R-:W-:-:S05]  /*a9d0*/  IMAD.U32 R0, RZ, RZ, UR7 ;  /* 0x00000007ff007e24 */ /* 0x000fca000f8e00ff */
[----:B------:R-:W-:-:S04]  /*a9e0*/  SHF.L.U32 R0, R0, 0x1f, RZ ;  /* 0x0000001f00007819 */ /* 0x000fc800000006ff */
[----:B------:R2:W3:Y:S01]  /*a9f0*/  SYNCS.PHASECHK.TRANS64.TRYWAIT P2, [UR10+0x30850], R0 ;  /* 0x03085000ff0075a7 */ /* 0x0004e2000804014a */
[----:B------:R-:W-:Y:S05]  /*aa00*/  @!P0 BRA `(.L_x_1488) ;  /* 0x0000000000048947 */ /* 0x000fea0003800000 */
[----:B------:R-:W-:Y:S01]  /*aa10*/  BPT.TRAP 0x1 ;  /* 0x000000040000795c */ /* 0x000fe20000300000 */
.L_x_1488:
[----:B---3--:R-:W-:Y:S05]  /*aa20*/  @P2 BRA `(.L_x_1489) ;  /* 0x0000000000082947 */ /* 0x008fea0003800000 */
[----:B------:R-:W3:Y:S02]  /*aa30*/  SYNCS.PHASECHK.TRANS64.TRYWAIT P2, [UR10+0x30850], R0 ;  /* 0x03085000ff0075a7 */ /* 0x000ee4000804014a */
[----:B---3--:R-:W-:Y:S05]  /*aa40*/  @!P2 BRA `(.L_x_1490) ;  /* 0x000000d400f4a947 */ /* 0x008fea0003800000 */
.L_x_1489:
[----:B------:R-:W-:Y:S01]  /*aa50*/  UIADD3 UR6, UR38, 0x400, URZ ;  /* 0x0000040026067890 */ /* 0x000fe2000fffe03f */
[----:B------:R-:W-:Y:S01]  /*aa60*/  WARPGROUP.ARRIVE ;  /* 0x00000000000079c5 */ /* 0x000fe20000000000 */
[----:B------:R-:W-:Y:S01]  /*aa70*/  UMOV UR7, 0x40000040 ;  /* 0x4000004000077882 */ /* 0x000fe20000000000 */
[----:B------:R-:W-:Y:S01]  /*aa80*/  R2UR UR11, R22 ;  /* 0x00000000160b72ca */ /* 0x000fe200000e0000 */
[----:B------:R-:W-:Y:S01]  /*aa90*/  USHF.R.U32.HI UR6, URZ, 0x4, UR6 ;  /* 0x000000043f067899 */ /* 0x000fe20008011606 */
[----:B------:R-:W-:Y:S01]  /*aaa0*/  PLOP3.LUT P2, PT, PT, PT, UP0, 0x80, 0x0 ;  /* 0x000000000000781c */ /* 0x000fe20003f4f008 */
[----:B0-2---:R-:W-:Y:S01]  /*aab0*/  FMUL.FTZ R0, R154, UR5 ;  /* 0x000000059a007c20 */ /* 0x005fe20008410000 */
[----:B------:R-:W-:Y:S01]  /*aac0*/  FMUL.FTZ R154, R159, UR5 ;  /* 0x000000059f9a7c20 */ /* 0x000fe20008410000 */
[----:B------:R-:W-:Y:S01]  /*aad0*/  ULOP3.LUT UR6, UR6, 0x3fff, URZ, 0xc0, !UPT ;  /* 0x00003fff06067892 */ /* 0x000fe2000f8ec03f */
[----:B------:R-:W-:Y:S01]  /*aae0*/  FMUL.FTZ R159, R170, UR5 ;  /* 0x00000005aa9f7c20 */ /* 0x000fe20008410000 */
[----:B-1----:R-:W-:-:S02]  /*aaf0*/  IMAD.U32 R3, RZ, RZ, UR37 ;  /* 0x00000025ff037e24 */ /* 0x002fc4000f8e00ff */
[----:B------:R-:W-:Y:S01]  /*ab00*/  FMUL.FTZ R4, R152, UR5 ;  /* 0x0000000598047c20 */ /* 0x000fe20008410000 */
[----:B------:R-:W-:Y:S01]  /*ab10*/  ULOP3.LUT UR6, UR6, 0x2000000, URZ, 0xfc, !UPT ;  /* 0x0200000006067892 */ /* 0x000fe2000f8efc3f */
[----:B------:R-:W-:Y:S01]  /*ab20*/  FMUL.FTZ R152, R155, UR5 ;  /* 0x000000059b987c20 */ /* 0x000fe20008410000 */
[----:B------:R-:W-:Y:S01]  /*ab30*/  FMUL.FTZ R155, R162, UR5 ;  /* 0x00000005a29b7c20 */ /* 0x000fe20008410000 */
[----:B------:R-:W-:Y:S01]  /*ab40*/  FMUL.FTZ R162, R174, UR5 ;  /* 0x00000005aea27c20 */ /* 0x000fe20008410000 */
[----:B------:R-:W-:Y:S01]  /*ab50*/  ULEA UR4, UR4, UR6, 0xb ;  /* 0x0000000604047291 */ /* 0x000fe2000f8e583f */
[----:B------:R-:W0:Y:S06]  /*ab60*/  MUFU.TANH R4, R4 ;  /* 0x0000000400047308 */ /* 0x000e2c0000002400 */
[----:B------:R-:W-:-:S02]  /*ab70*/  UMOV UR6, UR4 ;  /* 0x0000000400067c82 */ /* 0x000fc40008000000 */
[----:B------:R-:W-:Y:S01]  /*ab80*/  HGMMA.64x256x16.F32.BF16 R24, R196, gdesc[UR4].tnspB, R24, gsb0 ;  /* 0x43e00004c4187df0 */ /* 0x000fe20008001818 */
[----:B------:R-:W-:Y:S01]  /*ab90*/  UIADD3 UR6, UR4, 0x80, URZ ;  /* 0x0000008004067890 */ /* 0x000fe2000fffe03f */
[----:B------:R-:W1:Y:S01]  /*aba0*/  MUFU.TANH R0, R0 ;  /* 0x0000000000007308 */ /* 0x000e620000002400 */
[----:B------:R-:W-:-:S07]  /*abb0*/  UMOV UR7, 0x40000040 ;  /* 0x4000004000077882 */ /* 0x000fce0000000000 */
[----:B------:R-:W2:Y:S08]  /*abc0*/  MUFU.TANH R152, R152 ;  /* 0x0000009800987308 */ /* 0x000eb00000002400 */
[----:B------:R-:W3:Y:S08]  /*abd0*/  MUFU.TANH R154, R154 ;  /* 0x0000009a009a7308 */ /* 0x000ef00000002400 */
[----:B------:R-:W4:Y:S08]  /*abe0*/  MUFU.TANH R155, R155 ;  /* 0x0000009b009b7308 */ /* 0x000f300000002400 */
        /* <DEDUP_REMOVED lines=10> */
[----:B------:R-:W-:Y:S02]  /*ac90*/  VIADD R173, R23, UR11 ;  /* 0x0000000b17ad7c36 */ /* 0x000fe40008000000 */
[----:B------:R-:W-:Y:S01]  /*aca0*/  FMUL.FTZ R192, R169, UR5 ;  /* 0x00000005a9c07c20 */ /* 0x000fe20008410000 */
[----:B------:R-:W-:-:S15]  /*acb0*/  FMUL.FTZ R193, R172, UR5 ;  /* 0x00000005acc17c20 */ /* 0x000fde0008410000 */
[----:B------:R-:W-:-:S03]  /*acc0*/  NOP ;  /* 0x0000000000007918 */ /* 0x000fc60000000000 */
[----:B------:R-:W-:Y:S01]  /*acd0*/  HGMMA.64x256x16.F32.BF16 R24, R188, gdesc[UR4].tnspB, R24, gsb0 ;  /* 0x43e00004bc187df0 */ /* 0x000fe20008001818 */
[----:B------:R-:W-:Y:S01]  /*ace0*/  UIADD3 UR6, UR4, 0x180, URZ ;  /* 0x0000018004067890 */ /* 0x000fe2000fffe03f */
[----:B------:R-:W0:Y:S01]  /*acf0*/  MUFU.TANH R194, R194 ;  /* 0x000000c200c27308 */ /* 0x000e220000002400 */
[----:B------:R-:W-:Y:S01]  /*ad00*/  UMOV UR7, 0x40000040 ;  /* 0x4000004000077882 */ /* 0x000fe20000000000 */
[----:B------:R-:W-:Y:S02]  /*ad10*/  @UP0 ULDC UR4, c[0x0][0x44c] ;  /* 0x0001130000040ab9 */ /* 0x000fe40000000800 */
[----:B------:R-:W-:Y:S01]  /*ad20*/  @P2 IMAD.HI.U32 R2, R173, UR4, RZ ;  /* 0x00000004ad022c27 */ /* 0x000fe2000f8e00ff */
[----:B------:R-:W-:-:S03]  /*ad30*/  @UP0 ULDC UR4, c[0x0][0x450] ;  /* 0x0001140000040ab9 */ /* 0x000fc60000000800 */
[----:B------:R-:W0:Y:S01]  /*ad40*/  MUFU.TANH R192, R192 ;  /* 0x000000c000c07308 */ /* 0x000e220000002400 */
[----:B------:R-:W-:Y:S02]  /*ad50*/  @P2 SHF.R.U32.HI R173, RZ, UR4, R2 ;  /* 0x00000004ffad2c19 */ /* 0x000fe40008011602 */
[----:B------:R-:W-:Y:S01]  /*ad60*/  @!P1 LEA R2, R3, UR38, 0x3 ;  /* 0x0000002603029c11 */ /* 0x000fe2000f8e18ff */
[----:B------:R-:W-:Y:S02]  /*ad70*/  IMAD.U32 R3, RZ, RZ, UR60 ;  /* 0x0000003cff037e24 */ /* 0x000fe4000f8e00ff */
[----:B------:R-:W5:Y:S02]  /*ad80*/  SHFL.IDX PT, R170, R173, RZ, 0x1c1f ;  /* 0x001c1fffadaa7589 */ /* 0x000f6400000e0000 */
[----:B------:R-:W0:Y:S01]  /*ad90*/  MUFU.TANH R193, R193 ;  /* 0x000000c100c17308 */ /* 0x000e220000002400 */
[----:B------:R-:W-:-:S05]  /*ada0*/  @!P1 VIADD R2, R2, 0x30840 ;  /* 0x0003084002029836 */ /* 0x000fca0000000000 */
[----:B------:R-:W-:Y:S01]  /*adb0*/  @!P1 PRMT R2, RZ, 0x654, R2 ;  /* 0x00000654ff029816 */ /* 0x000fe20000000002 */
[----:B------:R-:W-:Y:S02]  /*adc0*/  WARPGROUP.DEPBAR.LE gsb0, 0x0 ;  /* 0x00008000000079c5 */ /* 0x000fe40000010000 */
[----:B------:R-:W-:Y:S01]  /*add0*/  WARPGROUP.ARRIVE ;  /* 0x00000000000079c5 */ /* 0x000fe20000000000 */
[----:B------:R-:W-:Y:S01]  /*ade0*/  FMUL.FTZ R190, R156, UR5 ;  /* 0x000000059cbe7c20 */ /* 0x000fe20008410000 */
[----:B------:R-:W-:Y:S01]  /*adf0*/  FMUL.FTZ R156, R163, UR5 ;  /* 0x00000005a39c7c20 */ /* 0x000fe20008410000 */
[----:B------:R-:W-:Y:S01]  /*ae00*/  FMUL.FTZ R163, R179, UR5 ;  /* 0x00000005b3a37c20 */ /* 0x000fe20008410000 */
[----:B------:R-:W-:Y:S02]  /*ae10*/  IMAD.SHL.U32 R179, R20, 0x40, RZ ;  /* 0x0000004014b37824 */ /* 0x000fe400078e00ff */
[----:B------:R-:W-:Y:S01]  /*ae20*/  FMUL.FTZ R188, R153, UR5 ;  /* 0x0000000599bc7c20 */ /* 0x000fe20008410000 */
[----:B------:R-:W-:Y:S01]  /*ae30*/  HGMMA.64x256x16.F32.BF16 R24, R184, gdesc[UR4].tnspB, R24, gsb0 ;  /* 0x43e00004b8187df0 */ /* 0x000fe20008001818 */
[----:B------:R-:W-:Y:S01]  /*ae40*/  FMUL.FTZ R189, R157, UR5 ;  /* 0x000000059dbd7c20 */ /* 0x000fe20008410000 */
[----:B------:R-:W-:Y:S01]  /*ae50*/  FMUL.FTZ R191, R168, UR5 ;  /* 0x00000005a8bf7c20 */ /* 0x000fe20008410000 */
[----:B------:R-:W-:Y:S01]  /*ae60*/  FMUL.FTZ R153, R158, UR5 ;  /* 0x000000059e997c20 */ /* 0x000fe20008410000 */
[----:B------:R-:W-:Y:S01]  /*ae70*/  FMUL.FTZ R157, R166, UR5 ;  /* 0x00000005a69d7c20 */ /* 0x000fe20008410000 */
[----:B------:R-:W-:Y:S01]  /*ae80*/  IADD3 R168, -R179, 0x1, RZ ;  /* 0x00000001b3a87810 */ /* 0x000fe20007ffe1ff */
[----:B------:R-:W-:Y:S01]  /*ae90*/  FMUL.FTZ R158, R167, UR5 ;  /* 0x00000005a79e7c20 */ /* 0x000fe20008410000 */
[----:B------:R-:W-:Y:S01]  /*aea0*/  FMUL.FTZ R166, R183, UR5 ;  /* 0x00000005b7a67c20 */ /* 0x000fe20008410000 */
[----:B------:R-:W0:Y:S02]  /*aeb0*/  MUFU.TANH R188, R188 ;  /* 0x000000bc00bc7308 */ /* 0x000e240000002400 */
[----:B------:R-:W-:-:S05]  /*aec0*/  IMAD R168, R17, -0x2, R168 ;  /* 0xfffffffe11a87824 */ /* 0x000fca00078e02a8 */
[----:B------:R-:W-:Y:S01]  /*aed0*/  IADD3 R168, -R3, UR61, R168 ;  /* 0x0000003d03a87c10 */ /* 0x000fe2000fffe1a8 */
[----:B------:R-:W0:Y:S04]  /*aee0*/  MUFU.TANH R190, R190 ;  /* 0x000000be00be7308 */ /* 0x000e280000002400 */
[C---:B------:R-:W-:Y:S02]  /*aef0*/  VIADD R183, R168.reuse, UR51 ;  /* 0x00000033a8b77c36 */ /* 0x040fe40008000000 */
[----:B------:R-:W-:Y:S02]  /*af00*/  VIADD R195, R168, UR54 ;  /* 0x00000036a8c37c36 */ /* 0x000fe40008000000 */
        /* <DEDUP_REMOVED lines=21> */
[----:B------:R-:W0:Y:S01]  /*b060*/  MUFU.TANH R184, R184 ;  /* 0x000000b800b87308 */ /* 0x000e220000002400 */
[----:B------:R0:W-:Y:S01]  /*b070*/  @!P1 SYNCS.ARRIVE.TRANS64.RED.A1T0 RZ, [R2+URZ], RZ ;  /* 0x000000ff02ff99a7 */ /* 0x0001e2000810043f */
[----:B-----5:R-:W-:-:S02]  /*b080*/  IMAD.IADD R181, R183, 0x1, R170 ;  /* 0x00000001b7b57824 */ /* 0x020fc400078e02aa */
[----:B------:R-:W-:-:S04]  /*b090*/  IMAD.IADD R182, R195, 0x1, R170 ;  /* 0x00000001c3b67824 */ /* 0x000fc800078e02aa */
        /* <DEDUP_REMOVED lines=25> */
.L_x_1493:
[----:B------:R-:W-:-:S05]  /*b230*/  IMAD.U32 R168, RZ, RZ, UR39 ;  /* 0x00000027ffa87e24 */ /* 0x000fca000f8e00ff */
[----:B------:R-:W-:-:S13]  /*b240*/  ISETP.NE.AND P2, PT, R168, 0x1, PT ;  /* 0x00000001a800780c */ /* 0x000fda0003f45270 */
[----:B0-----:R-:W0:Y:S02]  /*b250*/  @P2 LDC.64 R2, c[0x0][0x9e8] ;  /* 0x00027a00ff022b82 */ /* 0x001e240000000a00 */
[----:B0-----:R-:W-:-:S05]  /*b260*/  @P2 IMAD.HI.U32 R2, R167, R2, RZ ;  /* 0x00000002a7022227 */ /* 0x001fca00078e00ff */
[----:B------:R-:W-:-:S07]  /*b270*/  @P2 SHF.R.U32.HI R167, RZ, R3, R2 ;  /* 0x00000003ffa72219 */ /* 0x000fce0000011602 */
.L_x_1494:
[----:B------:R-:W-:Y:S05]  /*b280*/  BSYNC B0 ;  /* 0x0000000000007941 */ /* 0x000fea0003800000 */
.L_x_1492:
[----:B------:R-:W-:-:S04]  /*b290*/  IMAD R2, R167, R168, -R179 ;  /* 0x000000a8a7027224 */ /* 0x000fc800078e0ab3 */
[----:B------:R-:W-:-:S05]  /*b2a0*/  IMAD R2, R17, -0x2, R2 ;  /* 0xfffffffe11027824 */ /* 0x000fca00078e0202 */
[----:B------:R-:W-:Y:S02]  /*b2b0*/  VIADDMNMX R181, R2, R168, R181, PT ;  /* 0x000000a802b57246 */ /* 0x000fe400038001b5 */
[----:B------:R-:W-:-:S07]  /*b2c0*/  VIMNMX R182, R182, R2, !PT ;  /* 0x00000002b6b67248 */ /* 0x000fce0007fe0100 */
.L_x_1491:
[----:B------:R-:W-:-:S04]  /*b2d0*/  ISETP.GT.AND P2, PT, R20, -0x1, PT ;  /* 0xffffffff1400780c */ /* 0x000fc80003f44270 */
[C---:B------:R-:W-:Y:S02]  /*b2e0*/  ISETP.GT.AND P3, PT, R182.reuse, RZ, P2 ;  /* 0x000000ffb600720c */ /* 0x040fe40001764270 */
[C---:B------:R-:W-:Y:S02]  /*b2f0*/  ISETP.GT.AND P5, PT, R182.reuse, 0x1, P2 ;  /* 0x00000001b600780c */ /* 0x040fe400017a4270 */
[C---:B------:R-:W-:Y:S02]  /*b300*/  ISETP.LT.OR P4, PT, R181.reuse, 0x1, P3 ;  /* 0x00000001b500780c */ /* 0x040fe40001f81670 */
[----:B------:R-:W-:Y:S02]  /*b310*/  ISETP.GT.AND P3, PT, R182, 0x8, P2 ;  /* 0x00000008b600780c */ /* 0x000fe40001764270 */
[----:B0-----:R-:W-:Y:S02]  /*b320*/  FSEL R180, R4, -INF , !P4 ;  /* 0xff80000004b47808 */ /* 0x001fe40006000000 */
[----:B------:R-:W-:Y:S01]  /*b330*/  ISETP.GT.AND P4, PT, R182, 0x9, P2 ;  /* 0x00000009b600780c */ /* 0x000fe20001784270 */
[----:B------:R0:W1:Y:S01]  /*b340*/  SHFL.IDX PT, R4, R173, 0x1, 0x1c1f ;  /* 0x003c1f00ad047f89 */ /* 0x00006200000e0000 */
[----:B------:R-:W-:-:S02]  /*b350*/  ISETP.LT.OR P5, PT, R181, 0x2, P5 ;  /* 0x00000002b500780c */ /* 0x000fc40002fa1670 */
[C---:B------:R-:W-:Y:S02]  /*b360*/  ISETP.LT.OR P3, PT, R181.reuse, 0x9, P3 ;  /* 0x00000009b500780c */ /* 0x040fe40001f61670 */
[----:B------:R-:W-:Y:S02]  /*b370*/  ISETP.LT.OR P4, PT, R181, 0xa, P4 ;  /* 0x0000000ab500780c */ /* 0x000fe40002781670 */
[----:B------:R-:W-:Y:S02]  /*b380*/  FSEL R188, R188, -INF , !P5 ;  /* 0xff800000bcbc7808 */ /* 0x000fe40006800000 */
[----:B------:R-:W-:Y:S02]  /*b390*/  FSEL R190, R190, -INF , !P3 ;  /* 0xff800000bebe7808 */ /* 0x000fe40005800000 */
[----:B------:R-:W-:Y:S02]  /*b3a0*/  FSEL R189, R189, -INF , !P4 ;  /* 0xff800000bdbd7808 */ /* 0x000fe40006000000 */
[----:B------:R-:W-:-:S02]  /*b3b0*/  ISETP.GT.AND P5, PT, R182, 0x10, P2 ;  /* 0x00000010b600780c */ /* 0x000fc400017a4270 */
[C---:B------:R-:W-:Y:S02]  /*b3c0*/  ISETP.GT.AND P3, PT, R182.reuse, 0x11, P2 ;  /* 0x00000011b600780c */ /* 0x040fe40001764270 */
[----:B------:R-:W-:Y:S02]  /*b3d0*/  ISETP.GT.AND P4, PT, R182, 0x18, P2 ;  /* 0x00000018b600780c */ /* 0x000fe40001784270 */
[C---:B------:R-:W-:Y:S02]  /*b3e0*/  ISETP.LT.OR P5, PT, R181.reuse, 0x11, P5 ;  /* 0x00000011b500780c */ /* 0x040fe40002fa1670 */
[C---:B------:R-:W-:Y:S02]  /*b3f0*/  ISETP.LT.OR P3, PT, R181.reuse, 0x12, P3 ;  /* 0x00000012b500780c */ /* 0x040fe40001f61670 */
[----:B------:R-:W-:Y:S02]  /*b400*/  ISETP.LT.OR P4, PT, R181, 0x19, P4 ;  /* 0x00000019b500780c */ /* 0x000fe40002781670 */
[----:B------:R-:W-:-:S02]  /*b410*/  FSEL R167, R184, -INF , !P5 ;  /* 0xff800000b8a77808 */ /* 0x000fc40006800000 */
[----:B------:R-:W-:Y:S02]  /*b420*/  FSEL R168, R185, -INF , !P3 ;  /* 0xff800000b9a87808 */ /* 0x000fe40005800000 */
[----:B------:R-:W-:Y:S02]  /*b430*/  FSEL R169, R186, -INF , !P4 ;  /* 0xff800000baa97808 */ /* 0x000fe40006000000 */
[C---:B------:R-:W-:Y:S02]  /*b440*/  ISETP.GT.AND P5, PT, R182.reuse, 0x19, P2 ;  /* 0x00000019b600780c */ /* 0x040fe400017a4270 */
[C---:B------:R-:W-:Y:S02]  /*b450*/  ISETP.GT.AND P3, PT, R182.reuse, 0x20, P2 ;  /* 0x00000020b600780c */ /* 0x040fe40001764270 */
[----:B------:R-:W-:Y:S02]  /*b460*/  ISETP.GT.AND P4, PT, R182, 0x21, P2 ;  /* 0x00000021b600780c */ /* 0x000fe40001784270 */
        /* <DEDUP_REMOVED lines=12> */
[----:B0-----:R-:W-:-:S02]  /*b530*/  FSEL R173, R193, -INF , !P5 ;  /* 0xff800000c1ad7808 */ /* 0x001fc40006800000 */
[----:B------:R-:W-:Y:S02]  /*b540*/  FSEL R174, R194, -INF , !P3 ;  /* 0xff800000c2ae7808 */ /* 0x000fe40005800000 */
[----:B------:R-:W-:Y:S02]  /*b550*/  FSEL R175, R175, -INF , !P4 ;  /* 0xff800000afaf7808 */ /* 0x000fe40006000000 */
[C---:B------:R-:W-:Y:S02]  /*b560*/  ISETP.GT.AND P5, PT, R182.reuse, 0x31, P2 ;  /* 0x00000031b600780c */ /* 0x040fe400017a4270 */
[C---:B------:R-:W-:Y:S02]  /*b570*/  ISETP.GT.AND P3, PT, R182.reuse, 0x38, P2 ;  /* 0x00000038b600780c */ /* 0x040fe40001764270 */
[----:B------:R-:W-:Y:S01]  /*b580*/  ISETP.GT.AND P4, PT, R182, 0x39, P2 ;  /* 0x00000039b600780c */ /* 0x000fe20001784270 */
[----:B-1----:R-:W-:Y:S01]  /*b590*/  IMAD.IADD R182, R195, 0x1, R4 ;  /* 0x00000001c3b67824 */ /* 0x002fe200078e0204 */
[----:B------:R-:W-:-:S02]  /*b5a0*/  ISETP.LT.OR P5, PT, R181, 0x32, P5 ;  /* 0x00000032b500780c */ /* 0x000fc40002fa1670 */
[C---:B------:R-:W-:Y:S02]  /*b5b0*/  ISETP.LT.OR P3, PT, R181.reuse, 0x39, P3 ;  /* 0x00000039b500780c */ /* 0x040fe40001f61670 */
[----:B------:R-:W-:Y:S01]  /*b5c0*/  ISETP.LT.OR P4, PT, R181, 0x3a, P4 ;  /* 0x0000003ab500780c */ /* 0x000fe20002781670 */
[----:B------:R-:W-:Y:S01]  /*b5d0*/  IMAD.IADD R181, R183, 0x1, R4 ;  /* 0x00000001b7b57824 */ /* 0x000fe200078e0204 */
[----:B------:R-:W-:Y:S02]  /*b5e0*/  FSEL R176, R176, -INF , !P5 ;  /* 0xff800000b0b07808 */ /* 0x000fe40006800000 */
[----:B------:R-:W-:Y:S02]  /*b5f0*/  FSEL R177, R177, -INF , !P3 ;  /* 0xff800000b1b17808 */ /* 0x000fe40005800000 */
[----:B------:R-:W-:Y:S01]  /*b600*/  FSEL R178, R178, -INF , !P4 ;  /* 0xff800000b2b27808 */ /* 0x000fe20006000000 */
[----:B------:R-:W-:Y:S06]  /*b610*/  @!P6 BRA `(.L_x_1495) ;  /* 0x00000000005ce947 */ /* 0x000fec0003800000 */
        /* <DEDUP_REMOVED lines=13> */
.L_x_1497:
[----:B------:R-:W-:-:S05]  /*b6f0*/  IMAD.U32 R184, RZ, RZ, UR39 ;  /* 0x00000027ffb87e24 */ /* 0x000fca000f8e00ff */
[----:B------:R-:W-:-:S13]  /*b700*/  ISETP.NE.AND P3, PT, R184, 0x1, PT ;  /* 0x00000001b800780c */ /* 0x000fda0003f65270 */
[----:B------:R-:W0:Y:S02]  /*b710*/  @P3 LDC.64 R2, c[0x0][0x9e8] ;  /* 0x00027a00ff023b82 */ /* 0x000e240000000a00 */
[----:B0-----:R-:W-:-:S05]  /*b720*/  @P3 IMAD.HI.U32 R2, R4, R2, RZ ;  /* 0x0000000204023227 */ /* 0x001fca00078e00ff */
[----:B------:R-:W-:-:S07]  /*b730*/  @P3 SHF.R.U32.HI R4, RZ, R3, R2 ;  /* 0x00000003ff043219 */ /* 0x000fce0000011602 */
.L_x_1498:
[----:B------:R-:W-:Y:S05]  /*b740*/  BSYNC B0 ;  /* 0x0000000000007941 */ /* 0x000fea0003800000 */
.L_x_1496:
[----:B------:R-:W-:-:S04]  /*b750*/  IMAD R4, R4, R184, -R179 ;  /* 0x000000b804047224 */ /* 0x000fc800078e0ab3 */
[----:B------:R-:W-:-:S05]  /*b760*/  IMAD R4, R17, -0x2, R4 ;  /* 0xfffffffe11047824 */ /* 0x000fca00078e0204 */
[----:B------:R-:W-:Y:S02]  /*b770*/  VIADDMNMX R181, R4, R184, R181, PT ;  /* 0x000000b804b57246 */ /* 0x000fe400038001b5 */
[----:B------:R-:W-:-:S07]  /*b780*/  VIMNMX R182, R182, R4, !PT ;  /* 0x00000004b6b67248 */ /* 0x000fce0007fe0100 */
.L_x_1495:
[----:B------:R-:W-:Y:S01]  /*b790*/  FMNMX.FTZ R3, R180, R21, !PT ;  /* 0x00000015b4037209 */ /* 0x000fe20007810000 */
[----:B------:R-:W-:Y:S01]  /*b7a0*/  UMOV UR6, UR50 ;  /* 0x0000003200067c82 */ /* 0x000fe20008000000 */
[----:B------:R-:W-:Y:S01]  /*b7b0*/  ISETP.GT.AND P3, PT, R182, 0x1, P2 ;  /* 0x00000001b600780c */ /* 0x000fe20001764270 */
[----:B------:R-:W-:Y:S01]  /*b7c0*/  UMOV UR7, UR36 ;  /* 0x0000002400077c82 */ /* 0x000fe20008000000 */
[----:B------:R-:W-:Y:S02]  /*b7d0*/  FMNMX.FTZ R3, R188, R3, !PT ;  /* 0x00000003bc037209 */ /* 0x000fe40007810000 */
[----:B------:R-:W-:Y:S02]  /*b7e0*/  ISETP.LT.OR P3, PT, R181, 0x2, P3 ;  /* 0x00000002b500780c */ /* 0x000fe40001f61670 */
[----:B------:R-:W-:Y:S02]  /*b7f0*/  FMNMX.FTZ R2, R190, R3, !PT ;  /* 0x00000003be027209 */ /* 0x000fe40007810000 */
[----:B------:R-:W-:-:S02]  /*b800*/  FSEL R152, R152, -INF , !P3 ;  /* 0xff80000098987808 */ /* 0x000fc40005800000 */
[----:B------:R-:W-:Y:S02]  /*b810*/  FMNMX.FTZ R2, R189, R2, !PT ;  /* 0x00000002bd027209 */ /* 0x000fe40007810000 */
[C---:B------:R-:W-:Y:S02]  /*b820*/  ISETP.GT.AND P3, PT, R182.reuse, RZ, P2 ;  /* 0x000000ffb600720c */ /* 0x040fe40001764270 */
[----:B------:R-:W-:Y:S02]  /*b830*/  FMNMX.FTZ R3, R167, R2, !PT ;  /* 0x00000002a7037209 */ /* 0x000fe40007810000 */
        /* <DEDUP_REMOVED lines=8> */
[----:B------:R-:W-:-:S02]  /*b8c0*/  ISETP.LT.OR P4, PT, R181, 0x9, P4 ;  /* 0x00000009b500780c */ /* 0x000fc40002781670 */
[----:B------:R-:W-:Y:S02]  /*b8d0*/  FMNMX.FTZ R2, R172, R3, !PT ;  /* 0x00000003ac027209 */ /* 0x000fe40007810000 */
[----:B------:R-:W-:Y:S02]  /*b8e0*/  FSEL R154, R154, -INF , !P5 ;  /* 0xff8000009a9a7808 */ /* 0x000fe40006800000 */
[----:B------:R-:W-:Y:S02]  /*b8f0*/  FMNMX.FTZ R3, R173, R2, !PT ;  /* 0x00000002ad037209 */ /* 0x000fe40007810000 */
[----:B------:R-:W-:Y:S02]  /*b900*/  ISETP.GT.AND P5, PT, R182, 0x11, P2 ;  /* 0x00000011b600780c */ /* 0x000fe400017a4270 */
[----:B------:R-:W-:Y:S02]  /*b910*/  FMNMX.FTZ R2, R174, R3, !PT ;  /* 0x00000003ae027209 */ /* 0x000fe40007810000 */
[----:B------:R-:W-:-:S02]  /*b920*/  FSEL R153, R153, -INF , !P4 ;  /* 0xff80000099997808 */ /* 0x000fc40006000000 */
        /* <DEDUP_REMOVED lines=8> */
[C---:B------:R-:W-:Y:S01]  /*b9b0*/  ISETP.GT.AND P5, PT, R182.reuse, 0x20, P2 ;  /* 0x00000020b600780c */ /* 0x040fe200017a4270 */
[----:B------:R-:W0:Y:S01]  /*b9c0*/  SHFL.BFLY PT, R2, R3, 0x2, 0x1f ;  /* 0x0c401f0003027f89 */ /* 0x000e2200000e0000 */
[----:B------:R-:W-:Y:S02]  /*b9d0*/  FSEL R155, R155, -INF , !P4 ;  /* 0xff8000009b9b7808 */ /* 0x000fe40006000000 */
[----:B------:R-:W-:Y:S02]  /*b9e0*/  ISETP.LT.OR P5, PT, R181, 0x21, P5 ;  /* 0x00000021b500780c */ /* 0x000fe40002fa1670 */
[----:B------:R-:W-:-:S02]  /*b9f0*/  ISETP.GT.AND P4, PT, R182, 0x19, P2 ;  /* 0x00000019b600780c */ /* 0x000fc40001784270 */
[----:B------:R-:W-:Y:S02]  /*ba00*/  FSEL R159, R159, -INF , !P5 ;  /* 0xff8000009f9f7808 */ /* 0x000fe40006800000 */
[----:B------:R-:W-:Y:S02]  /*ba10*/  ISETP.LT.OR P4, PT, R181, 0x1a, P4 ;  /* 0x0000001ab500780c */ /* 0x000fe40002781670 */
[----:B------:R-:W-:Y:S02]  /*ba20*/  R2UR UR4, R200 ;  /* 0x00000000c80472ca */ /* 0x000fe400000e0000 */
[----:B------:R-:W-:Y:S02]  /*ba30*/  FSEL R158, R158, -INF , !P4 ;  /* 0xff8000009e9e7808 */ /* 0x000fe40006000000 */
[----:B------:R-:W-:-:S04]  /*ba40*/  ISETP.GT.AND P4, PT, R182, 0x28, P2 ;  /* 0x00000028b600780c */ /* 0x000fc80001784270 */
[----:B------:R-:W-:-:S04]  /*ba50*/  ISETP.LT.OR P4, PT, R181, 0x29, P4 ;  /* 0x00000029b500780c */ /* 0x000fc80002781670 */
[----:B------:R-:W-:Y:S02]  /*ba60*/  FSEL R162, R162, -INF , !P4 ;  /* 0xff800000a2a27808 */ /* 0x000fe40006000000 */
[----:B0-----:R-:W-:Y:S02]  /*ba70*/  FMNMX.FTZ R2, R3, R2, !PT ;  /* 0x0000000203027209 */ /* 0x001fe40007810000 */
[----:B------:R-:W-:-:S03]  /*ba80*/  ISETP.GT.AND P4, PT, R182, 0x30, P2 ;  /* 0x00000030b600780c */ /* 0x000fc60001784270 */
[----:B------:R-:W0:Y:S01]  /*ba90*/  SHFL.BFLY PT, R179, R2, 0x1, 0x1f ;  /* 0x0c201f0002b37f89 */ /* 0x000e2200000e0000 */
[----:B------:R-:W-:-:S04]  /*baa0*/  ISETP.LT.OR P4, PT, R181, 0x31, P4 ;  /* 0x00000031b500780c */ /* 0x000fc80002781670 */
[----:B------:R-:W-:Y:S02]  /*bab0*/  FSEL R164, R164, -INF , !P4 ;  /* 0xff800000a4a47808 */ /* 0x000fe40006000000 */
[----:B------:R-:W-:-:S04]  /*bac0*/  ISETP.GT.AND P4, PT, R182, 0x38, P2 ;  /* 0x00000038b600780c */ /* 0x000fc80001784270 */
[----:B------:R-:W-:-:S04]  /*bad0*/  ISETP.LT.OR P4, PT, R181, 0x39, P4 ;  /* 0x00000039b500780c */ /* 0x000fc80002781670 */
[----:B------:R-:W-:Y:S02]  /*bae0*/  FSEL R165, R165, -INF , !P4 ;  /* 0xff800000a5a57808 */ /* 0x000fe40006000000 */
[----:B0-----:R-:W-:Y:S02]  /*baf0*/  FMNMX.FTZ R4, R2, R179, !PT ;  /* 0x000000b302047209 */ /* 0x001fe40007810000 */
[----:B------:R-:W-:Y:S02]  /*bb00*/  FSEL R2, R0, -INF , !P3 ;  /* 0xff80000000027808 */ /* 0x000fe40005800000 */
[----:B------:R-:W-:Y:S01]  /*bb10*/  ISETP.GT.AND P3, PT, R182, 0x18, P2 ;  /* 0x00000018b600780c */ /* 0x000fe20001764270 */
[----:B------:R-:W-:Y:S01]  /*bb20*/  FMUL.FTZ R179, R4, UR6 ;  /* 0x0000000604b37c20 */ /* 0x000fe20008410000 */
[----:B------:R-:W-:Y:S02]  /*bb30*/  FMNMX.FTZ R3, R2, R219, !PT ;  /* 0x000000db02037209 */ /* 0x000fe40007810000 */
[----:B------:R-:W-:-:S02]  /*bb40*/  ISETP.LT.OR P3, PT, R181, 0x19, P3 ;  /* 0x00000019b500780c */ /* 0x000fc40001f61670 */
[----:B------:R-:W-:Y:S02]  /*bb50*/  FMNMX.FTZ R0, R152, R3, !PT ;  /* 0x0000000398007209 */ /* 0x000fe40007810000 */
[----:B------:R-:W-:Y:S02]  /*bb60*/  FSETP.NEU.FTZ.AND P5, PT, R4, -INF , PT ;  /* 0xff8000000400780b */ /* 0x000fe40003fbd000 */
[----:B------:R-:W-:Y:S02]  /*bb70*/  FMNMX.FTZ R3, R153, R0, !PT ;  /* 0x0000000099037209 */ /* 0x000fe40007810000 */
[----:B------:R-:W-:Y:S02]  /*bb80*/  FSEL R157, R157, -INF , !P3 ;  /* 0xff8000009d9d7808 */ /* 0x000fe40005800000 */
[----:B------:R-:W-:Y:S02]  /*bb90*/  FMNMX.FTZ R0, R154, R3, !PT ;  /* 0x000000039a007209 */ /* 0x000fe40007810000 */
[----:B------:R-:W-:-:S02]  /*bba0*/  ISETP.GT.AND P3, PT, R182, 0x21, P2 ;  /* 0x00000021b600780c */ /* 0x000fc40001764270 */
[----:B------:R-:W-:Y:S02]  /*bbb0*/  FMNMX.FTZ R3, R155, R0, !PT ;  /* 0x000000009b037209 */ /* 0x000fe40007810000 */
[----:B------:R-:W-:Y:S02]  /*bbc0*/  ISETP.LT.OR P3, PT, R181, 0x22, P3 ;  /* 0x00000022b500780c */ /* 0x000fe40001f61670 */
[----:B------:R-:W-:Y:S02]  /*bbd0*/  FMNMX.FTZ R0, R156, R3, !PT ;  /* 0x000000039c007209 */ /* 0x000fe40007810000 */
[----:B------:R-:W-:Y:S02]  /*bbe0*/  FSEL R3, R179, RZ, P5 ;  /* 0x000000ffb3037208 */ /* 0x000fe40002800000 */
[----:B------:R-:W-:Y:S02]  /*bbf0*/  FMNMX.FTZ R179, R157, R0, !PT ;  /* 0x000000009db37209 */ /* 0x000fe40007810000 */
[----:B------:R-:W-:Y:S01]  /*bc00*/  FSEL R160, R160, -INF , !P3 ;  /* 0xff800000a0a07808 */ /* 0x000fe20005800000 */
[--C-:B------:R-:W-:Y:S01]  /*bc10*/  FFMA.FTZ R196, R188, UR6, -R3.reuse ;  /* 0x00000006bcc47c23 */ /* 0x100fe20008010803 */
[----:B------:R-:W-:Y:S01]  /*bc20*/  FMNMX.FTZ R0, R158, R179, !PT ;  /* 0x000000b39e007209 */ /* 0x000fe20007810000 */
        /* <DEDUP_REMOVED lines=19> */
[----:B------:R-:W-:Y:S01]  /*bd60*/  ISETP.GT.AND P2, PT, R182, 0x39, P2 ;  /* 0x00000039b600780c */ /* 0x000fe20001744270 */
[--C-:B------:R-:W-:Y:S01]  /*bd70*/  FFMA.FTZ R173, R174, UR6, -R3.reuse ;  /* 0x00000006aead7c23 */ /* 0x100fe20008010803 */
[----:B------:R-:W-:Y:S01]  /*bd80*/  FSEL R163, R163, -INF , !P3 ;  /* 0xff800000a3a37808 */ /* 0x000fe20005800000 */
[--C-:B------:R-:W-:Y:S01]  /*bd90*/  FFMA.FTZ R175, R176, UR6, -R3.reuse ;  /* 0x00000006b0af7c23 */ /* 0x100fe20008010803 */
[----:B------:R-:W-:Y:S01]  /*bda0*/  FMNMX.FTZ R0, R164, R183, !PT ;  /* 0x000000b7a4007209 */ /* 0x000fe20007810000 */
[--C-:B------:R-:W-:Y:S01]  /*bdb0*/  FFMA.FTZ R186, R177, UR6, -R3.reuse ;  /* 0x00000006b1ba7c23 */ /* 0x100fe20008010803 */
[----:B------:R-:W-:Y:S01]  /*bdc0*/  ISETP.LT.OR P2, PT, R181, 0x3a, P2 ;  /* 0x0000003ab500780c */ /* 0x000fe20001741670 */
[--C-:B------:R-:W-:Y:S01]  /*bdd0*/  FFMA.FTZ R181, R189, UR6, -R3.reuse ;  /* 0x00000006bdb57c23 */ /* 0x100fe20008010803 */
[----:B------:R-:W-:Y:S01]  /*bde0*/  FMNMX.FTZ R0, R163, R0, !PT ;  /* 0x00000000a3007209 */ /* 0x000fe20007810000 */
[----:B------:R-:W-:Y:S01]  /*bdf0*/  FFMA.FTZ R178, R178, UR6, -R3 ;  /* 0x00000006b2b27c23 */ /* 0x000fe20008010803 */
[----:B------:R-:W-:Y:S01]  /*be00*/  FSEL R166, R166, -INF , !P2 ;  /* 0xff800000a6a67808 */ /* 0x000fe20005000000 */
[----:B------:R-:W-:Y:S01]  /*be10*/  MUFU.EX2 R179, R180 ;  /* 0x000000b400b37308 */ /* 0x000fe20000000800 */
[----:B------:R-:W-:-:S02]  /*be20*/  FMNMX.FTZ R183, R165, R0, !PT ;  /* 0x00000000a5b77209 */ /* 0x000fc40007810000 */
[----:B------:R-:W-:Y:S02]  /*be30*/  FSEL R168, R4, RZ, P5 ;  /* 0x000000ff04a87208 */ /* 0x000fe40002800000 */
[----:B------:R-:W-:-:S03]  /*be40*/  FMNMX.FTZ R183, R166, R183, !PT ;  /* 0x000000b7a6b77209 */ /* 0x000fc60007810000 */
[----:B------:R-:W-:Y:S01]  /*be50*/  FADD.FTZ R168, -R168, R21 ;  /* 0x00000015a8a87221 */ /* 0x000fe20000010100 */
[----:B------:R-:W-:Y:S01]  /*be60*/  MUFU.EX2 R196, R196 ;  /* 0x000000c400c47308 */ /* 0x000fe20000000800 */
[----:B------:R-:W0:Y:S02]  /*be70*/  SHFL.BFLY PT, R0, R183, 0x2, 0x1f ;  /* 0x0c401f00b7007f89 */ /* 0x000e2400000e0000 */
[----:B------:R-:W-:-:S05]  /*be80*/  FMUL.FTZ R168, R168, UR6 ;  /* 0x00000006a8a87c20 */ /* 0x000fca0008410000 */
        /* <DEDUP_REMOVED lines=9> */
[----:B------:R-:W0:Y:S01]  /*bf20*/  MUFU.EX2 R0, R168 ;  /* 0x000000a800007308 */ /* 0x000e220000000800 */
[C---:B------:R-:W-:Y:S01]  /*bf30*/  FSETP.NEU.FTZ.AND P2, PT, R3.reuse, -INF , PT ;  /* 0xff8000000300780b */ /* 0x040fe20003f5d000 */
[----:B------:R-:W-:-:S05]  /*bf40*/  FMUL.FTZ R177, R3, UR6 ;  /* 0x0000000603b17c20 */ /* 0x000fca0008410000 */
[----:B------:R-:W-:Y:S01]  /*bf50*/  FSEL R177, R177, RZ, P2 ;  /* 0x000000ffb1b17208 */ /* 0x000fe20001000000 */
[----:B------:R-:W1:Y:S04]  /*bf60*/  MUFU.EX2 R188, R188 ;  /* 0x000000bc00bc7308 */ /* 0x000e680000000800 */
[--C-:B------:R-:W-:Y:S01]  /*bf70*/  FFMA.FTZ R197, R2, UR6, -R177.reuse ;  /* 0x0000000602c57c23 */ /* 0x100fe200080108b1 */
[----:B------:R-:W-:Y:S01]  /*bf80*/  FSEL R2, R3, RZ, P2 ;  /* 0x000000ff03027208 */ /* 0x000fe20001000000 */
[--C-:B------:R-:W-:Y:S01]  /*bf90*/  FFMA.FTZ R152, R152, UR6, -R177.reuse ;  /* 0x0000000698987c23 */ /* 0x100fe200080108b1 */
[--C-:B------:R-:W-:Y:S01]  /*bfa0*/  FFMA.FTZ R199, R153, UR6, -R177.reuse ;  /* 0x0000000699c77c23 */ /* 0x100fe200080108b1 */
[----:B------:R-:W-:Y:S01]  /*bfb0*/  FFMA.FTZ R154, R154, UR6, -R177 ;  /* 0x000000069a9a7c23 */ /* 0x000fe200080108b1 */
[----:B0-----:R-:W-:Y:S01]  /*bfc0*/  FFMA.FTZ R153, R0, R16, R179 ;  /* 0x0000001000997223 */ /* 0x001fe200000100b3 */
[----:B------:R-:W-:Y:S01]  /*bfd0*/  FADD.FTZ R2, -R2, R219 ;  /* 0x000000db02027221 */ /* 0x000fe20000010100 */
[----:B------:R-:W-:Y:S01]  /*bfe0*/  MUFU.EX2 R197, R197 ;  /* 0x000000c500c57308 */ /* 0x000fe20000000800 */
[----:B------:R-:W-:Y:S01]  /*bff0*/  FFMA.FTZ R193, R155, UR6, -R177 ;  /* 0x000000069bc17c23 */ /* 0x000fe200080108b1 */
[----:B------:R-:W-:Y:S01]  /*c000*/  FADD.FTZ R153, R196, R153 ;  /* 0x00000099c4997221 */ /* 0x000fe20000010000 */
[----:B------:R-:W-:Y:S01]  /*c010*/  FMUL.FTZ R2, R2, UR6 ;  /* 0x0000000602027c20 */ /* 0x000fe20008410000 */
[--C-:B------:R-:W-:Y:S01]  /*c020*/  FFMA.FTZ R156, R156, UR6, -R177.reuse ;  /* 0x000000069c9c7c23 */ /* 0x100fe200080108b1 */
[----:B------:R-:W-:Y:S01]  /*c030*/  FFMA.FTZ R195, R157, UR6, -R177 ;  /* 0x000000069dc37c23 */ /* 0x000fe200080108b1 */
[----:B------:R-:W-:Y:S01]  /*c040*/  FADD.FTZ R16, R198, R153 ;  /* 0x00000099c6107221 */ /* 0x000fe20000010000 */
[--C-:B------:R-:W-:Y:S01]  /*c050*/  FFMA.FTZ R158, R158, UR6, -R177.reuse ;  /* 0x000000069e9e7c23 */ /* 0x100fe200080108b1 */
[----:B------:R-:W-:Y:S01]  /*c060*/  MUFU.EX2 R152, R152 ;  /* 0x0000009800987308 */ /* 0x000fe20000000800 */
[--C-:B------:R-:W-:Y:S01]  /*c070*/  FFMA.FTZ R191, R162, UR6, -R177.reuse ;  /* 0x00000006a2bf7c23 */ /* 0x100fe200080108b1 */
[----:B------:R-:W-:Y:S01]  /*c080*/  FADD.FTZ R153, R181, R16 ;  /* 0x00000010b5997221 */ /* 0x000fe20000010000 */
[--C-:B------:R-:W-:Y:S01]  /*c090*/  FFMA.FTZ R189, R159, UR6, -R177.reuse ;  /* 0x000000069fbd7c23 */ /* 0x100fe200080108b1 */
[--C-:B------:R-:W-:Y:S01]  /*c0a0*/  FFMA.FTZ R160, R160, UR6, -R177.reuse ;  /* 0x00000006a0a07c23 */ /* 0x100fe200080108b1 */
[----:B------:R-:W-:Y:S01]  /*c0b0*/  FFMA.FTZ R185, R164, UR6, -R177 ;  /* 0x00000006a4b97c23 */ /* 0x000fe200080108b1 */
[----:B------:R-:W-:Y:S01]  /*c0c0*/  FADD.FTZ R162, R192, R153 ;  /* 0x00000099c0a27221 */ /* 0x000fe20000010000 */
[--C-:B------:R-:W-:Y:S01]  /*c0d0*/  FFMA.FTZ R163, R163, UR6, -R177.reuse ;  /* 0x00000006a3a37c23 */ /* 0x100fe200080108b1 */
[----:B------:R-:W0:Y:S01]  /*c0e0*/  MUFU.EX2 R2, R2 ;  /* 0x0000000200027308 */ /* 0x000e220000000800 */
[--C-:B------:R-:W-:Y:S01]  /*c0f0*/  FFMA.FTZ R165, R165, UR6, -R177.reuse ;  /* 0x00000006a5a57c23 */ /* 0x100fe200080108b1 */
[----:B------:R-:W-:Y:S01]  /*c100*/  FADD.FTZ R153, R167, R162 ;  /* 0x000000a2a7997221 */ /* 0x000fe20000010000 */
[--C-:B------:R-:W-:Y:S01]  /*c110*/  FFMA.FTZ R162, R161, UR6, -R177.reuse ;  /* 0x00000006a1a27c23 */ /* 0x100fe200080108b1 */
[----:B------:R-:W-:Y:S01]  /*c120*/  FFMA.FTZ R166, R166, UR6, -R177 ;  /* 0x00000006a6a67c23 */ /* 0x000fe200080108b1 */
[----:B------:R-:W-:-:S02]  /*c130*/  IMAD.U32 R155, RZ, RZ, UR10 ;  /* 0x0000000aff9b7e24 */ /* 0x000fc4000f8e00ff */
[----:B------:R-:W-:Y:S01]  /*c140*/  FADD.FTZ R168, R194, R153 ;  /* 0x00000099c2a87221 */ /* 0x000fe20000010000 */
[----:B------:R-:W-:Y:S01]  /*c150*/  ISETP.GT.AND P2, PT, R20, UR4, PT ;  /* 0x0000000414007c0c */ /* 0x000fe2000bf44270 */
[----:B------:R-:W2:Y:S01]  /*c160*/  MUFU.EX2 R199, R199 ;  /* 0x000000c700c77308 */ /* 0x000ea20000000800 */
[----:B------:R-:W-:Y:S02]  /*c170*/  @!P1 VIADD R155, R155, 0x30860 ;  /* 0x000308609b9b9836 */ /* 0x000fe40000000000 */
[----:B------:R-:W-:Y:S01]  /*c180*/  FADD.FTZ R153, R169, R168 ;  /* 0x000000a8a9997221 */ /* 0x000fe20000010000 */
[----:B------:R-:W-:Y:S01]  /*c190*/  UMOV UR4, UR37 ;  /* 0x0000002500047c82 */ /* 0x000fe20008000000 */
[----:B------:R-:W-:Y:S01]  /*c1a0*/  F2FP.BF16.F32.PACK_AB R196, R196, R179 ;  /* 0x000000b3c4c4723e */ /* 0x000fe200000010ff */
[----:B------:R-:W-:Y:S02]  /*c1b0*/  VIADD R20, R20, 0xffffffff ;  /* 0xffffffff14147836 */ /* 0x000fe40000000000 */
[----:B-1----:R-:W-:Y:S01]  /*c1c0*/  FADD.FTZ R164, R188, R153 ;  /* 0x00000099bca47221 */ /* 0x002fe20000010000 */
[----:B------:R-:W-:Y:S01]  /*c1d0*/  @!P1 PRMT R155, RZ, 0x654, R155 ;  /* 0x00000654ff9b9816 */ /* 0x000fe2000000009b */
[----:B------:R-:W1:Y:S01]  /*c1e0*/  MUFU.EX2 R154, R154 ;  /* 0x0000009a009a7308 */ /* 0x000e620000000800 */
[----:B0-----:R-:W-:Y:S01]  /*c1f0*/  FFMA.FTZ R5, R2, R5, R197 ;  /* 0x0000000502057223 */ /* 0x001fe200000100c5 */
[----:B------:R-:W-:Y:S01]  /*c200*/  F2FP.BF16.F32.PACK_AB R198, R181, R198 ;  /* 0x000000c6b5c6723e */ /* 0x000fe200000010ff */
[----:B------:R0:W-:Y:S01]  /*c210*/  @!P1 SYNCS.ARRIVE.TRANS64.RED.A1T0 RZ, [R155+URZ], RZ ;  /* 0x000000ff9bff99a7 */ /* 0x0001e2000810043f */
[----:B------:R-:W-:Y:S01]  /*c220*/  F2FP.BF16.F32.PACK_AB R192, R167, R192 ;  /* 0x000000c0a7c0723e */ /* 0x000fe200000010ff */
[C---:B------:R-:W-:Y:S01]  /*c230*/  FADD.FTZ R16, R152.reuse, R5 ;  /* 0x0000000598107221 */ /* 0x040fe20000010000 */
[----:B------:R-:W-:Y:S01]  /*c240*/  F2FP.BF16.F32.PACK_AB R194, R169, R194 ;  /* 0x000000c2a9c2723e */ /* 0x000fe200000010ff */
[----:B------:R-:W-:Y:S01]  /*c250*/  IMAD.MOV.U32 R219, RZ, RZ, R3 ;  /* 0x000000ffffdb7224 */ /* 0x000fe200078e0003 */
[----:B------:R-:W3:Y:S01]  /*c260*/  MUFU.EX2 R193, R193 ;  /* 0x000000c100c17308 */ /* 0x000ee20000000800 */
[----:B--2---:R-:W-:Y:S01]  /*c270*/  FADD.FTZ R5, R199, R16 ;  /* 0x00000010c7057221 */ /* 0x004fe20000010000 */
[----:B------:R-:W-:-:S06]  /*c280*/  F2FP.BF16.F32.PACK_AB R197, R152, R197 ;  /* 0x000000c598c5723e */ /* 0x000fcc00000010ff */
[----:B------:R-:W2:Y:S01]  /*c290*/  MUFU.EX2 R156, R156 ;  /* 0x0000009c009c7308 */ /* 0x000ea20000000800 */
[C---:B-1----:R-:W-:Y:S01]  /*c2a0*/  FADD.FTZ R16, R154.reuse, R5 ;  /* 0x000000059a107221 */ /* 0x042fe20000010000 */
[----:B------:R-:W-:-:S06]  /*c2b0*/  F2FP.BF16.F32.PACK_AB R199, R154, R199 ;  /* 0x000000c79ac7723e */ /* 0x000fcc00000010ff */
[----:B------:R-:W1:Y:S01]  /*c2c0*/  MUFU.EX2 R195, R195 ;  /* 0x000000c300c37308 */ /* 0x000e620000000800 */
[----:B---3--:R-:W-:-:S07]  /*c2d0*/  FADD.FTZ R5, R193, R16 ;  /* 0x00000010c1057221 */ /* 0x008fce0000010000 */
[----:B------:R-:W3:Y:S01]  /*c2e0*/  MUFU.EX2 R171, R171 ;  /* 0x000000ab00ab7308 */ /* 0x000ee20000000800 */
[C---:B--2---:R-:W-:Y:S01]  /*c2f0*/  FADD.FTZ R16, R156.reuse, R5 ;  /* 0x000000059c107221 */ /* 0x044fe20000010000 */
[----:B------:R-:W-:-:S06]  /*c300*/  F2FP.BF16.F32.PACK_AB R193, R156, R193 ;  /* 0x000000c19cc1723e */ /* 0x000fcc00000010ff */
[----:B------:R-:W2:Y:S01]  /*c310*/  MUFU.EX2 R158, R158 ;  /* 0x0000009e009e7308 */ /* 0x000ea20000000800 */
[----:B-1----:R-:W-:-:S07]  /*c320*/  FADD.FTZ R5, R195, R16 ;  /* 0x00000010c3057221 */ /* 0x002fce0000010000 */
[----:B------:R-:W1:Y:S01]  /*c330*/  MUFU.EX2 R190, R190 ;  /* 0x000000be00be7308 */ /* 0x000e620000000800 */
[C---:B---3--:R-:W-:Y:S01]  /*c340*/  FADD.FTZ R153, R171.reuse, R164 ;  /* 0x000000a4ab997221 */ /* 0x048fe20000010000 */
[----:B------:R-:W-:-:S06]  /*c350*/  F2FP.BF16.F32.PACK_AB R188, R171, R188 ;  /* 0x000000bcabbc723e */ /* 0x000fcc00000010ff */
[----:B------:R-:W3:Y:S01]  /*c360*/  MUFU.EX2 R189, R189 ;  /* 0x000000bd00bd7308 */ /* 0x000ee20000000800 */
[C---:B--2---:R-:W-:Y:S01]  /*c370*/  FADD.FTZ R16, R158.reuse, R5 ;  /* 0x000000059e107221 */ /* 0x044fe20000010000 */
[----:B------:R-:W-:-:S06]  /*c380*/  F2FP.BF16.F32.PACK_AB R195, R158, R195 ;  /* 0x000000c39ec3723e */ /* 0x000fcc00000010ff */
[----:B------:R-:W2:Y:S01]  /*c390*/  MUFU.EX2 R173, R173 ;  /* 0x000000ad00ad7308 */ /* 0x000ea20000000800 */
[----:B-1----:R-:W-:-:S07]  /*c3a0*/  FADD.FTZ R164, R190, R153 ;  /* 0x00000099bea47221 */ /* 0x002fce0000010000 */
[----:B------:R-:W1:Y:S01]  /*c3b0*/  MUFU.EX2 R160, R160 ;  /* 0x000000a000a07308 */ /* 0x000e620000000800 */
[----:B---3--:R-:W-:-:S07]  /*c3c0*/  FADD.FTZ R5, R189, R16 ;  /* 0x00000010bd057221 */ /* 0x008fce0000010000 */
[----:B------:R-:W3:Y:S01]  /*c3d0*/  MUFU.EX2 R184, R184 ;  /* 0x000000b800b87308 */ /* 0x000ee20000000800 */
[C---:B--2---:R-:W-:Y:S01]  /*c3e0*/  FADD.FTZ R153, R173.reuse, R164 ;  /* 0x000000a4ad997221 */ /* 0x044fe20000010000 */
[----:B------:R-:W-:-:S06]  /*c3f0*/  F2FP.BF16.F32.PACK_AB R190, R173, R190 ;  /* 0x000000beadbe723e */ /* 0x000fcc00000010ff */
[----:B------:R-:W2:Y:S01]  /*c400*/  MUFU.EX2 R191, R191 ;  /* 0x000000bf00bf7308 */ /* 0x000ea20000000800 */
[C---:B-1----:R-:W-:Y:S01]  /*c410*/  FADD.FTZ R16, R160.reuse, R5 ;  /* 0x00000005a0107221 */ /* 0x042fe20000010000 */
[----:B------:R-:W-:-:S06]  /*c420*/  F2FP.BF16.F32.PACK_AB R189, R160, R189 ;  /* 0x000000bda0bd723e */ /* 0x000fcc00000010ff */
[----:B------:R-:W1:Y:S01]  /*c430*/  MUFU.EX2 R175, R175 ;  /* 0x000000af00af7308 */ /* 0x000e620000000800 */
[----:B---3--:R-:W-:-:S07]  /*c440*/  FADD.FTZ R164, R184, R153 ;  /* 0x00000099b8a47221 */ /* 0x008fce0000010000 */
[----:B------:R-:W3:Y:S01]  /*c450*/  MUFU.EX2 R162, R162 ;  /* 0x000000a200a27308 */ /* 0x000ee20000000800 */
[----:B--2---:R-:W-:-:S07]  /*c460*/  FADD.FTZ R5, R191, R16 ;  /* 0x00000010bf057221 */ /* 0x004fce0000010000 */
[----:B------:R-:W2:Y:S01]  /*c470*/  MUFU.EX2 R185, R185 ;  /* 0x000000b900b97308 */ /* 0x000ea20000000800 */
[C---:B-1----:R-:W-:Y:S01]  /*c480*/  FADD.FTZ R153, R175.reuse, R164 ;  /* 0x000000a4af997221 */ /* 0x042fe20000010000 */
[----:B------:R-:W-:-:S06]  /*c490*/  F2FP.BF16.F32.PACK_AB R184, R175, R184 ;  /* 0x000000b8afb8723e */ /* 0x000fcc00000010ff */
[----:B------:R-:W1:Y:S01]  /*c4a0*/  MUFU.EX2 R163, R163 ;  /* 0x000000a300a37308 */ /* 0x000e620000000800 */
[C---:B---3--:R-:W-:Y:S01]  /*c4b0*/  FADD.FTZ R164, R162.reuse, R5 ;  /* 0x00000005a2a47221 */ /* 0x048fe20000010000 */
[----:B------:R-:W-:-:S06]  /*c4c0*/  F2FP.BF16.F32.PACK_AB R191, R162, R191 ;  /* 0x000000bfa2bf723e */ /* 0x000fcc00000010ff */
[----:B------:R-:W3:Y:S01]  /*c4d0*/  MUFU.EX2 R186, R186 ;  /* 0x000000ba00ba7308 */ /* 0x000ee20000000800 */
[----:B--2---:R-:W-:-:S07]  /*c4e0*/  FADD.FTZ R164, R185, R164 ;  /* 0x000000a4b9a47221 */ /* 0x004fce0000010000 */
[----:B------:R-:W2:Y:S01]  /*c4f0*/  MUFU.EX2 R165, R165 ;  /* 0x000000a500a57308 */ /* 0x000ea20000000800 */
[C---:B-1----:R-:W-:Y:S01]  /*c500*/  FADD.FTZ R164, R163.reuse, R164 ;  /* 0x000000a4a3a47221 */ /* 0x042fe20000010000 */
[----:B------:R-:W-:-:S06]  /*c510*/  F2FP.BF16.F32.PACK_AB R185, R163, R185 ;  /* 0x000000b9a3b9723e */ /* 0x000fcc00000010ff */
[----:B------:R-:W1:Y:S01]  /*c520*/  MUFU.EX2 R21, R178 ;  /* 0x000000b200157308 */ /* 0x000e620000000800 */
[----:B---3--:R-:W-:-:S07]  /*c530*/  FADD.FTZ R16, R186, R153 ;  /* 0x00000099ba107221 */ /* 0x008fce0000010000 */
[----:B------:R-:W3:Y:S01]  /*c540*/  MUFU.EX2 R166, R166 ;  /* 0x000000a600a67308 */ /* 0x000ee20000000800 */
[----:B--2---:R-:W-:Y:S01]  /*c550*/  FADD.FTZ R164, R165, R164 ;  /* 0x000000a4a5a47221 */ /* 0x004fe20000010000 */
[C---:B-1----:R-:W-:Y:S01]  /*c560*/  FADD.FTZ R16, R21.reuse, R16 ;  /* 0x0000001015107221 */ /* 0x042fe20000010000 */
[----:B------:R-:W-:Y:S01]  /*c570*/  F2FP.BF16.F32.PACK_AB R186, R21, R186 ;  /* 0x000000ba15ba723e */ /* 0x000fe200000010ff */
[----:B------:R-:W-:Y:S02]  /*c580*/  IMAD.MOV.U32 R21, RZ, RZ, R4 ;  /* 0x000000ffff157224 */ /* 0x000fe400078e0004 */
[C---:B---3--:R-:W-:Y:S01]  /*c590*/  FADD.FTZ R5, R166.reuse, R164 ;  /* 0x000000a4a6057221 */ /* 0x048fe20000010000 */
[----:B------:R-:W-:Y:S01]  /*c5a0*/  F2FP.BF16.F32.PACK_AB R187, R166, R165 ;  /* 0x000000a5a6bb723e */ /* 0x000fe200000010ff */
[----:B0-----:R-:W-:Y:S06]  /*c5b0*/  @P2 BRA `(.L_x_1499) ;  /* 0xffffffd400302947 */ /* 0x001fec000383ffff */
.L_x_1482:
        /* <DEDUP_REMOVED lines=131> */
.L_x_1500:
[----:B------:R-:W-:Y:S01]  /*cdf0*/  ULEA UR5, UR37, UR38, 0x3 ;  /* 0x0000002625057291 */ /* 0x000fe2000f8e183f */
[----:B------:R-:W-:-:S05]  /*ce00*/  IMAD.U32 R0, RZ, RZ, UR36 ;  /* 0x00000024ff007e24 */ /* 0x000fca000f8e00ff */
[----:B------:R-:W-:-:S04]  /*ce10*/  SHF.L.U32 R0, R0, 0x1f, RZ ;  /* 0x0000001f00007819 */ /* 0x000fc800000006ff */
[----:B------:R0:W1:Y:S01]  /*ce20*/  SYNCS.PHASECHK.TRANS64.TRYWAIT P2, [UR5+0x30850], R0 ;  /* 0x03085000ff0075a7 */ /* 0x0000620008040145 */
[----:B------:R-:W-:Y:S05]  /*ce30*/  @!P0 BRA `(.L_x_1501) ;  /* 0x0000000000048947 */ /* 0x000fea0003800000 */
[----:B------:R-:W-:Y:S01]  /*ce40*/  BPT.TRAP 0x1 ;  /* 0x000000040000795c */ /* 0x000fe20000300000 */
.L_x_1501:
[----:B-1----:R-:W-:Y:S05]  /*ce50*/  @P2 BRA `(.L_x_1502) ;  /* 0x0000000000082947 */ /* 0x002fea0003800000 */
[----:B------:R-:W1:Y:S02]  /*ce60*/  SYNCS.PHASECHK.TRANS64.TRYWAIT P0, [UR5+0x30850], R0 ;  /* 0x03085000ff0075a7 */ /* 0x000e640008000145 */
[----:B-1----:R-:W-:Y:S05]  /*ce70*/  @!P0 BRA `(.L_x_1503) ;  /* 0x000000b400008947 */ /* 0x002fea0003800000 */
.L_x_1502:
        /* <DEDUP_REMOVED lines=197> */
.L_x_1433:
[----:B------:R-:W0:Y:S01]  /*dad0*/  S2R R5, SR_CgaCtaId ;  /* 0x0000000000057919 */ /* 0x000e220000008800 */
[----:B------:R-:W-:Y:S01]  /*dae0*/  MOV R168, 0x400 ;  /* 0x0000040000a87802 */ /* 0x000fe20000000f00 */
[----:B------:R-:W-:Y:S01]  /*daf0*/  BSSY B0, `(.L_x_1504) ;  /* 0x00002ef000007945 */ /* 0x000fe20003800000 */
[----:B------:R-:W-:Y:S02]  /*db00*/  BAR.SYNC.DEFER_BLOCKING 0x5, 0x180 ;  /* 0x0146000000007b1d */ /* 0x000fe40000010000 */
[----:B0-----:R-:W-:-:S05]  /*db10*/  LEA R168, R5, R168, 0x18 ;  /* 0x000000a805a87211 */ /* 0x001fca00078ec0ff */
[----:B------:R-:W0:Y:S02]  /*db20*/  LDS.128 R4, [R168+0x308d0] ;  /* 0x0308d000a8047984 */ /* 0x000e240000000c00 */
[----:B0-----:R-:W-:Y:S02]  /*db30*/  R2UR UR5, R5 ;  /* 0x00000000050572ca */ /* 0x001fe400000e0000 */
[----:B------:R-:W-:Y:S02]  /*db40*/  R2UR UR7, R6 ;  /* 0x00000000060772ca */ /* 0x000fe400000e0000 */
        /* <DEDUP_REMOVED lines=13> */
[----:B------:R-:W-:Y:S01]  /*dc20*/  F2FP.BF16.F32.PACK_AB R33, R162, R34 ;  /* 0x00000022a221723e */ /* 0x000fe200000010ff */
[----:B------:R-:W-:Y:S01]  /*dc30*/  ULDC.64 UR8, c[0x0][0xc00] ;  /* 0x0003000000087ab9 */ /* 0x000fe20000000a00 */
        /* <DEDUP_REMOVED lines=10> */
[----:B------:R-:W-:Y:S02]  /*dce0*/  MOV R4, R168 ;  /* 0x000000a800047202 */ /* 0x000fe40000000f00 */
[----:B0-----:R-:W-:Y:S02]  /*dcf0*/  MOV R5, R7 ;  /* 0x0000000700057202 */ /* 0x001fe40000000f00 */
[----:B------:R-:W-:-:S02]  /*dd00*/  F2FP.BF16.F32.PACK_AB R51, R157, R51 ;  /* 0x000000339d33723e */ /* 0x000fc400000010ff */
[----:B------:R-:W-:Y:S01]  /*dd10*/  F2FP.BF16.F32.PACK_AB R57, R156, R58 ;  /* 0x0000003a9c39723e */ /* 0x000fe200000010ff */
[----:B------:R-:W-:Y:S01]  /*dd20*/  IMAD.WIDE R98, R212, 0x2, R4 ;  /* 0x00000002d4627825 */ /* 0x000fe200078e0204 */
[----:B------:R-:W-:Y:S02]  /*dd30*/  F2FP.BF16.F32.PACK_AB R64, R65, R64 ;  /* 0x000000404140723e */ /* 0x000fe400000010ff */
[----:B------:R-:W-:Y:S02]  /*dd40*/  F2FP.BF16.F32.PACK_AB R58, R61, R60 ;  /* 0x0000003c3d3a723e */ /* 0x000fe400000010ff */
[C---:B------:R-:W-:Y:S02]  /*dd50*/  IADD3 R171, P1, R98.reuse, 0x20, RZ ;  /* 0x0000002062ab7810 */ /* 0x040fe40007f3e0ff */
[C---:B------:R-:W-:Y:S02]  /*dd60*/  IADD3 R173, P0, R98.reuse, 0x40, RZ ;  /* 0x0000004062ad7810 */ /* 0x040fe40007f1e0ff */
[C---:B------:R-:W-:Y:S01]  /*dd70*/  LOP3.LUT R7, R98.reuse, 0x380, RZ, 0xc0, !PT ;  /* 0x0000038062077812 */ /* 0x040fe200078ec0ff */
        /* <DEDUP_REMOVED lines=16> */
[----:B------:R-:W-:-:S02]  /*de80*/  SHF.R.U64 R7, R7, 0x3, RZ ;  /* 0x0000000307077819 */ /* 0x000fc400000012ff */
[----:B------:R-:W-:Y:S02]  /*de90*/  LOP3.LUT R14, R175, 0x380, RZ, 0xc0, !PT ;  /* 0x00000380af0e7812 */ /* 0x000fe400078ec0ff */
[----:B------:R-:W-:Y:S02]  /*dea0*/  LOP3.LUT R20, R177, 0x380, RZ, 0xc0, !PT ;  /* 0x00000380b1147812 */ /* 0x000fe400078ec0ff */
[----:B------:R-:W-:Y:S02]  /*deb0*/  IADD3 R187, P0, R98, 0x8020, RZ ;  /* 0x0000802062bb7810 */ /* 0x000fe40007f1e0ff */
[----:B------:R-:W-:Y:S02]  /*dec0*/  SHF.R.U64 R10, R10, 0x3, RZ ;  /* 0x000000030a0a7819 */ /* 0x000fe400000012ff */
[----:B------:R-:W-:Y:S01]  /*ded0*/  LOP3.LUT R30, R179, 0x380, RZ, 0xc0, !PT ;  /* 0x00000380b31e7812 */ /* 0x000fe200078ec0ff */
        /* <DEDUP_REMOVED lines=10> */
[----:B------:R-:W-:Y:S01]  /*df80*/  IMAD.X R95, RZ, RZ, R99, P5 ;  /* 0x000000ffff5f7224 */ /* 0x000fe200028e0663 */
[----:B------:R-:W-:-:S02]  /*df90*/  SHF.R.U64 R12, R12, 0x3, RZ ;  /* 0x000000030c0c7819 */ /* 0x000fc400000012ff */
[----:B------:R-:W-:Y:S01]  /*dfa0*/  LOP3.LUT R38, R181, 0x380, RZ, 0xc0, !PT ;  /* 0x00000380b5267812 */ /* 0x000fe200078ec0ff */
[--C-:B------:R-:W-:Y:S01]  /*dfb0*/  IMAD.X R9, RZ, RZ, R99.reuse, P1 ;  /* 0x000000ffff097224 */ /* 0x100fe200008e0663 */
[----:B------:R-:W-:Y:S01]  /*dfc0*/  LOP3.LUT R98, R7, R98, RZ, 0x3c, !PT ;  /* 0x0000006207627212 */ /* 0x000fe200078e3cff */
[----:B------:R-:W-:Y:S01]  /*dfd0*/  IMAD.X R7, RZ, RZ, R99, P2 ;  /* 0x000000ffff077224 */ /* 0x000fe200010e0663 */
[----:B------:R-:W-:Y:S02]  /*dfe0*/  SHF.R.U64 R14, R14, 0x3, RZ ;  /* 0x000000030e0e7819 */ /* 0x000fe400000012ff */
[----:B------:R-:W-:Y:S02]  /*dff0*/  LOP3.LUT R46, R183, 0x380, RZ, 0xc0, !PT ;  /* 0x00000380b72e7812 */ /* 0x000fe400078ec0ff */
[----:B------:R-:W-:Y:S02]  /*e000*/  SHF.R.U64 R20, R20, 0x3, RZ ;  /* 0x0000000314147819 */ /* 0x000fe400000012ff */
[----:B------:R-:W-:-:S02]  /*e010*/  LOP3.LUT R54, R185, 0x380, RZ, 0xc0, !PT ;  /* 0x00000380b9367812 */ /* 0x000fc400078ec0ff */
[----:B------:R-:W-:Y:S02]  /*e020*/  LOP3.LUT R10, R10, R171, RZ, 0x3c, !PT ;  /* 0x000000ab0a0a7212 */ /* 0x000fe400078e3cff */
[----:B------:R-:W-:Y:S02]  /*e030*/  SHF.R.U64 R30, R30, 0x3, RZ ;  /* 0x000000031e1e7819 */ /* 0x000fe400000012ff */
[----:B------:R-:W-:Y:S02]  /*e040*/  LOP3.LUT R62, R187, 0x380, RZ, 0xc0, !PT ;  /* 0x00000380bb3e7812 */ /* 0x000fe400078ec0ff */
[----:B------:R-:W-:Y:S02]  /*e050*/  LOP3.LUT R12, R12, R173, RZ, 0x3c, !PT ;  /* 0x000000ad0c0c7212 */ /* 0x000fe400078e3cff */
[----:B------:R-:W-:Y:S02]  /*e060*/  SHF.R.U64 R38, R38, 0x3, RZ ;  /* 0x0000000326267819 */ /* 0x000fe400000012ff */
[----:B------:R-:W-:-:S02]  /*e070*/  LOP3.LUT R70, R189, 0x380, RZ, 0xc0, !PT ;  /* 0x00000380bd467812 */ /* 0x000fc400078ec0ff */
[----:B------:R-:W-:Y:S02]  /*e080*/  LOP3.LUT R14, R14, R175, RZ, 0x3c, !PT ;  /* 0x000000af0e0e7212 */ /* 0x000fe400078e3cff */
[----:B------:R-:W-:Y:S02]  /*e090*/  SHF.R.U64 R46, R46, 0x3, RZ ;  /* 0x000000032e2e7819 */ /* 0x000fe400000012ff */
[----:B------:R-:W-:Y:S02]  /*e0a0*/  LOP3.LUT R78, R191, 0x380, RZ, 0xc0, !PT ;  /* 0x00000380bf4e7812 */ /* 0x000fe400078ec0ff */
[----:B------:R-:W-:Y:S01]  /*e0b0*/  MOV R98, R98 ;  /* 0x0000006200627202 */ /* 0x000fe20000000f00 */
[----:B------:R-:W-:Y:S01]  /*e0c0*/  BAR.SYNC.DEFER_BLOCKING 0x1, 0x100 ;  /* 0x0044000000007b1d */ /* 0x000fe20000010000 */
[----:B------:R-:W-:Y:S02]  /*e0d0*/  LOP3.LUT R94, R6, 0x380, RZ, 0xc0, !PT ;  /* 0x00000380065e7812 */ /* 0x000fe400078ec0ff */
[----:B------:R-:W-:-:S02]  /*e0e0*/  LOP3.LUT R20, R20, R177, RZ, 0x3c, !PT ;  /* 0x000000b114147212 */ /* 0x000fc400078e3cff */
[----:B------:R-:W-:Y:S02]  /*e0f0*/  SHF.R.U64 R54, R54, 0x3, RZ ;  /* 0x0000000336367819 */ /* 0x000fe400000012ff */
[----:B------:R-:W-:Y:S02]  /*e100*/  LOP3.LUT R86, R193, 0x380, RZ, 0xc0, !PT ;  /* 0x00000380c1567812 */ /* 0x000fe400078ec0ff */
[----:B------:R-:W-:Y:S02]  /*e110*/  LOP3.LUT R99, R170, 0x380, RZ, 0xc0, !PT ;  /* 0x00000380aa637812 */ /* 0x000fe400078ec0ff */
[----:B------:R-:W-:Y:S02]  /*e120*/  LOP3.LUT R30, R30, R179, RZ, 0x3c, !PT ;  /* 0x000000b31e1e7212 */ /* 0x000fe400078e3cff */
[----:B------:R-:W-:Y:S02]  /*e130*/  SHF.R.U64 R62, R62, 0x3, RZ ;  /* 0x000000033e3e7819 */ /* 0x000fe400000012ff */
[----:B------:R-:W-:-:S02]  /*e140*/  MOV R11, R10 ;  /* 0x0000000a000b7202 */ /* 0x000fc40000000f00 */
[----:B------:R-:W-:Y:S02]  /*e150*/  LOP3.LUT R38, R38, R181, RZ, 0x3c, !PT ;  /* 0x000000b526267212 */ /* 0x000fe400078e3cff */
[----:B------:R-:W-:Y:S02]  /*e160*/  SHF.R.U64 R70, R70, 0x3, RZ ;  /* 0x0000000346467819 */ /* 0x000fe400000012ff */
[----:B------:R-:W-:Y:S02]  /*e170*/  MOV R12, R12 ;  /* 0x0000000c000c7202 */ /* 0x000fe40000000f00 */
[----:B------:R-:W-:Y:S01]  /*e180*/  LOP3.LUT R46, R46, R183, RZ, 0x3c, !PT ;  /* 0x000000b72e2e7212 */ /* 0x000fe200078e3cff */
[----:B------:R0:W-:Y:S01]  /*e190*/  STSM.16.M88.4 [R98], R24 ;  /* 0x0000001862007844 */ /* 0x0001e20000000200 */
[----:B------:R-:W-:Y:S02]  /*e1a0*/  SHF.R.U64 R78, R78, 0x3, RZ ;  /* 0x000000034e4e7819 */ /* 0x000fe400000012ff */
[----:B------:R-:W-:Y:S01]  /*e1b0*/  LOP3.LUT R163, R169, 0x380, RZ, 0xc0, !PT ;  /* 0x00000380a9a37812 */ /* 0x000fe200078ec0ff */
[----:B------:R-:W-:Y:S01]  /*e1c0*/  STSM.16.M88.4 [R11], R32 ;  /* 0x000000200b007844 */ /* 0x000fe20000000200 */
[----:B------:R-:W-:-:S02]  /*e1d0*/  SHF.R.U64 R29, R94, 0x3, RZ ;  /* 0x000000035e1d7819 */ /* 0x000fc400000012ff */
[----:B------:R-:W-:Y:S01]  /*e1e0*/  MOV R14, R14 ;  /* 0x0000000e000e7202 */ /* 0x000fe20000000f00 */
[----:B------:R1:W-:Y:S01]  /*e1f0*/  STSM.16.M88.4 [R12], R40 ;  /* 0x000000280c007844 */ /* 0x0003e20000000200 */
[----:B------:R-:W-:Y:S02]  /*e200*/  LOP3.LUT R54, R54, R185, RZ, 0x3c, !PT ;  /* 0x000000b936367212 */ /* 0x000fe400078e3cff */
[----:B------:R-:W-:Y:S01]  /*e210*/  SHF.R.U64 R86, R86, 0x3, RZ ;  /* 0x0000000356567819 */ /* 0x000fe200000012ff */
[----:B------:R-:W-:Y:S01]  /*e220*/  STSM.16.M88.4 [R14], R48 ;  /* 0x000000300e007844 */ /* 0x000fe20000000200 */
[----:B------:R-:W-:Y:S02]  /*e230*/  SHF.R.U64 R99, R99, 0x3, RZ ;  /* 0x0000000363637819 */ /* 0x000fe400000012ff */
[----:B------:R-:W-:Y:S02]  /*e240*/  MOV R20, R20 ;  /* 0x0000001400147202 */ /* 0x000fe40000000f00 */
[----:B------:R-:W-:-:S02]  /*e250*/  F2FP.BF16.F32.PACK_AB R59, R155, R59 ;  /* 0x0000003b9b3b723e */ /* 0x000fc400000010ff */
[----:B------:R-:W-:Y:S02]  /*e260*/  F2FP.BF16.F32.PACK_AB R65, R154, R66 ;  /* 0x000000429a41723e */ /* 0x000fe400000010ff */
[----:B------:R-:W-:Y:S01]  /*e270*/  F2FP.BF16.F32.PACK_AB R72, R73, R72 ;  /* 0x000000484948723e */ /* 0x000fe200000010ff */
[----:B------:R-:W-:Y:S01]  /*e280*/  STSM.16.M88.4 [R20], R56 ;  /* 0x0000003814007844 */ /* 0x000fe20000000200 */
[----:B------:R-:W-:Y:S02]  /*e290*/  LOP3.LUT R62, R62, R187, RZ, 0x3c, !PT ;  /* 0x000000bb3e3e7212 */ /* 0x000fe400078e3cff */
[----:B------:R-:W-:Y:S02]  /*e2a0*/  MOV R30, R30 ;  /* 0x0000001e001e7202 */ /* 0x000fe40000000f00 */
[----:B------:R-:W-:Y:S02]  /*e2b0*/  F2FP.BF16.F32.PACK_AB R66, R69, R68 ;  /* 0x000000444542723e */ /* 0x000fe400000010ff */
        /* <DEDUP_REMOVED lines=11> */
[----:B------:R-:W-:Y:S01]  /*e370*/  LOP3.LUT R78, R78, R191, RZ, 0x3c, !PT ;  /* 0x000000bf4e4e7212 */ /* 0x000fe200078e3cff */
[----:B------:R-:W2:Y:S01]  /*e380*/  LDC R16, c[0x0][0xbe8] ;  /* 0x0002fa00ff107b82 */ /* 0x000ea20000000800 */
[----:B------:R-:W-:Y:S02]  /*e390*/  SHF.R.U64 R28, R163, 0x3, RZ ;  /* 0x00000003a31c7819 */ /* 0x000fe400000012ff */
[----:B------:R-:W-:Y:S02]  /*e3a0*/  LOP3.LUT R94, R29, R6, RZ, 0x3c, !PT ;  /* 0x000000061d5e7212 */ /* 0x000fe400078e3cff */
[----:B------:R-:W-:-:S02]  /*e3b0*/  MOV R46, R46 ;  /* 0x0000002e002e7202 */ /* 0x000fc40000000f00 */
[----:B------:R-:W-:Y:S02]  /*e3c0*/  F2FP.BF16.F32.PACK_AB R82, R85, R84 ;  /* 0x000000545552723e */ /* 0x000fe400000010ff */
[----:B------:R-:W-:Y:S02]  /*e3d0*/  F2FP.BF16.F32.PACK_AB R83, R3, R83 ;  /* 0x000000530353723e */ /* 0x000fe400000010ff */
[----:B------:R-:W-:Y:S02]  /*e3e0*/  F2FP.BF16.F32.PACK_AB R89, R91, R90 ;  /* 0x0000005a5b59723e */ /* 0x000fe400000010ff */
[----:B------:R-:W-:Y:S01]  /*e3f0*/  LOP3.LUT R86, R86, R193, RZ, 0x3c, !PT ;  /* 0x000000c156567212 */ /* 0x000fe200078e3cff */
[----:B------:R-:W-:Y:S01]  /*e400*/  STSM.16.M88.4 [R46], R80 ;  /* 0x000000502e007844 */ /* 0x000fe20000000200 */
[----:B------:R-:W-:Y:S02]  /*e410*/  LOP3.LUT R6, R99, R170, RZ, 0x3c, !PT ;  /* 0x000000aa63067212 */ /* 0x000fe400078e3cff */
[----:B------:R-:W-:-:S02]  /*e420*/  MOV R54, R54 ;  /* 0x0000003600367202 */ /* 0x000fc40000000f00 */
[----:B------:R-:W-:Y:S02]  /*e430*/  F2FP.BF16.F32.PACK_AB R90, R93, R92 ;  /* 0x0000005c5d5a723e */ /* 0x000fe400000010ff */
[----:B------:R-:W-:Y:S02]  /*e440*/  F2FP.BF16.F32.PACK_AB R91, R165, R164 ;  /* 0x000000a4a55b723e */ /* 0x000fe400000010ff */
[----:B------:R-:W-:Y:S02]  /*e450*/  F2FP.BF16.F32.PACK_AB R96, R97, R96 ;  /* 0x000000606160723e */ /* 0x000fe400000010ff */
[----:B------:R-:W-:Y:S01]  /*e460*/  F2FP.BF16.F32.PACK_AB R104, R105, R104 ;  /* 0x000000686968723e */ /* 0x000fe200000010ff */
[----:B------:R-:W-:Y:S01]  /*e470*/  STSM.16.M88.4 [R54], R88 ;  /* 0x0000005836007844 */ /* 0x000fe20000000200 */
[----:B------:R-:W-:Y:S02]  /*e480*/  MOV R62, R62 ;  /* 0x0000003e003e7202 */ /* 0x000fe40000000f00 */
[----:B------:R-:W-:-:S02]  /*e490*/  F2FP.BF16.F32.PACK_AB R97, R167, R166 ;  /* 0x000000a6a761723e */ /* 0x000fc400000010ff */
[----:B0-----:R-:W-:Y:S02]  /*e4a0*/  F2FP.BF16.F32.PACK_AB R98, R101, R100 ;  /* 0x000000646562723e */ /* 0x001fe400000010ff */
[----:B------:R-:W-:Y:S02]  /*e4b0*/  F2FP.BF16.F32.PACK_AB R99, R103, R102 ;  /* 0x000000666763723e */ /* 0x000fe400000010ff */
[----:B------:R-:W-:Y:S02]  /*e4c0*/  F2FP.BF16.F32.PACK_AB R105, R107, R106 ;  /* 0x0000006a6b69723e */ /* 0x000fe400000010ff */
[----:B------:R-:W-:Y:S01]  /*e4d0*/  F2FP.BF16.F32.PACK_AB R112, R113, R112 ;  /* 0x000000707170723e */ /* 0x000fe200000010ff */
[----:B------:R-:W-:Y:S01]  /*e4e0*/  STSM.16.M88.4 [R62], R96 ;  /* 0x000000603e007844 */ /* 0x000fe20000000200 */
[----:B------:R-:W-:Y:S02]  /*e4f0*/  MOV R70, R70 ;  /* 0x0000004600467202 */ /* 0x000fe40000000f00 */
[----:B------:R-:W-:-:S02]  /*e500*/  F2FP.BF16.F32.PACK_AB R106, R109, R108 ;  /* 0x0000006c6d6a723e */ /* 0x000fc400000010ff */
[----:B------:R-:W-:Y:S02]  /*e510*/  F2FP.BF16.F32.PACK_AB R107, R111, R110 ;  /* 0x0000006e6f6b723e */ /* 0x000fe400000010ff */
[----:B------:R-:W-:Y:S02]  /*e520*/  F2FP.BF16.F32.PACK_AB R113, R115, R114 ;  /* 0x000000727371723e */ /* 0x000fe400000010ff */
[----:B------:R-:W-:Y:S01]  /*e530*/  F2FP.BF16.F32.PACK_AB R120, R121, R120 ;  /* 0x000000787978723e */ /* 0x000fe200000010ff */
[----:B------:R-:W-:Y:S01]  /*e540*/  STSM.16.M88.4 [R70], R104 ;  /* 0x0000006846007844 */ /* 0x000fe20000000200 */
[----:B------:R-:W-:Y:S02]  /*e550*/  LOP3.LUT R8, R28, R169, RZ, 0x3c, !PT ;  /* 0x000000a91c087212 */ /* 0x000fe400078e3cff */
[----:B------:R-:W-:Y:S02]  /*e560*/  MOV R78, R78 ;  /* 0x0000004e004e7202 */ /* 0x000fe40000000f00 */
[----:B------:R-:W-:-:S02]  /*e570*/  F2FP.BF16.F32.PACK_AB R114, R117, R116 ;  /* 0x000000747572723e */ /* 0x000fc400000010ff */
[----:B------:R-:W-:Y:S02]  /*e580*/  F2FP.BF16.F32.PACK_AB R115, R119, R118 ;  /* 0x000000767773723e */ /* 0x000fe400000010ff */
[----:B------:R-:W-:Y:S02]  /*e590*/  F2FP.BF16.F32.PACK_AB R121, R123, R122 ;  /* 0x0000007a7b79723e */ /* 0x000fe400000010ff */
[----:B------:R-:W-:Y:S01]  /*e5a0*/  F2FP.BF16.F32.PACK_AB R128, R129, R128 ;  /* 0x000000808180723e */ /* 0x000fe200000010ff */
[----:B------:R-:W-:Y:S01]  /*e5b0*/  STSM.16.M88.4 [R78], R112 ;  /* 0x000000704e007844 */ /* 0x000fe20000000200 */
[----:B------:R-:W-:Y:S02]  /*e5c0*/  MOV R86, R86 ;  /* 0x0000005600567202 */ /* 0x000fe40000000f00 */
[----:B------:R-:W-:Y:S02]  /*e5d0*/  F2FP.BF16.F32.PACK_AB R122, R125, R124 ;  /* 0x0000007c7d7a723e */ /* 0x000fe400000010ff */
[----:B------:R-:W-:-:S02]  /*e5e0*/  F2FP.BF16.F32.PACK_AB R123, R127, R126 ;  /* 0x0000007e7f7b723e */ /* 0x000fc400000010ff */
[----:B------:R-:W-:Y:S02]  /*e5f0*/  F2FP.BF16.F32.PACK_AB R129, R131, R130 ;  /* 0x000000828381723e */ /* 0x000fe400000010ff */
[----:B------:R-:W-:Y:S01]  /*e600*/  F2FP.BF16.F32.PACK_AB R136, R137, R136 ;  /* 0x000000888988723e */ /* 0x000fe200000010ff */
[----:B------:R-:W-:Y:S01]  /*e610*/  STSM.16.M88.4 [R86], R120 ;  /* 0x0000007856007844 */ /* 0x000fe20000000200 */
[----:B------:R-:W-:Y:S02]  /*e620*/  MOV R94, R94 ;  /* 0x0000005e005e7202 */ /* 0x000fe40000000f00 */
[----:B------:R-:W-:Y:S02]  /*e630*/  F2FP.BF16.F32.PACK_AB R130, R133, R132 ;  /* 0x000000848582723e */ /* 0x000fe400000010ff */
[----:B------:R-:W-:Y:S02]  /*e640*/  F2FP.BF16.F32.PACK_AB R131, R135, R134 ;  /* 0x000000868783723e */ /* 0x000fe400000010ff */
[----:B------:R-:W-:-:S02]  /*e650*/  F2FP.BF16.F32.PACK_AB R137, R139, R138 ;  /* 0x0000008a8b89723e */ /* 0x000fc400000010ff */
[----:B------:R-:W-:Y:S01]  /*e660*/  F2FP.BF16.F32.PACK_AB R144, R145, R144 ;  /* 0x000000909190723e */ /* 0x000fe200000010ff */
[----:B------:R-:W-:Y:S01]  /*e670*/  STSM.16.M88.4 [R94], R128 ;  /* 0x000000805e007844 */ /* 0x000fe20000000200 */
[----:B------:R-:W-:Y:S02]  /*e680*/  MOV R10, R6 ;  /* 0x00000006000a7202 */ /* 0x000fe40000000f00 */
[----:B------:R-:W-:Y:S02]  /*e690*/  F2FP.BF16.F32.PACK_AB R138, R141, R140 ;  /* 0x0000008c8d8a723e */ /* 0x000fe400000010ff */
[----:B------:R-:W-:Y:S02]  /*e6a0*/  F2FP.BF16.F32.PACK_AB R139, R143, R142 ;  /* 0x0000008e8f8b723e */ /* 0x000fe400000010ff */
[----:B------:R-:W-:Y:S02]  /*e6b0*/  F2FP.BF16.F32.PACK_AB R145, R147, R146 ;  /* 0x000000929391723e */ /* 0x000fe400000010ff */
[----:B------:R-:W-:Y:S01]  /*e6c0*/  MOV R8, R8 ;  /* 0x0000000800087202 */ /* 0x000fe20000000f00 */
[----:B------:R0:W-:Y:S01]  /*e6d0*/  STSM.16.M88.4 [R10], R136 ;  /* 0x000000880a007844 */ /* 0x0001e20000000200 */
[----:B------:R-:W-:-:S02]  /*e6e0*/  F2FP.BF16.F32.PACK_AB R146, R149, R148 ;  /* 0x000000949592723e */ /* 0x000fc400000010ff */
[----:B------:R-:W-:Y:S02]  /*e6f0*/  F2FP.BF16.F32.PACK_AB R147, R151, R150 ;  /* 0x000000969793723e */ /* 0x000fe400000010ff */
[----:B------:R-:W-:Y:S02]  /*e700*/  R2UR UR4, R207 ;  /* 0x00000000cf0472ca */ /* 0x000fe400000e0000 */
[----:B------:R-:W-:Y:S01]  /*e710*/  PLOP3.LUT P0, PT, PT, PT, UP0, 0x80, 0x0 ;  /* 0x000000000000781c */ /* 0x000fe20003f0f008 */
[----:B------:R3:W-:Y:S10]  /*e720*/  STSM.16.M88.4 [R8], R144 ;  /* 0x0000009008007844 */ /* 0x0007f40000000200 */
[----:B------:R-:W-:-:S06]  /*e730*/  UIMAD.WIDE UR8, UR4, 0x4, UR8 ;  /* 0x00000004040878a5 */ /* 0x000fcc000f8e0208 */
[----:B------:R-:W-:Y:S02]  /*e740*/  IMAD.U32 R6, RZ, RZ, UR8 ;  /* 0x00000008ff067e24 */ /* 0x000fe4000f8e00ff */
[----:B------:R-:W-:Y:S01]  /*e750*/  IMAD.U32 R7, RZ, RZ, UR9 ;  /* 0x00000009ff077e24 */ /* 0x000fe2000f8e00ff */
[----:B------:R-:W-:Y:S01]  /*e760*/  BAR.SYNC.DEFER_BLOCKING 0x1, 0x100 ;  /* 0x0044000000007b1d */ /* 0x000fe20000010000 */
[----:B--2---:R-:W-:-:S05]  /*e770*/  ISETP.NE.AND P1, PT, R16, 0x1, PT ;  /* 0x000000011000780c */ /* 0x004fca0003f25270 */
[----:B------:R-:W-:Y:S01]  /*e780*/  ULDC.64 UR8, c[0x0][0xc08] ;  /* 0x0003020000087ab9 */ /* 0x000fe20000000a00 */
[----:B------:R-:W2:Y:S01]  /*e790*/  @P0 LDG.E R3, desc[UR12][R6.64] ;  /* 0x0000000c06030981 */ /* 0x000ea2000c1e1900 */
[----:B------:R-:W-:-:S06]  /*e7a0*/  UISETP.NE.U32.AND UP1, UPT, UR8, URZ, UPT ;  /* 0x0000003f0800728c */ /* 0x000fcc000bf25070 */
[----:B------:R-:W4:Y:S01]  /*e7b0*/  @P1 LDC R9, c[0x0][0xbec] ;  /* 0x0002fb00ff091b82 */ /* 0x000f220000000800 */
[----:B------:R-:W-:Y:S01]  /*e7c0*/  ULDC UR10, c[0x0][0xa88] ;  /* 0x0002a200000a7ab9 */ /* 0x000fe20000000800 */
[----:B------:R-:W-:-:S06]  /*e7d0*/  UISETP.NE.AND.EX UP1, UPT, UR9, URZ, UPT, UP1 ;  /* 0x0000003f0900728c */ /* 0x000fcc000bf25310 */
[----:B-1----:R-:W1:Y:S01]  /*e7e0*/  @P1 LDC R12, c[0x0][0xbf0] ;  /* 0x0002fc00ff0c1b82 */ /* 0x002e620000000800 */
[----:B------:R-:W-:-:S04]  /*e7f0*/  PLOP3.LUT P2, PT, PT, PT, UP1, 0x80, 0x0 ;  /* 0x000000000000781c */ /* 0x000fc80003f4f018 */
[----:B------:R-:W-:Y:S02]  /*e800*/  @UP1 ULDC.64 UR8, c[0x0][0xc08] ;  /* 0x0003020000081ab9 */ /* 0x000fe40000000a00 */
[----:B------:R-:W-:-:S03]  /*e810*/  @UP1 UIMAD.WIDE UR8, UR4, 0x4, UR8 ;  /* 0x00000004040818a5 */ /* 0x000fc6000f8e0208 */
[----:B------:R-:W-:-:S03]  /*e820*/  UMOV UR4, URZ ;  /* 0x0000003f00047c82 */ /* 0x000fc60008000000 */
[----:B0-----:R-:W-:Y:S02]  /*e830*/  IMAD.U32 R10, RZ, RZ, UR8 ;  /* 0x00000008ff0a7e24 */ /* 0x001fe4000f8e00ff */
[----:B------:R-:W-:Y:S01]  /*e840*/  IMAD.U32 R11, RZ, RZ, UR9 ;  /* 0x00000009ff0b7e24 */ /* 0x000fe2000f8e00ff */
[----:B--2---:R-:W-:Y:S01]  /*e850*/  @P0 R2UR UR4, R3 ;  /* 0x00000000030402ca */ /* 0x004fe200000e0000 */
[----:B------:R-:W-:-:S06]  /*e860*/  IMAD.U32 R3, RZ, RZ, UR10 ;  /* 0x0000000aff037e24 */ /* 0x000fcc000f8e00ff */
[----:B------:R3:W5:Y:S01]  /*e870*/  @P2 LDG.E R3, desc[UR12][R10.64] ;  /* 0x0000000c0a032981 */ /* 0x000762000c1e1900 */
[----:B-1--4-:R-:W-:Y:S07]  /*e880*/  @P2 BRA `(.L_x_1506) ;  /* 0x0000000000142947 */ /* 0x012fee0003800000 */
[----:B------:R-:W-:Y:S05]  /*e890*/  @!P0 BRA `(.L_x_1506) ;  /* 0x0000000000108947 */ /* 0x000fea0003800000 */
[----:B------:R-:W-:Y:S02]  /*e8a0*/  ULDC.64 UR8, c[0x0][0x208] ;  /* 0x0000820000087ab9 */ /* 0x000fe40000000a00 */
[----:B---3--:R-:W2:Y:S04]  /*e8b0*/  LDG.E R8, desc[UR8][R6.64] ;  /* 0x0000000806087981 */ /* 0x008ea8000c1e1900 */
[----:B-----5:R-:W2:Y:S02]  /*e8c0*/  LDG.E R3, desc[UR8][R6.64+0x4] ;  /* 0x0000040806037981 */ /* 0x020ea4000c1e1900 */
[----:B--2---:R-:W-:-:S07]  /*e8d0*/  IMAD.IADD R3, R3, 0x1, -R8 ;  /* 0x0000000103037824 */ /* 0x004fce00078e0a08 */
.L_x_1506:
[----:B------:R-:W-:Y:S01]  /*e8e0*/  R2UR UR20, R205 ;  /* 0x00000000cd1472ca */ /* 0x000fe200000e0000 */
[----:B------:R-:W-:Y:S01]  /*e8f0*/  USHF.R.S32.HI UR9, URZ, 0x1f, UR4 ;  /* 0x0000001f3f097899 */ /* 0x000fe20008011404 */
[----:B------:R-:W-:Y:S01]  /*e900*/  R2UR UR19, R22 ;  /* 0x00000000161372ca */ /* 0x000fe200000e0000 */
[----:B------:R-:W-:Y:S01]  /*e910*/  ULDC.64 UR14, c[0x0][0xb90] ;  /* 0x0002e400000e7ab9 */ /* 0x000fe20000000a00 */
[----:B------:R-:W-:Y:S01]  /*e920*/  R2UR UR13, R207 ;  /* 0x00000000cf0d72ca */ /* 0x000fe200000e0000 */
[----:B------:R-:W-:Y:S01]  /*e930*/  UMOV UR8, UR4 ;  /* 0x0000000400087c82 */ /* 0x000fe20008000000 */
[----:B-----5:R-:W-:Y:S01]  /*e940*/  IMAD R81, R3, R16, RZ ;  /* 0x0000001003517224 */ /* 0x020fe200078e02ff */
[----:B------:R-:W0:Y:S01]  /*e950*/  @P1 LDC R77, c[0x0][0xbf0] ;  /* 0x0002fc00ff4d1b82 */ /* 0x000e220000000800 */
[----:B------:R-:W-:-:S05]  /*e960*/  ULDC.64 UR22, c[0x0][0x208] ;  /* 0x0000820000167ab9 */ /* 0x000fca0000000a00 */
[----:B------:R-:W-:Y:S02]  /*e970*/  USHF.R.S32.HI UR16, URZ, 0x1f, UR20 ;  /* 0x0000001f3f107899 */ /* 0x000fe40008011414 */
[----:B---3--:R-:W-:Y:S01]  /*e980*/  VIADD R8, R23, UR19 ;  /* 0x0000001317087c36 */ /* 0x008fe20008000000 */
[----:B------:R-:W-:Y:S01]  /*e990*/  UIMAD.WIDE.U32 UR10, UR20, UR14, UR8 ;  /* 0x0000000e140a72a5 */ /* 0x000fe2000f8e0008 */
[----:B------:R-:W-:Y:S01]  /*e9a0*/  VIADD R18, R211, UR19 ;  /* 0x00000013d3127c36 */ /* 0x000fe20008000000 */
[----:B------:R-:W-:Y:S01]  /*e9b0*/  USHF.R.S32.HI UR8, URZ, 0x1f, UR13 ;  /* 0x0000001f3f087899 */ /* 0x000fe2000801140d */
[----:B------:R-:W-:Y:S01]  /*e9c0*/  @P1 IMAD.HI.U32 R7, R8, R9, RZ ;  /* 0x0000000908071227 */ /* 0x000fe200078e00ff */
[----:B------:R-:W-:Y:S02]  /*e9d0*/  UIMAD UR12, UR16, UR14, URZ ;  /* 0x0000000e100c72a4 */ /* 0x000fe4000f8e023f */
[----:B------:R-:W-:Y:S01]  /*e9e0*/  USEL UR18, UR8, URZ, !UP0 ;  /* 0x0000003f08127287 */ /* 0x000fe2000c000000 */
[----:B------:R-:W-:Y:S01]  /*e9f0*/  IMAD.MOV.U32 R6, RZ, RZ, R8 ;  /* 0x000000ffff067224 */ /* 0x000fe200078e0008 */
[----:B------:R-:W-:Y:S01]  /*ea00*/  UIMAD UR12, UR20, UR15, UR12 ;  /* 0x0000000f140c72a4 */ /* 0x000fe2000f8e020c */
[----:B------:R-:W-:Y:S01]  /*ea10*/  @P1 SHF.R.U32.HI R6, RZ, R12, R7 ;  /* 0x0000000cff061219 */ /* 0x000fe20000011607 */
[----:B------:R-:W-:Y:S01]  /*ea20*/  USEL UR17, UR13, URZ, !UP0 ;  /* 0x0000003f0d117287 */ /* 0x000fe2000c000000 */
[----:B------:R-:W-:Y:S01]  /*ea30*/  IMAD R7, R206, 0x40, R19 ;  /* 0x00000040ce077824 */ /* 0x000fe200078e0213 */
[----:B------:R-:W-:Y:S01]  /*ea40*/  ULDC.64 UR14, c[0x0][0xb98] ;  /* 0x0002e600000e7ab9 */ /* 0x000fe20000000a00 */
[----:B------:R-:W-:Y:S01]  /*ea50*/  UIADD3 UR11, UR11, UR12, URZ ;  /* 0x0000000c0b0b7290 */ /* 0x000fe2000fffe03f */
[----:B------:R-:W-:Y:S01]  /*ea60*/  IMAD.MOV R9, RZ, RZ, -R6 ;  /* 0x000000ffff097224 */ /* 0x000fe200078e0a06 */
[----:B------:R-:W-:Y:S01]  /*ea70*/  UIMAD UR8, UR18, UR14, URZ ;  /* 0x0000000e120872a4 */ /* 0x000fe2000f8e023f */
[----:B------:R-:W-:Y:S01]  /*ea80*/  IMAD.WIDE R4, R7, 0x2, R4 ;  /* 0x0000000207047825 */ /* 0x000fe200078e0204 */
[----:B------:R-:W-:Y:S01]  /*ea90*/  UIMAD.WIDE.U32 UR10, UR17, UR14, UR10 ;  /* 0x0000000e110a72a5 */ /* 0x000fe2000f8e000a */
[----:B------:R-:W-:Y:S01]  /*eaa0*/  SHF.R.S32.HI R7, RZ, 0x1f, R6 ;  /* 0x0000001fff077819 */ /* 0x000fe20000011406 */
[----:B------:R-:W-:Y:S01]  /*eab0*/  UIMAD UR8, UR17, UR15, UR8 ;  /* 0x0000000f110872a4 */ /* 0x000fe2000f8e0208 */
[----:B------:R-:W-:Y:S01]  /*eac0*/  IMAD R9, R16, R9, R8 ;  /* 0x0000000910097224 */ /* 0x000fe200078e0208 */
[----:B------:R-:W-:Y:S01]  /*ead0*/  IADD3 R11, P5, R4, 0x1000, RZ ;  /* 0x00001000040b7810 */ /* 0x000fe20007fbe0ff */
[----:B------:R-:W-:Y:S01]  /*eae0*/  ULDC.64 UR12, c[0x0][0xaa0] ;  /* 0x0002a800000c7ab9 */ /* 0x000fe20000000a00 */
[----:B------:R-:W-:-:S02]  /*eaf0*/  IADD3 R6, P0, R6, UR10, RZ ;  /* 0x0000000a06067c10 */ /* 0x000fc4000ff1e0ff */
[----:B------:R-:W-:Y:S01]  /*eb00*/  IMAD.U32 R10, RZ, RZ, UR8 ;  /* 0x00000008ff0a7e24 */ /* 0x000fe2000f8e00ff */
[----:B------:R-:W-:Y:S02]  /*eb10*/  SHF.R.S32.HI R8, RZ, 0x1f, R9 ;  /* 0x0000001fff087819 */ /* 0x000fe40000011409 */
[----:B------:R-:W-:Y:S02]  /*eb20*/  IADD3 R53, P3, R4, 0x4000, RZ ;  /* 0x0000400004357810 */ /* 0x000fe40007f7e0ff */
[----:B------:R-:W-:Y:S01]  /*eb30*/  IADD3.X R7, R7, UR11, R10, P0, !PT ;  /* 0x0000000b07077c10 */ /* 0x000fe200087fe40a */
[----:B------:R-:W-:Y:S01]  /*eb40*/  ULDC.64 UR10, c[0x0][0xb88] ;  /* 0x0002e200000a7ab9 */ /* 0x000fe20000000a00 */
[----:B------:R-:W-:Y:S01]  /*eb50*/  LOP3.LUT R52, R53, 0x380, RZ, 0xc0, !PT ;  /* 0x0000038035347812 */ /* 0x000fe200078ec0ff */
[----:B------:R-:W-:Y:S01]  /*eb60*/  IMAD R10, R8, UR10, RZ ;  /* 0x0000000a080a7c24 */ /* 0x000fe2000f8e02ff */
[----:B------:R-:W-:Y:S01]  /*eb70*/  LOP3.LUT R8, R11, 0x380, RZ, 0xc0, !PT ;  /* 0x000003800b087812 */ /* 0x000fe200078ec0ff */
[----:B------:R-:W-:Y:S01]  /*eb80*/  IMAD.WIDE.U32 R6, R9, UR10, R6 ;  /* 0x0000000a09067c25 */ /* 0x000fe2000f8e0006 */
[----:B------:R-:W-:-:S02]  /*eb90*/  SHF.R.U64 R52, R52, 0x3, RZ ;  /* 0x0000000334347819 */ /* 0x000fc400000012ff */
[----:B------:R-:W-:Y:S01]  /*eba0*/  SHF.R.U64 R8, R8, 0x3, RZ ;  /* 0x0000000308087819 */ /* 0x000fe200000012ff */
[----:B------:R-:W-:Y:S01]  /*ebb0*/  IMAD R15, R9, UR11, R10 ;  /* 0x0000000b090f7c24 */ /* 0x000fe2000f8e020a */
[----:B------:R-:W-:Y:S01]  /*ebc0*/  ULDC.64 UR10, c[0x0][0xb50] ;  /* 0x0002d400000a7ab9 */ /* 0x000fe20000000a00 */
[----:B------:R-:W-:Y:S01]  /*ebd0*/  LOP3.LUT R52, R52, R53, RZ, 0x3c, !PT ;  /* 0x0000003534347212 */ /* 0x000fe200078e3cff */
[----:B------:R-:W-:Y:S01]  /*ebe0*/  IMAD.X R53, RZ, RZ, R5, P3 ;  /* 0x000000ffff357224 */ /* 0x000fe200018e0605 */
[----:B------:R-:W-:Y:S01]  /*ebf0*/  LEA R14, P0, R6, UR10, 0x2 ;  /* 0x0000000a060e7c11 */ /* 0x000fe2000f8010ff */
[----:B------:R-:W-:Y:S01]  /*ec00*/  IMAD.IADD R7, R7, 0x1, R15 ;  /* 0x0000000107077824 */ /* 0x000fe200078e020f */
[----:B------:R-:W-:Y:S01]  /*ec10*/  LOP3.LUT R8, R8, R11, RZ, 0x3c, !PT ;  /* 0x0000000b08087212 */ /* 0x000fe200078e3cff */
[----:B------:R-:W-:Y:S01]  /*ec20*/  IMAD.X R9, RZ, RZ, R5, P5 ;  /* 0x000000ffff097224 */ /* 0x000fe200028e0605 */
[----:B------:R-:W-:Y:S01]  /*ec30*/  IADD3 R41, P3, R4, 0xa000, RZ ;  /* 0x0000a00004297810 */ /* 0x000fe20007f7e0ff */
[----:B------:R-:W-:Y:S01]  /*ec40*/  SHFL.IDX PT, R20, R14, RZ, 0x1c1f ;  /* 0x001c1fff0e147589 */ /* 0x000fe200000e0000 */
[----:B------:R-:W-:-:S02]  /*ec50*/  LEA.HI.X R11, R6, UR11, R7, 0x2, P0 ;  /* 0x0000000b060b7c11 */ /* 0x000fc400080f1407 */
[C---:B------:R-:W-:Y:S02]  /*ec60*/  IADD3 R29, P2, R4.reuse, 0x5000, RZ ;  /* 0x00005000041d7810 */ /* 0x040fe40007f5e0ff */
[C---:B------:R-:W-:Y:S01]  /*ec70*/  IADD3 R13, P4, R4.reuse, 0x2000, RZ ;  /* 0x00002000040d7810 */ /* 0x040fe20007f9e0ff */
[----:B------:R-:W1:Y:S01]  /*ec80*/  SHFL.IDX PT, R21, R11, RZ, 0x1c1f ;  /* 0x001c1fff0b157589 */ /* 0x000e6200000e0000 */
[----:B------:R-:W-:Y:S01]  /*ec90*/  IADD3 R25, P0, R4, 0x3000, RZ ;  /* 0x0000300004197810 */ /* 0x000fe20007f1e0ff */
[----:B------:R-:W-:Y:S01]  /*eca0*/  UIMAD UR10, UR9, UR12, URZ ;  /* 0x0000000c090a72a4 */ /* 0x000fe2000f8e023f */
[----:B------:R-:W-:Y:S01]  /*ecb0*/  LOP3.LUT R40, R41, 0x380, RZ, 0xc0, !PT ;  /* 0x0000038029287812 */ /* 0x000fe200078ec0ff */
[----:B------:R-:W-:Y:S01]  /*ecc0*/  SHFL.IDX PT, R42, R14, 0x1, 0x1c1f ;  /* 0x003c1f000e2a7f89 */ /* 0x000fe200000e0000 */
[----:B------:R-:W-:Y:S01]  /*ecd0*/  LOP3.LUT R24, R25, 0x380, RZ, 0xc0, !PT ;  /* 0x0000038019187812 */ /* 0x000fe200078ec0ff */
[----:B------:R-:W-:Y:S01]  /*ece0*/  VIADD R6, R18, 0x8 ;  /* 0x0000000812067836 */ /* 0x000fe20000000000 */
[----:B------:R-:W-:Y:S01]  /*ecf0*/  LOP3.LUT R28, R29, 0x380, RZ, 0xc0, !PT ;  /* 0x000003801d1c7812 */ /* 0x000fe200078ec0ff */
[----:B------:R-:W2:Y:S01]  /*ed00*/  SHFL.IDX PT, R43, R11, 0x1, 0x1c1f ;  /* 0x003c1f000b2b7f89 */ /* 0x000ea200000e0000 */
[----:B------:R-:W-:-:S02]  /*ed10*/  SHF.R.U64 R24, R24, 0x3, RZ ;  /* 0x0000000318187819 */ /* 0x000fc400000012ff */
[----:B------:R-:W-:Y:S02]  /*ed20*/  SHF.R.U64 R40, R40, 0x3, RZ ;  /* 0x0000000328287819 */ /* 0x000fe400000012ff */
[----:B------:R-:W-:Y:S02]  /*ed30*/  SHF.R.U64 R28, R28, 0x3, RZ ;  /* 0x000000031c1c7819 */ /* 0x000fe400000012ff */
[----:B------:R-:W-:Y:S01]  /*ed40*/  LOP3.LUT R24, R24, R25, RZ, 0x3c, !PT ;  /* 0x0000001918187212 */ /* 0x000fe200078e3cff */
[--C-:B------:R-:W-:Y:S01]  /*ed50*/  IMAD.X R25, RZ, RZ, R5.reuse, P0 ;  /* 0x000000ffff197224 */ /* 0x100fe200000e0605 */
[----:B------:R-:W-:Y:S02]  /*ed60*/  IADD3 R57, P0, R4, 0x9000, RZ ;  /* 0x0000900004397810 */ /* 0x000fe40007f1e0ff */
[----:B------:R-:W-:Y:S01]  /*ed70*/  LOP3.LUT R40, R40, R41, RZ, 0x3c, !PT ;  /* 0x0000002928287212 */ /* 0x000fe200078e3cff */
[--C-:B------:R-:W-:Y:S01]  /*ed80*/  IMAD.X R41, RZ, RZ, R5.reuse, P3 ;  /* 0x000000ffff297224 */ /* 0x100fe200018e0605 */
[----:B------:R-:W-:Y:S01]  /*ed90*/  LOP3.LUT R28, R28, R29, RZ, 0x3c, !PT ;  /* 0x0000001d1c1c7212 */ /* 0x000fe200078e3cff */
[----:B------:R-:W-:Y:S01]  /*eda0*/  IMAD.X R29, RZ, RZ, R5, P2 ;  /* 0x000000ffff1d7224 */ /* 0x000fe200010e0605 */
[----:B------:R-:W-:-:S02]  /*edb0*/  IADD3 R10, P3, R4, 0xf000, RZ ;  /* 0x0000f000040a7810 */ /* 0x000fc40007f7e0ff */
[----:B------:R-:W-:Y:S02]  /*edc0*/  LOP3.LUT R56, R57, 0x380, RZ, 0xc0, !PT ;  /* 0x0000038039387812 */ /* 0x000fe400078ec0ff */
[C---:B------:R-:W-:Y:S02]  /*edd0*/  IADD3 R45, P2, R4.reuse, 0xb000, RZ ;  /* 0x0000b000042d7810 */ /* 0x040fe40007f5e0ff */
[----:B------:R-:W-:Y:S02]  /*ede0*/  LOP3.LUT R12, R13, 0x380, RZ, 0xc0, !PT ;  /* 0x000003800d0c7812 */ /* 0x000fe400078ec0ff */
[C---:B------:R-:W-:Y:S02]  /*edf0*/  IADD3 R33, P6, R4.reuse, 0x6000, RZ ;  /* 0x0000600004217810 */ /* 0x040fe40007fde0ff */
[----:B------:R-:W-:Y:S01]  /*ee00*/  IADD3 R37, P5, R4, 0x7000, RZ ;  /* 0x0000700004257810 */ /* 0x000fe20007fbe0ff */
[----:B------:R-:W-:Y:S01]  /*ee10*/  UIMAD.WIDE.U32 UR8, UR4, UR12, URZ ;  /* 0x0000000c040872a5 */ /* 0x000fe2000f8e003f */
[----:B------:R-:W-:Y:S01]  /*ee20*/  LOP3.LUT R3, R10, 0x380, RZ, 0xc0, !PT ;  /* 0x000003800a037812 */ /* 0x000fe200078ec0ff */
[----:B------:R-:W-:Y:S01]  /*ee30*/  UIMAD UR10, UR4, UR13, UR10 ;  /* 0x0000000d040a72a4 */ /* 0x000fe2000f8e020a */
[----:B------:R-:W-:Y:S01]  /*ee40*/  SHF.R.U64 R56, R56, 0x3, RZ ;  /* 0x0000000338387819 */ /* 0x000fe200000012ff */
[----:B------:R-:W-:Y:S01]  /*ee50*/  IMAD.X R49, RZ, RZ, R5, P3 ;  /* 0x000000ffff317224 */ /* 0x000fe200018e0605 */
[----:B------:R-:W-:Y:S01]  /*ee60*/  LOP3.LUT R44, R45, 0x380, RZ, 0xc0, !PT ;  /* 0x000003802d2c7812 */ /* 0x000fe200078ec0ff */
[----:B------:R-:W-:Y:S01]  /*ee70*/  ULDC.64 UR12, c[0x0][0xae8] ;  /* 0x0002ba00000c7ab9 */ /* 0x000fe20000000a00 */
[----:B------:R-:W-:-:S02]  /*ee80*/  SHF.R.U64 R3, R3, 0x3, RZ ;  /* 0x0000000303037819 */ /* 0x000fc400000012ff */
[----:B------:R-:W-:Y:S01]  /*ee90*/  LOP3.LUT R56, R56, R57, RZ, 0x3c, !PT ;  /* 0x0000003938387212 */ /* 0x000fe200078e3cff */
[--C-:B------:R-:W-:Y:S01]  /*eea0*/  IMAD.X R57, RZ, RZ, R5.reuse, P0 ;  /* 0x000000ffff397224 */ /* 0x100fe200000e0605 */
[----:B------:R-:W-:Y:S02]  /*eeb0*/  SHF.R.U64 R44, R44, 0x3, RZ ;  /* 0x000000032c2c7819 */ /* 0x000fe400000012ff */
[----:B------:R-:W-:Y:S02]  /*eec0*/  LOP3.LUT P0, RZ, R209, 0x3, RZ, 0xc0, !PT ;  /* 0x00000003d1ff7812 */ /* 0x000fe4000780c0ff */
[----:B------:R-:W-:Y:S02]  /*eed0*/  LOP3.LUT R48, R3, R10, RZ, 0x3c, !PT ;  /* 0x0000000a03307212 */ /* 0x000fe400078e3cff */
[----:B------:R-:W-:Y:S01]  /*eee0*/  LOP3.LUT R44, R44, R45, RZ, 0x3c, !PT ;  /* 0x0000002d2c2c7212 */ /* 0x000fe200078e3cff */
[----:B------:R-:W3:Y:S01]  /*eef0*/  @P1 LDC R3, c[0x0][0xbec] ;  /* 0x0002fb00ff031b82 */ /* 0x000ee20000000800 */
[----:B------:R-:W-:Y:S01]  /*ef00*/  IMAD.X R45, RZ, RZ, R5, P2 ;  /* 0x000000ffff2d7224 */ /* 0x000fe200010e0605 */
[----:B------:R-:W-:-:S02]  /*ef10*/  SHF.R.U64 R12, R12, 0x3, RZ ;  /* 0x000000030c0c7819 */ /* 0x000fc400000012ff */
[----:B------:R-:W-:Y:S02]  /*ef20*/  ISETP.GE.OR P2, PT, R18, R81, P0 ;  /* 0x000000511200720c */ /* 0x000fe40000746670 */
[----:B------:R-:W-:Y:S01]  /*ef30*/  LOP3.LUT R12, R12, R13, RZ, 0x3c, !PT ;  /* 0x0000000d0c0c7212 */ /* 0x000fe200078e3cff */
[--C-:B------:R-:W-:Y:S01]  /*ef40*/  IMAD.X R13, RZ, RZ, R5.reuse, P4 ;  /* 0x000000ffff0d7224 */ /* 0x100fe200020e0605 */
[----:B------:R-:W-:Y:S02]  /*ef50*/  IADD3 R65, P4, R4, 0x8000, RZ ;  /* 0x0000800004417810 */ /* 0x000fe40007f9e0ff */
[----:B------:R-:W-:Y:S02]  /*ef60*/  LOP3.LUT R32, R33, 0x380, RZ, 0xc0, !PT ;  /* 0x0000038021207812 */ /* 0x000fe400078ec0ff */
[----:B------:R-:W-:Y:S02]  /*ef70*/  LOP3.LUT R36, R37, 0x380, RZ, 0xc0, !PT ;  /* 0x0000038025247812 */ /* 0x000fe400078ec0ff */
[----:B------:R-:W-:Y:S01]  /*ef80*/  LOP3.LUT R64, R65, 0x380, RZ, 0xc0, !PT ;  /* 0x0000038041407812 */ /* 0x000fe200078ec0ff */
[----:B------:R-:W-:Y:S01]  /*ef90*/  UIADD3 UR9, UR9, UR10, URZ ;  /* 0x0000000a09097290 */ /* 0x000fe2000fffe03f */
[----:B------:R-:W-:Y:S01]  /*efa0*/  SHF.R.U64 R32, R32, 0x3, RZ ;  /* 0x0000000320207819 */ /* 0x000fe200000012ff */
[----:B-1----:R1:W-:Y:S01]  /*efb0*/  @!P2 ST.E desc[UR22][R20.64], R0 ;  /* 0x000000001400a985 */ /* 0x0023e2000c101916 */
[----:B------:R-:W-:Y:S01]  /*efc0*/  SHF.R.U64 R36, R36, 0x3, RZ ;  /* 0x0000000324247819 */ /* 0x000fe200000012ff */
[----:B------:R-:W-:Y:S01]  /*efd0*/  UIMAD UR4, UR16, UR12, URZ ;  /* 0x0000000c100472a4 */ /* 0x000fe2000f8e023f */
[----:B------:R-:W-:Y:S01]  /*efe0*/  SHF.R.U64 R64, R64, 0x3, RZ ;  /* 0x0000000340407819 */ /* 0x000fe200000012ff */
[----:B------:R-:W-:Y:S01]  /*eff0*/  UIMAD.WIDE.U32 UR8, UR20, UR12, UR8 ;  /* 0x0000000c140872a5 */ /* 0x000fe2000f8e0008 */
[----:B------:R-:W-:Y:S01]  /*f000*/  LOP3.LUT R32, R32, R33, RZ, 0x3c, !PT ;  /* 0x0000002120207212 */ /* 0x000fe200078e3cff */
[--C-:B------:R-:W-:Y:S01]  /*f010*/  IMAD.X R33, RZ, RZ, R5.reuse, P6 ;  /* 0x000000ffff217224 */ /* 0x100fe200030e0605 */
[----:B------:R-:W-:Y:S01]  /*f020*/  LOP3.LUT R36, R36, R37, RZ, 0x3c, !PT ;  /* 0x0000002524247212 */ /* 0x000fe200078e3cff */
[--C-:B------:R-:W-:Y:S01]  /*f030*/  IMAD.X R37, RZ, RZ, R5.reuse, P5 ;  /* 0x000000ffff257224 */ /* 0x100fe200028e0605 */
[----:B------:R-:W-:Y:S01]  /*f040*/  LOP3.LUT R64, R64, R65, RZ, 0x3c, !PT ;  /* 0x0000004140407212 */ /* 0x000fe200078e3cff */
[----:B------:R-:W-:Y:S01]  /*f050*/  IMAD.X R65, RZ, RZ, R5, P4 ;  /* 0x000000ffff417224 */ /* 0x000fe200020e0605 */
[----:B------:R-:W-:Y:S01]  /*f060*/  ULDC.64 UR10, c[0x0][0xaf0] ;  /* 0x0002bc00000a7ab9 */ /* 0x000fe20000000a00 */
[----:B-1----:R-:W-:Y:S01]  /*f070*/  IMAD R0, R204, 0x20, R206 ;  /* 0x00000020cc007824 */ /* 0x002fe200078e02ce */
[----:B------:R-:W-:Y:S01]  /*f080*/  UIMAD UR4, UR20, UR13, UR4 ;  /* 0x0000000d140472a4 */ /* 0x000fe2000f8e0204 */
[----:B------:R-:W-:-:S02]  /*f090*/  IADD3 R73, P6, R4, 0xc000, RZ ;  /* 0x0000c00004497810 */ /* 0x000fc40007fde0ff */
[----:B------:R-:W-:Y:S01]  /*f0a0*/  VIADD R18, R0, UR19 ;  /* 0x0000001300127c36 */ /* 0x000fe20008000000 */
[C---:B------:R-:W-:Y:S02]  /*f0b0*/  IADD3 R69, P5, R4.reuse, 0xd000, RZ ;  /* 0x0000d00004457810 */ /* 0x040fe40007fbe0ff */
[----:B------:R-:W-:Y:S01]  /*f0c0*/  IADD3 R61, P4, R4, 0xe000, RZ ;  /* 0x0000e000043d7810 */ /* 0x000fe20007f9e0ff */
[----:B---3--:R-:W-:Y:S01]  /*f0d0*/  @P1 IMAD.HI.U32 R0, R18, R3, RZ ;  /* 0x0000000312001227 */ /* 0x008fe200078e00ff */
[----:B------:R-:W-:Y:S01]  /*f0e0*/  UIADD3 UR9, UR9, UR4, URZ ;  /* 0x0000000409097290 */ /* 0x000fe2000fffe03f */
[----:B------:R-:W-:Y:S01]  /*f0f0*/  LOP3.LUT R72, R73, 0x380, RZ, 0xc0, !PT ;  /* 0x0000038049487812 */ /* 0x000fe200078ec0ff */
[----:B------:R-:W-:Y:S01]  /*f100*/  UIMAD UR4, UR18, UR10, URZ ;  /* 0x0000000a120472a4 */ /* 0x000fe2000f8e023f */
[----:B------:R-:W-:Y:S02]  /*f110*/  LOP3.LUT R68, R69, 0x380, RZ, 0xc0, !PT ;  /* 0x0000038045447812 */ /* 0x000fe400078ec0ff */
[----:B------:R-:W-:-:S02]  /*f120*/  LOP3.LUT R60, R61, 0x380, RZ, 0xc0, !PT ;  /* 0x000003803d3c7812 */ /* 0x000fc400078ec0ff */
[----:B------:R-:W-:Y:S01]  /*f130*/  ISETP.GE.OR P0, PT, R6, R81, P0 ;  /* 0x000000510600720c */ /* 0x000fe20000706670 */
[----:B------:R-:W-:Y:S01]  /*f140*/  IMAD.MOV.U32 R21, RZ, RZ, R18 ;  /* 0x000000ffff157224 */ /* 0x000fe200078e0012 */
[----:B------:R-:W-:Y:S01]  /*f150*/  LOP3.LUT R7, R4, 0x380, RZ, 0xc0, !PT ;  /* 0x0000038004077812 */ /* 0x000fe200078ec0ff */
[----:B------:R-:W-:Y:S01]  /*f160*/  UIMAD UR4, UR17, UR11, UR4 ;  /* 0x0000000b110472a4 */ /* 0x000fe2000f8e0204 */
[----:B0-----:R-:W-:Y:S01]  /*f170*/  @P1 SHF.R.U32.HI R21, RZ, R77, R0 ;  /* 0x0000004dff151219 */ /* 0x001fe20000011600 */
[----:B------:R-:W-:Y:S01]  /*f180*/  UIMAD.WIDE.U32 UR8, UR17, UR10, UR8 ;  /* 0x0000000a110872a5 */ /* 0x000fe2000f8e0008 */
[----:B------:R-:W-:Y:S02]  /*f190*/  SHF.R.U64 R72, R72, 0x3, RZ ;  /* 0x0000000348487819 */ /* 0x000fe400000012ff */
[----:B------:R-:W-:Y:S02]  /*f1a0*/  SHF.R.U64 R68, R68, 0x3, RZ ;  /* 0x0000000344447819 */ /* 0x000fe400000012ff */
[----:B------:R-:W-:-:S02]  /*f1b0*/  SHF.R.U64 R60, R60, 0x3, RZ ;  /* 0x000000033c3c7819 */ /* 0x000fc400000012ff */
[----:B------:R-:W-:Y:S01]  /*f1c0*/  SHF.R.U64 R7, R7, 0x3, RZ ;  /* 0x0000000307077819 */ /* 0x000fe200000012ff */
[----:B------:R-:W-:Y:S01]  /*f1d0*/  UIADD3 UR4, UR9, UR4, URZ ;  /* 0x0000000409047290 */ /* 0x000fe2000fffe03f */
[--C-:B------:R-:W-:Y:S01]  /*f1e0*/  SHF.R.S32.HI R0, RZ, 0x1f, R21.reuse ;  /* 0x0000001fff007819 */ /* 0x100fe20000011415 */
[----:B------:R-:W-:Y:S01]  /*f1f0*/  IMAD.MOV R77, RZ, RZ, -R21 ;  /* 0x000000ffff4d7224 */ /* 0x000fe200078e0a15 */
[----:B------:R-:W-:Y:S01]  /*f200*/  LOP3.LUT R72, R72, R73, RZ, 0x3c, !PT ;  /* 0x0000004948487212 */ /* 0x000fe200078e3cff */
[--C-:B------:R-:W-:Y:S01]  /*f210*/  IMAD.X R73, RZ, RZ, R5.reuse, P6 ;  /* 0x000000ffff497224 */ /* 0x100fe200030e0605 */
[----:B------:R-:W-:Y:S01]  /*f220*/  LOP3.LUT R68, R68, R69, RZ, 0x3c, !PT ;  /* 0x0000004544447212 */ /* 0x000fe200078e3cff */
[--C-:B------:R-:W-:Y:S01]  /*f230*/  IMAD.X R69, RZ, RZ, R5.reuse, P5 ;  /* 0x000000ffff457224 */ /* 0x100fe200028e0605 */
[----:B------:R-:W-:Y:S01]  /*f240*/  LOP3.LUT R60, R60, R61, RZ, 0x3c, !PT ;  /* 0x0000003d3c3c7212 */ /* 0x000fe200078e3cff */
[----:B------:R-:W-:Y:S01]  /*f250*/  IMAD.X R61, RZ, RZ, R5, P4 ;  /* 0x000000ffff3d7224 */ /* 0x000fe200020e0605 */
[----:B------:R-:W-:Y:S01]  /*f260*/  LOP3.LUT R4, R7, R4, RZ, 0x3c, !PT ;  /* 0x0000000407047212 */ /* 0x000fe200078e3cff */
[----:B------:R-:W-:Y:S01]  /*f270*/  ULDC.64 UR10, c[0x0][0xae0] ;  /* 0x0002b800000a7ab9 */ /* 0x000fe20000000a00 */
[----:B------:R-:W-:Y:S01]  /*f280*/  IMAD R77, R16, R77, R18 ;  /* 0x0000004d104d7224 */ /* 0x000fe200078e0212 */
[----:B--2---:R0:W-:Y:S01]  /*f290*/  @!P0 ST.E desc[UR22][R42.64], R2 ;  /* 0x000000022a008985 */ /* 0x0041e2000c101916 */
[----:B------:R-:W-:-:S02]  /*f2a0*/  IMAD R0, R0, UR10, RZ ;  /* 0x0000000a00007c24 */ /* 0x000fc4000f8e02ff */
[----:B------:R-:W-:Y:S01]  /*f2b0*/  IMAD.U32 R3, RZ, RZ, UR9 ;  /* 0x00000009ff037e24 */ /* 0x000fe2000f8e00ff */
[----:B------:R-:W5:Y:S01]  /*f2c0*/  LD.E.128 R4, desc[UR22][R4.64] ;  /* 0x0000001604047980 */ /* 0x000f62000c101d00 */
[----:B------:R-:W-:Y:S02]  /*f2d0*/  IMAD.U32 R3, RZ, RZ, UR4 ;  /* 0x00000004ff037e24 */ /* 0x000fe4000f8e00ff */
[----:B------:R-:W-:Y:S01]  /*f2e0*/  IMAD R79, R21, UR11, R0 ;  /* 0x0000000b154f7c24 */ /* 0x000fe2000f8e0200 */
[----:B------:R-:W5:Y:S01]  /*f2f0*/  LD.E.128 R8, desc[UR22][R8.64] ;  /* 0x0000001608087980 */ /* 0x000f62000c101d00 */
[----:B------:R-:W-:Y:S01]  /*f300*/  SHF.R.S32.HI R0, RZ, 0x1f, R77 ;  /* 0x0000001fff007819 */ /* 0x000fe2000001144d */
[----:B0-----:R-:W-:Y:S02]  /*f310*/  IMAD.U32 R2, RZ, RZ, UR8 ;  /* 0x00000008ff027e24 */ /* 0x001fe4000f8e00ff */
[----:B------:R-:W5:Y:S01]  /*f320*/  LD.E.128 R12, desc[UR22][R12.64] ;  /* 0x000000160c0c7980 */ /* 0x000f62000c101d00 */
[----:B------:R-:W-:-:S03]  /*f330*/  ULDC.64 UR8, c[0x0][0xad8] ;  /* 0x0002b60000087ab9 */ /* 0x000fc60000000a00 */
[----:B------:R-:W5:Y:S01]  /*f340*/  LD.E.128 R24, desc[UR22][R24.64] ;  /* 0x0000001618187980 */ /* 0x000f62000c101d00 */
[----:B------:R-:W-:-:S03]  /*f350*/  IMAD.WIDE.U32 R2, R21, UR10, R2 ;  /* 0x0000000a15027c25 */ /* 0x000fc6000f8e0002 */
[----:B------:R-:W5:Y:S04]  /*f360*/  LD.E.128 R52, desc[UR22][R52.64] ;  /* 0x0000001634347980 */ /* 0x000f68000c101d00 */
        /* <DEDUP_REMOVED lines=10> */
[----:B------:R-:W5:Y:S01]  /*f410*/  LD.E.128 R48, desc[UR22][R48.64] ;  /* 0x0000001630307980 */ /* 0x000f62000c101d00 */
[----:B------:R-:W-:Y:S01]  /*f420*/  IMAD.IADD R3, R3, 0x1, R79 ;  /* 0x0000000103037824 */ /* 0x000fe200078e024f */
[----:B------:R-:W-:Y:S01]  /*f430*/  BSSY B1, `(.L_x_1507) ;  /* 0x000002c000017945 */ /* 0x000fe20003800000 */
[----:B------:R-:W-:Y:S01]  /*f440*/  IMAD R16, R0, UR8, RZ ;  /* 0x0000000800107c24 */ /* 0x000fe2000f8e02ff */
[----:B------:R-:W-:Y:S01]  /*f450*/  @!PT LDS RZ, [RZ] ;  /* 0x00000000fffff984 */ /* 0x000fe20000000800 */
[----:B------:R-:W-:Y:S01]  /*f460*/  @!PT LDS RZ, [RZ] ;  /* 0x00000000fffff984 */ /* 0x000fe20000000800 */
[----:B------:R-:W-:Y:S01]  /*f470*/  @!PT LDS RZ, [RZ] ;  /* 0x00000000fffff984 */ /* 0x000fe20000000800 */
[----:B------:R-:W-:Y:S01]  /*f480*/  @!PT LDS RZ, [RZ] ;  /* 0x00000000fffff984 */ /* 0x000fe20000000800 */
[----:B------:R0:W-:Y:S06]  /*f490*/  MEMBAR.ALL.CTA ;  /* 0x0000000000007992 */ /* 0x0001ec0000008000 */
[----:B0-----:R-:W0:Y:S01]  /*f4a0*/  FENCE.VIEW.ASYNC.S ;  /* 0x00000000000073c6 */ /* 0x001e220000000000 */
[----:B------:R-:W-:-:S02]  /*f4b0*/  VIADD R22, R206, UR19 ;  /* 0x00000013ce167c36 */ /* 0x000fc40008000000 */
[C---:B------:R-:W-:Y:S02]  /*f4c0*/  IMAD R21, R77.reuse, UR9, R16 ;  /* 0x000000094d157c24 */ /* 0x040fe4000f8e0210 */
[----:B------:R-:W-:Y:S01]  /*f4d0*/  IMAD.WIDE.U32 R2, R77, UR8, R2 ;  /* 0x000000084d027c25 */ /* 0x000fe2000f8e0002 */
[CC--:B------:R-:W-:Y:S01]  /*f4e0*/  ISETP.GE.AND P2, PT, R22.reuse, R81.reuse, PT ;  /* 0x000000511600720c */ /* 0x0c0fe20003f46270 */
[----:B------:R-:W-:Y:S02]  /*f4f0*/  ULDC.64 UR8, c[0x0][0xa80] ;  /* 0x0002a00000087ab9 */ /* 0x000fe40000000a00 */
[----:B------:R-:W-:Y:S01]  /*f500*/  VIADD R0, R22, 0x20 ;  /* 0x0000002016007836 */ /* 0x000fe20000000000 */
[----:B------:R-:W-:Y:S01]  /*f510*/  LEA R16, P3, R2, UR8, 0x1 ;  /* 0x0000000802107c11 */ /* 0x000fe2000f8608ff */
[----:B------:R-:W-:Y:S02]  /*f520*/  IMAD.IADD R3, R3, 0x1, R21 ;  /* 0x0000000103037824 */ /* 0x000fe400078e0215 */
[----:B------:R-:W-:Y:S01]  /*f530*/  VIADD R168, R168, 0x30820 ;  /* 0x00030820a8a87836 */ /* 0x000fe20000000000 */
[----:B------:R-:W-:Y:S01]  /*f540*/  ISETP.GE.AND P1, PT, R0, R81, PT ;  /* 0x000000510000720c */ /* 0x000fe20003f26270 */
[----:B------:R-:W-:Y:S01]  /*f550*/  VIADD R0, R22, 0x40 ;  /* 0x0000004016007836 */ /* 0x000fe20000000000 */
[----:B------:R-:W-:Y:S01]  /*f560*/  LEA.HI.X R18, R2, UR9, R3, 0x1, P3 ;  /* 0x0000000902127c11 */ /* 0x000fe200098f0c03 */
[----:B0-----:R0:W1:Y:S01]  /*f570*/  SHFL.IDX PT, R78, R16, RZ, 0x181f ;  /* 0x00181fff104e7589 */ /* 0x00106200000e0000 */
[----:B------:R-:W-:-:S02]  /*f580*/  PRMT R168, RZ, 0x654, R168 ;  /* 0x00000654ffa87816 */ /* 0x000fc400000000a8 */
[----:B------:R-:W-:Y:S02]  /*f590*/  ISETP.GE.AND P0, PT, R0, R81, PT ;  /* 0x000000510000720c */ /* 0x000fe40003f06270 */
[----:B------:R0:W2:Y:S01]  /*f5a0*/  SHFL.IDX PT, R0, R18, RZ, 0x181f ;  /* 0x00181fff12007589 */ /* 0x0000a200000e0000 */
[----:B------:R0:W-:Y:S01]  /*f5b0*/  SYNCS.ARRIVE.TRANS64.RED.A1T0 RZ, [R168+URZ], RZ ;  /* 0x000000ffa8ff79a7 */ /* 0x0001e2000810043f */
[----:B------:R-:W-:Y:S09]  /*f5c0*/  @P2 BRA `(.L_x_1508) ;  /* 0x0000000000482947 */ /* 0x000ff20003800000 */
        /* <DEDUP_REMOVED lines=18> */
.L_x_1508:
[----:B------:R-:W-:Y:S05]  /*f6f0*/  BSYNC B1 ;  /* 0x0000000000017941 */ /* 0x000fea0003800000 */
.L_x_1507:
[----:B--2---:R2:W4:Y:S01]  /*f700*/  SHFL.IDX PT, R0, R18, 0x1, 0x181f ;  /* 0x00381f0012007f89 */ /* 0x00452200000e0000 */
[----:B------:R-:W-:Y:S03]  /*f710*/  BSSY B1, `(.L_x_1509) ;  /* 0x0000015000017945 */ /* 0x000fe60003800000 */
[----:B---3--:R2:W3:Y:S01]  /*f720*/  SHFL.IDX PT, R20, R16, 0x1, 0x181f ;  /* 0x00381f0010147f89 */ /* 0x0084e200000e0000 */
[----:B------:R-:W-:Y:S05]  /*f730*/  @P1 BRA `(.L_x_1510) ;  /* 0x0000000000481947 */ /* 0x000fea0003800000 */
[----:B------:R-:W-:Y:S01]  /*f740*/  ULDC UR4, c[0x0][0xac8] ;  /* 0x0002b20000047ab9 */ /* 0x000fe20000000800 */
[----:B------:R-:W-:Y:S01]  /*f750*/  ULDC.64 UR8, c[0x0][0x208] ;  /* 0x0000820000087ab9 */ /* 0x000fe20000000a00 */
[----:B------:R-:W-:Y:S02]  /*f760*/  ISETP.GE.AND P4, PT, R19, UR4, PT ;  /* 0x0000000413007c0c */ /* 0x000fe4000bf86270 */
[----:B------:R-:W-:Y:S02]  /*f770*/  ISETP.GE.AND P3, PT, R202, UR4, PT ;  /* 0x00000004ca007c0c */ /* 0x000fe4000bf66270 */
[----:B------:R-:W-:Y:S02]  /*f780*/  ISETP.GE.AND P2, PT, R201, UR4, PT ;  /* 0x00000004c9007c0c */ /* 0x000fe4000bf46270 */
[----:B------:R-:W-:-:S07]  /*f790*/  ISETP.GE.AND P1, PT, R203, UR4, PT ;  /* 0x00000004cb007c0c */ /* 0x000fce000bf26270 */
[CC--:B---3--:R-:W-:Y:S02]  /*f7a0*/  @!P4 LEA R2, P6, R19.reuse, R20.reuse, 0x1 ;  /* 0x000000141302c211 */ /* 0x0c8fe400078c08ff */
[C---:B-----5:R-:W-:Y:S02]  /*f7b0*/  @!P3 LEA R4, P5, R202.reuse, R20, 0x1 ;  /* 0x00000014ca04b211 */ /* 0x060fe400078a08ff */
        /* <DEDUP_REMOVED lines=10> */
.L_x_1510:
[----:B------:R-:W-:Y:S05]  /*f860*/  BSYNC B1 ;  /* 0x0000000000017941 */ /* 0x000fea0003800000 */
.L_x_1509:
[----:B----4-:R4:W0:Y:S01]  /*f870*/  SHFL.IDX PT, R0, R18, 0x2, 0x181f ;  /* 0x00581f0012007f89 */ /* 0x01082200000e0000 */
[----:B------:R-:W-:Y:S03]  /*f880*/  BSSY B1, `(.L_x_1511) ;  /* 0x0000015000017945 */ /* 0x000fe60003800000 */
[----:B---3-5:R4:W3:Y:S01]  /*f890*/  SHFL.IDX PT, R8, R16, 0x2, 0x181f ;  /* 0x00581f0010087f89 */ /* 0x0288e200000e0000 */
[----:B------:R-:W-:Y:S05]  /*f8a0*/  @P0 BRA `(.L_x_1512) ;  /* 0x0000000000480947 */ /* 0x000fea0003800000 */
[----:B------:R-:W-:Y:S01]  /*f8b0*/  ULDC UR4, c[0x0][0xac8] ;  /* 0x0002b20000047ab9 */ /* 0x000fe20000000800 */
[----:B------:R-:W-:Y:S01]  /*f8c0*/  ULDC.64 UR8, c[0x0][0x208] ;  /* 0x0000820000087ab9 */ /* 0x000fe20000000a00 */
[----:B------:R-:W-:Y:S02]  /*f8d0*/  ISETP.GE.AND P3, PT, R19, UR4, PT ;  /* 0x0000000413007c0c */ /* 0x000fe4000bf66270 */
[----:B------:R-:W-:Y:S02]  /*f8e0*/  ISETP.GE.AND P2, PT, R202, UR4, PT ;  /* 0x00000004ca007c0c */ /* 0x000fe4000bf46270 */
[----:B------:R-:W-:Y:S02]  /*f8f0*/  ISETP.GE.AND P1, PT, R201, UR4, PT ;  /* 0x00000004c9007c0c */ /* 0x000fe4000bf26270 */
[----:B------:R-:W-:-:S07]  /*f900*/  ISETP.GE.AND P0, PT, R203, UR4, PT ;  /* 0x00000004cb007c0c */ /* 0x000fce000bf06270 */
[-C--:B---3--:R-:W-:Y:S02]  /*f910*/  @!P3 LEA R2, P6, R19, R8.reuse, 0x1 ;  /* 0x000000081302b211 */ /* 0x088fe400078c08ff */
[CC--:B------:R-:W-:Y:S02]  /*f920*/  @!P2 LEA R4, P5, R202.reuse, R8.reuse, 0x1 ;  /* 0x00000008ca04a211 */ /* 0x0c0fe400078a08ff */
        /* <DEDUP_REMOVED lines=10> */
.L_x_1512:
[----:B------:R-:W-:Y:S05]  /*f9d0*/  BSYNC B1 ;  /* 0x0000000000017941 */ /* 0x000fea0003800000 */
.L_x_1511:
[----:B0-----:R-:W-:Y:S01]  /*f9e0*/  VIADD R0, R22, 0x60 ;  /* 0x0000006016007836 */ /* 0x001fe20000000000 */
[----:B--2-4-:R-:W0:Y:S04]  /*f9f0*/  SHFL.IDX PT, R18, R18, 0x3, 0x181f ;  /* 0x00781f0012127f89 */ /* 0x014e2800000e0000 */
[----:B------:R-:W-:Y:S01]  /*fa00*/  ISETP.GE.AND P0, PT, R0, R81, PT ;  /* 0x000000510000720c */ /* 0x000fe20003f06270 */
[----:B------:R-:W2:-:S12]  /*fa10*/  SHFL.IDX PT, R16, R16, 0x3, 0x181f ;  /* 0x00781f0010107f89 */ /* 0x000e9800000e0000 */
[----:B------:R-:W-:Y:S05]  /*fa20*/  @P0 BRA `(.L_x_1513) ;  /* 0x0000000c00ec0947 */ /* 0x000fea0003800000 */
[----:B------:R-:W-:Y:S01]  /*fa30*/  ULDC UR4, c[0x0][0xac8] ;  /* 0x0002b20000047ab9 */ /* 0x000fe20000000800 */
[----:B------:R-:W-:Y:S01]  /*fa40*/  ULDC.64 UR8, c[0x0][0x208] ;  /* 0x0000820000087ab9 */ /* 0x000fe20000000a00 */
[----:B------:R-:W-:Y:S02]  /*fa50*/  ISETP.GE.AND P3, PT, R19, UR4, PT ;  /* 0x0000000413007c0c */ /* 0x000fe4000bf66270 */
[----:B------:R-:W-:Y:S02]  /*fa60*/  ISETP.GE.AND P4, PT, R202, UR4, PT ;  /* 0x00000004ca007c0c */ /* 0x000fe4000bf86270 */
[----:B------:R-:W-:-:S09]  /*fa70*/  ISETP.GE.AND P5, PT, R201, UR4, PT ;  /* 0x00000004c9007c0c */ /* 0x000fd2000bfa6270 */
[CC--:B--2---:R-:W-:Y:S02]  /*fa80*/  @!P3 LEA R2, P0, R19.reuse, R16.reuse, 0x1 ;  /* 0x000000101302b211 */ /* 0x0c4fe400078008ff */
        /* <DEDUP_REMOVED lines=10> */
[----:B----4-:R-:W-:Y:S01]  /*fb30*/  LEA R2, P0, R203, R16, 0x1 ;  /* 0x00000010cb027211 */ /* 0x010fe200078008ff */
[----:B------:R-:W-:-:S03]  /*fb40*/  ULDC.64 UR8, c[0x0][0x208] ;  /* 0x0000820000087ab9 */ /* 0x000fc60000000a00 */
[----:B------:R-:W-:-:S05]  /*fb50*/  LEA.HI.X R3, R203, R18, R214, 0x1, P0 ;  /* 0x00000012cb037211 */ /* 0x000fca00000f0cd6 */
[----:B------:R0:W-:Y:S01]  /*fb60*/  ST.E.128 desc[UR8][R2.64], R48 ;  /* 0x0000003002007985 */ /* 0x0001e2000c101d08 */
[----:B------:R-:W-:Y:S05]  /*fb70*/  BRA `(.L_x_1513) ;  /* 0x0000000c00987947 */ /* 0x000fea0003800000 */
.L_x_1505:
        /* <DEDUP_REMOVED lines=14> */
[----:B0-----:R-:W-:Y:S01]  /*fc60*/  ISETP.NE.AND P0, PT, R11, 0x1, PT ;  /* 0x000000010b00780c */ /* 0x001fe20003f05270 */
[----:B------:R-:W-:-:S04]  /*fc70*/  UISETP.NE.U32.AND UP1, UPT, UR8, URZ, UPT ;  /* 0x0000003f0800728c */ /* 0x000fc8000bf25070 */
[----:B------:R-:W-:-:S06]  /*fc80*/  UISETP.NE.AND.EX UP1, UPT, UR9, URZ, UPT, UP1 ;  /* 0x0000003f0900728c */ /* 0x000fcc000bf25310 */
[----:B------:R-:W-:Y:S02]  /*fc90*/  PLOP3.LUT P3, PT, PT, PT, UP1, 0x80, 0x0 ;  /* 0x000000000000781c */ /* 0x000fe40003f6f018 */
[----:B------:R-:W0:Y:S03]  /*fca0*/  @P0 LDC R9, c[0x0][0xbec] ;  /* 0x0002fb00ff090b82 */ /* 0x000e260000000800 */
[----:B------:R-:W-:Y:S02]  /*fcb0*/  @UP1 ULDC.64 UR8, c[0x0][0xc08] ;  /* 0x0003020000081ab9 */ /* 0x000fe40000000a00 */
[----:B------:R-:W-:-:S03]  /*fcc0*/  @UP1 UIMAD.WIDE UR8, UR4, 0x4, UR8 ;  /* 0x00000004040818a5 */ /* 0x000fc6000f8e0208 */
[----:B------:R-:W-:Y:S02]  /*fcd0*/  ULDC UR4, c[0x0][0xa88] ;  /* 0x0002a20000047ab9 */ /* 0x000fe40000000800 */
[----:B------:R-:W-:Y:S02]  /*fce0*/  IMAD.U32 R0, RZ, RZ, UR4 ;  /* 0x00000004ff007e24 */ /* 0x000fe4000f8e00ff */
[----:B------:R-:W-:Y:S02]  /*fcf0*/  IMAD.U32 R4, RZ, RZ, UR8 ;  /* 0x00000008ff047e24 */ /* 0x000fe4000f8e00ff */
[----:B------:R-:W-:Y:S01]  /*fd00*/  IMAD.U32 R5, RZ, RZ, UR9 ;  /* 0x00000009ff057e24 */ /* 0x000fe2000f8e00ff */
[----:B------:R-:W-:-:S04]  /*fd10*/  UMOV UR4, URZ ;  /* 0x0000003f00047c82 */ /* 0x000fc80008000000 */
[----:B------:R1:W5:Y:S01]  /*fd20*/  @P3 LDG.E R0, desc[UR12][R4.64] ;  /* 0x0000000c04003981 */ /* 0x000362000c1e1900 */
[----:B------:R-:W-:Y:S01]  /*fd30*/  USHF.R.S32.HI UR12, URZ, 0x1f, UR10 ;  /* 0x0000001f3f0c7899 */ /* 0x000fe2000801140a */
[----:B------:R-:W-:Y:S02]  /*fd40*/  ISETP.GE.AND P1, PT, R218, 0x80, PT ;  /* 0x00000080da00780c */ /* 0x000fe40003f26270 */
[----:B--2---:R-:W-:Y:S01]  /*fd50*/  @P2 R2UR UR4, R6 ;  /* 0x00000000060422ca */ /* 0x004fe200000e0000 */
[----:B01----:R-:W-:-:S14]  /*fd60*/  @P3 BRA `(.L_x_1514) ;  /* 0x0000000000143947 */ /* 0x003fdc0003800000 */
[----:B------:R-:W-:Y:S05]  /*fd70*/  @!P2 BRA `(.L_x_1514) ;  /* 0x000000000010a947 */ /* 0x000fea0003800000 */
[----:B------:R-:W-:Y:S02]  /*fd80*/  ULDC.64 UR8, c[0x0][0x208] ;  /* 0x0000820000087ab9 */ /* 0x000fe40000000a00 */
[----:B------:R-:W2:Y:S04]  /*fd90*/  LDG.E R5, desc[UR8][R2.64] ;  /* 0x0000000802057981 */ /* 0x000ea8000c1e1900 */
[----:B-----5:R-:W2:Y:S02]  /*fda0*/  LDG.E R0, desc[UR8][R2.64+0x4] ;  /* 0x0000040802007981 */ /* 0x020ea4000c1e1900 */
[----:B--2---:R-:W-:-:S07]  /*fdb0*/  IMAD.IADD R0, R0, 0x1, -R5 ;  /* 0x0000000100007824 */ /* 0x004fce00078e0a05 */
.L_x_1514:
[----:B------:R-:W-:Y:S01]  /*fdc0*/  R2UR UR9, R207 ;  /* 0x00000000cf0972ca */ /* 0x000fe200000e0000 */
[----:B------:R-:W-:Y:S01]  /*fdd0*/  USHF.R.S32.HI UR11, URZ, 0x1f, UR4 ;  /* 0x0000001f3f0b7899 */ /* 0x000fe20008011404 */
[----:B------:R-:W-:Y:S11]  /*fde0*/  BSSY B1, `(.L_x_1515) ;  /* 0x0000031000017945 */ /* 0x000ff60003800000 */
[----:B------:R-:W-:-:S02]  /*fdf0*/  USHF.R.S32.HI UR8, URZ, 0x1f, UR9 ;  /* 0x0000001f3f087899 */ /* 0x000fc40008011409 */
[----:B------:R-:W-:Y:S02]  /*fe00*/  USEL UR13, UR9, URZ, !UP0 ;  /* 0x0000003f090d7287 */ /* 0x000fe4000c000000 */
[----:B------:R-:W-:Y:S01]  /*fe10*/  USEL UR14, UR8, URZ, !UP0 ;  /* 0x0000003f080e7287 */ /* 0x000fe2000c000000 */
[----:B------:R-:W-:Y:S11]  /*fe20*/  @P1 BRA `(.L_x_1516) ;  /* 0x0000000000b01947 */ /* 0x000ff60003800000 */
[----:B------:R-:W0:Y:S01]  /*fe30*/  S2R R3, SR_TID.X ;  /* 0x0000000000037919 */ /* 0x000e220000002100 */
[----:B------:R-:W1:Y:S01]  /*fe40*/  LDC R7, c[0x0][0xbe8] ;  /* 0x0002fa00ff077b82 */ /* 0x000e620000000800 */
[----:B------:R-:W-:-:S13]  /*fe50*/  R2UR UR8, R22 ;  /* 0x00000000160872ca */ /* 0x000fda00000e0000 */
[----:B------:R-:W-:Y:S02]  /*fe60*/  IMAD.U32 R4, RZ, RZ, UR8 ;  /* 0x00000008ff047e24 */ /* 0x000fe4000f8e00ff */
[----:B-1---5:R-:W-:-:S03]  /*fe70*/  IMAD R2, R0, R7, RZ ;  /* 0x0000000700027224 */ /* 0x022fc600078e02ff */
[----:B0-----:R-:W-:-:S04]  /*fe80*/  IADD3 R4, R4, -0x80, R3 ;  /* 0xffffff8004047810 */ /* 0x001fc80007ffe003 */
        /* <DEDUP_REMOVED lines=8> */
[----:B------:R-:W-:Y:S01]  /*ff10*/  UMOV UR9, UR11 ;  /* 0x0000000b00097c82 */ /* 0x000fe20008000000 */
[----:B------:R-:W-:-:S06]  /*ff20*/  ULDC.64 UR18, c[0x0][0x208] ;  /* 0x0000820000127ab9 */ /* 0x000fcc0000000a00 */
        /* <DEDUP_REMOVED lines=8> */
[----:B------:R-:W-:-:S03]  /*ffb0*/  UIMAD UR10, UR13, UR17, UR10 ;  /* 0x000000110d0a72a4 */ /* 0x000fc6000f8e020a */
        /* <DEDUP_REMOVED lines=19> */
.L_x_1516:
[----:B------:R-:W-:Y:S05]  /*100f0*/  BSYNC B1 ;  /* 0x0000000000017941 */ /* 0x000fea0003800000 */
.L_x_1515:
[----:B0-----:R-:W0:Y:S01]  /*10100*/  @P0 LDC R3, c[0x0][0xbf0] ;  /* 0x0002fc00ff030b82 */ /* 0x001e220000000800 */
[----:B------:R-:W-:Y:S01]  /*10110*/  R2UR UR15, R22 ;  /* 0x00000000160f72ca */ /* 0x000fe200000e0000 */
        /* <DEDUP_REMOVED lines=8> */
[----:B------:R-:W-:Y:S02]  /*101a0*/  UIADD3 UR9, UR9, UR10, URZ ;  /* 0x0000000a09097290 */ /* 0x000fe4000fffe03f */
[----:B------:R-:W-:Y:S01]  /*101b0*/  UIMAD UR4, UR12, UR16, URZ ;  /* 0x000000100c0472a4 */ /* 0x000fe2000f8e023f */
[----:B------:R-:W-:Y:S01]  /*101c0*/  VIADD R6, R2, UR15 ;  /* 0x0000000f02067c36 */ /* 0x000fe20008000000 */
[----:B------:R-:W-:Y:S01]  /*101d0*/  UIMAD.WIDE.U32 UR8, UR18, UR16, UR8 ;  /* 0x00000010120872a5 */ /* 0x000fe2000f8e0008 */
[----:B------:R-:W-:Y:S01]  /*101e0*/  VIADD R8, R206, UR15 ;  /* 0x0000000fce087c36 */ /* 0x000fe20008000000 */
[----:B------:R-:W-:Y:S01]  /*101f0*/  UIMAD UR4, UR18, UR17, UR4 ;  /* 0x00000011120472a4 */ /* 0x000fe2000f8e0204 */
[----:B------:R-:W-:Y:S01]  /*10200*/  @P0 IMAD.HI.U32 R2, R6, R9, RZ ;  /* 0x0000000906020227 */ /* 0x000fe200078e00ff */
[----:B------:R-:W-:Y:S02]  /*10210*/  ULDC.64 UR10, c[0x0][0xaf0] ;  /* 0x0002bc00000a7ab9 */ /* 0x000fe40000000a00 */
[----:B------:R-:W-:Y:S01]  /*10220*/  UIADD3 UR9, UR9, UR4, URZ ;  /* 0x0000000409097290 */ /* 0x000fe2000fffe03f */
[----:B------:R-:W-:Y:S01]  /*10230*/  IMAD.MOV.U32 R5, RZ, RZ, R6 ;  /* 0x000000ffff057224 */ /* 0x000fe200078e0006 */
[----:B------:R-:W-:Y:S01]  /*10240*/  UIMAD UR4, UR14, UR10, URZ ;  /* 0x0000000a0e0472a4 */ /* 0x000fe2000f8e023f */
[----:B0-----:R-:W-:Y:S01]  /*10250*/  @P0 SHF.R.U32.HI R5, RZ, R3, R2 ;  /* 0x00000003ff050219 */ /* 0x001fe20000011602 */
[----:B------:R-:W-:-:S02]  /*10260*/  UIMAD.WIDE.U32 UR8, UR13, UR10, UR8 ;  /* 0x0000000a0d0872a5 */ /* 0x000fc4000f8e0008 */
[----:B------:R-:W-:Y:S01]  /*10270*/  UIMAD UR4, UR13, UR11, UR4 ;  /* 0x0000000b0d0472a4 */ /* 0x000fe2000f8e0204 */
[--C-:B------:R-:W-:Y:S01]  /*10280*/  SHF.R.S32.HI R2, RZ, 0x1f, R5.reuse ;  /* 0x0000001fff027819 */ /* 0x100fe20000011405 */
[----:B------:R-:W-:Y:S01]  /*10290*/  IMAD.MOV R7, RZ, RZ, -R5 ;  /* 0x000000ffff077224 */ /* 0x000fe200078e0a05 */
[----:B------:R-:W-:Y:S01]  /*102a0*/  ULDC.64 UR10, c[0x0][0xae0] ;  /* 0x0002b800000a7ab9 */ /* 0x000fe20000000a00 */
[----:B------:R-:W-:Y:S02]  /*102b0*/  UIADD3 UR4, UR9, UR4, URZ ;  /* 0x0000000409047290 */ /* 0x000fe4000fffe03f */
[----:B------:R-:W-:Y:S02]  /*102c0*/  IMAD.U32 R3, RZ, RZ, UR9 ;  /* 0x00000009ff037e24 */ /* 0x000fe4000f8e00ff */
[----:B------:R-:W-:Y:S02]  /*102d0*/  IMAD R4, R2, UR10, RZ ;  /* 0x0000000a02047c24 */ /* 0x000fe4000f8e02ff */
[----:B------:R-:W-:-:S02]  /*102e0*/  IMAD R7, R11, R7, R6 ;  /* 0x000000070b077224 */ /* 0x000fc400078e0206 */
        /* <DEDUP_REMOVED lines=8> */
[----:B-----5:R-:W-:Y:S02]  /*10370*/  IMAD R11, R0, R11, RZ ;  /* 0x0000000b000b7224 */ /* 0x020fe400078e02ff */
        /* <DEDUP_REMOVED lines=32> */
.L_x_1518:
[----:B------:R-:W-:Y:S05]  /*10580*/  BSYNC B1 ;  /* 0x0000000000017941 */ /* 0x000fea0003800000 */
.L_x_1517:
        /* <DEDUP_REMOVED lines=22> */
.L_x_1520:
[----:B------:R-:W-:Y:S05]  /*106f0*/  BSYNC B1 ;  /* 0x0000000000017941 */ /* 0x000fea0003800000 */
.L_x_1519:
        /* <DEDUP_REMOVED lines=22> */
.L_x_1522:
[----:B------:R-:W-:Y:S05]  /*10860*/  BSYNC B1 ;  /* 0x0000000000017941 */ /* 0x000fea0003800000 */
.L_x_1521:
[----:B0-----:R-:W-:Y:S01]  /*10870*/  VIADD R0, R8, 0x60 ;  /* 0x0000006008007836 */ /* 0x001fe20000000000 */
[----:B---3--:R0:W3:Y:S04]  /*10880*/  SHFL.IDX PT, R6, R5, 0x3, 0x181f ;  /* 0x00781f0005067f89 */ /* 0x0080e800000e0000 */
[----:B------:R-:W-:Y:S01]  /*10890*/  ISETP.GE.AND P0, PT, R0, R11, PT ;  /* 0x0000000b0000720c */ /* 0x000fe20003f06270 */
[----:B-1----:R0:W1:-:S12]  /*108a0*/  SHFL.IDX PT, R2, R4, 0x3, 0x181f ;  /* 0x00781f0004027f89 */ /* 0x00205800000e0000 */
[----:B0-----:R-:W-:Y:S05]  /*108b0*/  @P0 BRA `(.L_x_1513) ;  /* 0x0000000000480947 */ /* 0x001fea0003800000 */
[----:B------:R-:W-:Y:S01]  /*108c0*/  ULDC UR4, c[0x0][0xac8] ;  /* 0x0002b20000047ab9 */ /* 0x000fe20000000800 */
[----:B------:R-:W-:Y:S01]  /*108d0*/  ULDC.64 UR8, c[0x0][0x208] ;  /* 0x0000820000087ab9 */ /* 0x000fe20000000a00 */
[----:B------:R-:W-:Y:S02]  /*108e0*/  ISETP.GE.AND P3, PT, R19, UR4, PT ;  /* 0x0000000413007c0c */ /* 0x000fe4000bf66270 */
[----:B------:R-:W-:Y:S02]  /*108f0*/  ISETP.GE.AND P2, PT, R202, UR4, PT ;  /* 0x00000004ca007c0c */ /* 0x000fe4000bf46270 */
[----:B------:R-:W-:Y:S02]  /*10900*/  ISETP.GE.AND P1, PT, R201, UR4, PT ;  /* 0x00000004c9007c0c */ /* 0x000fe4000bf26270 */
[----:B------:R-:W-:-:S07]  /*10910*/  ISETP.GE.AND P0, PT, R203, UR4, PT ;  /* 0x00000004cb007c0c */ /* 0x000fce000bf06270 */
[-C--:B-12-4-:R-:W-:Y:S02]  /*10920*/  @!P3 LEA R4, P6, R19, R2.reuse, 0x1 ;  /* 0x000000021304b211 */ /* 0x096fe400078c08ff */
[CC--:B------:R-:W-:Y:S02]  /*10930*/  @!P2 LEA R8, P5, R202.reuse, R2.reuse, 0x1 ;  /* 0x00000002ca08a211 */ /* 0x0c0fe400078a08ff */
[----:B------:R-:W-:Y:S02]  /*10940*/  @!P1 LEA R10, P4, R201, R2, 0x1 ;  /* 0x00000002c90a9211 */ /* 0x000fe400078808ff */
[----:B---3--:R-:W-:Y:S02]  /*10950*/  @!P3 LEA.HI.X R5, R19, R6, R217, 0x1, P6 ;  /* 0x000000061305b211 */ /* 0x008fe400030f0cd9 */
        /* <DEDUP_REMOVED lines=8> */
.L_x_1513:
[----:B------:R-:W-:Y:S05]  /*109e0*/  BSYNC B0 ;  /* 0x0000000000007941 */ /* 0x000fea0003800000 */
.L_x_1504:
[----:B------:R-:W-:Y:S02]  /*109f0*/  ULDC UR4, c[0x0][0xc3c] ;  /* 0x00030f0000047ab9 */ /* 0x000fe40000000800 */
[----:B------:R-:W-:-:S06]  /*10a00*/  UISETP.GE.AND UP0, UPT, UR6, UR4, UPT ;  /* 0x000000040600728c */ /* 0x000fcc000bf06270 */
[----:B------:R-:W-:-:S13]  /*10a10*/  PLOP3.LUT P0, PT, PT, PT, UP0, 0x80, 0x0 ;  /* 0x000000000000781c */ /* 0x000fda0003f0f008 */
[----:B------:R-:W-:Y:S05]  /*10a20*/  @!P0 BRA `(.L_x_1523) ;  /* 0xffffff0400108947 */ /* 0x000fea000383ffff */
[----:B------:R-:W-:Y:S05]  /*10a30*/  EXIT ;  /* 0x000000000000794d */ /* 0x000fea0003800000 */
.L_x_1422:
        /* <DEDUP_REMOVED lines=15> */
[----:B------:R-:W2:Y:S01]  /*10b30*/  LDS.128 R16, [UR4+0x308d0] ;  /* 0x0308d004ff107984 */ /* 0x000ea20008000c00 */
[----:B------:R-:W-:Y:S06]  /*10b40*/  BAR.ARV 0x4, 0x180 ;  /* 0x0106000000007b1d */ /* 0x000fec0000002000 */
[----:B------:R-:W-:Y:S05]  /*10b50*/  BRA `(.L_x_1525) ;  /* 0x0000000800947947 */ /* 0x000fea0003800000 */
.L_x_1524:
[----:B------:R-:W1:Y:S01]  /*10b60*/  S2R R0, SR_TID.X ;  /* 0x0000000000007919 */ /* 0x000e620000002100 */
[----:B------:R-:W-:Y:S01]  /*10b70*/  ULDC UR4, c[0x0][0xc3c] ;  /* 0x00030f0000047ab9 */ /* 0x000fe20000000800 */
[----:B------:R-:W-:Y:S01]  /*10b80*/  ULDC.64 UR6, c[0x0][0x208] ;  /* 0x0000820000067ab9 */ /* 0x000fe20000000a00 */
[----:B------:R-:W-:Y:S01]  /*10b90*/  ULDC UR5, c[0x0][0xc38] ;  /* 0x00030e0000057ab9 */ /* 0x000fe20000000800 */
[----:B-1----:R-:W-:-:S04]  /*10ba0*/  LOP3.LUT R0, R0, 0x1f, RZ, 0xc0, !PT ;  /* 0x0000001f00007812 */ /* 0x002fc800078ec0ff */
        /* <DEDUP_REMOVED lines=38> */
.L_x_1530:
        /* <DEDUP_REMOVED lines=13> */
.L_x_1529:
[----:B------:R-:W-:Y:S05]  /*10ee0*/  BSYNC B0 ;  /* 0x0000000000007941 */ /* 0x000fea0003800000 */
.L_x_1528:
        /* <DEDUP_REMOVED lines=20> */
[----:B------:R-:W-:-:S07]  /*11030*/  IMAD.MOV.U32 R4, RZ, RZ, R10 ;  /* 0x000000ffff047224 */ /* 0x000fce00078e000a */
.L_x_1526:
[----:B------:R-:W-:Y:S01]  /*11040*/  IMAD.IADD R7, R6, 0x1, -R7 ;  /* 0x0000000106077824 */ /* 0x000fe200078e0a07 */
[----:B------:R-:W-:-:S03]  /*11050*/  ULDC.64 UR8, c[0x0][0x208] ;  /* 0x0000820000087ab9 */ /* 0x000fc60000000a00 */
[----:B------:R-:W-:-:S05]  /*11060*/  IMAD R2, R4, UR5, R7 ;  /* 0x0000000504027c24 */ /* 0x000fca000f8e0207 */
[----:B------:R-:W-:Y:S02]  /*11070*/  ISETP.GT.AND P0, PT, R2, UR6, PT ;  /* 0x0000000602007c0c */ /* 0x000fe4000bf04270 */
[----:B------:R-:W0:Y:S11]  /*11080*/  LDC.64 R2, c[0x0][0xc90] ;  /* 0x00032400ff027b82 */ /* 0x000e360000000a00 */
[----:B------:R-:W-:-:S04]  /*11090*/  VOTE.ANY R11, PT, !P0 ;  /* 0x00000000000b7806 */ /* 0x000fc800040e0100 */
[----:B------:R-:W1:Y:S02]  /*110a0*/  POPC R6, R11 ;  /* 0x0000000b00067309 */ /* 0x000e640000000000 */
[----:B-1----:R-:W-:-:S04]  /*110b0*/  VIADD R19, R6, UR4 ;  /* 0x0000000406137c36 */ /* 0x002fc80008000000 */
[----:B0-----:R-:W-:-:S05]  /*110c0*/  IMAD.WIDE R2, R19, 0x4, R2 ;  /* 0x0000000413027825 */ /* 0x001fca00078e0202 */
[----:B------:R-:W2:Y:S01]  /*110d0*/  LDG.E R10, desc[UR8][R2.64] ;  /* 0x00000008020a7981 */ /* 0x000ea2000c1e1900 */
[----:B------:R-:W-:-:S03]  /*110e0*/  ISETP.NE.AND P0, PT, R11, RZ, PT ;  /* 0x000000ff0b00720c */ /* 0x000fc60003f05270 */
[----:B------:R-:W2:Y:S02]  /*110f0*/  SHFL.IDX PT, R5, R5, R6, 0x1f ;  /* 0x00001f0605057589 */ /* 0x000ea400000e0000 */
[----:B--2---:R-:W-:-:S05]  /*11100*/  IMAD R8, R5, R10, RZ ;  /* 0x0000000a05087224 */ /* 0x004fca00078e02ff */
[----:B------:R-:W-:-:S04]  /*11110*/  IABS R9, R8 ;  /* 0x0000000800097213 */ /* 0x000fc80000000000 */
[----:B------:R-:W0:Y:S08]  /*11120*/  I2F.RP R12, R9 ;  /* 0x00000009000c7306 */ /* 0x000e300000209400 */
[----:B0-----:R-:W0:Y:S02]  /*11130*/  MUFU.RCP R12, R12 ;  /* 0x0000000c000c7308 */ /* 0x001e240000001000 */
[----:B0-----:R-:W-:-:S06]  /*11140*/  VIADD R13, R12, 0xffffffe ;  /* 0x0ffffffe0c0d7836 */ /* 0x001fcc0000000000 */
[----:B------:R0:W1:Y:S01]  /*11150*/  F2I.FTZ.U32.TRUNC.NTZ R3, R13 ;  /* 0x0000000d00037305 */ /* 0x000062000021f000 */
[----:B------:R-:W-:Y:S05]  /*11160*/  @!P0 BRA `(.L_x_1531) ;  /* 0x0000000000088947 */ /* 0x000fea0003800000 */
[----:B------:R-:W-:-:S05]  /*11170*/  VIADD R11, R6, 0xffffffff ;  /* 0xffffffff060b7836 */ /* 0x000fca0000000000 */
[----:B------:R2:W3:Y:S02]  /*11180*/  SHFL.IDX PT, R16, R4, R11, 0x1f ;  /* 0x00001f0b04107589 */ /* 0x0004e400000e0000 */
.L_x_1531:
[----:B-1----:R-:W-:Y:S01]  /*11190*/  IMAD.MOV R2, RZ, RZ, -R3 ;  /* 0x000000ffff027224 */ /* 0x002fe200078e0a03 */
[----:B--2---:R-:W-:Y:S01]  /*111a0*/  IABS R4, R8 ;  /* 0x0000000800047213 */ /* 0x004fe20000000000 */
[----:B---3--:R-:W-:Y:S02]  /*111b0*/  IMAD R16, R16, UR5, R7 ;  /* 0x0000000510107c24 */ /* 0x008fe4000f8e0207 */
[----:B------:R-:W-:Y:S02]  /*111c0*/  IMAD R7, R2, R9, RZ ;  /* 0x0000000902077224 */ /* 0x000fe400078e02ff */
[----:B------:R-:W-:Y:S02]  /*111d0*/  IMAD.MOV.U32 R2, RZ, RZ, RZ ;  /* 0x000000ffff027224 */ /* 0x000fe400078e00ff */
[----:B------:R-:W-:Y:S02]  /*111e0*/  IMAD.MOV R4, RZ, RZ, -R4 ;  /* 0x000000ffff047224 */ /* 0x000fe400078e0a04 */
[----:B------:R-:W-:Y:S01]  /*111f0*/  IMAD.HI.U32 R2, R3, R7, R2 ;  /* 0x0000000703027227 */ /* 0x000fe200078e0002 */
[----:B------:R-:W-:-:S04]  /*11200*/  IADD3 R7, -R16, UR6, RZ ;  /* 0x0000000610077c10 */ /* 0x000fc8000fffe1ff */
[----:B------:R-:W-:-:S05]  /*11210*/  IABS R3, R7 ;  /* 0x0000000700037213 */ /* 0x000fca0000000000 */
[----:B------:R-:W-:-:S04]  /*11220*/  IMAD.HI.U32 R2, R2, R3, RZ ;  /* 0x0000000302027227 */ /* 0x000fc800078e00ff */
[----:B------:R-:W-:Y:S01]  /*11230*/  IMAD R4, R2, R4, R3 ;  /* 0x0000000402047224 */ /* 0x000fe200078e0203 */
[----:B------:R-:W-:-:S04]  /*11240*/  LOP3.LUT R3, R7, R8, RZ, 0x3c, !PT ;  /* 0x0000000807037212 */ /* 0x000fc800078e3cff */
[----:B------:R-:W-:Y:S02]  /*11250*/  ISETP.GT.U32.AND P1, PT, R9, R4, PT ;  /* 0x000000040900720c */ /* 0x000fe40003f24070 */
[----:B------:R-:W-:-:S11]  /*11260*/  ISETP.GE.AND P2, PT, R3, RZ, PT ;  /* 0x000000ff0300720c */ /* 0x000fd60003f46270 */
[----:B------:R-:W-:Y:S02]  /*11270*/  @!P1 IMAD.IADD R4, R4, 0x1, -R9 ;  /* 0x0000000104049824 */ /* 0x000fe400078e0a09 */
[----:B------:R-:W-:Y:S01]  /*11280*/  @!P1 VIADD R2, R2, 0x1 ;  /* 0x0000000102029836 */ /* 0x000fe20000000000 */
[----:B------:R-:W-:Y:S02]  /*11290*/  ISETP.NE.AND P1, PT, R8, RZ, PT ;  /* 0x000000ff0800720c */ /* 0x000fe40003f25270 */
[----:B------:R-:W-:-:S13]  /*112a0*/  ISETP.GE.U32.AND P0, PT, R4, R9, PT ;  /* 0x000000090400720c */ /* 0x000fda0003f06070 */
[----:B------:R-:W-:-:S04]  /*112b0*/  @P0 VIADD R2, R2, 0x1 ;  /* 0x0000000102020836 */ /* 0x000fc80000000000 */
[----:B------:R-:W-:-:S04]  /*112c0*/  IMAD.MOV.U32 R9, RZ, RZ, R2 ;  /* 0x000000ffff097224 */ /* 0x000fc800078e0002 */
[----:B------:R-:W-:Y:S01]  /*112d0*/  @!P2 IMAD.MOV R9, RZ, RZ, -R9 ;  /* 0x000000ffff09a224 */ /* 0x000fe200078e0a09 */
[----:B------:R-:W-:-:S05]  /*112e0*/  @!P1 LOP3.LUT R9, RZ, R8, RZ, 0x33, !PT ;  /* 0x00000008ff099212 */ /* 0x000fca00078e33ff */
[----:B------:R-:W-:Y:S02]  /*112f0*/  IMAD R4, R10, R9, RZ ;  /* 0x000000090a047224 */ /* 0x000fe400078e02ff */
[----:B------:R-:W-:Y:S02]  /*11300*/  IMAD.MOV R9, RZ, RZ, -R9 ;  /* 0x000000ffff097224 */ /* 0x000fe400078e0a09 */
[----:B------:R-:W-:Y:S02]  /*11310*/  IMAD.MOV R3, RZ, RZ, -R4 ;  /* 0x000000ffff037224 */ /* 0x000fe400078e0a04 */
[----:B------:R-:W-:-:S03]  /*11320*/  IMAD R7, R8, R9, R7 ;  /* 0x0000000908077224 */ /* 0x000fc600078e0207 */
[----:B------:R-:W-:Y:S01]  /*11330*/  VIADDMNMX R10, R3, UR5, R10, PT ;  /* 0x00000005030a7c46 */ /* 0x000fe2000b80010a */
[----:B------:R-:W-:Y:S01]  /*11340*/  IMAD.IADD R4, R7, 0x1, R4 ;  /* 0x0000000107047824 */ /* 0x000fe200078e0204 */
[----:B------:R-:W-:Y:S02]  /*11350*/  IABS R8, R7 ;  /* 0x0000000700087213 */ /* 0x000fe40000000000 */
[----:B------:R-:W-:-:S04]  /*11360*/  IABS R6, R10 ;  /* 0x0000000a00067213 */ /* 0x000fc80000000000 */
[----:B------:R-:W1:Y:S08]  /*11370*/  I2F.RP R11, R6 ;  /* 0x00000006000b7306 */ /* 0x000e700000209400 */
[----:B-1----:R-:W1:Y:S02]  /*11380*/  MUFU.RCP R11, R11 ;  /* 0x0000000b000b7308 */ /* 0x002e640000001000 */
[----:B-1----:R-:W-:-:S06]  /*11390*/  VIADD R2, R11, 0xffffffe ;  /* 0x0ffffffe0b027836 */ /* 0x002fcc0000000000 */
[----:B------:R1:W2:Y:S02]  /*113a0*/  F2I.FTZ.U32.TRUNC.NTZ R3, R2 ;  /* 0x0000000200037305 */ /* 0x0002a4000021f000 */
[----:B-1----:R-:W-:Y:S02]  /*113b0*/  IMAD.MOV.U32 R2, RZ, RZ, RZ ;  /* 0x000000ffff027224 */ /* 0x002fe400078e00ff */
[----:B--2---:R-:W-:-:S04]  /*113c0*/  IMAD.MOV R9, RZ, RZ, -R3 ;  /* 0x000000ffff097224 */ /* 0x004fc800078e0a03 */
[----:B------:R-:W-:-:S04]  /*113d0*/  IMAD R9, R9, R6, RZ ;  /* 0x0000000609097224 */ /* 0x000fc800078e02ff */
[----:B------:R-:W-:Y:S01]  /*113e0*/  IMAD.HI.U32 R3, R3, R9, R2 ;  /* 0x0000000903037227 */ /* 0x000fe200078e0002 */
[-C--:B------:R-:W-:Y:S02]  /*113f0*/  IABS R9, R10.reuse ;  /* 0x0000000a00097213 */ /* 0x080fe40000000000 */
[----:B------:R-:W-:-:S03]  /*11400*/  LOP3.LUT R2, R7, R10, RZ, 0x3c, !PT ;  /* 0x0000000a07027212 */ /* 0x000fc600078e3cff */
[----:B------:R-:W-:Y:S01]  /*11410*/  IMAD.MOV R9, RZ, RZ, -R9 ;  /* 0x000000ffff097224 */ /* 0x000fe200078e0a09 */
[----:B------:R-:W-:Y:S01]  /*11420*/  ISETP.GE.AND P2, PT, R2, RZ, PT ;  /* 0x000000ff0200720c */ /* 0x000fe20003f46270 */
[----:B------:R-:W-:-:S04]  /*11430*/  IMAD.HI.U32 R3, R3, R8, RZ ;  /* 0x0000000803037227 */ /* 0x000fc800078e00ff */
[----:B------:R-:W-:-:S05]  /*11440*/  IMAD R9, R3, R9, R8 ;  /* 0x0000000903097224 */ /* 0x000fca00078e0208 */
[----:B------:R-:W-:-:S13]  /*11450*/  ISETP.GT.U32.AND P1, PT, R6, R9, PT ;  /* 0x000000090600720c */ /* 0x000fda0003f24070 */
[----:B------:R-:W-:Y:S02]  /*11460*/  @!P1 IMAD.IADD R9, R9, 0x1, -R6 ;  /* 0x0000000109099824 */ /* 0x000fe400078e0a06 */
[----:B------:R-:W-:Y:S01]  /*11470*/  @!P1 VIADD R3, R3, 0x1 ;  /* 0x0000000103039836 */ /* 0x000fe20000000000 */
[----:B------:R-:W-:Y:S02]  /*11480*/  ISETP.NE.AND P1, PT, R10, RZ, PT ;  /* 0x000000ff0a00720c */ /* 0x000fe40003f25270 */
[----:B------:R-:W-:-:S13]  /*11490*/  ISETP.GE.U32.AND P0, PT, R9, R6, PT ;  /* 0x000000060900720c */ /* 0x000fda0003f06070 */
[----:B------:R-:W-:-:S04]  /*114a0*/  @P0 VIADD R3, R3, 0x1 ;  /* 0x0000000103030836 */ /* 0x000fc80000000000 */
[----:B------:R-:W-:Y:S01]  /*114b0*/  @!P2 IMAD.MOV R3, RZ, RZ, -R3 ;  /* 0x000000ffff03a224 */ /* 0x000fe200078e0a03 */
[----:B------:R-:W-:Y:S01]  /*114c0*/  @!P1 LOP3.LUT R3, RZ, R10, RZ, 0x33, !PT ;  /* 0x0000000aff039212 */ /* 0x000fe200078e33ff */
[----:B------:R-:W-:-:S03]  /*114d0*/  IMAD.MOV R10, RZ, RZ, -R10 ;  /* 0x000000ffff0a7224 */ /* 0x000fc600078e0a0a */
[----:B------:R-:W-:Y:S01]  /*114e0*/  LOP3.LUT R2, RZ, R3, RZ, 0x33, !PT ;  /* 0x00000003ff027212 */ /* 0x000fe200078e33ff */
[----:B------:R-:W-:-:S04]  /*114f0*/  IMAD R18, R3, R10, R4 ;  /* 0x0000000a03127224 */ /* 0x000fc800078e0204 */
[----:B------:R-:W-:Y:S01]  /*11500*/  IMAD.IADD R17, R5, 0x1, R2 ;  /* 0x0000000105117824 */ /* 0x000fe200078e0202 */
[----:B------:R-:W-:Y:S06]  /*11510*/  BRA `(.L_x_1532) ;  /* 0x00000000000c7947 */ /* 0x000fec0003800000 */
.L_x_1527:
[----:B------:R-:W-:Y:S02]  /*11520*/  IMAD.MOV.U32 R17, RZ, RZ, RZ ;  /* 0x000000ffff117224 */ /* 0x000fe400078e00ff */
[----:B------:R-:W-:Y:S02]  /*11530*/  IMAD.U32 R16, RZ, RZ, UR6 ;  /* 0x00000006ff107e24 */ /* 0x000fe4000f8e00ff */
[----:B------:R-:W-:-:S07]  /*11540*/  IMAD.MOV.U32 R18, RZ, RZ, RZ ;  /* 0x000000ffff127224 */ /* 0x000fce00078e00ff */
.L_x_1532:
[----:B------:R-:W-:-:S13]  /*11550*/  ISETP.NE.AND P0, PT, R0, RZ, PT ;  /* 0x000000ff0000720c */ /* 0x000fda0003f05270 */
[----:B------:R-:W1:Y:S01]  /*11560*/  @!P0 S2R R3, SR_CgaCtaId ;  /* 0x0000000000038919 */ /* 0x000e620000008800 */
[----:B------:R-:W-:-:S04]  /*11570*/  @!P0 MOV R0, 0x400 ;  /* 0x0000040000008802 */ /* 0x000fc80000000f00 */
[----:B-1----:R-:W-:-:S05]  /*11580*/  @!P0 LEA R0, R3, R0, 0x18 ;  /* 0x0000000003008211 */ /* 0x002fca00078ec0ff */
[----:B------:R1:W-:Y:S01]  /*11590*/  @!P0 STS.128 [R0+0x308d0], R16 ;  /* 0x0308d01000008388 */ /* 0x0003e20000000c00 */
[----:B------:R-:W-:Y:S06]  /*115a0*/  BAR.ARV 0x5, 0x180 ;  /* 0x0146000000007b1d */ /* 0x000fec0000002000 */
.L_x_1525:
[----:B-1----:R-:W-:Y:S01]  /*115b0*/  IMAD.MOV.U32 R0, RZ, RZ, 0x1 ;  /* 0x00000001ff007424 */ /* 0x002fe200078e00ff */
[----:B------:R1:W-:Y:S01]  /*115c0*/  STL [R1+0x4], RZ ;  /* 0x000004ff01007387 */ /* 0x0003e20000100800 */
[----:B------:R-:W-:Y:S02]  /*115d0*/  ULDC UR4, c[0x0][0xc3c] ;  /* 0x00030f0000047ab9 */ /* 0x000fe40000000800 */
[----:B--2---:R-:W-:Y:S01]  /*115e0*/  ISETP.GE.AND P0, PT, R19, UR4, PT ;  /* 0x0000000413007c0c */ /* 0x004fe2000bf06270 */
[----:B------:R1:W-:Y:S04]  /*115f0*/  STL [R1+0x10], R0 ;  /* 0x0000100001007387 */ /* 0x0003e80000100800 */
[----:B------:R1:W-:Y:S08]  /*11600*/  STL [R1+0x38], RZ ;  /* 0x000038ff01007387 */ /* 0x0003f00000100800 */
[----:B-1----:R-:W-:Y:S05]  /*11610*/  @P0 BRA `(.L_x_1533) ;  /* 0x0000006400600947 */ /* 0x002fea0003800000 */
[----:B------:R-:W1:Y:S01]  /*11620*/  S2R R5, SR_TID.X ;  /* 0x0000000000057919 */ /* 0x000e620000002100 */
[----:B------:R-:W2:Y:S01]  /*11630*/  S2UR UR5, SR_CgaCtaId ;  /* 0x00000000000579c3 */ /* 0x000ea20000008800 */
[----:B------:R-:W-:Y:S01]  /*11640*/  UMOV UR4, 0x400 ;  /* 0x0000040000047882 */ /* 0x000fe20000000000 */
[----:B------:R-:W-:Y:S01]  /*11650*/  BSSY B8, `(.L_x_1533) ;  /* 0x0000654000087945 */ /* 0x000fe20003800000 */
[----:B------:R-:W-:Y:S01]  /*11660*/  ULDC UR38, c[0x0][0xc] ;  /* 0x0000030000267ab9 */ /* 0x000fe20000000800 */
[----:B------:R-:W-:Y:S01]  /*11670*/  ULDC.64 UR36, c[0x0][0x198] ;  /* 0x0000660000247ab9 */ /* 0x000fe20000000a00 */
[----:B--2---:R-:W-:Y:S01]  /*11680*/  ULEA UR4, UR5, UR4, 0x18 ;  /* 0x0000000405047291 */ /* 0x004fe2000f8ec03f */
[C---:B-1----:R-:W-:Y:S01]  /*11690*/  IMAD.SHL.U32 R0, R5.reuse, 0x8, RZ ;  /* 0x0000000805007824 */ /* 0x042fe200078e00ff */
[----:B------:R-:W-:-:S04]  /*116a0*/  LOP3.LUT R4, R5, 0x7f, RZ, 0xc0, !PT ;  /* 0x0000007f05047812 */ /* 0x000fc800078ec0ff */
[C---:B0-----:R-:W-:Y:S02]  /*116b0*/  LOP3.LUT R2, R0.reuse, 0x1f8, RZ, 0xc0, !PT ;  /* 0x000001f800027812 */ /* 0x041fe400078ec0ff */
        /* <DEDUP_REMOVED lines=9> */
[----:B------:R-:W-:Y:S01]  /*11750*/  STL [R1], R4 ;  /* 0x0000000401007387 */ /* 0x000fe20000100800 */
        /* <DEDUP_REMOVED lines=8> */
.L_x_1654:
[----:B------:R-:W-:Y:S05]  /*117e0*/  YIELD ;  /* 0x0000000000007946 */ /* 0x000fea0003800000 */
[----:B------:R-:W-:Y:S01]  /*117f0*/  ULDC.64 UR4, c[0x0][0xa28] ;  /* 0x00028a0000047ab9 */ /* 0x000fe20000000a00 */
[----:B----4-:R-:W-:Y:S01]  /*11800*/  IMAD.MOV.U32 R0, RZ, RZ, RZ ;  /* 0x000000ffff007224 */ /* 0x010fe200078e00ff */
[----:B------:R-:W-:Y:S01]  /*11810*/  ISETP.NE.U32.AND P0, PT, RZ, UR4, PT ;  /* 0x00000004ff007c0c */ /* 0x000fe2000bf05070 */
[----:B-1----:R-:W1:Y:S01]  /*11820*/  LDC.64 R4, c[0x0][0xa00] ;  /* 0x00028000ff047b82 */ /* 0x002e620000000a00 */
[----:B------:R-:W-:Y:S01]  /*11830*/  ULDC.64 UR8, c[0x0][0x208] ;  /* 0x0000820000087ab9 */ /* 0x000fe20000000a00 */
[----:B0-2---:R-:W-:-:S02]  /*11840*/  CS2R R8, SRZ ;  /* 0x0000000000087805 */ /* 0x005fc4000001ff00 */
[----:B------:R-:W-:Y:S01]  /*11850*/  ISETP.NE.AND.EX P0, PT, RZ, UR5, PT, P0 ;  /* 0x00000005ff007c0c */ /* 0x000fe2000bf05300 */
[----:B------:R-:W-:Y:S01]  /*11860*/  ULDC.64 UR4, c[0x0][0xa18] ;  /* 0x0002860000047ab9 */ /* 0x000fe20000000a00 */
[----:B------:R-:W-:-:S11]  /*11870*/  ULDC.64 UR6, c[0x0][0xa08] ;  /* 0x0002820000067ab9 */ /* 0x000fd60000000a00 */
[----:B------:R-:W2:Y:S02]  /*11880*/  @P0 LDC.64 R2, c[0x0][0xa28] ;  /* 0x00028a00ff020b82 */ /* 0x000ea40000000a00 */
[----:B--2---:R-:W-:-:S05]  /*11890*/  @P0 IMAD.WIDE R2, R19, 0x4, R2 ;  /* 0x0000000413020825 */ /* 0x004fca00078e0202 */
[----:B------:R2:W5:Y:S01]  /*118a0*/  @P0 LDG.E R0, desc[UR8][R2.64] ;  /* 0x0000000802000981 */ /* 0x000562000c1e1900 */
[----:B------:R-:W-:Y:S01]  /*118b0*/  ISETP.NE.U32.AND P0, PT, RZ, UR4, PT ;  /* 0x00000004ff007c0c */ /* 0x000fe2000bf05070 */
[----:B-1----:R-:W-:Y:S01]  /*118c0*/  IMAD.WIDE R4, R19, 0x4, R4 ;  /* 0x0000000413047825 */ /* 0x002fe200078e0204 */
[----:B------:R-:W-:Y:S02]  /*118d0*/  ISETP.NE.U32.AND P1, PT, RZ, UR6, PT ;  /* 0x00000006ff007c0c */ /* 0x000fe4000bf25070 */
[----:B------:R-:W-:Y:S01]  /*118e0*/  ISETP.NE.AND.EX P2, PT, RZ, UR5, PT, P0 ;  /* 0x00000005ff007c0c */ /* 0x000fe2000bf45300 */
[----:B------:R-:W-:Y:S01]  /*118f0*/  ULDC.64 UR4, c[0x0][0xa00] ;  /* 0x0002800000047ab9 */ /* 0x000fe20000000a00 */
[----:B------:R-:W-:Y:S02]  /*11900*/  ISETP.NE.AND.EX P1, PT, RZ, UR7, PT, P1 ;  /* 0x00000007ff007c0c */ /* 0x000fe4000bf25310 */
[----:B------:R-:W-:Y:S01]  /*11910*/  ISETP.NE.U32.AND P0, PT, RZ, UR4, PT ;  /* 0x00000004ff007c0c */ /* 0x000fe2000bf05070 */
[----:B--2---:R-:W1:Y:S03]  /*11920*/  LDC.64 R2, c[0x0][0xa08] ;  /* 0x00028200ff027b82 */ /* 0x004e660000000a00 */
[----:B------:R-:W-:-:S05]  /*11930*/  ISETP.NE.AND.EX P0, PT, RZ, UR5, PT, P0 ;  /* 0x00000005ff007c0c */ /* 0x000fca000bf05300 */
[----:B------:R-:W2:Y:S08]  /*11940*/  @P2 LDC.64 R6, c[0x0][0xa18] ;  /* 0x00028600ff062b82 */ /* 0x000eb00000000a00 */
[----:B------:R-:W3:Y:S01]  /*11950*/  @P0 LDG.E R9, desc[UR8][R4.64] ;  /* 0x0000000804090981 */ /* 0x000ee2000c1e1900 */
[----:B------:R-:W-:Y:S01]  /*11960*/  ULDC UR4, c[0x0][0x288] ;  /* 0x0000a20000047ab9 */ /* 0x000fe20000000800 */
[----:B-1----:R-:W-:-:S05]  /*11970*/  IMAD.WIDE R2, R19, 0x4, R2 ;  /* 0x0000000413027825 */ /* 0x002fca00078e0202 */
[----:B------:R-:W5:Y:S01]  /*11980*/  @P1 LDG.E R8, desc[UR8][R2.64] ;  /* 0x0000000802081981 */ /* 0x000f62000c1e1900 */
[----:B--2---:R-:W-:-:S03]  /*11990*/  @P2 IMAD.WIDE R6, R19, 0x4, R6 ;  /* 0x0000000413062825 */ /* 0x004fc600078e0206 */
[----:B---3--:R1:W-:Y:S02]  /*119a0*/  STL [R1+0x34], R9 ;  /* 0x0000340901007387 */ /* 0x0083e40000100800 */
[----:B-1----:R-:W-:Y:S01]  /*119b0*/  IMAD.U32 R9, RZ, RZ, UR4 ;  /* 0x00000004ff097e24 */ /* 0x002fe2000f8e00ff */
[----:B------:R-:W-:-:S05]  /*119c0*/  ULDC.64 UR4, c[0x0][0x418] ;  /* 0x0001060000047ab9 */ /* 0x000fca0000000a00 */
        /* <DEDUP_REMOVED lines=12> */
[----:B------:R-:W1:Y:S04]  /*11a90*/  LDG.E R7, desc[UR4][R4.64] ;  /* 0x0000000404077981 */ /* 0x000e68000c1e1900 */
[----:B------:R-:W1:Y:S02]  /*11aa0*/  LDG.E R4, desc[UR4][R4.64+0x4] ;  /* 0x0000040404047981 */ /* 0x000e64000c1e1900 */
[----:B-1----:R-:W-:-:S05]  /*11ab0*/  IMAD.IADD R9, R4, 0x1, -R7 ;  /* 0x0000000104097824 */ /* 0x002fca00078e0a07 */
[----:B------:R2:W-:Y:S02]  /*11ac0*/  STL [R1+0x30], R9 ;  /* 0x0000300901007387 */ /* 0x0005e40000100800 */
.L_x_1534:
[----:B-----5:R-:W-:Y:S01]  /*11ad0*/  IMAD.IADD R4, R8, 0x1, R0 ;  /* 0x0000000108047824 */ /* 0x020fe200078e0200 */
[----:B------:R-:W-:Y:S02]  /*11ae0*/  ULDC.64 UR4, c[0x0][0xa20] ;  /* 0x0002880000047ab9 */ /* 0x000fe40000000a00 */
[----:B------:R-:W-:Y:S02]  /*11af0*/  ISETP.NE.U32.AND P0, PT, RZ, UR4, PT ;  /* 0x00000004ff007c0c */ /* 0x000fe4000bf05070 */
[----:B------:R3:W-:Y:S02]  /*11b00*/  STL [R1+0x14], R4 ;  /* 0x0000140401007387 */ /* 0x0007e40000100800 */
[----:B------:R-:W-:-:S13]  /*11b10*/  ISETP.NE.AND.EX P0, PT, RZ, UR5, PT, P0 ;  /* 0x00000005ff007c0c */ /* 0x000fda000bf05300 */
[----:B---3--:R-:W-:Y:S05]  /*11b20*/  @!P0 BRA `(.L_x_1535) ;  /* 0x0000000000148947 */ /* 0x008fea0003800000 */
[----:B------:R-:W3:Y:S01]  /*11b30*/  LDC.64 R2, c[0x0][0xa20] ;  /* 0x00028800ff027b82 */ /* 0x000ee20000000a00 */
[----:B------:R-:W-:Y:S01]  /*11b40*/  ULDC.64 UR4, c[0x0][0x208] ;  /* 0x0000820000047ab9 */ /* 0x000fe20000000a00 */
[----:B---3--:R-:W-:-:S05]  /*11b50*/  IMAD.WIDE R2, R19, 0x4, R2 ;  /* 0x0000000413027825 */ /* 0x008fca00078e0202 */
[----:B------:R3:W5:Y:S01]  /*11b60*/  LDG.E R6, desc[UR4][R2.64] ;  /* 0x0000000402067981 */ /* 0x000762000c1e1900 */
[----:B------:R-:W-:Y:S05]  /*11b70*/  BRA `(.L_x_1536) ;  /* 0x0000000000147947 */ /* 0x000fea0003800000 */
.L_x_1535:
[----:B------:R-:W-:Y:S05]  /*11b80*/  @!P1 BRA `(.L_x_1536) ;  /* 0x0000000000109947 */ /* 0x000fea0003800000 */
[----:B------:R-:W-:Y:S02]  /*11b90*/  ULDC.64 UR4, c[0x0][0x208] ;  /* 0x0000820000047ab9 */ /* 0x000fe40000000a00 */
[----:B------:R-:W3:Y:S04]  /*11ba0*/  LDG.E R6, desc[UR4][R2.64] ;  /* 0x0000000402067981 */ /* 0x000ee8000c1e1900 */
[----:B------:R-:W3:Y:S02]  /*11bb0*/  LDG.E R2, desc[UR4][R2.64+0x4] ;  /* 0x0000040402027981 */ /* 0x000ee4000c1e1900 */
[----:B---3--:R-:W-:-:S07]  /*11bc0*/  IMAD.IADD R6, R2, 0x1, -R6 ;  /* 0x0000000102067824 */ /* 0x008fce00078e0a06 */
.L_x_1536:
[----:B---3--:R-:W3:Y:S01]  /*11bd0*/  LDC R2, c[0x0][0x448] ;  /* 0x00011200ff027b82 */ /* 0x008ee20000000800 */
[----:B------:R-:W-:Y:S02]  /*11be0*/  IMAD.SHL.U32 R8, R17, 0x80, RZ ;  /* 0x0000008011087824 */ /* 0x000fe400078e00ff */
[----:B-----5:R-:W-:Y:S02]  /*11bf0*/  IMAD.IADD R0, R6, 0x1, -R0 ;  /* 0x0000000106007824 */ /* 0x020fe400078e0a00 */
[----:B------:R-:W-:Y:S01]  /*11c00*/  VIADD R4, R8, 0x7f ;  /* 0x0000007f08047836 */ /* 0x000fe20000000000 */
[----:B------:R4:W-:Y:S03]  /*11c10*/  STL [R1+0x2c], R8 ;  /* 0x00002c0801007387 */ /* 0x0009e60000100800 */
[----:B------:R-:W-:Y:S01]  /*11c20*/  IMAD.MOV.U32 R6, RZ, RZ, R4 ;  /* 0x000000ffff067224 */ /* 0x000fe200078e0004 */
[----:B---3--:R-:W-:-:S13]  /*11c30*/  ISETP.NE.AND P1, PT, R2, 0x1, PT ;  /* 0x000000010200780c */ /* 0x008fda0003f25270 */
[----:B------:R-:W3:Y:S08]  /*11c40*/  @P1 LDC R3, c[0x0][0x44c] ;  /* 0x00011300ff031b82 */ /* 0x000ef00000000800 */
[----:B------:R-:W0:Y:S01]  /*11c50*/  @P1 LDC R2, c[0x0][0x450] ;  /* 0x00011400ff021b82 */ /* 0x000e220000000800 */
[----:B---3--:R-:W-:-:S05]  /*11c60*/  @P1 IMAD.HI.U32 R3, R4, R3, RZ ;  /* 0x0000000304031227 */ /* 0x008fca00078e00ff */
[----:B0-----:R-:W-:Y:S02]  /*11c70*/  @P1 SHF.R.U32.HI R6, RZ, R2, R3 ;  /* 0x00000002ff061219 */ /* 0x001fe40000011603 */
[----:B------:R-:W-:-:S05]  /*11c80*/  IADD3 R2, R0, 0x1, -R9 ;  /* 0x0000000100027810 */ /* 0x000fca0007ffe809 */
[----:B------:R-:W-:Y:S02]  /*11c90*/  IMAD.IADD R6, R2, 0x1, R6 ;  /* 0x0000000102067824 */ /* 0x000fe400078e0206 */
[----:B------:R-:W0:Y:S02]  /*11ca0*/  LDC.64 R2, c[0x0][0x9e0] ;  /* 0x00027800ff027b82 */ /* 0x000e240000000a00 */
[----:B0-----:R-:W-:Y:S01]  /*11cb0*/  ISETP.GE.AND P2, PT, R3, 0x1, PT ;  /* 0x000000010300780c */ /* 0x001fe20003f46270 */
[----:B------:R-:W-:-:S12]  /*11cc0*/  IMAD.IADD R2, R6, 0x1, R2 ;  /* 0x0000000106027824 */ /* 0x000fd800078e0202 */
[----:B----4-:R-:W-:Y:S05]  /*11cd0*/  @!P2 BRA `(.L_x_1537) ;  /* 0x000000000048a947 */ /* 0x010fea0003800000 */
[C---:B------:R-:W-:Y:S01]  /*11ce0*/  ISETP.GT.AND P0, PT, R6.reuse, RZ, PT ;  /* 0x000000ff0600720c */ /* 0x040fe20003f04270 */
[----:B------:R-:W-:Y:S01]  /*11cf0*/  BSSY B0, `(.L_x_1538) ;  /* 0x000000e000007945 */ /* 0x000fe20003800000 */
[----:B------:R-:W-:-:S11]  /*11d00*/  VIADD R7, R6, 0xffffffff ;  /* 0xffffffff06077836 */ /* 0x000fd60000000000 */
[----:B------:R-:W-:Y:S05]  /*11d10*/  @P0 BRA `(.L_x_1539) ;  /* 0x00000000001c0947 */ /* 0x000fea0003800000 */
[----:B------:R-:W-:Y:S01]  /*11d20*/  ISETP.NE.AND P0, PT, R3, 0x1, PT ;  /* 0x000000010300780c */ /* 0x000fe20003f05270 */
[----:B------:R-:W-:-:S12]  /*11d30*/  IMAD.MOV R6, RZ, RZ, -R6 ;  /* 0x000000ffff067224 */ /* 0x000fd800078e0a06 */
[----:B------:R-:W0:Y:S02]  /*11d40*/  @P0 LDC.64 R4, c[0x0][0x9e8] ;  /* 0x00027a00ff040b82 */ /* 0x000e240000000a00 */
[----:B0-----:R-:W-:-:S05]  /*11d50*/  @P0 IMAD.HI.U32 R4, R6, R4, RZ ;  /* 0x0000000406040227 */ /* 0x001fca00078e00ff */
[----:B------:R-:W-:-:S04]  /*11d60*/  @P0 SHF.R.U32.HI R6, RZ, R5, R4 ;  /* 0x00000005ff060219 */ /* 0x000fc80000011604 */
[----:B------:R-:W-:Y:S01]  /*11d70*/  LOP3.LUT R7, RZ, R6, RZ, 0x33, !PT ;  /* 0x00000006ff077212 */ /* 0x000fe200078e33ff */
[----:B------:R-:W-:Y:S06]  /*11d80*/  BRA `(.L_x_1540) ;  /* 0x0000000000107947 */ /* 0x000fec0003800000 */
.L_x_1539:
[----:B------:R-:W-:-:S13]  /*11d90*/  ISETP.NE.AND P0, PT, R3, 0x1, PT ;  /* 0x000000010300780c */ /* 0x000fda0003f05270 */
[----:B------:R-:W0:Y:S02]  /*11da0*/  @P0 LDC.64 R4, c[0x0][0x9e8] ;  /* 0x00027a00ff040b82 */ /* 0x000e240000000a00 */
[----:B0-----:R-:W-:-:S05]  /*11db0*/  @P0 IMAD.HI.U32 R4, R7, R4, RZ ;  /* 0x0000000407040227 */ /* 0x001fca00078e00ff */
[----:B------:R-:W-:-:S07]  /*11dc0*/  @P0 SHF.R.U32.HI R7, RZ, R5, R4 ;  /* 0x00000005ff070219 */ /* 0x000fce0000011604 */
.L_x_1540:
[----:B------:R-:W-:Y:S05]  /*11dd0*/  BSYNC B0 ;  /* 0x0000000000007941 */ /* 0x000fea0003800000 */
.L_x_1538:
[----:B------:R-:W-:-:S05]  /*11de0*/  IMAD R7, R7, R3, R3 ;  /* 0x0000000307077224 */ /* 0x000fca00078e0203 */
[----:B------:R-:W-:-:S07]  /*11df0*/  VIMNMX R2, R2, R7, PT ;  /* 0x0000000702027248 */ /* 0x000fce0003fe0100 */
.L_x_1537:
[----:B------:R-:W0:Y:S01]  /*11e00*/  @P1 LDC R5, c[0x0][0x44c] ;  /* 0x00011300ff051b82 */ /* 0x000e220000000800 */
[----:B------:R-:W-:Y:S01]  /*11e10*/  IMAD.MOV.U32 R6, RZ, RZ, R8 ;  /* 0x000000ffff067224 */ /* 0x000fe200078e0008 */
[----:B------:R-:W-:-:S06]  /*11e20*/  ULDC UR4, c[0x0][0x9dc] ;  /* 0x0002770000047ab9 */ /* 0x000fcc0000000800 */
[----:B------:R-:W3:Y:S01]  /*11e30*/  @P1 LDC R4, c[0x0][0x450] ;  /* 0x00011400ff041b82 */ /* 0x000ee20000000800 */
[----:B0-----:R-:W-:-:S05]  /*11e40*/  @P1 IMAD.HI.U32 R5, R8, R5, RZ ;  /* 0x0000000508051227 */ /* 0x001fca00078e00ff */
[----:B---3--:R-:W-:Y:S01]  /*11e50*/  @P1 SHF.R.U32.HI R6, RZ, R4, R5 ;  /* 0x00000004ff061219 */ /* 0x008fe20000011605 */
[----:B------:R-:W-:-:S03]  /*11e60*/  VIADD R4, R2, 0x3f ;  /* 0x0000003f02047836 */ /* 0x000fc60000000000 */
[----:B------:R-:W-:Y:S01]  /*11e70*/  IADD3 R2, R6, R0, -R9 ;  /* 0x0000000006027210 */ /* 0x000fe20007ffe809 */
[----:B------:R-:W-:Y:S01]  /*11e80*/  VIADD R0, R0, 0x3f ;  /* 0x0000003f00007836 */ /* 0x000fe20000000000 */
[----:B------:R-:W-:-:S04]  /*11e90*/  SHF.R.S32.HI R5, RZ, 0x1f, R4 ;  /* 0x0000001fff057819 */ /* 0x000fc80000011404 */
[----:B------:R-:W-:Y:S02]  /*11ea0*/  LEA.HI R5, R5, R4, RZ, 0x6 ;  /* 0x0000000405057211 */ /* 0x000fe400078f30ff */
[----:B------:R-:W-:Y:S02]  /*11eb0*/  SHF.R.S32.HI R4, RZ, 0x1f, R0 ;  /* 0x0000001fff047819 */ /* 0x000fe40000011400 */
[----:B------:R-:W-:Y:S02]  /*11ec0*/  SHF.R.S32.HI R5, RZ, 0x6, R5 ;  /* 0x00000006ff057819 */ /* 0x000fe40000011405 */
[----:B------:R-:W-:Y:S01]  /*11ed0*/  LEA.HI R4, R4, R0, RZ, 0x6 ;  /* 0x0000000004047211 */ /* 0x000fe200078f30ff */
[----:B------:R-:W-:-:S03]  /*11ee0*/  VIADD R0, R2, -UR4 ;  /* 0x8000000402007c36 */ /* 0x000fc60008000000 */
[----:B------:R-:W-:-:S04]  /*11ef0*/  SHF.R.S32.HI R4, RZ, 0x6, R4 ;  /* 0x00000006ff047819 */ /* 0x000fc80000011404 */
[----:B------:R-:W-:-:S05]  /*11f00*/  VIMNMX R7, R4, R5, PT ;  /* 0x0000000504077248 */ /* 0x000fca0003fe0100 */
[----:B------:R0:W-:Y:S01]  /*11f10*/  STL [R1+0x28], R7 ;  /* 0x0000280701007387 */ /* 0x0001e20000100800 */
[----:B------:R-:W-:Y:S05]  /*11f20*/  @!P2 BRA `(.L_x_1541) ;  /* 0x000000000044a947 */ /* 0x000fea0003800000 */
[----:B------:R-:W-:Y:S01]  /*11f30*/  ISETP.GT.AND P0, PT, R2, -0x1, PT ;  /* 0xffffffff0200780c */ /* 0x000fe20003f04270 */
[----:B------:R-:W-:-:S12]  /*11f40*/  BSSY B0, `(.L_x_1542) ;  /* 0x000000d000007945 */ /* 0x000fd80003800000 */
[----:B------:R-:W-:Y:S05]  /*11f50*/  @P0 BRA `(.L_x_1543) ;  /* 0x00000000001c0947 */ /* 0x000fea0003800000 */
[----:B------:R-:W-:Y:S02]  /*11f60*/  ISETP.NE.AND P0, PT, R3, 0x1, PT ;  /* 0x000000010300780c */ /* 0x000fe40003f05270 */
[----:B------:R-:W-:-:S11]  /*11f70*/  LOP3.LUT R2, RZ, R2, RZ, 0x33, !PT ;  /* 0x00000002ff027212 */ /* 0x000fd600078e33ff */
[----:B------:R-:W3:Y:S02]  /*11f80*/  @P0 LDC.64 R4, c[0x0][0x9e8] ;  /* 0x00027a00ff040b82 */ /* 0x000ee40000000a00 */
[----:B---3--:R-:W-:-:S05]  /*11f90*/  @P0 IMAD.HI.U32 R4, R2, R4, RZ ;  /* 0x0000000402040227 */ /* 0x008fca00078e00ff */
[----:B------:R-:W-:-:S04]  /*11fa0*/  @P0 SHF.R.U32.HI R2, RZ, R5, R4 ;  /* 0x00000005ff020219 */ /* 0x000fc80000011604 */
[----:B------:R-:W-:Y:S01]  /*11fb0*/  LOP3.LUT R2, RZ, R2, RZ, 0x33, !PT ;  /* 0x00000002ff027212 */ /* 0x000fe200078e33ff */
[----:B------:R-:W-:Y:S06]  /*11fc0*/  BRA `(.L_x_1544) ;  /* 0x0000000000107947 */ /* 0x000fec0003800000 */
.L_x_1543:
[----:B------:R-:W-:-:S13]  /*11fd0*/  ISETP.NE.AND P0, PT, R3, 0x1, PT ;  /* 0x000000010300780c */ /* 0x000fda0003f05270 */
[----:B------:R-:W3:Y:S02]  /*11fe0*/  @P0 LDC.64 R4, c[0x0][0x9e8] ;  /* 0x00027a00ff040b82 */ /* 0x000ee40000000a00 */
[----:B---3--:R-:W-:-:S05]  /*11ff0*/  @P0 IMAD.HI.U32 R4, R2, R4, RZ ;  /* 0x0000000402040227 */ /* 0x008fca00078e00ff */
[----:B------:R-:W-:-:S07]  /*12000*/  @P0 SHF.R.U32.HI R2, RZ, R5, R4 ;  /* 0x00000005ff020219 */ /* 0x000fce0000011604 */
.L_x_1544:
[----:B------:R-:W-:Y:S05]  /*12010*/  BSYNC B0 ;  /* 0x0000000000007941 */ /* 0x000fea0003800000 */
.L_x_1542:
[----:B------:R-:W-:-:S05]  /*12020*/  IMAD R2, R2, R3, RZ ;  /* 0x0000000302027224 */ /* 0x000fca00078e02ff */
[----:B------:R-:W-:-:S07]  /*12030*/  VIMNMX R0, R0, R2, !PT ;  /* 0x0000000200007248 */ /* 0x000fce0007fe0100 */
.L_x_1541:
[----:B------:R-:W-:Y:S01]  /*12040*/  SHF.R.S32.HI R2, RZ, 0x1f, R0 ;  /* 0x0000001fff027819 */ /* 0x000fe20000011400 */
[----:B------:R-:W-:Y:S03]  /*12050*/  BSSY B7, `(.L_x_1545) ;  /* 0x00004ea000077945 */ /* 0x000fe60003800000 */
[----:B------:R-:W-:-:S04]  /*12060*/  LEA.HI R2, R2, R0, RZ, 0x6 ;  /* 0x0000000002027211 */ /* 0x000fc800078f30ff */
[----:B------:R-:W-:-:S04]  /*12070*/  SHF.R.S32.HI R2, RZ, 0x6, R2 ;  /* 0x00000006ff027819 */ /* 0x000fc80000011402 */
[----:B------:R-:W-:-:S04]  /*12080*/  VIMNMX R3, RZ, R2, !PT ;  /* 0x00000002ff037248 */ /* 0x000fc80007fe0100 */
[----:B------:R-:W-:Y:S01]  /*12090*/  ISETP.GT.AND P0, PT, R7, R3, PT ;  /* 0x000000030700720c */ /* 0x000fe20003f04270 */
[----:B------:R3:W-:-:S12]  /*120a0*/  STL [R1+0x24], R3 ;  /* 0x0000240301007387 */ /* 0x0007d80000100800 */
[----:B---3--:R-:W-:Y:S05]  /*120b0*/  @P0 BRA `(.L_x_1546) ;  /* 0x0000000000480947 */ /* 0x008fea0003800000 */
[----:B------:R-:W3:Y:S02]  /*120c0*/  S2R R3, SR_TID.X ;  /* 0x0000000000037919 */ /* 0x000ee40000002100 */
[----:B---3--:R-:W-:-:S04]  /*120d0*/  LOP3.LUT R3, R3, 0x7f, RZ, 0xc0, !PT ;  /* 0x0000007f03037812 */ /* 0x008fc800078ec0ff */
[----:B------:R-:W-:-:S13]  /*120e0*/  ISETP.NE.AND P0, PT, R3, RZ, PT ;  /* 0x000000ff0300720c */ /* 0x000fda0003f05270 */
[----:B------:R-:W-:Y:S05]  /*120f0*/  @P0 BRA `(.L_x_1547) ;  /* 0x0000004c007c0947 */ /* 0x000fea0003800000 */
[----:B------:R-:W3:Y:S01]  /*12100*/  S2R R3, SR_LANEID ;  /* 0x0000000000037919 */ /* 0x000ee20000000000 */
[----:B------:R-:W-:Y:S01]  /*12110*/  VOTEU.ANY UR4, UPT, PT ;  /* 0x0000000000047886 */ /* 0x000fe200038e0100 */
[----:B------:R-:W-:Y:S01]  /*12120*/  ULDC.64 UR6, c[0x0][0x208] ;  /* 0x0000820000067ab9 */ /* 0x000fe20000000a00 */
[----:B------:R-:W3:Y:S08]  /*12130*/  FLO.U32 R0, UR4 ;  /* 0x0000000400007d00 */ /* 0x000ef000080e0000 */
[----:B------:R-:W4:Y:S01]  /*12140*/  POPC R5, UR4 ;  /* 0x0000000400057d09 */ /* 0x000f220008000000 */
[----:B---3--:R-:W-:-:S02]  /*12150*/  ISETP.EQ.U32.AND P0, PT, R0, R3, PT ;  /* 0x000000030000720c */ /* 0x008fc40003f02070 */
[----:B------:R-:W4:Y:S11]  /*12160*/  LDC.64 R2, c[0x0][0xc60] ;  /* 0x00031800ff027b82 */ /* 0x000f360000000a00 */
[----:B----4-:R-:W3:Y:S01]  /*12170*/  @P0 ATOMG.E.ADD.STRONG.GPU PT, R3, desc[UR6][R2.64], R5 ;  /* 0x00000005020309a8 */ /* 0x010ee200081ee1c6 */
[----:B------:R-:W4:Y:S02]  /*12180*/  S2R R4, SR_LTMASK ;  /* 0x0000000000047919 */ /* 0x000f240000003900 */
[----:B----4-:R-:W-:-:S04]  /*12190*/  LOP3.LUT R4, R4, UR4, RZ, 0xc0, !PT ;  /* 0x0000000404047c12 */ /* 0x010fc8000f8ec0ff */
[----:B0-----:R-:W0:Y:S01]  /*121a0*/  POPC R7, R4 ;  /* 0x0000000400077309 */ /* 0x001e220000000000 */
[----:B---3--:R-:W0:Y:S02]  /*121b0*/  SHFL.IDX PT, R0, R3, R0, 0x1f ;  /* 0x00001f0003007589 */ /* 0x008e2400000e0000 */
[----:B0-----:R-:W-:Y:S01]  /*121c0*/  IADD3 R16, R0, UR38, R7 ;  /* 0x0000002600107c10 */ /* 0x001fe2000fffe007 */
[----:B------:R-:W-:Y:S06]  /*121d0*/  BRA `(.L_x_1547) ;  /* 0x0000004c00447947 */ /* 0x000fec0003800000 */
.L_x_1546:
[----:B------:R-:W3:Y:S01]  /*121e0*/  LDL R17, [R1] ;  /* 0x0000000001117983 */ /* 0x000ee20000100800 */
        /* <DEDUP_REMOVED lines=8> */
[----:B------:R-:W-:Y:S02]  /*12270*/  IMAD.U32 R4, RZ, RZ, UR6 ;  /* 0x00000006ff047e24 */ /* 0x000fe4000f8e00ff */
[----:B------:R-:W3:Y:S01]  /*12280*/  LDC.64 R2, c[0x4][R2] ;  /* 0x0100000002027b82 */ /* 0x000ee20000000a00 */
        /* <DEDUP_REMOVED lines=9> */
[----:B-123--:R-:W-:Y:S05]  /*12320*/  CALL.ABS.NOINC R2 ;  /* 0x0000000002007343 */ /* 0x00efea0003c00000 */
.L_x_1549:
[----:B------:R-:W-:Y:S05]  /*12330*/  BSYNC B6 ;  /* 0x0000000000067941 */ /* 0x000fea0003800000 */
.L_x_1548:
        /* <DEDUP_REMOVED lines=12> */
[----:B0-----:R-:W-:-:S02]  /*12400*/  IMAD.U32 R7, RZ, RZ, UR9 ;  /* 0x00000009ff077e24 */ /* 0x001fc4000f8e00ff */
[----:B------:R-:W-:Y:S02]  /*12410*/  IMAD.U32 R10, RZ, RZ, UR4 ;  /* 0x00000004ff0a7e24 */ /* 0x000fe4000f8e00ff */
[----:B------:R-:W-:Y:S02]  /*12420*/  IMAD.U32 R11, RZ, RZ, UR5 ;  /* 0x00000005ff0b7e24 */ /* 0x000fe4000f8e00ff */
[----:B------:R-:W-:Y:S02]  /*12430*/  IMAD.MOV.U32 R8, RZ, RZ, 0x70 ;  /* 0x00000070ff087424 */ /* 0x000fe400078e00ff */
[----:B------:R-:W-:Y:S02]  /*12440*/  IMAD.MOV.U32 R12, RZ, RZ, 0x1 ;  /* 0x00000001ff0c7424 */ /* 0x000fe400078e00ff */
[----:B---3--:R-:W-:-:S07]  /*12450*/  IMAD.MOV.U32 R13, RZ, RZ, RZ ;  /* 0x000000ffff0d7224 */ /* 0x008fce00078e00ff */
[----:B------:R-:W-:-:S07]  /*12460*/  LEPC R20, `(.L_x_1552) ;  /* 0x000000001014794e */ /* 0x000fce0000000000 */
[----:B-12-4-:R-:W-:Y:S05]  /*12470*/  CALL.ABS.NOINC R2 ;  /* 0x0000000002007343 */ /* 0x016fea0003c00000 */
.L_x_1552:
        /* <DEDUP_REMOVED lines=15> */
.L_x_1551:
[----:B------:R-:W-:Y:S05]  /*12570*/  BSYNC B6 ;  /* 0x0000000000067941 */ /* 0x000fea0003800000 */
.L_x_1550:
[----:B------:R-:W-:Y:S01]  /*12580*/  ULDC.64 UR4, c[0x0][0x9f8] ;  /* 0x00027e0000047ab9 */ /* 0x000fe20000000a00 */
[----:B------:R-:W3:Y:S01]  /*12590*/  LDL R17, [R1+0x28] ;  /* 0x0000280001117983 */ /* 0x000ee20000100800 */
[----:B------:R-:W-:Y:S01]  /*125a0*/  ISETP.NE.U32.AND P0, PT, RZ, UR4, PT ;  /* 0x00000004ff007c0c */ /* 0x000fe2000bf05070 */
[----:B0-----:R-:W-:Y:S01]  /*125b0*/  IMAD.MOV.U32 R7, RZ, RZ, R19 ;  /* 0x000000ffff077224 */ /* 0x001fe200078e0013 */
[----:B------:R-:W-:Y:S02]  /*125c0*/  ULDC.64 UR6, c[0x0][0x208] ;  /* 0x0000820000067ab9 */ /* 0x000fe40000000a00 */
[----:B------:R-:W-:Y:S01]  /*125d0*/  ISETP.NE.AND.EX P0, PT, RZ, UR5, PT, P0 ;  /* 0x00000005ff007c0c */ /* 0x000fe2000bf05300 */
[----:B------:R-:W-:-:S12]  /*125e0*/  ULDC.64 UR4, c[0x0][0xa08] ;  /* 0x0002820000047ab9 */ /* 0x000fd80000000a00 */
[----:B------:R-:W0:Y:S02]  /*125f0*/  @P0 LDC.64 R2, c[0x0][0x9f8] ;  /* 0x00027e00ff020b82 */ /* 0x000e240000000a00 */
[----:B0-----:R-:W-:-:S05]  /*12600*/  @P0 IMAD.WIDE R2, R19, 0x4, R2 ;  /* 0x0000000413020825 */ /* 0x001fca00078e0202 */
[----:B------:R0:W4:Y:S02]  /*12610*/  @P0 LDG.E R7, desc[UR6][R2.64] ;  /* 0x0000000602070981 */ /* 0x000124000c1e1900 */
[----:B0-----:R-:W0:Y:S02]  /*12620*/  LDC.64 R2, c[0x0][0x418] ;  /* 0x00010600ff027b82 */ /* 0x001e240000000a00 */
[----:B0-----:R-:W-:Y:S01]  /*12630*/  LOP3.LUT P0, RZ, R2, UR4, RZ, 0xfc, !PT ;  /* 0x0000000402ff7c12 */ /* 0x001fe2000f80fcff */
[----:B------:R-:W-:-:S03]  /*12640*/  UMOV UR4, 0xffffffff ;  /* 0xffffffff00047882 */ /* 0x000fc60000000000 */
[----:B------:R-:W-:Y:S01]  /*12650*/  LOP3.LUT P0, RZ, R3, UR5, RZ, 0xfc, P0 ;  /* 0x0000000503ff7c12 */ /* 0x000fe2000800fcff */
[----:B---3--:R-:W-:Y:S01]  /*12660*/  VIADD R0, R17, 0xffffffff ;  /* 0xffffffff11007836 */ /* 0x008fe20000000000 */
[----:B----4-:R-:W-:Y:S01]  /*12670*/  SHF.R.S32.HI R8, RZ, 0x1f, R7 ;  /* 0x0000001fff087819 */ /* 0x010fe20000011407 */
[----:B------:R0:W-:Y:S01]  /*12680*/  STL [R1+0xc], R7 ;  /* 0x00000c0701007387 */ /* 0x0001e20000100800 */
[----:B------:R-:W-:-:S03]  /*12690*/  SEL R17, R7, RZ, !P0 ;  /* 0x000000ff07117207 */ /* 0x000fc60004000000 */
[----:B------:R0:W-:Y:S01]  /*126a0*/  STL [R1+0x1c], R8 ;  /* 0x00001c0801007387 */ /* 0x0001e20000100800 */
[----:B------:R-:W-:Y:S05]  /*126b0*/  BRA.DIV UR4, `(.L_x_1553) ;  /* 0x0000005e04087947 */ /* 0x000fea000b800000 */
[----:B------:R-:W3:Y:S02]  /*126c0*/  S2R R4, SR_TID.X ;  /* 0x0000000000047919 */ /* 0x000ee40000002100 */
[----:B---3--:R-:W-:-:S04]  /*126d0*/  SHF.R.U32.HI R4, RZ, 0x5, R4 ;  /* 0x00000005ff047819 */ /* 0x008fc80000011604 */
[----:B------:R-:W-:-:S05]  /*126e0*/  LOP3.LUT R4, R4, 0x3, RZ, 0xc0, !PT ;  /* 0x0000000304047812 */ /* 0x000fca00078ec0ff */
[----:B------:R3:W4:Y:S02]  /*126f0*/  SHFL.IDX PT, R14, R4, RZ, 0x1f ;  /* 0x00001fff040e7589 */ /* 0x00072400000e0000 */
.L_x_1670:
[----:B---3--:R-:W3:Y:S01]  /*12700*/  LDL.LU R4, [R1+0x18] ;  /* 0x0000180001047983 */ /* 0x008ee20000300800 */
[----:B------:R-:W-:Y:S02]  /*12710*/  PLOP3.LUT P1, PT, PT, PT, PT, 0x8, 0x0 ;  /* 0x000000000000781c */ /* 0x000fe40003f2e170 */
[----:B----4-:R-:W-:Y:S01]  /*12720*/  ISETP.NE.AND P0, PT, R14, RZ, PT ;  /* 0x000000ff0e00720c */ /* 0x010fe20003f05270 */
[----:B------:R4:W-:Y:S01]  /*12730*/  STL [R1+0x8], R0 ;  /* 0x0000080001007387 */ /* 0x0009e20000100800 */
[----:B---3--:R-:W-:-:S09]  /*12740*/  LOP3.LUT R4, R4, 0xfffffffe, RZ, 0xc0, !PT ;  /* 0xfffffffe04047812 */ /* 0x008fd200078ec0ff */
[----:B------:R-:W-:-:S05]  /*12750*/  @P1 LOP3.LUT R4, R4, 0x1, RZ, 0xfc, !PT ;  /* 0x0000000104041812 */ /* 0x000fca00078efcff */
[----:B------:R4:W-:Y:S01]  /*12760*/  STL [R1+0x18], R4 ;  /* 0x0000180401007387 */ /* 0x0009e20000100800 */
[----:B------:R-:W-:Y:S05]  /*12770*/  @P0 BRA `(.L_x_1554) ;  /* 0x00000004005c0947 */ /* 0x000fea0003800000 */
[----:B------:R-:W-:-:S03]  /*12780*/  UMOV UR4, 0xffffffff ;  /* 0xffffffff00047882 */ /* 0x000fc60000000000 */
[----:B------:R-:W-:Y:S05]  /*12790*/  BRA.DIV UR4, `(.L_x_1555) ;  /* 0x0000005e04047947 */ /* 0x000fea000b800000 */
[----:B------:R-:W-:-:S13]  /*127a0*/  ELECT P6, URZ, PT ;  /* 0x00000000003f782f */ /* 0x000fda00038c0000 */
.L_x_1673:
[----:B------:R-:W-:Y:S05]  /*127b0*/  @!P6 BRA `(.L_x_1554) ;  /* 0x00000004004ce947 */ /* 0x000fea0003800000 */
[----:B------:R-:W-:-:S04]  /*127c0*/  ISETP.NE.U32.AND P0, PT, R2, RZ, PT ;  /* 0x000000ff0200720c */ /* 0x000fc80003f05070 */
[----:B------:R-:W-:-:S13]  /*127d0*/  ISETP.NE.AND.EX P0, PT, R3, RZ, PT, P0 ;  /* 0x000000ff0300720c */ /* 0x000fda0003f05300 */
[----:B------:R-:W-:Y:S05]  /*127e0*/  @!P0 BRA `(.L_x_1556) ;  /* 0x0000000000548947 */ /* 0x000fea0003800000 */
[----:B------:R-:W3:Y:S01]  /*127f0*/  LDC R6, c[0x0][0x43c] ;  /* 0x00010f00ff067b82 */ /* 0x000ee20000000800 */
[----:B-12---:R-:W-:Y:S01]  /*12800*/  IMAD.MOV.U32 R9, RZ, RZ, R0 ;  /* 0x000000ffff097224 */ /* 0x006fe200078e0000 */
[----:B------:R-:W-:Y:S01]  /*12810*/  ULDC.64 UR4, c[0x0][0x428] ;  /* 0x00010a0000047ab9 */ /* 0x000fe20000000a00 */
[----:B------:R-:W-:Y:S02]  /*12820*/  ULDC.64 UR6, c[0x0][0x208] ;  /* 0x0000820000067ab9 */ /* 0x000fe40000000a00 */
[----:B----4-:R-:W-:Y:S01]  /*12830*/  IMAD.MOV.U32 R0, RZ, RZ, R9 ;  /* 0x000000ffff007224 */ /* 0x010fe200078e0009 */
[----:B---3--:R-:W-:-:S13]  /*12840*/  ISETP.NE.AND P0, PT, R6, 0x1, PT ;  /* 0x000000010600780c */ /* 0x008fda0003f05270 */
[----:B------:R-:W1:Y:S02]  /*12850*/  @P0 LDC.64 R4, c[0x0][0x440] ;  /* 0x00011000ff040b82 */ /* 0x000e640000000a00 */
[----:B-1----:R-:W-:-:S05]  /*12860*/  @P0 IMAD.HI.U32 R4, R9, R4, RZ ;  /* 0x0000000409040227 */ /* 0x002fca00078e00ff */
[----:B------:R-:W-:-:S04]  /*12870*/  @P0 SHF.R.U32.HI R0, RZ, R5, R4 ;  /* 0x00000005ff000219 */ /* 0x000fc80000011604 */
[--C-:B------:R-:W-:Y:S01]  /*12880*/  SHF.R.S32.HI R5, RZ, 0x1f, R0.reuse ;  /* 0x0000001fff057819 */ /* 0x100fe20000011400 */
[----:B------:R-:W-:-:S04]  /*12890*/  IMAD.MOV R4, RZ, RZ, -R0 ;  /* 0x000000ffff047224 */ /* 0x000fc800078e0a00 */
[----:B------:R-:W-:Y:S02]  /*128a0*/  IMAD R9, R6, R4, R9 ;  /* 0x0000000406097224 */ /* 0x000fe400078e0209 */
[----:B------:R-:W-:Y:S02]  /*128b0*/  IMAD R6, R8, UR4, RZ ;  /* 0x0000000408067c24 */ /* 0x000fe4000f8e02ff */
[----:B------:R-:W-:Y:S01]  /*128c0*/  IMAD.MOV.U32 R4, RZ, RZ, R0 ;  /* 0x000000ffff047224 */ /* 0x000fe200078e0000 */
[----:B------:R3:W-:Y:S01]  /*128d0*/  STL [R1+0x8], R9 ;  /* 0x0000080901007387 */ /* 0x0007e20000100800 */
[C---:B------:R-:W-:Y:S02]  /*128e0*/  IMAD R0, R7.reuse, UR5, R6 ;  /* 0x0000000507007c24 */ /* 0x040fe4000f8e0206 */
[----:B------:R-:W-:-:S04]  /*128f0*/  IMAD.WIDE.U32 R4, R7, UR4, R4 ;  /* 0x0000000407047c25 */ /* 0x000fc8000f8e0004 */
[----:B------:R-:W-:Y:S01]  /*12900*/  IMAD.IADD R0, R5, 0x1, R0 ;  /* 0x0000000105007824 */ /* 0x000fe200078e0200 */
[----:B------:R-:W-:-:S04]  /*12910*/  LEA R2, P0, R4, R2, 0x2 ;  /* 0x0000000204027211 */ /* 0x000fc800078010ff */
[----:B------:R-:W-:-:S05]  /*12920*/  LEA.HI.X R3, R4, R3, R0, 0x2, P0 ;  /* 0x0000000304037211 */ /* 0x000fca00000f1400 */
[----:B------:R3:W5:Y:S04]  /*12930*/  LDG.E R17, desc[UR6][R2.64] ;  /* 0x0000000602117981 */ /* 0x000768000c1e1900 */
.L_x_1556:
[----:B0-----:R-:W2:Y:S04]  /*12940*/  LDL R7, [R1] ;  /* 0x0000000001077983 */ /* 0x001ea80000100800 */
[----:B----4-:R-:W2:Y:S04]  /*12950*/  LDL R0, [R1+0x4] ;  /* 0x0000040001007983 */ /* 0x010ea80000100800 */
[----:B---3--:R-:W3:Y:S01]  /*12960*/  LDL R2, [R1+0x10] ;  /* 0x0000100001027983 */ /* 0x008ee20000100800 */
[----:B--2---:R-:W-:Y:S01]  /*12970*/  IMAD R0, R0, 0x8, R7 ;  /* 0x0000000800007824 */ /* 0x004fe200078e0207 */
[----:B---3--:R-:W-:-:S04]  /*12980*/  SHF.L.U32 R2, R2, 0x1f, RZ ;  /* 0x0000001f02027819 */ /* 0x008fc800000006ff */
[----:B------:R-:W0:Y:S02]  /*12990*/  SYNCS.PHASECHK.TRANS64.TRYWAIT P0, [R0+URZ+0x30840], R2 ;  /* 0x03084002000075a7 */ /* 0x000e24000800017f */
[----:B0-----:R-:W-:Y:S05]  /*129a0*/  @!P0 BRA `(.L_x_1557) ;  /* 0x0000005800a08947 */ /* 0x001fea0003800000 */
.L_x_1674:
        /* <DEDUP_REMOVED lines=11> */
.L_x_1558:
[----:B0-----:R-:W2:Y:S04]  /*12a60*/  LDL R2, [R1+0x14] ;  /* 0x0000140001027983 */ /* 0x001ea80000100800 */
[----:B------:R-:W3:Y:S04]  /*12a70*/  LDL R4, [R1] ;  /* 0x0000000001047983 */ /* 0x000ee80000100800 */
[----:B------:R-:W3:Y:S04]  /*12a80*/  LDL R3, [R1+0x4] ;  /* 0x0000040001037983 */ /* 0x000ee80000100800 */
[----:B------:R-:W4:Y:S01]  /*12a90*/  LDL R5, [R1+0x8] ;  /* 0x0000080001057983 */ /* 0x000f220000100800 */
        /* <DEDUP_REMOVED lines=11> */
[----:B------:R-:W-:-:S04]  /*12b50*/  ULEA UR11, UR11, UR5, 0x6 ;  /* 0x000000050b0b7291 */ /* 0x000fc8000f8e303f */
        /* <DEDUP_REMOVED lines=10> */
[----:B------:R-:W-:Y:S01]  /*12c00*/  UMOV UR14, 0x80 ;  /* 0x00000080000e7882 */ /* 0x000fe20000000000 */
[----:B0-----:R-:W-:Y:S01]  /*12c10*/  UMOV UR8, UR15 ;  /* 0x0000000f00087c82 */ /* 0x001fe20008000000 */
[----:B------:R-:W-:-:S02]  /*12c20*/  UMOV UR10, UR16 ;  /* 0x00000010000a7c82 */ /* 0x000fc40008000000 */
[----:B------:R0:W-:Y:S02]  /*12c30*/  UTMALDG.4D [UR8], [UR4], desc[UR6] ;  /* 0x00000608040075b4 */ /* 0x0001e40008019000 */
[----:B0-----:R-:W-:Y:S01]  /*12c40*/  UMOV UR8, UR17 ;  /* 0x0000001100087c82 */ /* 0x001fe20008000000 */
[----:B------:R-:W-:Y:S01]  /*12c50*/  UMOV UR10, UR14 ;  /* 0x0000000e000a7c82 */ /* 0x000fe20008000000 */
[----:B------:R-:W-:Y:S01]  /*12c60*/  UMOV UR14, 0xc0 ;  /* 0x000000c0000e7882 */ /* 0x000fe20000000000 */
[----:B------:R0:W-:Y:S02]  /*12c70*/  UTMALDG.4D [UR8], [UR4], desc[UR6] ;  /* 0x00000608040075b4 */ /* 0x0001e40008019000 */
[----:B0-----:R-:W-:Y:S01]  /*12c80*/  UMOV UR8, UR18 ;  /* 0x0000001200087c82 */ /* 0x001fe20008000000 */
[----:B------:R-:W-:Y:S02]  /*12c90*/  UMOV UR10, UR14 ;  /* 0x0000000e000a7c82 */ /* 0x000fe40008000000 */
[----:B------:R3:W-:Y:S01]  /*12ca0*/  UTMALDG.4D [UR8], [UR4], desc[UR6] ;  /* 0x00000608040075b4 */ /* 0x0007e20008019000 */
[----:B--2---:R-:W-:-:S04]  /*12cb0*/  LOP3.LUT R2, R2, 0xfffffffe, RZ, 0xc0, !PT ;  /* 0xfffffffe02027812 */ /* 0x004fc800078ec0ff */
[----:B------:R-:W-:-:S05]  /*12cc0*/  @P0 LOP3.LUT R2, R2, 0x1, RZ, 0xfc, !PT ;  /* 0x0000000102020812 */ /* 0x000fca00078efcff */
[----:B------:R3:W-:Y:S01]  /*12cd0*/  STL [R1+0x18], R2 ;  /* 0x0000180201007387 */ /* 0x0007e20000100800 */
[----:B------:R-:W-:Y:S01]  /*12ce0*/  NOP ;  /* 0x0000000000007918 */ /* 0x000fe20000000000 */
.L_x_1554:
[----:B---3--:R-:W3:Y:S04]  /*12cf0*/  LDL R2, [R1] ;  /* 0x0000000001027983 */ /* 0x008ee80000100800 */
[----:B------:R-:W4:Y:S01]  /*12d00*/  LDL.LU R3, [R1+0x34] ;  /* 0x0000340001037983 */ /* 0x000f220000300800 */
[----:B------:R-:W-:Y:S05]  /*12d10*/  WARPSYNC.ALL ;  /* 0x0000000000007948 */ /* 0x000fea0003800000 */
[----:B------:R-:W-:Y:S01]  /*12d20*/  ULDC.64 UR4, c[0x0][0x298] ;  /* 0x0000a60000047ab9 */ /* 0x000fe20000000a00 */
[----:B------:R-:W-:Y:S01]  /*12d30*/  BSSY B6, `(.L_x_1559) ;  /* 0x000001c000067945 */ /* 0x000fe20003800000 */
[----:B------:R-:W-:Y:S01]  /*12d40*/  BAR.SYNC.DEFER_BLOCKING 0x8, 0x180 ;  /* 0x0206000000007b1d */ /* 0x000fe20000010000 */
[----:B---3--:R-:W-:Y:S01]  /*12d50*/  VIADD R2, R2, 0x10400 ;  /* 0x0001040002027836 */ /* 0x008fe20000000000 */
[----:B----4-:R-:W-:-:S04]  /*12d60*/  SHF.R.S32.HI R0, RZ, 0x1f, R3 ;  /* 0x0000001fff007819 */ /* 0x010fc80000011403 */
[----:B------:R-:W-:Y:S01]  /*12d70*/  LOP3.LUT P0, RZ, R2, 0x3ff, RZ, 0xc0, !PT ;  /* 0x000003ff02ff7812 */ /* 0x000fe2000780c0ff */
[----:B------:R-:W-:-:S04]  /*12d80*/  IMAD R0, R0, UR4, RZ ;  /* 0x0000000400007c24 */ /* 0x000fc8000f8e02ff */
[C---:B------:R-:W-:Y:S02]  /*12d90*/  IMAD R0, R3.reuse, UR5, R0 ;  /* 0x0000000503007c24 */ /* 0x040fe4000f8e0200 */
[----:B------:R-:W-:-:S04]  /*12da0*/  IMAD.WIDE.U32 R2, R3, UR4, RZ ;  /* 0x0000000403027c25 */ /* 0x000fc8000f8e00ff */
[----:B------:R-:W-:Y:S01]  /*12db0*/  IMAD.IADD R0, R3, 0x1, R0 ;  /* 0x0000000103007824 */ /* 0x000fe200078e0200 */
[----:B------:R3:W-:Y:S04]  /*12dc0*/  STL.64 [R1+0x40], R2 ;  /* 0x0000400201007387 */ /* 0x0007e80000100a00 */
[----:B------:R3:W-:Y:S01]  /*12dd0*/  STL [R1+0x34], R0 ;  /* 0x0000340001007387 */ /* 0x0007e20000100800 */
[----:B------:R-:W-:Y:S05]  /*12de0*/  @!P0 BRA `(.L_x_1560) ;  /* 0x0000000000408947 */ /* 0x000fea0003800000 */
[----:B---3--:R-:W-:Y:S01]  /*12df0*/  MOV R2, 0x0 ;  /* 0x0000000000027802 */ /* 0x008fe20000000f00 */
        /* <DEDUP_REMOVED lines=15> */
.L_x_1560:
[----:B------:R-:W-:Y:S05]  /*12ef0*/  BSYNC B6 ;  /* 0x0000000000067941 */ /* 0x000fea0003800000 */
.L_x_1559:
[----:B---3--:R-:W3:Y:S01]  /*12f00*/  LDL.LU R0, [R1+0x34] ;  /* 0x0000340001007983 */ /* 0x008ee20000300800 */
[----:B0-----:R-:W0:Y:S01]  /*12f10*/  LDC R7, c[0x0][0x448] ;  /* 0x00011200ff077b82 */ /* 0x001e220000000800 */
[----:B------:R-:W-:Y:S02]  /*12f20*/  ULDC.64 UR4, c[0x0][0x2d8] ;  /* 0x0000b60000047ab9 */ /* 0x000fe40000000a00 */
[----:B------:R-:W3:Y:S04]  /*12f30*/  LDL.LU.64 R2, [R1+0x40] ;  /* 0x0000400001027983 */ /* 0x000ee80000300a00 */
[----:B-12---:R-:W2:Y:S01]  /*12f40*/  LDL R9, [R1+0x2c] ;  /* 0x00002c0001097983 */ /* 0x006ea20000100800 */
[----:B------:R-:W1:Y:S01]  /*12f50*/  S2R R5, SR_TID.X ;  /* 0x0000000000057919 */ /* 0x000e620000002100 */
[----:B------:R-:W4:Y:S01]  /*12f60*/  S2R R6, SR_TID.X ;  /* 0x0000000000067919 */ /* 0x000f220000002100 */
[----:B------:R-:W-:-:S02]  /*12f70*/  SHF.R.S32.HI R4, RZ, 0x1f, R19 ;  /* 0x0000001fff047819 */ /* 0x000fc40000011413 */
[----:B-1----:R-:W-:-:S04]  /*12f80*/  LOP3.LUT R5, R5, 0x7f, RZ, 0xc0, !PT ;  /* 0x0000007f05057812 */ /* 0x002fc800078ec0ff */
[----:B------:R-:W-:Y:S01]  /*12f90*/  SHF.R.U32.HI R5, RZ, 0x3, R5 ;  /* 0x00000003ff057819 */ /* 0x000fe20000011605 */
[----:B----4-:R-:W-:-:S05]  /*12fa0*/  IMAD.SHL.U32 R8, R6, 0x10, RZ ;  /* 0x0000001006087824 */ /* 0x010fca00078e00ff */
[----:B------:R-:W-:Y:S01]  /*12fb0*/  LOP3.LUT R8, R5, 0x70, R8, 0xf8, !PT ;  /* 0x0000007005087812 */ /* 0x000fe200078ef808 */
[----:B---3--:R-:W-:Y:S01]  /*12fc0*/  IMAD.MOV.U32 R3, RZ, RZ, R0 ;  /* 0x000000ffff037224 */ /* 0x008fe200078e0000 */
[----:B------:R-:W-:-:S05]  /*12fd0*/  SHF.R.S32.HI R0, RZ, 0x1f, R18 ;  /* 0x0000001fff007819 */ /* 0x000fca0000011412 */
[----:B------:R-:W-:Y:S02]  /*12fe0*/  IMAD R0, R0, UR4, RZ ;  /* 0x0000000400007c24 */ /* 0x000fe4000f8e02ff */
[----:B------:R-:W-:-:S04]  /*12ff0*/  IMAD.WIDE.U32 R2, R18, UR4, R2 ;  /* 0x0000000412027c25 */ /* 0x000fc8000f8e0002 */
[----:B------:R-:W-:Y:S01]  /*13000*/  IMAD R0, R18, UR5, R0 ;  /* 0x0000000512007c24 */ /* 0x000fe2000f8e0200 */
[----:B------:R-:W-:Y:S02]  /*13010*/  ULDC.64 UR4, c[0x0][0xa00] ;  /* 0x0002800000047ab9 */ /* 0x000fe40000000a00 */
[----:B------:R-:W-:Y:S01]  /*13020*/  ISETP.NE.U32.AND P0, PT, RZ, UR4, PT ;  /* 0x00000004ff007c0c */ /* 0x000fe2000bf05070 */
[----:B------:R-:W-:-:S03]  /*13030*/  IMAD.IADD R3, R3, 0x1, R0 ;  /* 0x0000000103037824 */ /* 0x000fc600078e0200 */
[----:B------:R-:W-:Y:S01]  /*13040*/  ISETP.NE.AND.EX P0, PT, RZ, UR5, PT, P0 ;  /* 0x00000005ff007c0c */ /* 0x000fe2000bf05300 */
[----:B------:R-:W-:-:S03]  /*13050*/  ULDC.64 UR4, c[0x0][0x2e0] ;  /* 0x0000b80000047ab9 */ /* 0x000fc60000000a00 */
[----:B------:R-:W-:Y:S02]  /*13060*/  SEL R4, R4, RZ, !P0 ;  /* 0x000000ff04047207 */ /* 0x000fe40004000000 */
[----:B------:R-:W-:Y:S02]  /*13070*/  SEL R0, R19, RZ, !P0 ;  /* 0x000000ff13007207 */ /* 0x000fe40004000000 */
[----:B0-----:R-:W-:-:S13]  /*13080*/  ISETP.NE.AND P0, PT, R7, 0x1, PT ;  /* 0x000000010700780c */ /* 0x001fda0003f05270 */
[----:B------:R-:W0:Y:S08]  /*13090*/  @P0 LDC R5, c[0x0][0x44c] ;  /* 0x00011300ff050b82 */ /* 0x000e300000000800 */
[----:B------:R-:W1:Y:S01]  /*130a0*/  @P0 LDC R6, c[0x0][0x450] ;  /* 0x00011400ff060b82 */ /* 0x000e620000000800 */
[----:B------:R-:W-:Y:S02]  /*130b0*/  IMAD R4, R4, UR4, RZ ;  /* 0x0000000404047c24 */ /* 0x000fe4000f8e02ff */
[----:B------:R-:W-:-:S04]  /*130c0*/  IMAD.WIDE.U32 R2, R0, UR4, R2 ;  /* 0x0000000400027c25 */ /* 0x000fc8000f8e0002 */
[----:B------:R-:W-:Y:S01]  /*130d0*/  IMAD R4, R0, UR5, R4 ;  /* 0x0000000500047c24 */ /* 0x000fe2000f8e0204 */
[----:B------:R-:W-:Y:S01]  /*130e0*/  ULDC.64 UR4, c[0x0][0x2d0] ;  /* 0x0000b40000047ab9 */ /* 0x000fe20000000a00 */
[----:B--2---:R-:W-:Y:S02]  /*130f0*/  IMAD.IADD R0, R8, 0x1, R9 ;  /* 0x0000000108007824 */ /* 0x004fe400078e0209 */
[----:B------:R-:W2:Y:S01]  /*13100*/  S2R R8, SR_TID.X ;  /* 0x0000000000087919 */ /* 0x000ea20000002100 */
[----:B------:R-:W-:Y:S02]  /*13110*/  IMAD.IADD R3, R3, 0x1, R4 ;  /* 0x0000000103037824 */ /* 0x000fe400078e0204 */
[----:B0-----:R-:W-:-:S04]  /*13120*/  @P0 IMAD.HI.U32 R5, R0, R5, RZ ;  /* 0x0000000500050227 */ /* 0x001fc800078e00ff */
[----:B------:R-:W-:Y:S01]  /*13130*/  IMAD.MOV.U32 R4, RZ, RZ, R0 ;  /* 0x000000ffff047224 */ /* 0x000fe200078e0000 */
[----:B-1----:R-:W-:-:S05]  /*13140*/  @P0 SHF.R.U32.HI R4, RZ, R6, R5 ;  /* 0x00000006ff040219 */ /* 0x002fca0000011605 */
[----:B------:R-:W-:-:S04]  /*13150*/  IMAD.MOV R5, RZ, RZ, -R4 ;  /* 0x000000ffff057224 */ /* 0x000fc800078e0a04 */
[----:B------:R-:W-:Y:S01]  /*13160*/  IMAD R0, R7, R5, R0 ;  /* 0x0000000507007224 */ /* 0x000fe200078e0200 */
[----:B------:R-:W-:Y:S01]  /*13170*/  SHF.R.S32.HI R5, RZ, 0x1f, R4 ;  /* 0x0000001fff057819 */ /* 0x000fe20000011404 */
[----:B------:R-:W-:-:S04]  /*13180*/  IMAD.WIDE.U32 R2, R4, UR4, R2 ;  /* 0x0000000404027c25 */ /* 0x000fc8000f8e0002 */
[----:B------:R-:W-:-:S04]  /*13190*/  IMAD R5, R5, UR4, RZ ;  /* 0x0000000405057c24 */ /* 0x000fc8000f8e02ff */
[----:B------:R-:W-:Y:S01]  /*131a0*/  IMAD R4, R4, UR5, R5 ;  /* 0x0000000504047c24 */ /* 0x000fe2000f8e0205 */
[----:B------:R-:W-:-:S03]  /*131b0*/  ULDC.64 UR4, c[0x0][0x2c8] ;  /* 0x0000b20000047ab9 */ /* 0x000fc60000000a00 */
[----:B------:R-:W-:Y:S01]  /*131c0*/  IMAD.IADD R3, R3, 0x1, R4 ;  /* 0x0000000103037824 */ /* 0x000fe200078e0204 */
[----:B------:R-:W-:Y:S01]  /*131d0*/  SHF.R.S32.HI R4, RZ, 0x1f, R0 ;  /* 0x0000001fff047819 */ /* 0x000fe20000011400 */
[----:B--2---:R-:W-:-:S04]  /*131e0*/  IMAD.SHL.U32 R8, R8, 0x8, RZ ;  /* 0x0000000808087824 */ /* 0x004fc800078e00ff */
[----:B------:R-:W-:Y:S01]  /*131f0*/  IMAD R4, R4, UR4, RZ ;  /* 0x0000000404047c24 */ /* 0x000fe2000f8e02ff */
[----:B------:R-:W-:Y:S01]  /*13200*/  LOP3.LUT R8, R8, 0x38, RZ, 0xc0, !PT ;  /* 0x0000003808087812 */ /* 0x000fe200078ec0ff */
[----:B------:R-:W-:-:S04]  /*13210*/  IMAD.WIDE.U32 R2, R0, UR4, R2 ;  /* 0x0000000400027c25 */ /* 0x000fc8000f8e0002 */
[----:B------:R-:W-:Y:S01]  /*13220*/  IMAD R4, R0, UR5, R4 ;  /* 0x0000000500047c24 */ /* 0x000fe2000f8e0204 */
[C---:B------:R-:W-:Y:S01]  /*13230*/  LOP3.LUT R12, R8.reuse, 0x40, RZ, 0xfc, !PT ;  /* 0x00000040080c7812 */ /* 0x040fe200078efcff */
[----:B------:R-:W-:Y:S01]  /*13240*/  ULDC.64 UR4, c[0x0][0x280] ;  /* 0x0000a00000047ab9 */ /* 0x000fe20000000a00 */
[C---:B------:R-:W-:Y:S01]  /*13250*/  LOP3.LUT R11, R8.reuse, 0x80, RZ, 0xfc, !PT ;  /* 0x00000080080b7812 */ /* 0x040fe200078efcff */
[----:B------:R-:W-:Y:S01]  /*13260*/  IMAD.IADD R3, R3, 0x1, R4 ;  /* 0x0000000103037824 */ /* 0x000fe200078e0204 */
[----:B------:R-:W-:Y:S02]  /*13270*/  LOP3.LUT R8, R8, 0xc0, RZ, 0xfc, !PT ;  /* 0x000000c008087812 */ /* 0x000fe400078efcff */
[----:B------:R-:W-:Y:S01]  /*13280*/  LEA R4, P0, R2, UR4, 0x1 ;  /* 0x0000000402047c11 */ /* 0x000fe2000f8008ff */
[----:B------:R-:W-:Y:S02]  /*13290*/  ULDC UR4, c[0x0][0x2b8] ;  /* 0x0000ae0000047ab9 */ /* 0x000fe40000000800 */
[----:B------:R-:W-:-:S02]  /*132a0*/  ISETP.GE.AND P3, PT, R8, UR4, PT ;  /* 0x0000000408007c0c */ /* 0x000fc4000bf66270 */
[----:B------:R0:W5:Y:S01]  /*132b0*/  LDL R8, [R1+0x20] ;  /* 0x0000200001087983 */ /* 0x0001620000100800 */
[----:B------:R-:W1:Y:S01]  /*132c0*/  S2R R5, SR_TID.X ;  /* 0x0000000000057919 */ /* 0x000e620000002100 */
[----:B------:R-:W-:Y:S02]  /*132d0*/  LEA.HI.X R3, R2, UR5, R3, 0x1, P0 ;  /* 0x0000000502037c11 */ /* 0x000fe400080f0c03 */
[----:B------:R-:W-:Y:S02]  /*132e0*/  ISETP.GE.AND P1, PT, R12, UR4, PT ;  /* 0x000000040c007c0c */ /* 0x000fe4000bf26270 */
[----:B------:R-:W-:Y:S01]  /*132f0*/  ISETP.GE.AND P2, PT, R11, UR4, PT ;  /* 0x000000040b007c0c */ /* 0x000fe2000bf46270 */
[----:B-1----:R-:W-:-:S05]  /*13300*/  IMAD.SHL.U32 R10, R5, 0x8, RZ ;  /* 0x00000008050a7824 */ /* 0x002fca00078e00ff */
[----:B------:R-:W-:-:S04]  /*13310*/  LOP3.LUT R10, R10, 0x38, RZ, 0xc0, !PT ;  /* 0x000000380a0a7812 */ /* 0x000fc800078ec0ff */
[----:B------:R-:W-:Y:S01]  /*13320*/  ISETP.GE.AND P0, PT, R10, UR4, PT ;  /* 0x000000040a007c0c */ /* 0x000fe2000bf06270 */
[----:B------:R-:W-:-:S03]  /*13330*/  UMOV UR4, 0xffffffff ;  /* 0xffffffff00047882 */ /* 0x000fc60000000000 */
[----:B0-----:R-:W-:Y:S09]  /*13340*/  BRA.DIV UR4, `(.L_x_1561) ;  /* 0x00000052044c7947 */ /* 0x001ff2000b800000 */
[----:B------:R-:W0:Y:S02]  /*13350*/  S2R R6, SR_TID.X ;  /* 0x0000000000067919 */ /* 0x000e240000002100 */
[----:B0-----:R-:W-:Y:S02]  /*13360*/  LOP3.LUT R9, R6, 0x7f, RZ, 0xc0, !PT ;  /* 0x0000007f06097812 */ /* 0x001fe400078ec0ff */
[----:B------:R-:W2:Y:S04]  /*13370*/  LDL.LU R6, [R1+0x30] ;  /* 0x0000300001067983 */ /* 0x000ea80000300800 */
[----:B------:R-:W3:Y:S01]  /*13380*/  LDL.LU R11, [R1+0x2c] ;  /* 0x00002c00010b7983 */ /* 0x000ee20000300800 */
[----:B------:R-:W-:Y:S01]  /*13390*/  SHF.R.U32.HI R9, RZ, 0x3, R9 ;  /* 0x00000003ff097819 */ /* 0x000fe20000011609 */
[----:B------:R-:W-:Y:S01]  /*133a0*/  ULDC.64 UR4, c[0x0][0x208] ;  /* 0x0000820000047ab9 */ /* 0x000fe20000000a00 */
[----:B--2---:R-:W-:-:S02]  /*133b0*/  IMAD R2, R6, R7, RZ ;  /* 0x0000000706027224 */ /* 0x004fc400078e02ff */
[----:B------:R-:W0:Y:S01]  /*133c0*/  SHFL.IDX PT, R7, R4, RZ, 0x181f ;  /* 0x00181fff04077589 */ /* 0x000e2200000e0000 */
[----:B---3--:R-:W-:-:S03]  /*133d0*/  IMAD.IADD R0, R9, 0x1, R11 ;  /* 0x0000000109007824 */ /* 0x008fc600078e020b */
[----:B------:R-:W1:Y:S01]  /*133e0*/  SHFL.IDX PT, R6, R3, RZ, 0x181f ;  /* 0x00181fff03067589 */ /* 0x000e6200000e0000 */
[C---:B------:R-:W-:Y:S01]  /*133f0*/  VIADD R5, R0.reuse, 0x10 ;  /* 0x0000001000057836 */ /* 0x040fe20000000000 */
        /* <DEDUP_REMOVED lines=11> */
[----:B------:R-:W-:Y:S01]  /*134b0*/  ISETP.GE.AND P5, PT, R5, R2, PT ;  /* 0x000000020500720c */ /* 0x000fe20003fa6270 */
[----:B------:R-:W-:-:S02]  /*134c0*/  VIADD R5, R0, 0x20 ;  /* 0x0000002000057836 */ /* 0x000fc40000000000 */
        /* <DEDUP_REMOVED lines=67> */
[----:B------:R-:W-:Y:S02]  /*13900*/  @!P5 IMAD.X R6, RZ, RZ, R5, P4 ;  /* 0x000000ffff06d224 */ /* 0x000fe400020e0605 */
[----:B------:R0:W1:Y:S03]  /*13910*/  SHFL.IDX PT, R5, R3, 0x7, 0x181f ;  /* 0x00f81f0003057f89 */ /* 0x00006600000e0000 */
[-C--:B------:R-:W-:Y:S01]  /*13920*/  @!P5 LOP3.LUT R7, R7, R6.reuse, RZ, 0x3c, !PT ;  /* 0x000000060707d212 */ /* 0x080fe200078e3cff */
[----:B------:R0:W2:Y:S03]  /*13930*/  SHFL.IDX PT, R3, R4, 0x7, 0x181f ;  /* 0x00f81f0004037f89 */ /* 0x0000a600000e0000 */
[----:B------:R-:W-:-:S04]  /*13940*/  @!P5 LOP3.LUT R6, R7, R6, RZ, 0x3c, !PT ;  /* 0x000000060706d212 */ /* 0x000fc800078e3cff */
[----:B------:R-:W-:-:S05]  /*13950*/  @!P5 LOP3.LUT R7, R7, R6, RZ, 0x3c, !PT ;  /* 0x000000060707d212 */ /* 0x000fca00078e3cff */
[----:B------:R0:W-:Y:S04]  /*13960*/  @!P5 LDGSTS.E.BYPASS.LTC128B.128 [R8+0x13400], desc[UR4][R6.64], !P0 ;  /* 0x134000000608dfae */ /* 0x0001e8000c101d44 */
[----:B------:R0:W-:Y:S04]  /*13970*/  @!P5 LDGSTS.E.BYPASS.LTC128B.128 [R8+0x17400], desc[UR4][R6.64+0x80], !P1 ;  /* 0x174000800608dfae */ /* 0x0001e8000c901d44 */
[----:B------:R0:W-:Y:S04]  /*13980*/  @!P5 LDGSTS.E.BYPASS.LTC128B.128 [R8+0x1b400], desc[UR4][R6.64+0x100], !P2 ;  /* 0x1b4001000608dfae */ /* 0x0001e8000d101d44 */
[----:B-12---:R0:W-:Y:S02]  /*13990*/  @!P5 LDGSTS.E.BYPASS.LTC128B.128 [R8+0x1f400], desc[UR4][R6.64+0x180], !P3 ;  /* 0x1f4001800608dfae */ /* 0x0061e4000d901d44 */
.L_x_1691:
[----:B------:R-:W-:Y:S01]  /*139a0*/  VIADD R0, R0, 0x70 ;  /* 0x0000007000007836 */ /* 0x000fe20000000000 */
[----:B------:R-:W-:Y:S04]  /*139b0*/  BSSY B0, `(.L_x_1562) ;  /* 0x000000d000007945 */ /* 0x000fe80003800000 */
[----:B------:R-:W-:-:S13]  /*139c0*/  ISETP.GE.AND P4, PT, R0, R2, PT ;  /* 0x000000020000720c */ /* 0x000fda0003f86270 */
[----:B------:R-:W-:Y:S05]  /*139d0*/  @P4 BRA `(.L_x_1563) ;  /* 0x0000000000284947 */ /* 0x000fea0003800000 */
[----:B------:R-:W-:Y:S01]  /*139e0*/  LEA R2, P4, R10, R3, 0x1 ;  /* 0x000000030a027211 */ /* 0x000fe200078808ff */
[----:B------:R-:W-:-:S04]  /*139f0*/  ULDC.64 UR4, c[0x0][0x208] ;  /* 0x0000820000047ab9 */ /* 0x000fc80000000a00 */
[----:B0-----:R-:W-:-:S05]  /*13a00*/  IMAD.X R3, RZ, RZ, R5, P4 ;  /* 0x000000ffff037224 */ /* 0x001fca00020e0605 */
[----:B------:R-:W-:Y:S01]  /*13a10*/  @!PT LDS RZ, [RZ] ;  /* 0x00000000fffff984 */ /* 0x000fe20000000800 */
[----:B------:R-:W-:Y:S01]  /*13a20*/  @!PT LDS RZ, [RZ] ;  /* 0x00000000fffff984 */ /* 0x000fe20000000800 */
[----:B------:R-:W-:Y:S01]  /*13a30*/  @!PT LDS RZ, [RZ] ;  /* 0x00000000fffff984 */ /* 0x000fe20000000800 */
[----:B------:R1:W-:Y:S04]  /*13a40*/  LDGSTS.E.BYPASS.LTC128B.128 [R8+0x13c00], desc[UR4][R2.64], !P0 ;  /* 0x13c0000002087fae */ /* 0x0003e8000c101d44 */
[----:B------:R1:W-:Y:S04]  /*13a50*/  LDGSTS.E.BYPASS.LTC128B.128 [R8+0x17c00], desc[UR4][R2.64+0x80], !P1 ;  /* 0x17c0008002087fae */ /* 0x0003e8000c901d44 */
[----:B------:R1:W-:Y:S04]  /*13a60*/  LDGSTS.E.BYPASS.LTC128B.128 [R8+0x1bc00], desc[UR4][R2.64+0x100], !P2 ;  /* 0x1bc0010002087fae */ /* 0x0003e8000d101d44 */
[----:B------:R1:W-:Y:S02]  /*13a70*/  LDGSTS.E.BYPASS.LTC128B.128 [R8+0x1fc00], desc[UR4][R2.64+0x180], !P3 ;  /* 0x1fc0018002087fae */ /* 0x0003e4000d901d44 */
.L_x_1563:
[----:B------:R-:W-:Y:S05]  /*13a80*/  BSYNC B0 ;  /* 0x0000000000007941 */ /* 0x000fea0003800000 */
.L_x_1562:
[----:B01----:R-:W2:Y:S01]  /*13a90*/  LDL R8, [R1] ;  /* 0x0000000001087983 */ /* 0x003ea20000100800 */
[----:B------:R-:W-:Y:S01]  /*13aa0*/  PLOP3.LUT P0, PT, PT, PT, PT, 0x80, 0x0 ;  /* 0x000000000000781c */ /* 0x000fe20003f0f070 */
[----:B------:R-:W-:Y:S01]  /*13ab0*/  NOP ;  /* 0x0000000000007918 */ /* 0x000fe20000000000 */
[----:B--2---:R-:W-:-:S11]  /*13ac0*/  VIADD R10, R8, 0x30800 ;  /* 0x00030800080a7836 */ /* 0x004fd60000000000 */
.L_x_1564:
[----:B------:R-:W2:Y:S01]  /*13ad0*/  LDL R2, [R1] ;  /* 0x0000000001027983 */ /* 0x000ea20000100800 */
        /* <DEDUP_REMOVED lines=18> */
.L_x_1692:
[----:B------:R-:W-:Y:S05]  /*13c00*/  BSYNC B0 ;  /* 0x0000000000007941 */ /* 0x000fea0003800000 */
.L_x_1565:
[----:B------:R-:W2:Y:S04]  /*13c10*/  LDL R3, [R1+0x28] ;  /* 0x0000280001037983 */ /* 0x000ea80000100800 */
[----:B0-----:R-:W3:Y:S01]  /*13c20*/  LDL R2, [R1+0x24] ;  /* 0x0000240001027983 */ /* 0x001ee20000100800 */
[----:B------:R-:W-:Y:S01]  /*13c30*/  BSSY B0, `(.L_x_1567) ;  /* 0x00002b1000007945 */ /* 0x000fe20003800000 */
[----:B--2---:R-:W-:-:S05]  /*13c40*/  VIADD R0, R3, 0xfffffffe ;  /* 0xfffffffe03007836 */ /* 0x004fca0000000000 */
[----:B---3--:R-:W-:-:S13]  /*13c50*/  ISETP.GE.AND P0, PT, R0, R2, PT ;  /* 0x000000020000720c */ /* 0x008fda0003f06270 */
[----:B------:R-:W-:Y:S05]  /*13c60*/  @!P0 BRA `(.L_x_1568) ;  /* 0x0000002800b48947 */ /* 0x000fea0003800000 */
[----:B------:R-:W-:Y:S01]  /*13c70*/  LOP3.LUT R8, RZ, R2, RZ, 0x33, !PT ;  /* 0x00000002ff087212 */ /* 0x000fe200078e33ff */
[----:B------:R-:W-:Y:S01]  /*13c80*/  IMAD.MOV R2, RZ, RZ, -R3 ;  /* 0x000000ffff027224 */ /* 0x000fe200078e0a03 */
[----:B------:R-:W-:Y:S04]  /*13c90*/  BSSY B2, `(.L_x_1569) ;  /* 0x00000e9000027945 */ /* 0x000fe80003800000 */
[----:B------:R-:W-:-:S05]  /*13ca0*/  VIADDMNMX R8, R2, 0x1, R8, !PT ;  /* 0x0000000102087846 */ /* 0x000fca0007800108 */
[----:B------:R-:W-:-:S05]  /*13cb0*/  IMAD.IADD R2, R3, 0x1, R8 ;  /* 0x0000000103027824 */ /* 0x000fca00078e0208 */
[----:B------:R-:W-:-:S04]  /*13cc0*/  LOP3.LUT R2, R2, 0x1, RZ, 0xc0, !PT ;  /* 0x0000000102027812 */ /* 0x000fc800078ec0ff */
[----:B------:R-:W-:-:S13]  /*13cd0*/  ISETP.NE.U32.AND P0, PT, R2, 0x1, PT ;  /* 0x000000010200780c */ /* 0x000fda0003f05070 */
        /* <DEDUP_REMOVED lines=37> */
.L_x_1573:
[----:B------:R-:W2:Y:S01]  /*13f30*/  LDL R2, [R1] ;  /* 0x0000000001027983 */ /* 0x000ea20000100800 */
[----:B------:R-:W-:Y:S01]  /*13f40*/  BSSY B3, `(.L_x_1574) ;  /* 0x0000005000037945 */ /* 0x000fe20003800000 */
[----:B--2---:R-:W-:Y:S01]  /*13f50*/  IMAD R3, R7, 0x8, R2 ;  /* 0x0000000807037824 */ /* 0x004fe200078e0202 */
[----:B------:R-:W-:-:S04]  /*13f60*/  SHF.L.U32 R2, R9, 0x1f, RZ ;  /* 0x0000001f09027819 */ /* 0x000fc800000006ff */
[----:B------:R-:W1:Y:S02]  /*13f70*/  SYNCS.PHASECHK.TRANS64.TRYWAIT P0, [R3+URZ+0x30840], R2 ;  /* 0x03084002030075a7 */ /* 0x000e64000800017f */
[----:B-1----:R-:W-:Y:S05]  /*13f80*/  @!P0 BRA `(.L_x_1575) ;  /* 0x0000005000748947 */ /* 0x002fea0003800000 */
.L_x_1693:
[----:B------:R-:W-:Y:S05]  /*13f90*/  BSYNC B3 ;  /* 0x0000000000037941 */ /* 0x000fea0003800000 */
.L_x_1574:
        /* <DEDUP_REMOVED lines=12> */
.L_x_1577:
[----:B------:R-:W-:Y:S05]  /*14060*/  BSYNC B3 ;  /* 0x0000000000037941 */ /* 0x000fea0003800000 */
.L_x_1576:
[----:B------:R-:W2:Y:S04]  /*14070*/  LDL R5, [R1] ;  /* 0x0000000001057983 */ /* 0x000ea80000100800 */
        /* <DEDUP_REMOVED lines=12> */
.L_x_1578:
        /* <DEDUP_REMOVED lines=16> */
.L_x_1579:
        /* <DEDUP_REMOVED lines=16> */
.L_x_1580:
        /* <DEDUP_REMOVED lines=16> */
.L_x_1581:
        /* <DEDUP_REMOVED lines=17> */
.L_x_1694:
[----:B------:R-:W-:Y:S05]  /*14550*/  BSYNC B3 ;  /* 0x0000000000037941 */ /* 0x000fea0003800000 */
.L_x_1582:
[----:B------:R-:W-:Y:S01]  /*14560*/  BSSY B3, `(.L_x_1584) ;  /* 0x000000e000037945 */ /* 0x000fe20003800000 */
[----:B------:R-:W-:Y:S02]  /*14570*/  IMAD.MOV.U32 R12, RZ, RZ, 0x0 ;  /* 0x00000000ff0c7424 */ /* 0x000fe400078e00ff */
[----:B------:R-:W-:Y:S01]  /*14580*/  IMAD.MOV.U32 R13, RZ, RZ, 0x14f00000 ;  /* 0x14f00000ff0d7424 */ /* 0x000fe200078e00ff */
[----:B------:R-:W-:Y:S06]  /*14590*/  @P1 BRA `(.L_x_1585) ;  /* 0x0000000000281947 */ /* 0x000fec0003800000 */
[----:B0-----:R-:W2:Y:S04]  /*145a0*/  LDL R3, [R1] ;  /* 0x0000000001037983 */ /* 0x001ea80000100800 */
        /* <DEDUP_REMOVED lines=9> */
.L_x_1585:
[----:B------:R-:W-:Y:S05]  /*14640*/  BSYNC B3 ;  /* 0x0000000000037941 */ /* 0x000fea0003800000 */
.L_x_1584:
[----:B01----:R-:W2:Y:S01]  /*14650*/  LDL.LU R2, [R1+0x4] ;  /* 0x0000040001027983 */ /* 0x003ea20000300800 */
[----:B------:R-:W-:-:S03]  /*14660*/  R2UR UR10, R11 ;  /* 0x000000000b0a72ca */ /* 0x000fc600000e0000 */
[----:B------:R-:W3:Y:S04]  /*14670*/  LDL R6, [R1+0x14] ;  /* 0x0000140001067983 */ /* 0x000ee80000100800 */
[----:B------:R-:W3:Y:S04]  /*14680*/  LDL.LU R5, [R1+0x8] ;  /* 0x0000080001057983 */ /* 0x000ee80000300800 */
[----:B------:R-:W2:Y:S01]  /*14690*/  LDL R11, [R1] ;  /* 0x00000000010b7983 */ /* 0x000ea20000100800 */
        /* <DEDUP_REMOVED lines=10> */
.L_x_1586:
        /* <DEDUP_REMOVED lines=15> */
.L_x_1587:
        /* <DEDUP_REMOVED lines=15> */
.L_x_1588:
        /* <DEDUP_REMOVED lines=15> */
.L_x_1589:
        /* <DEDUP_REMOVED lines=12> */
.L_x_1572:
[----:B------:R-:W-:Y:S05]  /*14ad0*/  BSYNC B1 ;  /* 0x0000000000017941 */ /* 0x000fea0003800000 */
.L_x_1571:
[----:B0-----:R-:W2:Y:S04]  /*14ae0*/  LDL R0, [R1+0x28] ;  /* 0x0000280001007983 */ /* 0x001ea80000100800 */
[----:B------:R0:W-:Y:S04]  /*14af0*/  STL [R1+0x4], R7 ;  /* 0x0000040701007387 */ /* 0x0001e80000100800 */
[----:B------:R0:W-:Y:S02]  /*14b00*/  STL [R1+0x10], R9 ;  /* 0x0000100901007387 */ /* 0x0001e40000100800 */
[----:B0-2---:R-:W-:-:S07]  /*14b10*/  VIADD R0, R0, 0xfffffffd ;  /* 0xfffffffd00007836 */ /* 0x005fce0000000000 */
.L_x_1570:
[----:B------:R-:W-:Y:S05]  /*14b20*/  BSYNC B2 ;  /* 0x0000000000027941 */ /* 0x000fea0003800000 */
.L_x_1569:
[----:B------:R-:W2:Y:S01]  /*14b30*/  LDL.LU R2, [R1+0x28] ;  /* 0x0000280001027983 */ /* 0x000ea20000300800 */
[----:B------:R-:W-:Y:S01]  /*14b40*/  VIADD R8, R8, 0xfffffffe ;  /* 0xfffffffe08087836 */ /* 0x000fe20000000000 */
[----:B--2---:R-:W-:-:S04]  /*14b50*/  LOP3.LUT R2, RZ, R2, RZ, 0x33, !PT ;  /* 0x00000002ff027212 */ /* 0x004fc800078e33ff */
[----:B------:R-:W-:-:S13]  /*14b60*/  ISETP.NE.AND P0, PT, R8, R2, PT ;  /* 0x000000020800720c */ /* 0x000fda0003f05270 */
[----:B------:R-:W-:Y:S05]  /*14b70*/  @!P0 BRA `(.L_x_1568) ;  /* 0x0000001800f08947 */ /* 0x000fea0003800000 */
[----:B------:R-:W-:-:S07]  /*14b80*/  IMAD.MOV.U32 R9, RZ, RZ, R17 ;  /* 0x000000ffff097224 */ /* 0x000fce00078e0011 */
.L_x_1628:
[----:B--2---:R-:W2:Y:S04]  /*14b90*/  LDL R4, [R1+0x18] ;  /* 0x0000180001047983 */ /* 0x004ea80000100800 */
[----:B------:R-:W3:Y:S04]  /*14ba0*/  LDL R3, [R1+0x4] ;  /* 0x0000040001037983 */ /* 0x000ee80000100800 */
[----:B------:R-:W4:Y:S01]  /*14bb0*/  LDL R2, [R1+0x10] ;  /* 0x0000100001027983 */ /* 0x000f220000100800 */
[----:B------:R-:W-:Y:S05]  /*14bc0*/  YIELD ;  /* 0x0000000000007946 */ /* 0x000fea0003800000 */
[----:B------:R-:W-:Y:S01]  /*14bd0*/  BSSY B1, `(.L_x_1590) ;  /* 0x00000d7000017945 */ /* 0x000fe20003800000 */
[----:B--2---:R-:W-:Y:S01]  /*14be0*/  LOP3.LUT P1, RZ, R4, 0x1, RZ, 0xc0, !PT ;  /* 0x0000000104ff7812 */ /* 0x004fe2000782c0ff */
[----:B---3--:R-:W-:-:S05]  /*14bf0*/  VIADD R4, R3, 0x1 ;  /* 0x0000000103047836 */ /* 0x008fca0000000000 */
[----:B------:R-:W-:-:S04]  /*14c00*/  ISETP.NE.AND P0, PT, R4, 0x2, PT ;  /* 0x000000020400780c */ /* 0x000fc80003f05270 */
[----:B------:R-:W-:Y:S02]  /*14c10*/  SEL R5, RZ, 0x1, P0 ;  /* 0x00000001ff057807 */ /* 0x000fe40000000000 */
[----:B------:R-:W-:Y:S02]  /*14c20*/  SEL R4, R4, RZ, P0 ;  /* 0x000000ff04047207 */ /* 0x000fe40000000000 */
[----:B----4-:R-:W-:Y:S01]  /*14c30*/  LOP3.LUT R5, R2, R5, RZ, 0x3c, !PT ;  /* 0x0000000502057212 */ /* 0x010fe200078e3cff */
[----:B01----:R-:W-:Y:S06]  /*14c40*/  @!P1 BRA `(.L_x_1591) ;  /* 0x0000000c003c9947 */ /* 0x003fec0003800000 */
        /* <DEDUP_REMOVED lines=25> */
.L_x_1592:
[----:B------:R-:W2:Y:S01]  /*14de0*/  LDL R2, [R1] ;  /* 0x0000000001027983 */ /* 0x000ea20000100800 */
[----:B------:R-:W-:Y:S01]  /*14df0*/  BSSY B2, `(.L_x_1593) ;  /* 0x0000005000027945 */ /* 0x000fe20003800000 */
[----:B--2---:R-:W-:Y:S01]  /*14e00*/  IMAD R3, R4, 0x8, R2 ;  /* 0x0000000804037824 */ /* 0x004fe200078e0202 */
[----:B------:R-:W-:-:S04]  /*14e10*/  SHF.L.U32 R2, R5, 0x1f, RZ ;  /* 0x0000001f05027819 */ /* 0x000fc800000006ff */
[----:B------:R-:W1:Y:S02]  /*14e20*/  SYNCS.PHASECHK.TRANS64.TRYWAIT P0, [R3+URZ+0x30840], R2 ;  /* 0x03084002030075a7 */ /* 0x000e64000800017f */
[----:B-1----:R-:W-:Y:S05]  /*14e30*/  @!P0 BRA `(.L_x_1594) ;  /* 0x0000004000f08947 */ /* 0x002fea0003800000 */
.L_x_1695:
[----:B------:R-:W-:Y:S05]  /*14e40*/  BSYNC B2 ;  /* 0x0000000000027941 */ /* 0x000fea0003800000 */
.L_x_1593:
        /* <DEDUP_REMOVED lines=12> */
.L_x_1596:
[----:B------:R-:W-:Y:S05]  /*14f10*/  BSYNC B2 ;  /* 0x0000000000027941 */ /* 0x000fea0003800000 */
.L_x_1595:
        /* <DEDUP_REMOVED lines=13> */
.L_x_1597:
        /* <DEDUP_REMOVED lines=16> */
.L_x_1598:
        /* <DEDUP_REMOVED lines=16> */
.L_x_1599:
        /* <DEDUP_REMOVED lines=16> */
.L_x_1600:
        /* <DEDUP_REMOVED lines=17> */
.L_x_1696:
[----:B------:R-:W-:Y:S05]  /*15400*/  BSYNC B2 ;  /* 0x0000000000027941 */ /* 0x000fea0003800000 */
.L_x_1601:
        /* <DEDUP_REMOVED lines=11> */
.L_x_1604:
[----:B------:R-:W-:Y:S05]  /*154c0*/  BSYNC B2 ;  /* 0x0000000000027941 */ /* 0x000fea0003800000 */
.L_x_1603:
[----:B0-----:R-:W2:Y:S01]  /*154d0*/  LDL.LU R3, [R1+0x4] ;  /* 0x0000040001037983 */ /* 0x001ea20000300800 */
[----:B------:R-:W-:-:S03]  /*154e0*/  R2UR UR10, R11 ;  /* 0x000000000b0a72ca */ /* 0x000fc600000e0000 */
[----:B------:R-:W3:Y:S04]  /*154f0*/  LDL R7, [R1+0x14] ;  /* 0x0000140001077983 */ /* 0x000ee80000100800 */
[----:B------:R-:W3:Y:S04]  /*15500*/  LDL.LU R6, [R1+0x8] ;  /* 0x0000080001067983 */ /* 0x000ee80000300800 */
[----:B------:R-:W2:Y:S01]  /*15510*/  LDL R11, [R1] ;  /* 0x00000000010b7983 */ /* 0x000ea20000100800 */
        /* <DEDUP_REMOVED lines=9> */
.L_x_1605:
        /* <DEDUP_REMOVED lines=15> */
.L_x_1606:
        /* <DEDUP_REMOVED lines=15> */
.L_x_1607:
        /* <DEDUP_REMOVED lines=15> */
.L_x_1608:
        /* <DEDUP_REMOVED lines=12> */
.L_x_1591:
[----:B------:R-:W-:Y:S05]  /*15940*/  BSYNC B1 ;  /* 0x0000000000017941 */ /* 0x000fea0003800000 */
.L_x_1590:
[----:B------:R-:W2:Y:S01]  /*15950*/  LDL R2, [R1+0x18] ;  /* 0x0000180001027983 */ /* 0x000ea20000100800 */
[----:B------:R-:W-:Y:S01]  /*15960*/  VIADD R3, R4, 0x1 ;  /* 0x0000000104037836 */ /* 0x000fe20000000000 */
[----:B------:R-:W-:Y:S01]  /*15970*/  BSSY B1, `(.L_x_1609) ;  /* 0x00000d8000017945 */ /* 0x000fe20003800000 */
[----:B------:R-:W-:-:S03]  /*15980*/  VIADD R6, R0, 0xffffffff ;  /* 0xffffffff00067836 */ /* 0x000fc60000000000 */
        /* <DEDUP_REMOVED lines=9> */
[----:B------:R-:W-:Y:S01]  /*15a20*/  IMAD.MOV.U32 R7, RZ, RZ, R6 ;  /* 0x000000ffff077224 */ /* 0x000fe200078e0006 */
[----:B------:R-:W-:-:S04]  /*15a30*/  ISETP.NE.U32.AND P0, PT, RZ, UR4, PT ;  /* 0x00000004ff007c0c */ /* 0x000fc8000bf05070 */
[----:B------:R-:W-:-:S13]  /*15a40*/  ISETP.NE.AND.EX P0, PT, RZ, UR5, PT, P0 ;  /* 0x00000005ff007c0c */ /* 0x000fda000bf05300 */
[----:B------:R-:W-:Y:S05]  /*15a50*/  @!P0 BRA `(.L_x_1611) ;  /* 0x0000000000508947 */ /* 0x000fea0003800000 */
[----:B------:R-:W2:Y:S01]  /*15a60*/  LDL R14, [R1+0x1c] ;  /* 0x00001c00010e7983 */ /* 0x000ea20000100800 */
[----:B0-----:R-:W0:Y:S01]  /*15a70*/  LDC R8, c[0x0][0x43c] ;  /* 0x00010f00ff087b82 */ /* 0x001e220000000800 */
        /* <DEDUP_REMOVED lines=18> */
.L_x_1611:
[----:B------:R-:W3:Y:S01]  /*15ba0*/  LDL R2, [R1] ;  /* 0x0000000001027983 */ /* 0x000ee20000100800 */
[----:B------:R-:W-:Y:S01]  /*15bb0*/  SHF.L.U32 R3, R11, 0x1f, RZ ;  /* 0x0000001f0b037819 */ /* 0x000fe200000006ff */
[----:B------:R-:W-:Y:S01]  /*15bc0*/  BSSY B2, `(.L_x_1612) ;  /* 0x0000004000027945 */ /* 0x000fe20003800000 */
[----:B---3--:R-:W-:-:S04]  /*15bd0*/  IMAD R2, R12, 0x8, R2 ;  /* 0x000000080c027824 */ /* 0x008fc800078e0202 */
[----:B------:R-:W3:Y:S02]  /*15be0*/  SYNCS.PHASECHK.TRANS64.TRYWAIT P0, [R2+URZ+0x30840], R3 ;  /* 0x03084003020075a7 */ /* 0x000ee4000800017f */
[----:B---3--:R-:W-:Y:S05]  /*15bf0*/  @!P0 BRA `(.L_x_1613) ;  /* 0x0000003400a88947 */ /* 0x008fea0003800000 */
.L_x_1697:
[----:B------:R-:W-:Y:S05]  /*15c00*/  BSYNC B2 ;  /* 0x0000000000027941 */ /* 0x000fea0003800000 */
.L_x_1612:
[----:B0-2---:R-:W0:Y:S01]  /*15c10*/  S2R R8, SR_TID.X ;  /* 0x0000000000087919 */ /* 0x005e220000002100 */
        /* <DEDUP_REMOVED lines=9> */
[----:B--2---:R-:W-:Y:S05]  /*15cb0*/  @!P0 BRA `(.L_x_1615) ;  /* 0x0000000000048947 */ /* 0x004fea0003800000 */
[----:B------:R-:W-:Y:S01]  /*15cc0*/  BPT.TRAP 0x1 ;  /* 0x000000040000795c */ /* 0x000fe20000300000 */
.L_x_1615:
[----:B------:R-:W-:Y:S05]  /*15cd0*/  BSYNC B2 ;  /* 0x0000000000027941 */ /* 0x000fea0003800000 */
.L_x_1614:
[----:B------:R-:W2:Y:S04]  /*15ce0*/  LDL R8, [R1+0x4] ;  /* 0x0000040001087983 */ /* 0x000ea80000100800 */
[----:B-1----:R-:W4:Y:S04]  /*15cf0*/  LDL R11, [R1] ;  /* 0x00000000010b7983 */ /* 0x002f280000100800 */
        /* <DEDUP_REMOVED lines=8> */
[C---:B--2---:R-:W-:Y:S02]  /*15d80*/  IMAD R3, R8.reuse, 0x8, R10 ;  /* 0x0000000808037824 */ /* 0x044fe400078e020a */
[----:B----4-:R-:W-:Y:S02]  /*15d90*/  IMAD R8, R8, 0x8000, R11 ;  /* 0x0000800008087824 */ /* 0x010fe400078e020b */
[----:B------:R-:W-:-:S02]  /*15da0*/  VIADD R3, R3, 0x30 ;  /* 0x0000003003037836 */ /* 0x000fc40000000000 */
[----:B---3--:R-:W-:Y:S02]  /*15db0*/  IMAD R2, R7, 0x40, R2 ;  /* 0x0000004007027824 */ /* 0x008fe400078e0202 */
[----:B------:R-:W-:-:S07]  /*15dc0*/  VIADD R11, R8, 0x20400 ;  /* 0x00020400080b7836 */ /* 0x000fce0000000000 */
.L_x_1616:
        /* <DEDUP_REMOVED lines=16> */
.L_x_1617:
        /* <DEDUP_REMOVED lines=16> */
.L_x_1618:
        /* <DEDUP_REMOVED lines=16> */
.L_x_1619:
        /* <DEDUP_REMOVED lines=15> */
.L_x_1698:
[----:B------:R-:W-:Y:S05]  /*161c0*/  BSYNC B2 ;  /* 0x0000000000027941 */ /* 0x000fea0003800000 */
.L_x_1620:
        /* <DEDUP_REMOVED lines=11> */
.L_x_1623:
[----:B------:R-:W-:Y:S05]  /*16280*/  BSYNC B2 ;  /* 0x0000000000027941 */ /* 0x000fea0003800000 */
.L_x_1622:
[----:B------:R-:W2:Y:S04]  /*16290*/  LDL R8, [R1] ;  /* 0x0000000001087983 */ /* 0x000ea80000100800 */
[----:B0-----:R-:W3:Y:S04]  /*162a0*/  LDL R5, [R1+0x14] ;  /* 0x0000140001057983 */ /* 0x001ee80000100800 */
        /* <DEDUP_REMOVED lines=11> */
.L_x_1624:
        /* <DEDUP_REMOVED lines=15> */
.L_x_1625:
        /* <DEDUP_REMOVED lines=15> */
.L_x_1626:
        /* <DEDUP_REMOVED lines=15> */
.L_x_1627:
        /* <DEDUP_REMOVED lines=12> */
.L_x_1610:
[----:B------:R-:W-:Y:S05]  /*166f0*/  BSYNC B1 ;  /* 0x0000000000017941 */ /* 0x000fea0003800000 */
.L_x_1609:
[----:B------:R-:W3:Y:S01]  /*16700*/  LDL R2, [R1+0x24] ;  /* 0x0000240001027983 */ /* 0x000ee20000100800 */
[----:B------:R-:W-:Y:S01]  /*16710*/  VIADD R0, R0, 0xfffffffe ;  /* 0xfffffffe00007836 */ /* 0x000fe20000000000 */
[----:B---3--:R-:W-:-:S13]  /*16720*/  ISETP.GT.AND P0, PT, R6, R2, PT ;  /* 0x000000020600720c */ /* 0x008fda0003f04270 */
[----:B------:R-:W-:Y:S05]  /*16730*/  @P0 BRA `(.L_x_1628) ;  /* 0xffffffe400140947 */ /* 0x000fea000383ffff */
.L_x_1568:
[----:B------:R-:W-:Y:S05]  /*16740*/  BSYNC B0 ;  /* 0x0000000000007941 */ /* 0x000fea0003800000 */
.L_x_1567:
[----:B------:R-:W3:Y:S01]  /*16750*/  S2R R2, SR_TID.X ;  /* 0x0000000000027919 */ /* 0x000ee20000002100 */
[----:B------:R-:W-:Y:S01]  /*16760*/  BSSY B0, `(.L_x_1629) ;  /* 0x0000011000007945 */ /* 0x000fe20003800000 */
[----:B---3--:R-:W-:-:S04]  /*16770*/  LOP3.LUT R3, R2, 0x7f, RZ, 0xc0, !PT ;  /* 0x0000007f02037812 */ /* 0x008fc800078ec0ff */
[----:B------:R-:W-:-:S13]  /*16780*/  ISETP.NE.AND P0, PT, R3, RZ, PT ;  /* 0x000000ff0300720c */ /* 0x000fda0003f05270 */
[----:B------:R-:W-:Y:S05]  /*16790*/  @P0 BRA `(.L_x_1630) ;  /* 0x0000000000340947 */ /* 0x000fea0003800000 */
[----:B------:R-:W3:Y:S01]  /*167a0*/  S2R R2, SR_LANEID ;  /* 0x0000000000027919 */ /* 0x000ee20000000000 */
[----:B------:R-:W-:Y:S01]  /*167b0*/  VOTEU.ANY UR4, UPT, PT ;  /* 0x0000000000047886 */ /* 0x000fe200038e0100 */
[----:B------:R-:W4:Y:S01]  /*167c0*/  LDC.64 R4, c[0x0][0xc60] ;  /* 0x00031800ff047b82 */ /* 0x000f220000000a00 */
[----:B------:R-:W3:Y:S01]  /*167d0*/  FLO.U32 R0, UR4 ;  /* 0x0000000400007d00 */ /* 0x000ee200080e0000 */
[----:B------:R-:W-:Y:S01]  /*167e0*/  ULDC.64 UR6, c[0x0][0x208] ;  /* 0x0000820000067ab9 */ /* 0x000fe20000000a00 */
[----:B---3--:R-:W-:-:S06]  /*167f0*/  ISETP.EQ.U32.AND P0, PT, R0, R2, PT ;  /* 0x000000020000720c */ /* 0x008fcc0003f02070 */
[----:B------:R-:W4:Y:S07]  /*16800*/  POPC R2, UR4 ;  /* 0x0000000400027d09 */ /* 0x000f2e0008000000 */
[----:B----4-:R-:W3:Y:S04]  /*16810*/  @P0 ATOMG.E.ADD.STRONG.GPU PT, R2, desc[UR6][R4.64], R2 ;  /* 0x00000002040209a8 */ /* 0x010ee800081ee1c6 */
[----:B---3--:R3:W4:Y:S02]  /*16820*/  SHFL.IDX PT, R2, R2, R0, 0x1f ;  /* 0x00001f0002027589 */ /* 0x00872400000e0000 */
[----:B---3--:R-:W3:Y:S02]  /*16830*/  S2R R0, SR_LTMASK ;  /* 0x0000000000007919 */ /* 0x008ee40000003900 */
[----:B---3--:R-:W-:-:S06]  /*16840*/  LOP3.LUT R0, R0, UR4, RZ, 0xc0, !PT ;  /* 0x0000000400007c12 */ /* 0x008fcc000f8ec0ff */
[----:B------:R-:W4:Y:S02]  /*16850*/  POPC R0, R0 ;  /* 0x0000000000007309 */ /* 0x000f240000000000 */
[----:B----4-:R-:W-:-:S07]  /*16860*/  IADD3 R16, R2, UR38, R0 ;  /* 0x0000002602107c10 */ /* 0x010fce000fffe000 */
.L_x_1630:
[----:B------:R-:W-:Y:S05]  /*16870*/  BSYNC B0 ;  /* 0x0000000000007941 */ /* 0x000fea0003800000 */
.L_x_1629:
[----:B------:R-:W3:Y:S01]  /*16880*/  LDL R0, [R1+0x18] ;  /* 0x0000180001007983 */ /* 0x000ee20000100800 */
[----:B------:R-:W-:Y:S01]  /*16890*/  BSSY B0, `(.L_x_1631) ;  /* 0x000005c000007945 */ /* 0x000fe20003800000 */
[----:B---3--:R-:W-:-:S13]  /*168a0*/  LOP3.LUT P0, RZ, R0, 0x1, RZ, 0xc0, !PT ;  /* 0x0000000100ff7812 */ /* 0x008fda000780c0ff */
[----:B------:R-:W-:Y:S05]  /*168b0*/  @!P0 BRA `(.L_x_1632) ;  /* 0x0000000400648947 */ /* 0x000fea0003800000 */
[----:B------:R-:W3:Y:S04]  /*168c0*/  LDL R4, [R1] ;  /* 0x0000000001047983 */ /* 0x000ee80000100800 */
[----:B------:R-:W3:Y:S04]  /*168d0*/  LDL R0, [R1+0x4] ;  /* 0x0000040001007983 */ /* 0x000ee80000100800 */
[----:B------:R-:W4:Y:S01]  /*168e0*/  LDL R2, [R1+0x10] ;  /* 0x0000100001027983 */ /* 0x000f220000100800 */
[----:B------:R-:W-:Y:S01]  /*168f0*/  BSSY B1, `(.L_x_1633) ;  /* 0x0000006000017945 */ /* 0x000fe20003800000 */
[----:B------:R-:W-:Y:S01]  /*16900*/  ISETP.NE.AND P1, PT, R3, RZ, PT ;  /* 0x000000ff0300720c */ /* 0x000fe20003f25270 */
[----:B---3--:R-:W-:Y:S01]  /*16910*/  IMAD R0, R0, 0x8, R4 ;  /* 0x0000000800007824 */ /* 0x008fe200078e0204 */
[----:B----4-:R-:W-:-:S04]  /*16920*/  SHF.L.U32 R2, R2, 0x1f, RZ ;  /* 0x0000001f02027819 */ /* 0x010fc800000006ff */
[----:B------:R-:W3:Y:S02]  /*16930*/  SYNCS.PHASECHK.TRANS64.TRYWAIT P0, [R0+URZ+0x30860], R2 ;  /* 0x03086002000075a7 */ /* 0x000ee4000800017f */
[----:B---3--:R-:W-:Y:S05]  /*16940*/  @!P0 BRA `(.L_x_1634) ;  /* 0x00000028007c8947 */ /* 0x008fea0003800000 */
.L_x_1699:
[----:B------:R-:W-:Y:S05]  /*16950*/  BSYNC B1 ;  /* 0x0000000000017941 */ /* 0x000fea0003800000 */
.L_x_1633:
[----:B------:R-:W-:Y:S04]  /*16960*/  BSSY B1, `(.L_x_1635) ;  /* 0x0000009000017945 */ /* 0x000fe80003800000 */
        /* <DEDUP_REMOVED lines=8> */
.L_x_1636:
[----:B------:R-:W-:Y:S05]  /*169f0*/  BSYNC B1 ;  /* 0x0000000000017941 */ /* 0x000fea0003800000 */
.L_x_1635:
[----:B------:R-:W4:Y:S04]  /*16a00*/  LDL.LU R5, [R1+0x14] ;  /* 0x0000140001057983 */ /* 0x000f280000300800 */
[----:B------:R-:W4:Y:S04]  /*16a10*/  LDL.LU R3, [R1+0x8] ;  /* 0x0000080001037983 */ /* 0x000f280000300800 */
[----:B------:R-:W5:Y:S04]  /*16a20*/  LDL R4, [R1] ;  /* 0x0000000001047983 */ /* 0x000f680000100800 */
[----:B---3--:R-:W5:Y:S01]  /*16a30*/  LDL R2, [R1+0x4] ;  /* 0x0000040001027983 */ /* 0x008f620000100800 */
        /* <DEDUP_REMOVED lines=8> */
[----:B-----5:R-:W-:-:S04]  /*16ac0*/  IMAD R2, R2, 0x8000, R4 ;  /* 0x0000800002027824 */ /* 0x020fc800078e0204 */
[----:B------:R-:W-:-:S07]  /*16ad0*/  VIADD R4, R2, 0x400 ;  /* 0x0000040002047836 */ /* 0x000fce0000000000 */
.L_x_1637:
        /* <DEDUP_REMOVED lines=9> */
[----:B---3--:R-:W-:Y:S05]  /*16b70*/  @P0 BRA.U.ANY `(.L_x_1637) ;  /* 0xfffffffd00d80947 */ /* 0x008fea000393ffff */
[----:B------:R-:W-:Y:S01]  /*16b80*/  PLOP3.LUT P0, PT, PT, PT, PT, 0x80, 0x0 ;  /* 0x000000000000781c */ /* 0x000fe20003f0f070 */
[----:B------:R-:W-:Y:S01]  /*16b90*/  VIADD R4, R2, 0x2400 ;  /* 0x0000240002047836 */ /* 0x000fe20000000000 */
[----:B------:R-:W-:Y:S01]  /*16ba0*/  UMOV UR6, 0x0 ;  /* 0x0000000000067882 */ /* 0x000fe20000000000 */
[----:B------:R-:W-:Y:S01]  /*16bb0*/  UMOV UR7, 0x14f00000 ;  /* 0x14f0000000077882 */ /* 0x000fe20000000000 */
[----:B------:R-:W-:-:S09]  /*16bc0*/  UMOV UR10, 0x40 ;  /* 0x00000040000a7882 */ /* 0x000fd20000000000 */
.L_x_1638:
        /* <DEDUP_REMOVED lines=15> */
.L_x_1639:
        /* <DEDUP_REMOVED lines=15> */
.L_x_1640:
        /* <DEDUP_REMOVED lines=10> */
.L_x_1632:
[----:B------:R-:W-:Y:S05]  /*16e50*/  BSYNC B0 ;  /* 0x0000000000007941 */ /* 0x000fea0003800000 */
.L_x_1631:
[----:B------:R-:W3:Y:S04]  /*16e60*/  LDL.LU R5, [R1+0x4] ;  /* 0x0000040001057983 */ /* 0x000ee80000300800 */
[----:B------:R-:W4:Y:S01]  /*16e70*/  LDL.LU R4, [R1+0x10] ;  /* 0x0000100001047983 */ /* 0x000f220000300800 */
[----:B---3--:R-:W-:-:S05]  /*16e80*/  VIADD R0, R5, 0x1 ;  /* 0x0000000105007836 */ /* 0x008fca0000000000 */
[----:B------:R-:W-:-:S04]  /*16e90*/  ISETP.NE.AND P0, PT, R0, 0x2, PT ;  /* 0x000000020000780c */ /* 0x000fc80003f05270 */
[----:B------:R-:W-:Y:S02]  /*16ea0*/  SEL R2, RZ, 0x1, P0 ;  /* 0x00000001ff027807 */ /* 0x000fe40000000000 */
[----:B------:R-:W-:Y:S02]  /*16eb0*/  SEL R0, R0, RZ, P0 ;  /* 0x000000ff00007207 */ /* 0x000fe40000000000 */
[----:B----4-:R-:W-:-:S03]  /*16ec0*/  LOP3.LUT R4, R4, R2, RZ, 0x3c, !PT ;  /* 0x0000000204047212 */ /* 0x010fc600078e3cff */
[----:B------:R3:W-:Y:S04]  /*16ed0*/  STL [R1+0x4], R0 ;  /* 0x0000040001007387 */ /* 0x0007e80000100800 */
[----:B------:R3:W-:Y:S02]  /*16ee0*/  STL [R1+0x10], R4 ;  /* 0x0000100401007387 */ /* 0x0007e40000100800 */
.L_x_1547:
[----:B------:R-:W-:Y:S05]  /*16ef0*/  BSYNC B7 ;  /* 0x0000000000077941 */ /* 0x000fea0003800000 */
.L_x_1545:
[----:B---3--:R-:W3:Y:S02]  /*16f00*/  LDL R0, [R1+0x18] ;  /* 0x0000180001007983 */ /* 0x008ee40000100800 */
[----:B---3--:R-:W-:-:S13]  /*16f10*/  LOP3.LUT P0, RZ, R0, 0x2, RZ, 0xc0, !PT ;  /* 0x0000000200ff7812 */ /* 0x008fda000780c0ff */
[----:B------:R-:W-:Y:S05]  /*16f20*/  @!P0 BRA `(.L_x_1641) ;  /* 0x0000000000288947 */ /* 0x000fea0003800000 */
[----:B------:R-:W-:Y:S05]  /*16f30*/  WARPSYNC.ALL ;  /* 0x0000000000007948 */ /* 0x000fea0003800000 */
[----:B------:R-:W3:Y:S08]  /*16f40*/  S2UR UR5, SR_CgaCtaId ;  /* 0x00000000000579c3 */ /* 0x000ef00000008800 */
[----:B------:R-:W-:Y:S06]  /*16f50*/  BAR.SYNC.DEFER_BLOCKING 0x5, 0x180 ;  /* 0x0146000000007b1d */ /* 0x000fec0000010000 */
[----:B------:R-:W-:-:S02]  /*16f60*/  UMOV UR4, 0x400 ;  /* 0x0000040000047882 */ /* 0x000fc40000000000 */
[----:B---3--:R-:W-:-:S06]  /*16f70*/  ULEA UR4, UR5, UR4, 0x18 ;  /* 0x0000000405047291 */ /* 0x008fcc000f8ec03f */
[----:B------:R-:W-:-:S05]  /*16f80*/  IMAD.U32 R0, RZ, RZ, UR4 ;  /* 0x00000004ff007e24 */ /* 0x000fca000f8e00ff */
[----:B------:R4:W3:Y:S04]  /*16f90*/  LDS.128 R16, [R0+0x308d0] ;  /* 0x0308d00000107984 */ /* 0x0008e80000000c00 */
[----:B------:R4:W-:Y:S01]  /*16fa0*/  STL [R1], R0 ;  /* 0x0000000001007387 */ /* 0x0009e20000100800 */
[----:B------:R-:W-:Y:S06]  /*16fb0*/  BAR.ARV 0x4, 0x180 ;  /* 0x0106000000007b1d */ /* 0x000fec0000002000 */
[----:B------:R-:W-:Y:S05]  /*16fc0*/  BRA `(.L_x_1642) ;  /* 0x0000000800e47947 */ /* 0x000fea0003800000 */
.L_x_1641:
[----:B------:R-:W3:Y:S01]  /*16fd0*/  S2R R0, SR_TID.X ;  /* 0x0000000000007919 */ /* 0x000ee20000002100 */
[----:B------:R-:W-:Y:S01]  /*16fe0*/  UMOV UR4, 0xffffffff ;  /* 0xffffffff00047882 */ /* 0x000fe20000000000 */
[----:B---3--:R-:W-:-:S04]  /*16ff0*/  LOP3.LUT R6, R0, 0x1f, RZ, 0xc0, !PT ;  /* 0x0000001f00067812 */ /* 0x008fc800078ec0ff */
[----:B------:R-:W-:Y:S01]  /*17000*/  ISETP.NE.AND P0, PT, R6, 0x1f, PT ;  /* 0x0000001f0600780c */ /* 0x000fe20003f05270 */
[----:B------:R-:W-:-:S12]  /*17010*/  BRA.DIV UR4, `(.L_x_1643) ;  /* 0x0000002204dc7947 */ /* 0x000fd8000b800000 */
[----:B------:R-:W-:Y:S01]  /*17020*/  IMAD.IADD R5, R19, 0x1, R6 ;  /* 0x0000000113057824 */ /* 0x000fe200078e0206 */
[----:B------:R-:W-:Y:S01]  /*17030*/  ULDC UR4, c[0x0][0xc3c] ;  /* 0x00030f0000047ab9 */ /* 0x000fe20000000800 */
[----:B------:R-:W-:-:S03]  /*17040*/  ULDC.64 UR6, c[0x0][0x208] ;  /* 0x0000820000067ab9 */ /* 0x000fc60000000a00 */
[----:B------:R-:W-:-:S13]  /*17050*/  ISETP.GE.OR P1, PT, R5, UR4, !P0 ;  /* 0x0000000405007c0c */ /* 0x000fda000c726670 */
[----:B------:R-:W3:Y:S02]  /*17060*/  @!P1 LDC.64 R2, c[0x0][0xc80] ;  /* 0x00032000ff029b82 */ /* 0x000ee40000000a00 */
[----:B---3--:R-:W-:-:S06]  /*17070*/  @!P1 IMAD.WIDE R2, R5, 0x4, R2 ;  /* 0x0000000405029825 */ /* 0x008fcc00078e0202 */
[----:B------:R3:W4:Y:S01]  /*17080*/  @!P1 LDG.E R3, desc[UR6][R2.64] ;  /* 0x0000000602039981 */ /* 0x000722000c1e1900 */
[C---:B------:R-:W-:Y:S02]  /*17090*/  ISETP.GE.U32.AND P2, PT, R6.reuse, 0x2, PT ;  /* 0x000000020600780c */ /* 0x040fe40003f46070 */
[C---:B------:R-:W-:Y:S01]  /*170a0*/  ISETP.GE.U32.AND P3, PT, R6.reuse, 0x4, PT ;  /* 0x000000040600780c */ /* 0x040fe20003f66070 */
[----:B------:R-:W-:Y:S01]  /*170b0*/  SHFL.IDX PT, R0, R16, RZ, 0x1f ;  /* 0x00001fff10007589 */ /* 0x000fe200000e0000 */
[C---:B------:R-:W-:Y:S02]  /*170c0*/  ISETP.GE.U32.AND P4, PT, R6.reuse, 0x8, PT ;  /* 0x000000080600780c */ /* 0x040fe40003f86070 */
[C---:B------:R-:W-:Y:S01]  /*170d0*/  ISETP.GE.U32.AND P5, PT, R6.reuse, 0x10, PT ;  /* 0x000000100600780c */ /* 0x040fe20003fa6070 */
[----:B---3--:R-:W-:Y:S02]  /*170e0*/  IMAD.MOV.U32 R2, RZ, RZ, RZ ;  /* 0x000000ffff027224 */ /* 0x008fe400078e00ff */
[----:B----4-:R-:W-:Y:S01]  /*170f0*/  @!P1 IMAD.MOV.U32 R2, RZ, RZ, R3 ;  /* 0x000000ffff029224 */ /* 0x010fe200078e0003 */
[----:B------:R-:W-:-:S04]  /*17100*/  ISETP.NE.AND P1, PT, R6, RZ, PT ;  /* 0x000000ff0600720c */ /* 0x000fc80003f25270 */
[----:B------:R-:W3:Y:S02]  /*17110*/  SHFL.UP PT, R3, R2, 0x1, RZ ;  /* 0x0420000002037989 */ /* 0x000ee400000e00ff */
[----:B---3--:R-:W-:-:S05]  /*17120*/  SEL R5, R3, RZ, P1 ;  /* 0x000000ff03057207 */ /* 0x008fca0000800000 */
[----:B------:R-:W-:Y:S02]  /*17130*/  IMAD.IADD R3, R2, 0x1, R5 ;  /* 0x0000000102037824 */ /* 0x000fe400078e0205 */
[----:B------:R-:W-:Y:S04]  /*17140*/  SHFL.IDX PT, R5, R16, 0x1, 0x1f ;  /* 0x00201f0010057f89 */ /* 0x000fe800000e0000 */
[----:B------:R-:W3:Y:S02]  /*17150*/  SHFL.UP PT, R4, R3, 0x2, RZ ;  /* 0x0440000003047989 */ /* 0x000ee400000e00ff */
[----:B---3--:R-:W-:-:S05]  /*17160*/  SEL R4, R4, RZ, P2 ;  /* 0x000000ff04047207 */ /* 0x008fca0001000000 */
[----:B------:R-:W-:-:S05]  /*17170*/  IMAD.IADD R3, R3, 0x1, R4 ;  /* 0x0000000103037824 */ /* 0x000fca00078e0204 */
        /* <DEDUP_REMOVED lines=9> */
[----:B------:R3:W4:Y:S02]  /*17210*/  SHFL.IDX PT, R16, R3, 0x1f, 0x1f ;  /* 0x03e01f0003107f89 */ /* 0x00072400000e0000 */
.L_x_1709:
[----:B------:R-:W-:Y:S02]  /*17220*/  ULDC UR4, c[0x0][0xc38] ;  /* 0x00030e0000047ab9 */ /* 0x000fe40000000800 */
[----:B------:R-:W-:-:S04]  /*17230*/  IMAD.U32 R4, RZ, RZ, UR4 ;  /* 0x00000004ff047e24 */ /* 0x000fc8000f8e00ff */
[----:B----4-:R-:W-:-:S04]  /*17240*/  IMAD R16, R16, R4, RZ ;  /* 0x0000000410107224 */ /* 0x010fc800078e02ff */
[----:B------:R-:W-:-:S05]  /*17250*/  IMAD.IADD R5, R5, 0x1, R16 ;  /* 0x0000000105057824 */ /* 0x000fca00078e0210 */
[----:B------:R-:W-:-:S13]  /*17260*/  ISETP.GT.AND P6, PT, R5, R0, PT ;  /* 0x000000000500720c */ /* 0x000fda0003fc4270 */
[----:B------:R-:W-:Y:S05]  /*17270*/  @P6 BRA `(.L_x_1644) ;  /* 0x0000000000a06947 */ /* 0x000fea0003800000 */
.L_x_1649:
[----:B---3--:R-:W3:Y:S01]  /*17280*/  LDC R3, c[0x0][0xc3c] ;  /* 0x00030f00ff037b82 */ /* 0x008ee20000000800 */
[----:B------:R-:W-:-:S05]  /*17290*/  VIADD R19, R19, 0x1f ;  /* 0x0000001f13137836 */ /* 0x000fca0000000000 */
[----:B---3--:R-:W-:-:S13]  /*172a0*/  ISETP.GE.AND P6, PT, R19, R3, PT ;  /* 0x000000031300720c */ /* 0x008fda0003fc6270 */
[----:B------:R-:W-:Y:S05]  /*172b0*/  @P6 BRA `(.L_x_1645) ;  /* 0x0000000400dc6947 */ /* 0x000fea0003800000 */
[----:B------:R-:W3:Y:S01]  /*172c0*/  S2R R2, SR_TID.X ;  /* 0x0000000000027919 */ /* 0x000ee20000002100 */
[----:B------:R-:W-:Y:S01]  /*172d0*/  BSSY B0, `(.L_x_1646) ;  /* 0x000000a000007945 */ /* 0x000fe20003800000 */
[----:B---3--:R-:W-:-:S05]  /*172e0*/  LOP3.LUT R2, R2, 0x1f, RZ, 0xc0, !PT ;  /* 0x0000001f02027812 */ /* 0x008fca00078ec0ff */
[----:B------:R-:W-:Y:S02]  /*172f0*/  IMAD.IADD R4, R19, 0x1, R2 ;  /* 0x0000000113047824 */ /* 0x000fe400078e0202 */
[----:B------:R-:W-:-:S03]  /*17300*/  IMAD.MOV.U32 R2, RZ, RZ, RZ ;  /* 0x000000ffff027224 */ /* 0x000fc600078e00ff */
[----:B------:R-:W-:-:S13]  /*17310*/  ISETP.GE.OR P6, PT, R4, R3, !P0 ;  /* 0x000000030400720c */ /* 0x000fda00047c6670 */
[----:B------:R-:W-:Y:S05]  /*17320*/  @P6 BRA `(.L_x_1647) ;  /* 0x0000000000106947 */ /* 0x000fea0003800000 */
[----:B------:R-:W3:Y:S01]  /*17330*/  LDC.64 R2, c[0x0][0xc80] ;  /* 0x00032000ff027b82 */ /* 0x000ee20000000a00 */
[----:B------:R-:W-:Y:S01]  /*17340*/  ULDC.64 UR4, c[0x0][0x208] ;  /* 0x0000820000047ab9 */ /* 0x000fe20000000a00 */
[----:B---3--:R-:W-:-:S06]  /*17350*/  IMAD.WIDE R2, R4, 0x4, R2 ;  /* 0x0000000404027825 */ /* 0x008fcc00078e0202 */
[----:B------:R3:W5:Y:S02]  /*17360*/  LDG.E R2, desc[UR4][R2.64] ;  /* 0x0000000402027981 */ /* 0x000764000c1e1900 */
.L_x_1647:
[----:B------:R-:W-:Y:S05]  /*17370*/  BSYNC B0 ;  /* 0x0000000000007941 */ /* 0x000fea0003800000 */
.L_x_1646:
[----:B------:R-:W-:-:S03]  /*17380*/  UMOV UR4, 0xffffffff ;  /* 0xffffffff00047882 */ /* 0x000fc60000000000 */
[----:B------:R-:W-:Y:S05]  /*17390*/  BRA.DIV UR4, `(.L_x_1648) ;  /* 0x00000026043c7947 */ /* 0x000fea000b800000 */
[----:B-----5:R-:W3:Y:S02]  /*173a0*/  SHFL.UP PT, R14, R2, 0x1, RZ ;  /* 0x04200000020e7989 */ /* 0x020ee400000e00ff */
        /* <DEDUP_REMOVED lines=15> */
.L_x_1717:
[----:B------:R-:W-:Y:S02]  /*174a0*/  ULDC UR4, c[0x0][0xc38] ;  /* 0x00030e0000047ab9 */ /* 0x000fe40000000800 */
[----:B------:R-:W-:-:S04]  /*174b0*/  IMAD.U32 R4, RZ, RZ, UR4 ;  /* 0x00000004ff047e24 */ /* 0x000fc8000f8e00ff */
[----:B----4-:R-:W-:-:S04]  /*174c0*/  IMAD R16, R16, R4, RZ ;  /* 0x0000000410107224 */ /* 0x010fc800078e02ff */
[----:B------:R-:W-:-:S05]  /*174d0*/  IMAD.IADD R5, R16, 0x1, R5 ;  /* 0x0000000110057824 */ /* 0x000fca00078e0205 */
[----:B------:R-:W-:-:S13]  /*174e0*/  ISETP.GT.AND P6, PT, R5, R0, PT ;  /* 0x000000000500720c */ /* 0x000fda0003fc4270 */
[----:B------:R-:W-:Y:S05]  /*174f0*/  @!P6 BRA `(.L_x_1649) ;  /* 0xfffffffc0060e947 */ /* 0x000fea000383ffff */
.L_x_1644:
[----:B------:R-:W-:Y:S01]  /*17500*/  IMAD.IADD R16, R5, 0x1, -R16 ;  /* 0x0000000105107824 */ /* 0x000fe200078e0a10 */
[----:B------:R-:W-:-:S03]  /*17510*/  UMOV UR4, 0xffffffff ;  /* 0xffffffff00047882 */ /* 0x000fc60000000000 */
[----:B------:R-:W-:-:S05]  /*17520*/  IMAD R5, R3, R4, R16 ;  /* 0x0000000403057224 */ /* 0x000fca00078e0210 */
[----:B------:R-:W-:Y:S01]  /*17530*/  ISETP.GT.AND P6, PT, R5, R0, PT ;  /* 0x000000000500720c */ /* 0x000fe20003fc4270 */
[----:B------:R-:W-:-:S12]  /*17540*/  BRA.DIV UR4, `(.L_x_1650) ;  /* 0x0000002604a47947 */ /* 0x000fd8000b800000 */
[----:B------:R-:W-:-:S04]  /*17550*/  VOTE.ANY R5, PT, !P6 ;  /* 0x0000000000057806 */ /* 0x000fc800070e0100 */
[----:B------:R-:W4:Y:S02]  /*17560*/  POPC R6, R5 ;  /* 0x0000000500067309 */ /* 0x000f240000000000 */
[----:B----4-:R4:W0:Y:S02]  /*17570*/  SHFL.IDX PT, R17, R2, R6, 0x1f ;  /* 0x00001f0602117589 */ /* 0x01082400000e0000 */
.L_x_1721:
[----:B------:R-:W-:Y:S01]  /*17580*/  ISETP.NE.AND P0, PT, R5, RZ, PT ;  /* 0x000000ff0500720c */ /* 0x000fe20003f05270 */
[----:B------:R-:W-:-:S12]  /*17590*/  IMAD.MOV.U32 R5, RZ, RZ, RZ ;  /* 0x000000ffff057224 */ /* 0x000fd800078e00ff */
[----:B------:R-:W-:Y:S05]  /*175a0*/  @!P0 BRA `(.L_x_1651) ;  /* 0x0000000000148947 */ /* 0x000fea0003800000 */
[----:B------:R-:W-:Y:S01]  /*175b0*/  UMOV UR4, 0xffffffff ;  /* 0xffffffff00047882 */ /* 0x000fe20000000000 */
[----:B-1----:R-:W-:Y:S02]  /*175c0*/  VIADD R12, R6, 0xffffffff ;  /* 0xffffffff060c7836 */ /* 0x002fe40000000000 */
[----:B------:R-:W-:Y:S05]  /*175d0*/  BRA.DIV UR4, `(.L_x_1652) ;  /* 0x0000002604c87947 */ /* 0x000fea000b800000 */
[----:B---3--:R1:W3:Y:S02]  /*175e0*/  SHFL.IDX PT, R3, R3, R12, 0x1f ;  /* 0x00001f0c03037589 */ /* 0x0082e400000e0000 */
.L_x_1724:
[----:B---3--:R-:W-:-:S07]  /*175f0*/  IMAD.MOV.U32 R5, RZ, RZ, R3 ;  /* 0x000000ffff057224 */ /* 0x008fce00078e0003 */
.L_x_1651:
[----:B---34-:R-:W3:Y:S01]  /*17600*/  LDC.64 R2, c[0x0][0xc90] ;  /* 0x00032400ff027b82 */ /* 0x018ee20000000a00 */
[----:B------:R-:W-:Y:S01]  /*17610*/  IMAD.IADD R19, R6, 0x1, R19 ;  /* 0x0000000106137824 */ /* 0x000fe200078e0213 */
[----:B------:R-:W-:-:S03]  /*17620*/  ULDC.64 UR4, c[0x0][0x208] ;  /* 0x0000820000047ab9 */ /* 0x000fc60000000a00 */
[----:B---3--:R-:W-:-:S05]  /*17630*/  IMAD.WIDE R2, R19, 0x4, R2 ;  /* 0x0000000413027825 */ /* 0x008fca00078e0202 */
[----:B0-2---:R-:W2:Y:S01]  /*17640*/  LDG.E R7, desc[UR4][R2.64] ;  /* 0x0000000402077981 */ /* 0x005ea2000c1e1900 */
[----:B------:R-:W-:-:S04]  /*17650*/  IMAD R16, R5, R4, R16 ;  /* 0x0000000405107224 */ /* 0x000fc800078e0210 */
[----:B------:R-:W-:Y:S02]  /*17660*/  IMAD.IADD R0, R0, 0x1, -R16 ;  /* 0x0000000100007824 */ /* 0x000fe400078e0a10 */
[----:B--2---:R-:W-:-:S05]  /*17670*/  IMAD R6, R17, R7, RZ ;  /* 0x0000000711067224 */ /* 0x004fca00078e02ff */
[----:B------:R-:W-:-:S04]  /*17680*/  IABS R8, R6 ;  /* 0x0000000600087213 */ /* 0x000fc80000000000 */
[----:B------:R-:W0:Y:S08]  /*17690*/  I2F.RP R2, R8 ;  /* 0x0000000800027306 */ /* 0x000e300000209400 */
        /* <DEDUP_REMOVED lines=9> */
[----:B------:R-:W-:-:S04]  /*17730*/  IMAD.HI.U32 R2, R2, R3, RZ ;  /* 0x0000000302027227 */ /* 0x000fc800078e00ff */
[----:B------:R-:W-:-:S04]  /*17740*/  IMAD.MOV R5, RZ, RZ, -R5 ;  /* 0x000000ffff057224 */ /* 0x000fc800078e0a05 */
        /* <DEDUP_REMOVED lines=11> */
[----:B------:R-:W-:Y:S02]  /*17800*/  IMAD R5, R7, R2, RZ ;  /* 0x0000000207057224 */ /* 0x000fe400078e02ff */
[----:B------:R-:W-:Y:S02]  /*17810*/  IMAD.MOV R2, RZ, RZ, -R2 ;  /* 0x000000ffff027224 */ /* 0x000fe400078e0a02 */
[----:B------:R-:W-:Y:S02]  /*17820*/  IMAD.MOV R3, RZ, RZ, -R5 ;  /* 0x000000ffff037224 */ /* 0x000fe400078e0a05 */
[----:B------:R-:W-:-:S03]  /*17830*/  IMAD R0, R6, R2, R0 ;  /* 0x0000000206007224 */ /* 0x000fc600078e0200 */
[----:B------:R-:W-:-:S04]  /*17840*/  VIADDMNMX R4, R3, R4, R7, PT ;  /* 0x0000000403047246 */ /* 0x000fc80003800107 */
        /* <DEDUP_REMOVED lines=19> */
[C---:B------:R-:W-:Y:S01]  /*17980*/  LOP3.LUT R3, R0.reuse, R4, RZ, 0x3c, !PT ;  /* 0x0000000400037212 */ /* 0x040fe200078e3cff */
[----:B------:R-:W-:-:S03]  /*17990*/  IMAD.IADD R0, R0, 0x1, R5 ;  /* 0x0000000100007824 */ /* 0x000fc600078e0205 */
[----:B------:R-:W-:-:S07]  /*179a0*/  ISETP.GE.AND P2, PT, R3, RZ, PT ;  /* 0x000000ff0300720c */ /* 0x000fce0003f46270 */
[----:B------:R-:W-:-:S06]  /*179b0*/  @P0 VIADD R2, R2, 0x1 ;  /* 0x0000000102020836 */ /* 0x000fcc0000000000 */
[----:B------:R-:W-:Y:S01]  /*179c0*/  @!P2 IMAD.MOV R2, RZ, RZ, -R2 ;  /* 0x000000ffff02a224 */ /* 0x000fe200078e0a02 */
[----:B------:R-:W-:Y:S01]  /*179d0*/  @!P1 LOP3.LUT R2, RZ, R4, RZ, 0x33, !PT ;  /* 0x00000004ff029212 */ /* 0x000fe200078e33ff */
[----:B------:R-:W-:-:S04]  /*179e0*/  IMAD.MOV R4, RZ, RZ, -R4 ;  /* 0x000000ffff047224 */ /* 0x000fc800078e0a04 */
[----:B------:R-:W-:Y:S01]  /*179f0*/  IMAD R18, R2, R4, R0 ;  /* 0x0000000402127224 */ /* 0x000fe200078e0200 */
[----:B------:R-:W-:-:S05]  /*17a00*/  LOP3.LUT R2, RZ, R2, RZ, 0x33, !PT ;  /* 0x00000002ff027212 */ /* 0x000fca00078e33ff */
[----:B------:R-:W-:Y:S01]  /*17a10*/  IMAD.IADD R17, R17, 0x1, R2 ;  /* 0x0000000111117824 */ /* 0x000fe200078e0202 */
[----:B------:R-:W-:Y:S06]  /*17a20*/  BRA `(.L_x_1653) ;  /* 0x00000000001c7947 */ /* 0x000fec0003800000 */
.L_x_1645:
[----:B------:R-:W-:Y:S01]  /*17a30*/  UMOV UR4, URZ ;  /* 0x0000003f00047c82 */ /* 0x000fe20008000000 */
[----:B------:R-:W-:Y:S01]  /*17a40*/  UMOV UR5, URZ ;  /* 0x0000003f00057c82 */ /* 0x000fe20008000000 */
[----:B------:R-:W-:Y:S01]  /*17a50*/  ULDC UR6, c[0x0][0xc3c] ;  /* 0x00030f0000067ab9 */ /* 0x000fe20000000800 */
[----:B------:R-:W-:Y:S02]  /*17a60*/  IMAD.MOV.U32 R16, RZ, RZ, R0 ;  /* 0x000000ffff107224 */ /* 0x000fe400078e0000 */
[----:B------:R-:W-:Y:S02]  /*17a70*/  IMAD.U32 R17, RZ, RZ, UR4 ;  /* 0x00000004ff117e24 */ /* 0x000fe4000f8e00ff */
[----:B------:R-:W-:Y:S02]  /*17a80*/  IMAD.U32 R18, RZ, RZ, UR5 ;  /* 0x00000005ff127e24 */ /* 0x000fe4000f8e00ff */
[----:B------:R-:W-:-:S07]  /*17a90*/  IMAD.U32 R19, RZ, RZ, UR6 ;  /* 0x00000006ff137e24 */ /* 0x000fce000f8e00ff */
.L_x_1653:
[----:B------:R3:W4:Y:S01]  /*17aa0*/  LDL R3, [R1] ;  /* 0x0000000001037983 */ /* 0x0007220000100800 */
        /* <DEDUP_REMOVED lines=9> */
[----:B------:R3:W-:Y:S01]  /*17b40*/  @!P0 STL [R1], R3 ;  /* 0x0000000301008387 */ /* 0x0007e20000100800 */
[----:B------:R-:W-:Y:S06]  /*17b50*/  BAR.ARV 0x5, 0x180 ;  /* 0x0146000000007b1d */ /* 0x000fec0000002000 */
.L_x_1642:
[----:B------:R-:W-:Y:S02]  /*17b60*/  ULDC UR4, c[0x0][0xc3c] ;  /* 0x00030f0000047ab9 */ /* 0x000fe40000000800 */
[----:B---3--:R-:W-:-:S13]  /*17b70*/  ISETP.GE.AND P0, PT, R19, UR4, PT ;  /* 0x0000000413007c0c */ /* 0x008fda000bf06270 */
[----:B------:R-:W-:Y:S05]  /*17b80*/  @!P0 BRA `(.L_x_1654) ;  /* 0xffffff9c00148947 */ /* 0x000fea000383ffff */
[----:B------:R-:W-:Y:S05]  /*17b90*/  BSYNC B8 ;  /* 0x0000000000087941 */ /* 0x000fea0003800000 */
.L_x_1533:
[----:B----4-:R-:W3:Y:S01]  /*17ba0*/  LDL.LU R0, [R1+0x38] ;  /* 0x0000380001007983 */ /* 0x010ee20000300800 */
[----:B------:R-:W-:Y:S01]  /*17bb0*/  BSSY B0, `(.L_x_1655) ;  /* 0x000000b000007945 */ /* 0x000fe20003800000 */
[----:B------:R-:W4:Y:S01]  /*17bc0*/  S2R R5, SR_CgaCtaId ;  /* 0x0000000000057919 */ /* 0x000f220000008800 */
[----:B---3--:R-:W-:-:S05]  /*17bd0*/  VIADD R0, R0, 0x1 ;  /* 0x0000000100007836 */ /* 0x008fca0000000000 */
[----:B0-----:R-:W-:-:S04]  /*17be0*/  LEA.HI R2, R0, R0, RZ, 0x1 ;  /* 0x0000000000027211 */ /* 0x001fc800078f08ff */
[----:B------:R-:W-:-:S05]  /*17bf0*/  LOP3.LUT R3, R2, 0xfffffffe, RZ, 0xc0, !PT ;  /* 0xfffffffe02037812 */ /* 0x000fca00078ec0ff */
[----:B------:R-:W-:Y:S01]  /*17c00*/  IMAD.IADD R3, R0, 0x1, -R3 ;  /* 0x0000000100037824 */ /* 0x000fe200078e0a03 */
[----:B------:R-:W-:-:S04]  /*17c10*/  MOV R0, 0x400 ;  /* 0x0000040000007802 */ /* 0x000fc80000000f00 */
[----:B----4-:R-:W-:Y:S02]  /*17c20*/  LEA R0, R5, R0, 0x18 ;  /* 0x0000000005007211 */ /* 0x010fe400078ec0ff */
[----:B------:R-:W-:-:S04]  /*17c30*/  SHF.L.U32 R3, R3, 0x1f, RZ ;  /* 0x0000001f03037819 */ /* 0x000fc800000006ff */
[----:B------:R-:W0:Y:S02]  /*17c40*/  SYNCS.PHASECHK.TRANS64.TRYWAIT P0, [R0+URZ+0x30820], R3 ;  /* 0x03082003000075a7 */ /* 0x000e24000800017f */
[----:B0-----:R-:W-:Y:S05]  /*17c50*/  @!P0 BRA `(.L_x_1656) ;  /* 0x0000002000508947 */ /* 0x001fea0003800000 */
.L_x_1725:
[----:B------:R-:W-:Y:S05]  /*17c60*/  BSYNC B0 ;  /* 0x0000000000007941 */ /* 0x000fea0003800000 */
.L_x_1655:
[----:B------:R-:W-:-:S03]  /*17c70*/  UMOV UR4, 0xffffffff ;  /* 0xffffffff00047882 */ /* 0x000fc60000000000 */
[----:B------:R-:W-:Y:S05]  /*17c80*/  BRA.DIV UR4, `(.L_x_1657) ;  /* 0x0000002204587947 */ /* 0x000fea000b800000 */
[----:B------:R-:W3:Y:S02]  /*17c90*/  S2R R2, SR_TID.X ;  /* 0x0000000000027919 */ /* 0x000ee40000002100 */
[----:B---3--:R-:W-:-:S04]  /*17ca0*/  SHF.R.U32.HI R2, RZ, 0x5, R2 ;  /* 0x00000005ff027819 */ /* 0x008fc80000011602 */
[----:B------:R-:W-:-:S05]  /*17cb0*/  LOP3.LUT R2, R2, 0x3, RZ, 0xc0, !PT ;  /* 0x0000000302027812 */ /* 0x000fca00078ec0ff */
[----:B------:R3:W4:Y:S02]  /*17cc0*/  SHFL.IDX PT, R14, R2, RZ, 0x1f ;  /* 0x00001fff020e7589 */ /* 0x00072400000e0000 */
.L_x_1728:
[----:B----4-:R-:W-:Y:S01]  /*17cd0*/  ISETP.NE.AND P0, PT, R14, RZ, PT ;  /* 0x000000ff0e00720c */ /* 0x010fe20003f05270 */
[----:B------:R-:W-:-:S12]  /*17ce0*/  BSSY B0, `(.L_x_1658) ;  /* 0x0000029000007945 */ /* 0x000fd80003800000 */
[----:B------:R-:W-:Y:S05]  /*17cf0*/  @P0 BRA `(.L_x_1659) ;  /* 0x00000000009c0947 */ /* 0x000fea0003800000 */
[----:B------:R-:W-:-:S03]  /*17d00*/  UMOV UR4, 0xffffffff ;  /* 0xffffffff00047882 */ /* 0x000fc60000000000 */
[----:B------:R-:W-:Y:S05]  /*17d10*/  BRA.DIV UR4, `(.L_x_1660) ;  /* 0x0000002204687947 */ /* 0x000fea000b800000 */
[----:B------:R-:W-:-:S13]  /*17d20*/  ELECT P6, URZ, PT ;  /* 0x00000000003f782f */ /* 0x000fda00038c0000 */
.L_x_1731:
        /* <DEDUP_REMOVED lines=8> */
.L_x_1661:
[----:B0-----:R-:W3:Y:S04]  /*17db0*/  LDL R3, [R1+0x4] ;  /* 0x0000040001037983 */ /* 0x001ee80000100800 */
[----:B--2---:R-:W2:Y:S01]  /*17dc0*/  LDL.LU R7, [R1+0x10] ;  /* 0x0000100001077983 */ /* 0x004ea20000300800 */
[----:B------:R-:W-:-:S04]  /*17dd0*/  VIADD R2, R0, 0x30840 ;  /* 0x0003084000027836 */ /* 0x000fc80000000000 */
[C---:B---3--:R-:W-:Y:S02]  /*17de0*/  IMAD R6, R3.reuse, 0x8, R2 ;  /* 0x0000000803067824 */ /* 0x048fe400078e0202 */
[----:B------:R-:W-:Y:S01]  /*17df0*/  VIADD R3, R3, 0x1 ;  /* 0x0000000103037836 */ /* 0x000fe20000000000 */
[----:B--2---:R-:W-:-:S04]  /*17e00*/  SHF.L.U32 R5, R7, 0x1f, RZ ;  /* 0x0000001f07057819 */ /* 0x004fc800000006ff */
        /* <DEDUP_REMOVED lines=8> */
.L_x_1732:
[----:B------:R-:W2:Y:S02]  /*17e90*/  SYNCS.PHASECHK.TRANS64.TRYWAIT P0, [R7+URZ], R2 ;  /* 0x00000002070075a7 */ /* 0x000ea4000800017f */
[----:B--2---:R-:W-:Y:S05]  /*17ea0*/  @!P0 BRA `(.L_x_1663) ;  /* 0x0000002000388947 */ /* 0x004fea0003800000 */
.L_x_1733:
[----:B------:R-:W-:Y:S05]  /*17eb0*/  @!P2 BRA `(.L_x_1664) ;  /* 0x000000000004a947 */ /* 0x000fea0003800000 */
[----:B------:R-:W-:Y:S01]  /*17ec0*/  BPT.TRAP 0x1 ;  /* 0x000000040000795c */ /* 0x000fe20000300000 */
.L_x_1664:
[----:B------:R-:W3:Y:S01]  /*17ed0*/  LDL.LU R4, [R1+0x4] ;  /* 0x0000040001047983 */ /* 0x000ee20000300800 */
[----:B------:R-:W-:-:S04]  /*17ee0*/  VIADD R0, R0, 0x30860 ;  /* 0x0003086000007836 */ /* 0x000fc80000000000 */
[----:B---3--:R-:W-:-:S04]  /*17ef0*/  IMAD R4, R4, 0x8, R0 ;  /* 0x0000000804047824 */ /* 0x008fc800078e0200 */
[----:B------:R-:W3:Y:S02]  /*17f00*/  SYNCS.PHASECHK.TRANS64.TRYWAIT P0, [R4+URZ], R5 ;  /* 0x00000005040075a7 */ /* 0x000ee4000800017f */
[----:B---3--:R-:W-:Y:S05]  /*17f10*/  @!P0 BRA `(.L_x_1665) ;  /* 0x0000002000308947 */ /* 0x008fea0003800000 */
.L_x_1734:
[----:B------:R-:W-:-:S07]  /*17f20*/  IMAD R3, R3, 0x8, R0 ;  /* 0x0000000803037824 */ /* 0x000fce00078e0200 */
.L_x_1666:
[----:B----4-:R4:W0:Y:S02]  /*17f30*/  SYNCS.PHASECHK.TRANS64.TRYWAIT P0, [R3+URZ], R2 ;  /* 0x00000002030075a7 */ /* 0x010824000800017f */
[----:B0-----:R-:W-:Y:S05]  /*17f40*/  @!P0 NANOSLEEP.SYNCS 0x989680 ;  /* 0x009896800000895d */ /* 0x001fea0003900000 */
[----:B------:R-:W0:Y:S02]  /*17f50*/  @!P0 SYNCS.PHASECHK.TRANS64 P0, [R3+URZ], R2 ;  /* 0x00000002030085a7 */ /* 0x000e24000800007f */
[----:B0-----:R-:W-:Y:S05]  /*17f60*/  @!P0 BRA `(.L_x_1666) ;  /* 0xfffffffc00f08947 */ /* 0x001fea000383ffff */
.L_x_1659:
[----:B------:R-:W-:Y:S05]  /*17f70*/  BSYNC B0 ;  /* 0x0000000000007941 */ /* 0x000fea0003800000 */
.L_x_1658:
[----:B------:R-:W-:Y:S05]  /*17f80*/  EXIT ;  /* 0x000000000000794d */ /* 0x000fea0003800000 */
.L_x_1435:
[----:B0-----:R-:W-:-:S04]  /*17f90*/  IMAD.U32 R3, RZ, RZ, UR38 ;  /* 0x00000026ff037e24 */ /* 0x001fc8000f8e00ff */
[----:B------:R0:W1:Y:S03]  /*17fa0*/  SYNCS.PHASECHK.TRANS64.TRYWAIT P1, [R3+URZ+0x30800], R0 ;  /* 0x03080000030075a7 */ /* 0x000066000802017f */
[----:B-1----:R-:W-:Y:S05]  /*17fb0*/  @!P1 NANOSLEEP.SYNCS 0x989680 ;  /* 0x009896800000995d */ /* 0x002fea0003900000 */
[----:B------:R-:W1:Y:S02]  /*17fc0*/  @!P1 SYNCS.PHASECHK.TRANS64 P1, [R3+URZ+0x30800], R0 ;  /* 0x03080000030095a7 */ /* 0x000e64000802007f */
[----:B-1----:R-:W-:Y:S05]  /*17fd0*/  @!P1 BRA `(.L_x_1435) ;  /* 0xfffffffc00ec9947 */ /* 0x002fea000383ffff */
[----:B------:R-:W-:Y:S05]  /*17fe0*/  BRA `(.L_x_1667) ;  /* 0xfffffe9c00b87947 */ /* 0x000fea000383ffff */
.L_x_1439:
[----:B-1----:R1:W2:Y:S02]  /*17ff0*/  SYNCS.PHASECHK.TRANS64.TRYWAIT P2, [R5+URZ+0x30830], R0 ;  /* 0x03083000050075a7 */ /* 0x0022a4000804017f */
[----:B--2---:R-:W-:Y:S05]  /*18000*/  @!P2 NANOSLEEP.SYNCS 0x989680 ;  /* 0x009896800000a95d */ /* 0x004fea0003900000 */
[----:B------:R-:W2:Y:S02]  /*18010*/  @!P2 SYNCS.PHASECHK.TRANS64 P2, [R5+URZ+0x30830], R0 ;  /* 0x030830000500a5a7 */ /* 0x000ea4000804007f */
[----:B--2---:R-:W-:Y:S05]  /*18020*/  @!P2 BRA `(.L_x_1439) ;  /* 0xfffffffc00f0a947 */ /* 0x004fea000383ffff */
[----:B------:R-:W-:Y:S05]  /*18030*/  BRA `(.L_x_1438) ;  /* 0xfffffe9c00dc7947 */ /* 0x000fea000383ffff */
.L_x_1455:
[----:B-1----:R-:W-:-:S04]  /*18040*/  IMAD.U32 R152, RZ, RZ, UR7 ;  /* 0x00000007ff987e24 */ /* 0x002fc8000f8e00ff */
[----:B------:R1:W2:Y:S03]  /*18050*/  SYNCS.PHASECHK.TRANS64.TRYWAIT P2, [R152+URZ+0x30830], R21 ;  /* 0x03083015980075a7 */ /* 0x0002a6000804017f */
[----:B--2---:R-:W-:Y:S05]  /*18060*/  @!P2 NANOSLEEP.SYNCS 0x989680 ;  /* 0x009896800000a95d */ /* 0x004fea0003900000 */
[----:B------:R-:W2:Y:S02]  /*18070*/  @!P2 SYNCS.PHASECHK.TRANS64 P2, [R152+URZ+0x30830], R21 ;  /* 0x030830159800a5a7 */ /* 0x000ea4000804007f */
[----:B--2---:R-:W-:Y:S05]  /*18080*/  @!P2 BRA `(.L_x_1455) ;  /* 0xfffffffc00eca947 */ /* 0x004fea000383ffff */
[----:B------:R-:W-:Y:S05]  /*18090*/  BRA `(.L_x_1454) ;  /* 0xfffffec800c07947 */ /* 0x000fea000383ffff */
.L_x_1459:
[----:B0-----:R-:W-:-:S04]  /*180a0*/  IMAD.U32 R21, RZ, RZ, UR14 ;  /* 0x0000000eff157e24 */ /* 0x001fc8000f8e00ff */
[----:B------:R0:W2:Y:S03]  /*180b0*/  SYNCS.PHASECHK.TRANS64.TRYWAIT P2, [R21+URZ+0x30850], R0 ;  /* 0x03085000150075a7 */ /* 0x0000a6000804017f */
[----:B--2---:R-:W-:Y:S05]  /*180c0*/  @!P2 NANOSLEEP.SYNCS 0x989680 ;  /* 0x009896800000a95d */ /* 0x004fea0003900000 */
[----:B------:R-:W2:Y:S02]  /*180d0*/  @!P2 SYNCS.PHASECHK.TRANS64 P2, [R21+URZ+0x30850], R0 ;  /* 0x030850001500a5a7 */ /* 0x000ea4000804007f */
[----:B--2---:R-:W-:Y:S05]  /*180e0*/  @!P2 BRA `(.L_x_1459) ;  /* 0xfffffffc00eca947 */ /* 0x004fea000383ffff */
[----:B------:R-:W-:Y:S05]  /*180f0*/  BRA `(.L_x_1458) ;  /* 0xfffffed8005c7947 */ /* 0x000fea000383ffff */
.L_x_1476:
[----:B-1----:R-:W-:-:S04]  /*18100*/  IMAD.U32 R4, RZ, RZ, UR6 ;  /* 0x00000006ff047e24 */ /* 0x002fc8000f8e00ff */
[----:B------:R1:W2:Y:S03]  /*18110*/  SYNCS.PHASECHK.TRANS64.TRYWAIT P2, [R4+URZ+0x30830], R3 ;  /* 0x03083003040075a7 */ /* 0x0002a6000804017f */
[----:B--2---:R-:W-:Y:S05]  /*18120*/  @!P2 NANOSLEEP.SYNCS 0x989680 ;  /* 0x009896800000a95d */ /* 0x004fea0003900000 */
[----:B------:R-:W2:Y:S02]  /*18130*/  @!P2 SYNCS.PHASECHK.TRANS64 P2, [R4+URZ+0x30830], R3 ;  /* 0x030830030400a5a7 */ /* 0x000ea4000804007f */
[----:B--2---:R-:W-:Y:S05]  /*18140*/  @!P2 BRA `(.L_x_1476) ;  /* 0xfffffffc00eca947 */ /* 0x004fea000383ffff */
[----:B------:R-:W-:Y:S05]  /*18150*/  BRA `(.L_x_1475) ;  /* 0xfffffef8003c7947 */ /* 0x000fea000383ffff */
.L_x_1480:
[----:B01----:R-:W-:-:S04]  /*18160*/  IMAD.U32 R3, RZ, RZ, UR14 ;  /* 0x0000000eff037e24 */ /* 0x003fc8000f8e00ff */
[----:B------:R0:W1:Y:S03]  /*18170*/  SYNCS.PHASECHK.TRANS64.TRYWAIT P2, [R3+URZ+0x30850], R0 ;  /* 0x03085000030075a7 */ /* 0x000066000804017f */
[----:B-1----:R-:W-:Y:S05]  /*18180*/  @!P2 NANOSLEEP.SYNCS 0x989680 ;  /* 0x009896800000a95d */ /* 0x002fea0003900000 */
[----:B------:R-:W1:Y:S02]  /*18190*/  @!P2 SYNCS.PHASECHK.TRANS64 P2, [R3+URZ+0x30850], R0 ;  /* 0x030850000300a5a7 */ /* 0x000e64000804007f */
[----:B-1----:R-:W-:Y:S05]  /*181a0*/  @!P2 BRA `(.L_x_1480) ;  /* 0xfffffffc00eca947 */ /* 0x002fea000383ffff */
[----:B------:R-:W-:Y:S05]  /*181b0*/  BRA `(.L_x_1479) ;  /* 0xffffff0400d87947 */ /* 0x000fea000383ffff */
.L_x_1486:
[----:B-1----:R-:W-:-:S04]  /*181c0*/  IMAD.U32 R4, RZ, RZ, UR6 ;  /* 0x00000006ff047e24 */ /* 0x002fc8000f8e00ff */
[----:B------:R1:W2:Y:S03]  /*181d0*/  SYNCS.PHASECHK.TRANS64.TRYWAIT P2, [R4+URZ+0x30830], R3 ;  /* 0x03083003040075a7 */ /* 0x0002a6000804017f */
[----:B--2---:R-:W-:Y:S05]  /*181e0*/  @!P2 NANOSLEEP.SYNCS 0x989680 ;  /* 0x009896800000a95d */ /* 0x004fea0003900000 */
[----:B------:R-:W2:Y:S02]  /*181f0*/  @!P2 SYNCS.PHASECHK.TRANS64 P2, [R4+URZ+0x30830], R3 ;  /* 0x030830030400a5a7 */ /* 0x000ea4000804007f */
[----:B--2---:R-:W-:Y:S05]  /*18200*/  @!P2 BRA `(.L_x_1486) ;  /* 0xfffffffc00eca947 */ /* 0x004fea000383ffff */
[----:B------:R-:W-:Y:S05]  /*18210*/  BRA `(.L_x_1485) ;  /* 0xffffff1800587947 */ /* 0x000fea000383ffff */
.L_x_1490:
[----:B01----:R-:W-:-:S04]  /*18220*/  IMAD.U32 R3, RZ, RZ, UR10 ;  /* 0x0000000aff037e24 */ /* 0x003fc8000f8e00ff */
[----:B------:R0:W1:Y:S03]  /*18230*/  SYNCS.PHASECHK.TRANS64.TRYWAIT P2, [R3+URZ+0x30850], R0 ;  /* 0x03085000030075a7 */ /* 0x000066000804017f */
[----:B-1----:R-:W-:Y:S05]  /*18240*/  @!P2 NANOSLEEP.SYNCS 0x989680 ;  /* 0x009896800000a95d */ /* 0x002fea0003900000 */
[----:B------:R-:W1:Y:S02]  /*18250*/  @!P2 SYNCS.PHASECHK.TRANS64 P2, [R3+URZ+0x30850], R0 ;  /* 0x030850000300a5a7 */ /* 0x000e64000804007f */
[----:B-1----:R-:W-:Y:S05]  /*18260*/  @!P2 BRA `(.L_x_1490) ;  /* 0xfffffffc00eca947 */ /* 0x002fea000383ffff */
[----:B------:R-:W-:Y:S05]  /*18270*/  BRA `(.L_x_1489) ;  /* 0xffffff2400f47947 */ /* 0x000fea000383ffff */
.L_x_1503:
[----:B-1----:R-:W-:-:S04]  /*18280*/  IMAD.U32 R7, RZ, RZ, UR5 ;  /* 0x00000005ff077e24 */ /* 0x002fc8000f8e00ff */
[----:B------:R1:W2:Y:S03]  /*18290*/  SYNCS.PHASECHK.TRANS64.TRYWAIT P0, [R7+URZ+0x30850], R0 ;  /* 0x03085000070075a7 */ /* 0x0002a6000800017f */
[----:B--2---:R-:W-:Y:S05]  /*182a0*/  @!P0 NANOSLEEP.SYNCS 0x989680 ;  /* 0x009896800000895d */ /* 0x004fea0003900000 */
[----:B------:R-:W2:Y:S02]  /*182b0*/  @!P0 SYNCS.PHASECHK.TRANS64 P0, [R7+URZ+0x30850], R0 ;  /* 0x03085000070085a7 */ /* 0x000ea4000800007f */
[----:B--2---:R-:W-:Y:S05]  /*182c0*/  @!P0 BRA `(.L_x_1503) ;  /* 0xfffffffc00ec8947 */ /* 0x004fea000383ffff */
[----:B------:R-:W-:Y:S05]  /*182d0*/  BRA `(.L_x_1502) ;  /* 0xffffff4800e87947 */ /* 0x000fea000383ffff */
.L_x_1553:
        /* <DEDUP_REMOVED lines=11> */
.L_x_1669:
[----:B------:R-:W-:Y:S05]  /*18390*/  BSYNC B0 ;  /* 0x0000000000007941 */ /* 0x000fea0003800000 */
.L_x_1668:
[----:B------:R-:W-:Y:S05]  /*183a0*/  BRA `(.L_x_1670) ;  /* 0xffffffa000d47947 */ /* 0x000fea000383ffff */
.L_x_1555:
[----:B------:R-:W-:Y:S01]  /*183b0*/  BSSY B0, `(.L_x_1671) ;  /* 0x0000006000007945 */ /* 0x000fe20003800000 */
[----:B------:R-:W-:-:S07]  /*183c0*/  IMAD.MOV.U32 R15, RZ, RZ, -0x1 ;  /* 0xffffffffff0f7424 */ /* 0x000fce00078e00ff */
[----:B012-4-:R-:W-:Y:S05]  /*183d0*/  WARPSYNC.COLLECTIVE R15, `(.L_x_1672) ;  /* 0x000000000f0c7348 */ /* 0x017fea0003c00000 */
[----:B------:R-:W-:Y:S02]  /*183e0*/  ELECT P6, UR62, PT ;  /* 0x00000000003e782f */ /* 0x000fe400038c0000 */
[----:B------:R-:W-:Y:S01]  /*183f0*/  MOV R14, UR62 ;  /* 0x0000003e000e7c02 */ /* 0x000fe20008000f00 */
[----:B012-4-:R-:W-:Y:S10]  /*18400*/  ENDCOLLECTIVE ;  /* 0x000000000000791b */ /* 0x017ff40003800000 */
.L_x_1672:
[----:B------:R-:W-:Y:S05]  /*18410*/  BSYNC B0 ;  /* 0x0000000000007941 */ /* 0x000fea0003800000 */
.L_x_1671:
[----:B------:R-:W-:Y:S05]  /*18420*/  BRA `(.L_x_1673) ;  /* 0xffffffa000e07947 */ /* 0x000fea000383ffff */
.L_x_1557:
[----:B0-----:R0:W2:Y:S02]  /*18430*/  SYNCS.PHASECHK.TRANS64.TRYWAIT P0, [R0+URZ+0x30840], R2 ;  /* 0x03084002000075a7 */ /* 0x0010a4000800017f */
[----:B--2---:R-:W-:Y:S05]  /*18440*/  @!P0 NANOSLEEP.SYNCS 0x989680 ;  /* 0x009896800000895d */ /* 0x004fea0003900000 */
[----:B------:R-:W2:Y:S02]  /*18450*/  @!P0 SYNCS.PHASECHK.TRANS64 P0, [R0+URZ+0x30840], R2 ;  /* 0x03084002000085a7 */ /* 0x000ea4000800007f */
[----:B--2---:R-:W-:Y:S05]  /*18460*/  @!P0 BRA `(.L_x_1557) ;  /* 0xfffffffc00f08947 */ /* 0x004fea000383ffff */
[----:B------:R-:W-:Y:S05]  /*18470*/  BRA `(.L_x_1674) ;  /* 0xffffffa4004c7947 */ /* 0x000fea000383ffff */
.L_x_1561:
[----:B------:R-:W2:Y:S01]  /*18480*/  LDL.LU R11, [R1+0x30] ;  /* 0x00003000010b7983 */ /* 0x000ea20000300800 */
[----:B------:R-:W-:Y:S01]  /*18490*/  IMAD.MOV.U32 R13, RZ, RZ, R3 ;  /* 0x000000ffff0d7224 */ /* 0x000fe200078e0003 */
[----:B------:R-:W-:Y:S01]  /*184a0*/  LOP3.LUT R5, R5, 0x7f, RZ, 0xc0, !PT ;  /* 0x0000007f05057812 */ /* 0x000fe200078ec0ff */
[----:B------:R-:W-:Y:S02]  /*184b0*/  IMAD.MOV.U32 R12, RZ, RZ, RZ ;  /* 0x000000ffff0c7224 */ /* 0x000fe400078e00ff */
[----:B------:R-:W-:Y:S01]  /*184c0*/  IMAD.MOV.U32 R15, RZ, RZ, -0x1 ;  /* 0xffffffffff0f7424 */ /* 0x000fe200078e00ff */
[----:B------:R-:W-:-:S05]  /*184d0*/  SHF.R.U32.HI R0, RZ, 0x3, R5 ;  /* 0x00000003ff007819 */ /* 0x000fca0000011605 */
[----:B------:R-:W-:-:S04]  /*184e0*/  IMAD.IADD R0, R0, 0x1, R9 ;  /* 0x0000000100007824 */ /* 0x000fc800078e0209 */
[C---:B------:R-:W-:Y:S02]  /*184f0*/  VIADD R5, R0.reuse, 0x10 ;  /* 0x0000001000057836 */ /* 0x040fe40000000000 */
[----:B------:R-:W-:Y:S02]  /*18500*/  VIADD R9, R0, 0x60 ;  /* 0x0000006000097836 */ /* 0x000fe40000000000 */
[----:B--2---:R-:W-:Y:S02]  /*18510*/  IMAD R2, R11, R7, RZ ;  /* 0x000000070b027224 */ /* 0x004fe400078e02ff */
[----:B------:R-:W-:-:S03]  /*18520*/  IMAD.MOV.U32 R11, RZ, RZ, 0x181f ;  /* 0x0000181fff0b7424 */ /* 0x000fc600078e00ff */
[----:B------:R-:W-:-:S13]  /*18530*/  ISETP.GE.AND P5, PT, R0, R2, PT ;  /* 0x000000020000720c */ /* 0x000fda0003fa6270 */
[----:B-----5:R-:W-:Y:S05]  /*18540*/  WARPSYNC.COLLECTIVE R15, `(.L_x_1675) ;  /* 0x000000000f087348 */ /* 0x020fea0003c00000 */
[----:B------:R0:W1:Y:S02]  /*18550*/  SHFL.IDX P6, R14, R13, R12, R11 ;  /* 0x0000000c0d0e7389 */ /* 0x00006400000c000b */
[----:B01---5:R-:W-:Y:S01]  /*18560*/  ENDCOLLECTIVE ;  /* 0x000000000000791b */ /* 0x023fe20003800000 */
.L_x_1675:
[----:B------:R-:W-:Y:S02]  /*18570*/  IMAD.MOV.U32 R13, RZ, RZ, R4 ;  /* 0x000000ffff0d7224 */ /* 0x000fe400078e0004 */
[----:B------:R-:W-:-:S07]  /*18580*/  IMAD.MOV.U32 R6, RZ, RZ, R14 ;  /* 0x000000ffff067224 */ /* 0x000fce00078e000e */
[----:B------:R-:W-:Y:S05]  /*18590*/  WARPSYNC.COLLECTIVE R15, `(.L_x_1676) ;  /* 0x000000000f087348 */ /* 0x000fea0003c00000 */
[----:B------:R0:W1:Y:S02]  /*185a0*/  SHFL.IDX P6, R14, R13, R12, R11 ;  /* 0x0000000c0d0e7389 */ /* 0x00006400000c000b */
[----:B01----:R-:W-:Y:S01]  /*185b0*/  ENDCOLLECTIVE ;  /* 0x000000000000791b */ /* 0x003fe20003800000 */
.L_x_1676:
        /* <DEDUP_REMOVED lines=21> */
.L_x_1677:
[----:B------:R-:W-:Y:S02]  /*18710*/  IMAD.MOV.U32 R13, RZ, RZ, R4 ;  /* 0x000000ffff0d7224 */ /* 0x000fe400078e0004 */
[----:B------:R-:W-:-:S07]  /*18720*/  IMAD.MOV.U32 R6, RZ, RZ, R14 ;  /* 0x000000ffff067224 */ /* 0x000fce00078e000e */
[----:B------:R-:W-:Y:S05]  /*18730*/  WARPSYNC.COLLECTIVE R15, `(.L_x_1678) ;  /* 0x000000000f087348 */ /* 0x000fea0003c00000 */
[----:B------:R0:W1:Y:S02]  /*18740*/  SHFL.IDX P6, R14, R13, R12, R11 ;  /* 0x0000000c0d0e7389 */ /* 0x00006400000c000b */
[----:B01----:R-:W-:Y:S01]  /*18750*/  ENDCOLLECTIVE ;  /* 0x000000000000791b */ /* 0x003fe20003800000 */
.L_x_1678:
        /* <DEDUP_REMOVED lines=21> */
.L_x_1679:
[----:B------:R-:W-:Y:S02]  /*188b0*/  IMAD.MOV.U32 R13, RZ, RZ, R4 ;  /* 0x000000ffff0d7224 */ /* 0x000fe400078e0004 */
[----:B------:R-:W-:-:S07]  /*188c0*/  IMAD.MOV.U32 R6, RZ, RZ, R14 ;  /* 0x000000ffff067224 */ /* 0x000fce00078e000e */
[----:B------:R-:W-:Y:S05]  /*188d0*/  WARPSYNC.COLLECTIVE R15, `(.L_x_1680) ;  /* 0x000000000f087348 */ /* 0x000fea0003c00000 */
[----:B------:R0:W1:Y:S02]  /*188e0*/  SHFL.IDX P6, R14, R13, R12, R11 ;  /* 0x0000000c0d0e7389 */ /* 0x00006400000c000b */
[----:B01----:R-:W-:Y:S01]  /*188f0*/  ENDCOLLECTIVE ;  /* 0x000000000000791b */ /* 0x003fe20003800000 */
.L_x_1680:
        /* <DEDUP_REMOVED lines=21> */
.L_x_1681:
[----:B------:R-:W-:Y:S02]  /*18a50*/  IMAD.MOV.U32 R13, RZ, RZ, R4 ;  /* 0x000000ffff0d7224 */ /* 0x000fe400078e0004 */
[----:B------:R-:W-:-:S07]  /*18a60*/  IMAD.MOV.U32 R6, RZ, RZ, R14 ;  /* 0x000000ffff067224 */ /* 0x000fce00078e000e */
[----:B------:R-:W-:Y:S05]  /*18a70*/  WARPSYNC.COLLECTIVE R15, `(.L_x_1682) ;  /* 0x000000000f087348 */ /* 0x000fea0003c00000 */
[----:B------:R0:W1:Y:S02]  /*18a80*/  SHFL.IDX P6, R14, R13, R12, R11 ;  /* 0x0000000c0d0e7389 */ /* 0x00006400000c000b */
[----:B01----:R-:W-:Y:S01]  /*18a90*/  ENDCOLLECTIVE ;  /* 0x000000000000791b */ /* 0x003fe20003800000 */
.L_x_1682:
        /* <DEDUP_REMOVED lines=21> */
.L_x_1683:
[----:B------:R-:W-:Y:S02]  /*18bf0*/  IMAD.MOV.U32 R13, RZ, RZ, R4 ;  /* 0x000000ffff0d7224 */ /* 0x000fe400078e0004 */
[----:B------:R-:W-:-:S07]  /*18c00*/  IMAD.MOV.U32 R6, RZ, RZ, R14 ;  /* 0x000000ffff067224 */ /* 0x000fce00078e000e */
[----:B------:R-:W-:Y:S05]  /*18c10*/  WARPSYNC.COLLECTIVE R15, `(.L_x_1684) ;  /* 0x000000000f087348 */ /* 0x000fea0003c00000 */
[----:B------:R0:W1:Y:S02]  /*18c20*/  SHFL.IDX P6, R14, R13, R12, R11 ;  /* 0x0000000c0d0e7389 */ /* 0x00006400000c000b */
[----:B01----:R-:W-:Y:S01]  /*18c30*/  ENDCOLLECTIVE ;  /* 0x000000000000791b */ /* 0x003fe20003800000 */
.L_x_1684:
        /* <DEDUP_REMOVED lines=20> */
.L_x_1685:
[----:B------:R-:W-:Y:S02]  /*18d80*/  IMAD.MOV.U32 R13, RZ, RZ, R4 ;  /* 0x000000ffff0d7224 */ /* 0x000fe400078e0004 */
[----:B------:R-:W-:-:S07]  /*18d90*/  IMAD.MOV.U32 R6, RZ, RZ, R14 ;  /* 0x000000ffff067224 */ /* 0x000fce00078e000e */
[----:B------:R-:W-:Y:S05]  /*18da0*/  WARPSYNC.COLLECTIVE R15, `(.L_x_1686) ;  /* 0x000000000f087348 */ /* 0x000fea0003c00000 */
[----:B------:R0:W1:Y:S02]  /*18db0*/  SHFL.IDX P6, R14, R13, R12, R11 ;  /* 0x0000000c0d0e7389 */ /* 0x00006400000c000b */
[----:B01----:R-:W-:Y:S01]  /*18dc0*/  ENDCOLLECTIVE ;  /* 0x000000000000791b */ /* 0x003fe20003800000 */
.L_x_1686:
        /* <DEDUP_REMOVED lines=20> */
.L_x_1687:
[----:B------:R-:W-:Y:S02]  /*18f10*/  IMAD.MOV.U32 R13, RZ, RZ, R4 ;  /* 0x000000ffff0d7224 */ /* 0x000fe400078e0004 */
[----:B------:R-:W-:-:S07]  /*18f20*/  IMAD.MOV.U32 R5, RZ, RZ, R14 ;  /* 0x000000ffff057224 */ /* 0x000fce00078e000e */
[----:B------:R-:W-:Y:S05]  /*18f30*/  WARPSYNC.COLLECTIVE R15, `(.L_x_1688) ;  /* 0x000000000f087348 */ /* 0x000fea0003c00000 */
[----:B------:R0:W1:Y:S02]  /*18f40*/  SHFL.IDX P6, R14, R13, R12, R11 ;  /* 0x0000000c0d0e7389 */ /* 0x00006400000c000b */
[----:B01----:R-:W-:Y:S01]  /*18f50*/  ENDCOLLECTIVE ;  /* 0x000000000000791b */ /* 0x003fe20003800000 */
.L_x_1688:
        /* <DEDUP_REMOVED lines=19> */
.L_x_1689:
[----:B------:R-:W-:Y:S02]  /*19090*/  IMAD.MOV.U32 R13, RZ, RZ, R4 ;  /* 0x000000ffff0d7224 */ /* 0x000fe400078e0004 */
[----:B------:R-:W-:-:S07]  /*190a0*/  IMAD.MOV.U32 R5, RZ, RZ, R14 ;  /* 0x000000ffff057224 */ /* 0x000fce00078e000e */
[----:B------:R-:W-:Y:S05]  /*190b0*/  WARPSYNC.COLLECTIVE R15, `(.L_x_1690) ;  /* 0x000000000f087348 */ /* 0x000fea0003c00000 */
[----:B------:R0:W1:Y:S02]  /*190c0*/  SHFL.IDX P6, R14, R13, R12, R11 ;  /* 0x0000000c0d0e7389 */ /* 0x00006400000c000b */
[----:B01----:R-:W-:Y:S01]  /*190d0*/  ENDCOLLECTIVE ;  /* 0x000000000000791b */ /* 0x003fe20003800000 */
.L_x_1690:
[----:B------:R-:W-:Y:S01]  /*190e0*/  IMAD.MOV.U32 R3, RZ, RZ, R14 ;  /* 0x000000ffff037224 */ /* 0x000fe200078e000e */
[----:B------:R-:W-:Y:S06]  /*190f0*/  BRA `(.L_x_1691) ;  /* 0xffffffa800287947 */ /* 0x000fec000383ffff */
.L_x_1566:
[----:B0-----:R-:W2:Y:S02]  /*19100*/  LDL R2, [R1] ;  /* 0x0000000001027983 */ /* 0x001ea40000100800 */
[----:B--2---:R0:W1:Y:S02]  /*19110*/  SYNCS.PHASECHK.TRANS64.TRYWAIT P0, [R2+URZ+0x30820], R0 ;  /* 0x03082000020075a7 */ /* 0x004064000800017f */
[----:B-1----:R-:W-:Y:S05]  /*19120*/  @!P0 NANOSLEEP.SYNCS 0x989680 ;  /* 0x009896800000895d */ /* 0x002fea0003900000 */
[----:B------:R-:W1:Y:S02]  /*19130*/  @!P0 SYNCS.PHASECHK.TRANS64 P0, [R2+URZ+0x30820], R0 ;  /* 0x03082000020085a7 */ /* 0x000e64000800007f */
[----:B-1----:R-:W-:Y:S05]  /*19140*/  @!P0 BRA `(.L_x_1566) ;  /* 0xfffffffc00ec8947 */ /* 0x002fea000383ffff */
[----:B------:R-:W-:Y:S05]  /*19150*/  BRA `(.L_x_1692) ;  /* 0xffffffa800a87947 */ /* 0x000fea000383ffff */
.L_x_1575:
[----:B-1----:R1:W2:Y:S02]  /*19160*/  SYNCS.PHASECHK.TRANS64.TRYWAIT P0, [R3+URZ+0x30840], R2 ;  /* 0x03084002030075a7 */ /* 0x0022a4000800017f */
[----:B--2---:R-:W-:Y:S05]  /*19170*/  @!P0 NANOSLEEP.SYNCS 0x989680 ;  /* 0x009896800000895d */ /* 0x004fea0003900000 */
[----:B------:R-:W2:Y:S02]  /*19180*/  @!P0 SYNCS.PHASECHK.TRANS64 P0, [R3+URZ+0x30840], R2 ;  /* 0x03084002030085a7 */ /* 0x000ea4000800007f */
[----:B--2---:R-:W-:Y:S05]  /*19190*/  @!P0 BRA `(.L_x_1575) ;  /* 0xfffffffc00f08947 */ /* 0x004fea000383ffff */
[----:B------:R-:W-:Y:S05]  /*191a0*/  BRA `(.L_x_1693) ;  /* 0xffffffac00787947 */ /* 0x000fea000383ffff */
.L_x_1583:
[----:B0-----:R0:W1:Y:S02]  /*191b0*/  SYNCS.PHASECHK.TRANS64.TRYWAIT P0, [R3+URZ+0x60], R2 ;  /* 0x00006002030075a7 */ /* 0x001064000800017f */
[----:B-1----:R-:W-:Y:S05]  /*191c0*/  @!P0 NANOSLEEP.SYNCS 0x989680 ;  /* 0x009896800000895d */ /* 0x002fea0003900000 */
[----:B------:R-:W1:Y:S02]  /*191d0*/  @!P0 SYNCS.PHASECHK.TRANS64 P0, [R3+URZ+0x60], R2 ;  /* 0x00006002030085a7 */ /* 0x000e64000800007f */
[----:B-1----:R-:W-:Y:S05]  /*191e0*/  @!P0 BRA `(.L_x_1583) ;  /* 0xfffffffc00f08947 */ /* 0x002fea000383ffff */
[----:B------:R-:W-:Y:S05]  /*191f0*/  BRA `(.L_x_1694) ;  /* 0xffffffb000d47947 */ /* 0x000fea000383ffff */
.L_x_1594:
[----:B-1----:R1:W2:Y:S02]  /*19200*/  SYNCS.PHASECHK.TRANS64.TRYWAIT P0, [R3+URZ+0x30840], R2 ;  /* 0x03084002030075a7 */ /* 0x0022a4000800017f */
[----:B--2---:R-:W-:Y:S05]  /*19210*/  @!P0 NANOSLEEP.SYNCS 0x989680 ;  /* 0x009896800000895d */ /* 0x004fea0003900000 */
[----:B------:R-:W2:Y:S02]  /*19220*/  @!P0 SYNCS.PHASECHK.TRANS64 P0, [R3+URZ+0x30840], R2 ;  /* 0x03084002030085a7 */ /* 0x000ea4000800007f */
[----:B--2---:R-:W-:Y:S05]  /*19230*/  @!P0 BRA `(.L_x_1594) ;  /* 0xfffffffc00f08947 */ /* 0x004fea000383ffff */
[----:B------:R-:W-:Y:S05]  /*19240*/  BRA `(.L_x_1695) ;  /* 0xffffffb800fc7947 */ /* 0x000fea000383ffff */
.L_x_1602:
[----:B0-----:R0:W1:Y:S02]  /*19250*/  SYNCS.PHASECHK.TRANS64.TRYWAIT P0, [R2+URZ+0x60], R3 ;  /* 0x00006003020075a7 */ /* 0x001064000800017f */
[----:B-1----:R-:W-:Y:S05]  /*19260*/  @!P0 NANOSLEEP.SYNCS 0x989680 ;  /* 0x009896800000895d */ /* 0x002fea0003900000 */
[----:B------:R-:W1:Y:S02]  /*19270*/  @!P0 SYNCS.PHASECHK.TRANS64 P0, [R2+URZ+0x60], R3 ;  /* 0x00006003020085a7 */ /* 0x000e64000800007f */
[----:B-1----:R-:W-:Y:S05]  /*19280*/  @!P0 BRA `(.L_x_1602) ;  /* 0xfffffffc00f08947 */ /* 0x002fea000383ffff */
[----:B------:R-:W-:Y:S05]  /*19290*/  BRA `(.L_x_1696) ;  /* 0xffffffc000587947 */ /* 0x000fea000383ffff */
.L_x_1613:
[----:B---3--:R3:W4:Y:S02]  /*192a0*/  SYNCS.PHASECHK.TRANS64.TRYWAIT P0, [R2+URZ+0x30840], R3 ;  /* 0x03084003020075a7 */ /* 0x008724000800017f */
[----:B----4-:R-:W-:Y:S05]  /*192b0*/  @!P0 NANOSLEEP.SYNCS 0x989680 ;  /* 0x009896800000895d */ /* 0x010fea0003900000 */
[----:B------:R-:W4:Y:S02]  /*192c0*/  @!P0 SYNCS.PHASECHK.TRANS64 P0, [R2+URZ+0x30840], R3 ;  /* 0x03084003020085a7 */ /* 0x000f24000800007f */
[----:B----4-:R-:W-:Y:S05]  /*192d0*/  @!P0 BRA `(.L_x_1613) ;  /* 0xfffffffc00f08947 */ /* 0x010fea000383ffff */
[----:B------:R-:W-:Y:S05]  /*192e0*/  BRA `(.L_x_1697) ;  /* 0xffffffc800447947 */ /* 0x000fea000383ffff */
.L_x_1621:
[----:B0-----:R0:W1:Y:S02]  /*192f0*/  SYNCS.PHASECHK.TRANS64.TRYWAIT P0, [R2+URZ+0x60], R5 ;  /* 0x00006005020075a7 */ /* 0x001064000800017f */
[----:B-1----:R-:W-:Y:S05]  /*19300*/  @!P0 NANOSLEEP.SYNCS 0x989680 ;  /* 0x009896800000895d */ /* 0x002fea0003900000 */
[----:B------:R-:W1:Y:S02]  /*19310*/  @!P0 SYNCS.PHASECHK.TRANS64 P0, [R2+URZ+0x60], R5 ;  /* 0x00006005020085a7 */ /* 0x000e64000800007f */
[----:B-1----:R-:W-:Y:S05]  /*19320*/  @!P0 BRA `(.L_x_1621) ;  /* 0xfffffffc00f08947 */ /* 0x002fea000383ffff */
[----:B------:R-:W-:Y:S05]  /*19330*/  BRA `(.L_x_1698) ;  /* 0xffffffcc00a07947 */ /* 0x000fea000383ffff */
.L_x_1634:
[----:B---3--:R3:W4:Y:S02]  /*19340*/  SYNCS.PHASECHK.TRANS64.TRYWAIT P0, [R0+URZ+0x30860], R2 ;  /* 0x03086002000075a7 */ /* 0x008724000800017f */
[----:B----4-:R-:W-:Y:S05]  /*19350*/  @!P0 NANOSLEEP.SYNCS 0x989680 ;  /* 0x009896800000895d */ /* 0x010fea0003900000 */
[----:B------:R-:W4:Y:S02]  /*19360*/  @!P0 SYNCS.PHASECHK.TRANS64 P0, [R0+URZ+0x30860], R2 ;  /* 0x03086002000085a7 */ /* 0x000f24000800007f */
[----:B----4-:R-:W-:Y:S05]  /*19370*/  @!P0 BRA `(.L_x_1634) ;  /* 0xfffffffc00f08947 */ /* 0x010fea000383ffff */
[----:B------:R-:W-:Y:S05]  /*19380*/  BRA `(.L_x_1699) ;  /* 0xffffffd400707947 */ /* 0x000fea000383ffff */
.L_x_1643:
[----:B------:R-:W-:Y:S01]  /*19390*/  BSSY B0, `(.L_x_1700) ;  /* 0x0000008000007945 */ /* 0x000fe20003800000 */
[----:B------:R-:W-:Y:S02]  /*193a0*/  IMAD.MOV.U32 R13, RZ, RZ, R16 ;  /* 0x000000ffff0d7224 */ /* 0x000fe400078e0010 */
[----:B-1----:R-:W-:Y:S02]  /*193b0*/  IMAD.MOV.U32 R12, RZ, RZ, RZ ;  /* 0x000000ffff0c7224 */ /* 0x002fe400078e00ff */
[----:B------:R-:W-:Y:S02]  /*193c0*/  IMAD.MOV.U32 R11, RZ, RZ, 0x1f ;  /* 0x0000001fff0b7424 */ /* 0x000fe400078e00ff */
[----:B------:R-:W-:-:S07]  /*193d0*/  IMAD.MOV.U32 R15, RZ, RZ, -0x1 ;  /* 0xffffffffff0f7424 */ /* 0x000fce00078e00ff */
[----:B0-2---:R-:W-:Y:S05]  /*193e0*/  WARPSYNC.COLLECTIVE R15, `(.L_x_1701) ;  /* 0x000000000f087348 */ /* 0x005fea0003c00000 */
[----:B------:R1:W3:Y:S02]  /*193f0*/  SHFL.IDX P6, R14, R13, R12, R11 ;  /* 0x0000000c0d0e7389 */ /* 0x0002e400000c000b */
[----:B0123--:R-:W-:Y:S01]  /*19400*/  ENDCOLLECTIVE ;  /* 0x000000000000791b */ /* 0x00ffe20003800000 */
.L_x_1701:
[----:B------:R-:W-:Y:S05]  /*19410*/  BSYNC B0 ;  /* 0x0000000000007941 */ /* 0x000fea0003800000 */
.L_x_1700:
        /* <DEDUP_REMOVED lines=9> */
.L_x_1702:
        /* <DEDUP_REMOVED lines=19> */
.L_x_1703:
        /* <DEDUP_REMOVED lines=8> */
.L_x_1704:
        /* <DEDUP_REMOVED lines=8> */
.L_x_1705:
        /* <DEDUP_REMOVED lines=8> */
.L_x_1706:
        /* <DEDUP_REMOVED lines=8> */
.L_x_1707:
        /* <DEDUP_REMOVED lines=9> */
.L_x_1708:
[----:B------:R-:W-:Y:S01]  /*19870*/  IMAD.MOV.U32 R16, RZ, RZ, R14 ;  /* 0x000000ffff107224 */ /* 0x000fe200078e000e */
[----:B------:R-:W-:Y:S06]  /*19880*/  BRA `(.L_x_1709) ;  /* 0xffffffd800647947 */ /* 0x000fec000383ffff */
.L_x_1648:
[----:B------:R-:W-:Y:S01]  /*19890*/  BSSY B0, `(.L_x_1710) ;  /* 0x0000008000007945 */ /* 0x000fe20003800000 */
[----:B-----5:R-:W-:Y:S02]  /*198a0*/  IMAD.MOV.U32 R13, RZ, RZ, R2 ;  /* 0x000000ffff0d7224 */ /* 0x020fe400078e0002 */
[----:B-1----:R-:W-:Y:S02]  /*198b0*/  IMAD.MOV.U32 R12, RZ, RZ, 0x1 ;  /* 0x00000001ff0c7424 */ /* 0x002fe400078e00ff */
[----:B------:R-:W-:Y:S02]  /*198c0*/  IMAD.MOV.U32 R11, RZ, RZ, RZ ;  /* 0x000000ffff0b7224 */ /* 0x000fe400078e00ff */
[----:B------:R-:W-:-:S07]  /*198d0*/  IMAD.MOV.U32 R15, RZ, RZ, -0x1 ;  /* 0xffffffffff0f7424 */ /* 0x000fce00078e00ff */
[----:B0-23--:R-:W-:Y:S05]  /*198e0*/  WARPSYNC.COLLECTIVE R15, `(.L_x_1711) ;  /* 0x000000000f087348 */ /* 0x00dfea0003c00000 */
[----:B------:R1:W4:Y:S02]  /*198f0*/  SHFL.UP P6, R14, R13, R12, R11 ;  /* 0x0400000c0d0e7389 */ /* 0x00032400000c000b */
[----:B01234-:R-:W-:Y:S01]  /*19900*/  ENDCOLLECTIVE ;  /* 0x000000000000791b */ /* 0x01ffe20003800000 */
.L_x_1711:
[----:B------:R-:W-:Y:S05]  /*19910*/  BSYNC B0 ;  /* 0x0000000000007941 */ /* 0x000fea0003800000 */
.L_x_1710:
[----:B------:R-:W-:Y:S01]  /*19920*/  SEL R3, R14, RZ, P1 ;  /* 0x000000ff0e037207 */ /* 0x000fe20000800000 */
[----:B------:R-:W-:Y:S02]  /*19930*/  IMAD.MOV.U32 R12, RZ, RZ, 0x2 ;  /* 0x00000002ff0c7424 */ /* 0x000fe400078e00ff */
[----:B------:R-:W-:Y:S02]  /*19940*/  IMAD.MOV.U32 R11, RZ, RZ, RZ ;  /* 0x000000ffff0b7224 */ /* 0x000fe400078e00ff */
[----:B------:R-:W-:Y:S02]  /*19950*/  IMAD.IADD R3, R2, 0x1, R3 ;  /* 0x0000000102037824 */ /* 0x000fe400078e0203 */
[----:B------:R-:W-:Y:S02]  /*19960*/  IMAD.MOV.U32 R15, RZ, RZ, -0x1 ;  /* 0xffffffffff0f7424 */ /* 0x000fe400078e00ff */
[----:B------:R-:W-:-:S07]  /*19970*/  IMAD.MOV.U32 R13, RZ, RZ, R3 ;  /* 0x000000ffff0d7224 */ /* 0x000fce00078e0003 */
[----:B------:R-:W-:Y:S05]  /*19980*/  WARPSYNC.COLLECTIVE R15, `(.L_x_1712) ;  /* 0x000000000f087348 */ /* 0x000fea0003c00000 */
[----:B------:R0:W1:Y:S02]  /*19990*/  SHFL.UP P6, R14, R13, R12, R11 ;  /* 0x0400000c0d0e7389 */ /* 0x00006400000c000b */
[----:B01----:R-:W-:Y:S01]  /*199a0*/  ENDCOLLECTIVE ;  /* 0x000000000000791b */ /* 0x003fe20003800000 */
.L_x_1712:
        /* <DEDUP_REMOVED lines=8> */
.L_x_1713:
        /* <DEDUP_REMOVED lines=8> */
.L_x_1714:
        /* <DEDUP_REMOVED lines=8> */
.L_x_1715:
        /* <DEDUP_REMOVED lines=9> */
.L_x_1716:
[----:B------:R-:W-:Y:S01]  /*19bc0*/  IMAD.MOV.U32 R16, RZ, RZ, R14 ;  /* 0x000000ffff107224 */ /* 0x000fe200078e000e */
[----:B------:R-:W-:Y:S06]  /*19bd0*/  BRA `(.L_x_1717) ;  /* 0xffffffd800307947 */ /* 0x000fec000383ffff */
.L_x_1650:
[----:B------:R-:W-:Y:S01]  /*19be0*/  BSSY B0, `(.L_x_1718) ;  /* 0x0000006000007945 */ /* 0x000fe20003800000 */
[----:B------:R-:W-:Y:S01]  /*19bf0*/  PLOP3.LUT P6, PT, P6, PT, PT, 0x8, 0x0 ;  /* 0x000000000000781c */ /* 0x000fe200037ce170 */
[----:B------:R-:W-:-:S12]  /*19c00*/  IMAD.MOV.U32 R15, RZ, RZ, -0x1 ;  /* 0xffffffffff0f7424 */ /* 0x000fd800078e00ff */
[----:B0123--:R-:W-:Y:S05]  /*19c10*/  WARPSYNC.COLLECTIVE R15, `(.L_x_1719) ;  /* 0x000000000f087348 */ /* 0x00ffea0003c00000 */
[----:B------:R-:W-:Y:S01]  /*19c20*/  VOTE.ANY R14, PT, P6 ;  /* 0x00000000000e7806 */ /* 0x000fe200030e0100 */
[----:B0123--:R-:W-:Y:S06]  /*19c30*/  ENDCOLLECTIVE ;  /* 0x000000000000791b */ /* 0x00ffec0003800000 */
.L_x_1719:
[----:B------:R-:W-:Y:S05]  /*19c40*/  BSYNC B0 ;  /* 0x0000000000007941 */ /* 0x000fea0003800000 */
.L_x_1718:
        /* <DEDUP_REMOVED lines=9> */
.L_x_1720:
[----:B------:R-:W-:Y:S01]  /*19ce0*/  IMAD.MOV.U32 R17, RZ, RZ, R14 ;  /* 0x000000ffff117224 */ /* 0x000fe200078e000e */
[----:B------:R-:W-:Y:S06]  /*19cf0*/  BRA `(.L_x_1721) ;  /* 0xffffffd800207947 */ /* 0x000fec000383ffff */
.L_x_1652:
[----:B------:R-:W-:Y:S01]  /*19d00*/  BSSY B0, `(.L_x_1722) ;  /* 0x0000007000007945 */ /* 0x000fe20003800000 */
[----:B------:R-:W-:Y:S02]  /*19d10*/  IMAD.MOV.U32 R13, RZ, RZ, R3 ;  /* 0x000000ffff0d7224 */ /* 0x000fe400078e0003 */
[----:B------:R-:W-:Y:S02]  /*19d20*/  IMAD.MOV.U32 R11, RZ, RZ, 0x1f ;  /* 0x0000001fff0b7424 */ /* 0x000fe400078e00ff */
[----:B------:R-:W-:-:S07]  /*19d30*/  IMAD.MOV.U32 R15, RZ, RZ, -0x1 ;  /* 0xffffffffff0f7424 */ /* 0x000fce00078e00ff */
[----:B0-234-:R-:W-:Y:S05]  /*19d40*/  WARPSYNC.COLLECTIVE R15, `(.L_x_1723) ;  /* 0x000000000f087348 */ /* 0x01dfea0003c00000 */
[----:B------:R1:W0:Y:S02]  /*19d50*/  SHFL.IDX P6, R14, R13, R12, R11 ;  /* 0x0000000c0d0e7389 */ /* 0x00022400000c000b */
[----:B01234-:R-:W-:Y:S01]  /*19d60*/  ENDCOLLECTIVE ;  /* 0x000000000000791b */ /* 0x01ffe20003800000 */
.L_x_1723:
[----:B------:R-:W-:Y:S05]  /*19d70*/  BSYNC B0 ;  /* 0x0000000000007941 */ /* 0x000fea0003800000 */
.L_x_1722:
[----:B------:R-:W-:Y:S01]  /*19d80*/  IMAD.MOV.U32 R3, RZ, RZ, R14 ;  /* 0x000000ffff037224 */ /* 0x000fe200078e000e */
[----:B------:R-:W-:Y:S06]  /*19d90*/  BRA `(.L_x_1724) ;  /* 0xffffffd800147947 */ /* 0x000fec000383ffff */
.L_x_1656:
[----:B0-----:R0:W3:Y:S02]  /*19da0*/  SYNCS.PHASECHK.TRANS64.TRYWAIT P0, [R0+URZ+0x30820], R3 ;  /* 0x03082003000075a7 */ /* 0x0010e4000800017f */
[----:B---3--:R-:W-:Y:S05]  /*19db0*/  @!P0 NANOSLEEP.SYNCS 0x989680 ;  /* 0x009896800000895d */ /* 0x008fea0003900000 */
[----:B------:R-:W3:Y:S02]  /*19dc0*/  @!P0 SYNCS.PHASECHK.TRANS64 P0, [R0+URZ+0x30820], R3 ;  /* 0x03082003000085a7 */ /* 0x000ee4000800007f */
[----:B---3--:R-:W-:Y:S05]  /*19dd0*/  @!P0 BRA `(.L_x_1656) ;  /* 0xfffffffc00f08947 */ /* 0x008fea000383ffff */
[----:B------:R-:W-:Y:S05]  /*19de0*/  BRA `(.L_x_1725) ;  /* 0xffffffdc009c7947 */ /* 0x000fea000383ffff */
.L_x_1657:
[----:B------:R-:W3:Y:S01]  /*19df0*/  S2R R2, SR_TID.X ;  /* 0x0000000000027919 */ /* 0x000ee20000002100 */
[----:B------:R-:W-:Y:S01]  /*19e00*/  BSSY B0, `(.L_x_1726) ;  /* 0x000000a000007945 */ /* 0x000fe20003800000 */
[----:B-1----:R-:W-:Y:S02]  /*19e10*/  IMAD.MOV.U32 R12, RZ, RZ, RZ ;  /* 0x000000ffff0c7224 */ /* 0x002fe400078e00ff */
[----:B------:R-:W-:Y:S02]  /*19e20*/  IMAD.MOV.U32 R11, RZ, RZ, 0x1f ;  /* 0x0000001fff0b7424 */ /* 0x000fe400078e00ff */
[----:B------:R-:W-:Y:S01]  /*19e30*/  IMAD.MOV.U32 R15, RZ, RZ, -0x1 ;  /* 0xffffffffff0f7424 */ /* 0x000fe200078e00ff */
[----:B---3--:R-:W-:-:S04]  /*19e40*/  SHF.R.U32.HI R2, RZ, 0x5, R2 ;  /* 0x00000005ff027819 */ /* 0x008fc80000011602 */
[----:B------:R-:W-:-:S05]  /*19e50*/  LOP3.LUT R2, R2, 0x3, RZ, 0xc0, !PT ;  /* 0x0000000302027812 */ /* 0x000fca00078ec0ff */
[----:B------:R-:W-:-:S07]  /*19e60*/  IMAD.MOV.U32 R13, RZ, RZ, R2 ;  /* 0x000000ffff0d7224 */ /* 0x000fce00078e0002 */
[----:B0-2---:R-:W-:Y:S05]  /*19e70*/  WARPSYNC.COLLECTIVE R15, `(.L_x_1727) ;  /* 0x000000000f087348 */ /* 0x005fea0003c00000 */
[----:B------:R1:W3:Y:S02]  /*19e80*/  SHFL.IDX P6, R14, R13, R12, R11 ;  /* 0x0000000c0d0e7389 */ /* 0x0002e400000c000b */
[----:B0123--:R-:W-:Y:S01]  /*19e90*/  ENDCOLLECTIVE ;  /* 0x000000000000791b */ /* 0x00ffe20003800000 */
.L_x_1727:
[----:B------:R-:W-:Y:S05]  /*19ea0*/  BSYNC B0 ;  /* 0x0000000000007941 */ /* 0x000fea0003800000 */
.L_x_1726:
[----:B------:R-:W-:Y:S05]  /*19eb0*/  BRA `(.L_x_1728) ;  /* 0xffffffdc00847947 */ /* 0x000fea000383ffff */
.L_x_1660:
[----:B------:R-:W-:Y:S01]  /*19ec0*/  BSSY B1, `(.L_x_1729) ;  /* 0x0000006000017945 */ /* 0x000fe20003800000 */
[----:B------:R-:W-:-:S07]  /*19ed0*/  IMAD.MOV.U32 R15, RZ, RZ, -0x1 ;  /* 0xffffffffff0f7424 */ /* 0x000fce00078e00ff */
[----:B0123--:R-:W-:Y:S05]  /*19ee0*/  WARPSYNC.COLLECTIVE R15, `(.L_x_1730) ;  /* 0x000000000f0c7348 */ /* 0x00ffea0003c00000 */
[----:B------:R-:W-:Y:S02]  /*19ef0*/  ELECT P6, UR62, PT ;  /* 0x00000000003e782f */ /* 0x000fe400038c0000 */
[----:B------:R-:W-:Y:S01]  /*19f00*/  MOV R14, UR62 ;  /* 0x0000003e000e7c02 */ /* 0x000fe20008000f00 */
[----:B0123--:R-:W-:Y:S10]  /*19f10*/  ENDCOLLECTIVE ;  /* 0x000000000000791b */ /* 0x00fff40003800000 */
.L_x_1730:
[----:B------:R-:W-:Y:S05]  /*19f20*/  BSYNC B1 ;  /* 0x0000000000017941 */ /* 0x000fea0003800000 */
.L_x_1729:
[----:B------:R-:W-:Y:S05]  /*19f30*/  BRA `(.L_x_1731) ;  /* 0xffffffdc007c7947 */ /* 0x000fea000383ffff */
.L_x_1662:
[----:B0-----:R0:W2:Y:S02]  /*19f40*/  SYNCS.PHASECHK.TRANS64.TRYWAIT P0, [R6+URZ], R5 ;  /* 0x00000005060075a7 */ /* 0x0010a4000800017f */
[----:B--2---:R-:W-:Y:S05]  /*19f50*/  @!P0 NANOSLEEP.SYNCS 0x989680 ;  /* 0x009896800000895d */ /* 0x004fea0003900000 */
[----:B------:R-:W2:Y:S02]  /*19f60*/  @!P0 SYNCS.PHASECHK.TRANS64 P0, [R6+URZ], R5 ;  /* 0x00000005060085a7 */ /* 0x000ea4000800007f */
[----:B--2---:R-:W-:Y:S05]  /*19f70*/  @!P0 BRA `(.L_x_1662) ;  /* 0xfffffffc00f08947 */ /* 0x004fea000383ffff */
[----:B------:R-:W-:Y:S05]  /*19f80*/  BRA `(.L_x_1732) ;  /* 0xffffffdc00c07947 */ /* 0x000fea000383ffff */
.L_x_1663:
[----:B--2---:R2:W3:Y:S02]  /*19f90*/  SYNCS.PHASECHK.TRANS64.TRYWAIT P0, [R7+URZ], R2 ;  /* 0x00000002070075a7 */ /* 0x0044e4000800017f */
[----:B---3--:R-:W-:Y:S05]  /*19fa0*/  @!P0 NANOSLEEP.SYNCS 0x989680 ;  /* 0x009896800000895d */ /* 0x008fea0003900000 */
[----:B------:R-:W3:Y:S02]  /*19fb0*/  @!P0 SYNCS.PHASECHK.TRANS64 P0, [R7+URZ], R2 ;  /* 0x00000002070085a7 */ /* 0x000ee4000800007f */
[----:B---3--:R-:W-:Y:S05]  /*19fc0*/  @!P0 BRA `(.L_x_1663) ;  /* 0xfffffffc00f08947 */ /* 0x008fea000383ffff */
[----:B------:R-:W-:Y:S05]  /*19fd0*/  BRA `(.L_x_1733) ;  /* 0xffffffdc00b47947 */ /* 0x000fea000383ffff */
.L_x_1665:
[----:B---3--:R3:W4:Y:S02]  /*19fe0*/  SYNCS.PHASECHK.TRANS64.TRYWAIT P0, [R4+URZ], R5 ;  /* 0x00000005040075a7 */ /* 0x008724000800017f */
[----:B----4-:R-:W-:Y:S05]  /*19ff0*/  @!P0 NANOSLEEP.SYNCS 0x989680 ;  /* 0x009896800000895d */ /* 0x010fea0003900000 */
[----:B------:R-:W4:Y:S02]  /*1a000*/  @!P0 SYNCS.PHASECHK.TRANS64 P0, [R4+URZ], R5 ;  /* 0x00000005040085a7 */ /* 0x000f24000800007f */
[----:B----4-:R-:W-:Y:S05]  /*1a010*/  @!P0 BRA `(.L_x_1665) ;  /* 0xfffffffc00f08947 */ /* 0x010fea000383ffff */
[----:B------:R-:W-:Y:S05]  /*1a020*/  BRA `(.L_x_1734) ;  /* 0xffffffdc00bc7947 */ /* 0x000fea000383ffff */
.L_x_1735:
        /* <DEDUP_REMOVED lines=13> */
.L_x_3429:


//--------------------- .text._ZN7cutlass13device_kernelIN5flash11enable_sm90INS1_16FlashAttnFwdSm90INS1_25CollectiveMainloopFwdSm90ILi2EN4cute5tupleIJNS5_1CILi1EEES8_S8_EEENS6_IJNS7_ILi128EEENS7_ILi64EEENS7_ILi256EEEEEELi256ENS_10bfloat16_tEfNS_4arch4Sm90ELb0ELb1ELb1ELb1ELb0ELb1ELb0ELb1ELb1ELb1ELb0ELb0EEENS1_21CollectiveEpilogueFwdINS6_IJSA_SC_SB_EEES9_SE_SG_Li256ELb1ELb1ELb0ELb0EEENS1_36VarlenDynamicPersistentTileSchedulerILi128ELi64ELi256ELi128ELb0ELb1ELb1ELb1ELb0ELb1EEEEEEEEEvNT_6ParamsE --------------------------
	.section	.text._ZN7cutlass13device_kernelIN5flash11enable_sm90INS1_16FlashAttnFwdSm90INS1_25CollectiveMainloopFwdSm90ILi2EN4cute5tupleIJNS5_1CILi1EEES8_S8_EEENS6_IJNS7_ILi128EEENS7_ILi64EEENS7_ILi256EEEEEELi256ENS_10bfloat16_tEfNS_4arch4Sm90ELb0ELb1ELb1ELb1ELb0ELb1ELb0ELb1ELb1ELb1ELb0ELb0EEENS1_21CollectiveEpilogueFwdINS6_IJSA_SC_SB_EEES9_SE_SG_Li256ELb1ELb1ELb0ELb0EEENS1_36VarlenDynamicPersistentTileSchedulerILi128ELi64ELi256ELi128ELb0ELb1ELb1ELb1ELb0ELb1EEEEEEEEEvNT_6ParamsE,"ax",@progbits
	.align	128
.text._ZN7cutlass13device_kernelIN5flash11enable_sm90INS1_16FlashAttnFwdSm90INS1_25CollectiveMainloopFwdSm90ILi2EN4cute5tupleIJNS5_1CILi1EEES8_S8_EEENS6_IJNS7_ILi128EEENS7_ILi64EEENS7_ILi256EEEEEELi256ENS_10bfloat16_tEfNS_4arch4Sm90ELb0ELb1ELb1ELb1ELb0ELb1ELb0ELb1ELb1ELb1ELb0ELb0EEENS1_21CollectiveEpilogueFwdINS6_IJSA_SC_SB_EEES9_SE_SG_Li256ELb1ELb1ELb0ELb0EEENS1_36VarlenDynamicPersistentTileSchedulerILi128ELi64ELi256ELi128ELb0ELb1ELb1ELb1ELb0ELb1EEEEEEEEEvNT_6ParamsE:
        .type           _ZN7cutlass13device_kernelIN5flash11enable_sm90INS1_16FlashAttnFwdSm90INS1_25CollectiveMainloopFwdSm90ILi2EN4cute5tupleIJNS5_1CILi1EEES8_S8_EEENS6_IJNS7_ILi128EEENS7_ILi64EEENS7_ILi256EEEEEELi256ENS_10bfloat16_tEfNS_4arch4Sm90ELb0ELb1ELb1ELb1ELb0ELb1ELb0ELb1ELb1ELb1ELb0ELb0EEENS1_21CollectiveEpilogueFwdINS6_IJSA_SC_SB_EEES9_SE_SG_Li256ELb1ELb1ELb0ELb0EEENS1_36VarlenDynamicPersistentTileSchedulerILi128ELi64ELi256ELi128ELb0ELb1ELb1ELb1ELb0ELb1EEEEEEEEEvNT_6ParamsE,@function
        .size           _ZN7cutlass13device_kernelIN5flash11enable_sm90INS1_16FlashAttnFwdSm90INS1_25CollectiveMainloopFwdSm90ILi2EN4cute5tupleIJNS5_1CILi1EEES8_S8_EEENS6_IJNS7_ILi128EEENS7_ILi64EEENS7_ILi256EEEEEELi256ENS_10bfloat16_tEfNS_4arch4Sm90ELb0ELb1ELb1ELb1ELb0ELb1ELb0ELb1ELb1ELb1ELb0ELb0EEENS1_21CollectiveEpilogueFwdINS6_IJSA_SC_SB_EEES9_SE_SG_Li256ELb1ELb1ELb0ELb0EEENS1_36VarlenDynamicPersistentTileSchedulerILi128ELi64ELi256ELi128ELb0ELb1ELb1ELb1ELb0ELb1EEEEEEEEEvNT_6ParamsE,(.L_x_3430 - _ZN7cutlass13device_kernelIN5flash11enable_sm90INS1_16FlashAttnFwdSm90INS1_25CollectiveMainloopFwdSm90ILi2EN4cute5tupleIJNS5_1CILi1EEES8_S8_EEENS6_IJNS7_ILi128EEENS7_ILi64EEENS7_ILi256EEEEEELi256ENS_10bfloat16_tEfNS_4arch4Sm90ELb0ELb1ELb1ELb1ELb0ELb1ELb0ELb1ELb1ELb1ELb0ELb0EEENS1_21CollectiveEpilogueFwdINS6_IJSA_SC_SB_EEES9_SE_SG_Li256ELb1ELb1ELb0ELb0EEENS1_36VarlenDynamicPersistentTileSchedulerILi128ELi64ELi256ELi128ELb0ELb1ELb1ELb1ELb0ELb1EEEEEEEEEvNT_6ParamsE)
        .other          _ZN7cutlass13device_kernelIN5flash11enable_sm90INS1_16FlashAttnFwdSm90INS1_25CollectiveMainloopFwdSm90ILi2EN4cute5tupleIJNS5_1CILi1EEES8_S8_EEENS6_IJNS7_ILi128EEENS7_ILi64EEENS7_ILi256EEEEEELi256ENS_10bfloat16_tEfNS_4arch4Sm90ELb0ELb1ELb1ELb1ELb0ELb1ELb0ELb1ELb1ELb1ELb0ELb0EEENS1_21CollectiveEpilogueFwdINS6_IJSA_SC_SB_EEES9_SE_SG_Li256ELb1ELb1ELb0ELb0EEENS1_36VarlenDynamicPersistentTileSchedulerILi128ELi64ELi256ELi128ELb0ELb1ELb1ELb1ELb0ELb1EEEEEEEEEvNT_6ParamsE,@"STO_CUDA_ENTRY STV_DEFAULT"
_ZN7cutlass13device_kernelIN5flash11enable_sm90INS1_16FlashAttnFwdSm90INS1_25CollectiveMainloopFwdSm90ILi2EN4cute5tupleIJNS5_1CILi1EEES8_S8_EEENS6_IJNS7_ILi128EEENS7_ILi64EEENS7_ILi256EEEEEELi256ENS_10bfloat16_tEfNS_4arch4Sm90ELb0ELb1ELb1ELb1ELb0ELb1ELb0ELb1ELb1ELb1ELb0ELb0EEENS1_21CollectiveEpilogueFwdINS6_IJSA_SC_SB_EEES9_SE_SG_Li256ELb1ELb1ELb0ELb0EEENS1_36VarlenDynamicPersistentTileSchedulerILi128ELi64ELi256ELi128ELb0ELb1ELb1ELb1ELb0ELb1EEEEEEEEEvNT_6ParamsE:
        /* <DEDUP_REMOVED lines=23> */
.L_x_1737:
[----:B------:R-:W-:Y:S05]  /*0170*/  BSYNC B0 ;  /* 0x0000000000007941 */ /* 0x000fea0003800000 */
.L_x_1736:
        /* <DEDUP_REMOVED lines=40> */
.L_x_1738:
        /* <DEDUP_REMOVED lines=22> */
.L_x_1739:
        /* <DEDUP_REMOVED lines=18> */
.L_x_1740:
        /* <DEDUP_REMOVED lines=22> */
.L_x_1741:
        /* <DEDUP_REMOVED lines=22> */
.L_x_1742:
[----:B0-----:R-:W-:Y:S01]  /*0940*/  ISETP.NE.AND P0, PT, R2, RZ, PT ;  /* 0x000000ff0200720c */ /* 0x001fe20003f05270 */
[----:B------:R-:W-:Y:S01]  /*0950*/  IMAD.MOV.U32 R2, RZ, RZ, 0x1 ;  /* 0x00000001ff027424 */ /* 0x000fe200078e00ff */
[----:B------:R-:W-:Y:S01]  /*0960*/  NOP ;  /* 0x0000000000007918 */ /* 0x000fe20000000000 */
[----:B------:R-:W-:Y:S01]  /*0970*/  ULDC.64 UR60, c[0x0][0x208] ;  /* 0x00008200003c7ab9 */ /* 0x000fe20000000a00 */
[----:B------:R-:W-:Y:S02]  /*0980*/  BSSY B9, `(.L_x_1743) ;  /* 0x0002b75000097945 */ /* 0x000fe40003800000 */
[----:B------:R-:W-:-:S05]  /*0990*/  SEL R2, R2, 0x2, !P0 ;  /* 0x0000000202027807 */ /* 0x000fca0004000000 */
[----:B------:R0:W-:Y:S01]  /*09a0*/  STL [R1+0x68], R2 ;  /* 0x0000680201007387 */ /* 0x0001e20000100800 */
[----:B-123--:R-:W-:Y:S06]  /*09b0*/  BAR.SYNC.DEFER_BLOCKING 0x0 ;  /* 0x0000000000007b1d */ /* 0x00efec0000010000 */
[----:B------:R-:W-:Y:S05]  /*09c0*/  @!P0 BRA `(.L_x_1744) ;  /* 0x0000022400088947 */ /* 0x000fea0003800000 */
.L_x_1745:
        /* <DEDUP_REMOVED lines=15> */
[----:B------:R-:W-:-:S05]  /*0ac0*/  VIADD R4, R4, 0xffffff80 ;  /* 0xffffff8004047836 */ /* 0x000fca0000000000 */
[----:B------:R-:W-:-:S04]  /*0ad0*/  SHF.R.S32.HI R3, RZ, 0x1f, R4 ;  /* 0x0000001fff037819 */ /* 0x000fc80000011404 */
[CC--:B------:R-:W-:Y:S02]  /*0ae0*/  LEA.HI R0, R3.reuse, R4.reuse, RZ, 0x7 ;  /* 0x0000000403007211 */ /* 0x0c0fe400078f38ff */
[CC--:B------:R-:W-:Y:S02]  /*0af0*/  LEA.HI R8, R3.reuse, R4.reuse, RZ, 0x2 ;  /* 0x0000000403087211 */ /* 0x0c0fe400078f10ff */
[----:B------:R-:W-:Y:S02]  /*0b00*/  LOP3.LUT R7, R0, 0xffffff80, RZ, 0xc0, !PT ;  /* 0xffffff8000077812 */ /* 0x000fe400078ec0ff */
[CC--:B0-----:R-:W-:Y:S02]  /*0b10*/  LEA.HI R2, R3.reuse, R4.reuse, RZ, 0x4 ;  /* 0x0000000403027211 */ /* 0x0c1fe400078f20ff */
[CC--:B------:R-:W-:Y:S01]  /*0b20*/  LEA.HI R218, R3.reuse, R4.reuse, RZ, 0x3 ;  /* 0x0000000403da7211 */ /* 0x0c0fe200078f18ff */
[----:B------:R-:W-:Y:S01]  /*0b30*/  IMAD.IADD R20, R4, 0x1, -R7 ;  /* 0x0000000104147824 */ /* 0x000fe200078e0a07 */
[----:B------:R-:W-:-:S02]  /*0b40*/  LEA.HI R5, R3, R4, RZ, 0x5 ;  /* 0x0000000403057211 */ /* 0x000fc400078f28ff */
[----:B------:R-:W-:Y:S02]  /*0b50*/  LOP3.LUT R11, R8, 0xfffffffc, RZ, 0xc0, !PT ;  /* 0xfffffffc080b7812 */ /* 0x000fe400078ec0ff */
[----:B------:R-:W-:Y:S01]  /*0b60*/  LEA.HI R6, R3, R4, RZ, 0x6 ;  /* 0x0000000403067211 */ /* 0x000fe200078f30ff */
[----:B------:R-:W-:Y:S01]  /*0b70*/  IMAD.SHL.U32 R5, R5, 0x20, RZ ;  /* 0x0000002005057824 */ /* 0x000fe200078e00ff */
[----:B------:R-:W-:Y:S01]  /*0b80*/  LOP3.LUT R9, R218, 0xfffffff8, RZ, 0xc0, !PT ;  /* 0xfffffff8da097812 */ /* 0x000fe200078ec0ff */
[----:B------:R-:W-:Y:S01]  /*0b90*/  IMAD.IADD R12, R4, 0x1, -R11 ;  /* 0x00000001040c7824 */ /* 0x000fe200078e0a0b */
[----:B------:R-:W-:Y:S01]  /*0ba0*/  SHF.R.S32.HI R7, RZ, 0x4, R2 ;  /* 0x00000004ff077819 */ /* 0x000fe20000011402 */
[----:B------:R-:W-:Y:S01]  /*0bb0*/  STL [R1+0x80], R20 ;  /* 0x0000801401007387 */ /* 0x000fe20000100800 */
[----:B------:R-:W-:Y:S01]  /*0bc0*/  LOP3.LUT R3, R2, 0x3fffff0, RZ, 0xc0, !PT ;  /* 0x03fffff002037812 */ /* 0x000fe200078ec0ff */
[----:B------:R-:W-:Y:S01]  /*0bd0*/  IMAD.IADD R13, R4, 0x1, -R9 ;  /* 0x00000001040d7824 */ /* 0x000fe200078e0a09 */
[----:B------:R-:W-:-:S02]  /*0be0*/  SHF.R.S32.HI R8, RZ, 0x1f, R20 ;  /* 0x0000001fff087819 */ /* 0x000fc40000011414 */
[----:B------:R-:W-:Y:S01]  /*0bf0*/  LEA.HI R2, R2, R7, RZ, 0x1 ;  /* 0x0000000702027211 */ /* 0x000fe200078f08ff */
[----:B------:R-:W-:Y:S01]  /*0c00*/  IMAD.IADD R3, R4, 0x1, -R3 ;  /* 0x0000000104037824 */ /* 0x000fe200078e0a03 */
[----:B------:R-:W-:Y:S01]  /*0c10*/  LEA.HI R9, R8, R20, RZ, 0x2 ;  /* 0x0000001408097211 */ /* 0x000fe200078f10ff */
[----:B------:R-:W-:Y:S01]  /*0c20*/  IMAD.SHL.U32 R200, R13, 0x4, RZ ;  /* 0x000000040dc87824 */ /* 0x000fe200078e00ff */
[----:B------:R-:W-:Y:S01]  /*0c30*/  LOP3.LUT R4, R5, 0xfffffc00, RZ, 0xc0, !PT ;  /* 0xfffffc0005047812 */ /* 0x000fe200078ec0ff */
[----:B------:R-:W-:Y:S01]  /*0c40*/  STL [R1+0x58], R13 ;  /* 0x0000580d01007387 */ /* 0x000fe20000100800 */
[----:B------:R-:W-:Y:S01]  /*0c50*/  LOP3.LUT R2, R2, 0x1ffffffe, RZ, 0xc0, !PT ;  /* 0x1ffffffe02027812 */ /* 0x000fe200078ec0ff */
[----:B------:R-:W-:Y:S01]  /*0c60*/  VIADD R235, R200, 0x40 ;  /* 0x00000040c8eb7836 */ /* 0x000fe20000000000 */
[----:B------:R-:W-:Y:S01]  /*0c70*/  SHF.R.S32.HI R218, RZ, 0x3, R218 ;  /* 0x00000003ffda7819 */ /* 0x000fe200000114da */
[----:B------:R-:W-:Y:S01]  /*0c80*/  IMAD R3, R3, 0x40, R4 ;  /* 0x0000004003037824 */ /* 0x000fe200078e0204 */
[----:B------:R-:W-:Y:S01]  /*0c90*/  LEA.HI R5, R12, R12, RZ, 0x1 ;  /* 0x0000000c0c057211 */ /* 0x000fe200078f08ff */
[----:B------:R-:W-:Y:S01]  /*0ca0*/  IMAD.IADD R2, R7, 0x1, -R2 ;  /* 0x0000000107027824 */ /* 0x000fe200078e0a02 */
[--C-:B------:R-:W-:Y:S01]  /*0cb0*/  SHF.R.S32.HI R10, RZ, 0x2, R9.reuse ;  /* 0x00000002ff0a7819 */ /* 0x100fe20000011409 */
[C---:B------:R-:W-:Y:S01]  /*0cc0*/  VIADD R4, R218.reuse, 0x40 ;  /* 0x00000040da047836 */ /* 0x040fe20000000000 */
[----:B------:R-:W-:Y:S01]  /*0cd0*/  SHF.R.S32.HI R11, RZ, 0x1f, R9 ;  /* 0x0000001fff0b7819 */ /* 0x000fe20000011409 */
[----:B------:R-:W-:Y:S01]  /*0ce0*/  VIADD R15, R218, 0x60 ;  /* 0x00000060da0f7836 */ /* 0x000fe20000000000 */
[----:B------:R-:W-:Y:S01]  /*0cf0*/  LOP3.LUT R5, R5, 0x1ffffffe, RZ, 0xc0, !PT ;  /* 0x1ffffffe05057812 */ /* 0x000fe200078ec0ff */
[----:B------:R-:W-:Y:S01]  /*0d00*/  IMAD R2, R2, 0x8, R3 ;  /* 0x0000000802027824 */ /* 0x000fe200078e0203 */
[----:B------:R-:W-:Y:S01]  /*0d10*/  LEA.HI R11, R11, R10, RZ, 0x3 ;  /* 0x0000000a0b0b7211 */ /* 0x000fe200078f18ff */
[----:B------:R-:W-:Y:S01]  /*0d20*/  IMAD.IADD R226, R200, 0x1, R235 ;  /* 0x00000001c8e27824 */ /* 0x000fe200078e02eb */
[----:B------:R-:W-:Y:S01]  /*0d30*/  LEA.HI R8, R8, R20, RZ, 0x5 ;  /* 0x0000001408087211 */ /* 0x000fe200078f28ff */
[----:B------:R-:W-:Y:S01]  /*0d40*/  IMAD.IADD R5, R12, 0x1, -R5 ;  /* 0x000000010c057824 */ /* 0x000fe200078e0a05 */
[----:B------:R-:W-:Y:S01]  /*0d50*/  LOP3.LUT R11, R11, 0xfffffff8, RZ, 0xc0, !PT ;  /* 0xfffffff80b0b7812 */ /* 0x000fe200078ec0ff */
[----:B------:R0:W-:Y:S01]  /*0d60*/  STL [R1+0xa8], R2 ;  /* 0x0000a80201007387 */ /* 0x0001e20000100800 */
[----:B------:R-:W-:Y:S01]  /*0d70*/  SHF.R.S32.HI R3, RZ, 0x1f, R4 ;  /* 0x0000001fff037819 */ /* 0x000fe20000011404 */
[----:B------:R-:W-:Y:S01]  /*0d80*/  IMAD.SHL.U32 R18, R13, 0x8, RZ ;  /* 0x000000080d127824 */ /* 0x000fe200078e00ff */
[----:B------:R-:W-:Y:S01]  /*0d90*/  SHF.R.S32.HI R12, RZ, 0x1f, R15 ;  /* 0x0000001fff0c7819 */ /* 0x000fe2000001140f */
[----:B------:R-:W-:Y:S01]  /*0da0*/  IMAD.IADD R11, R10, 0x1, -R11 ;  /* 0x000000010a0b7824 */ /* 0x000fe200078e0a0b */
[----:B------:R-:W-:Y:S01]  /*0db0*/  SHF.R.S32.HI R8, RZ, 0x5, R8 ;  /* 0x00000005ff087819 */ /* 0x000fe20000011408 */
[----:B------:R-:W-:Y:S01]  /*0dc0*/  IMAD.SHL.U32 R10, R15, 0x40, RZ ;  /* 0x000000400f0a7824 */ /* 0x000fe200078e00ff */
[----:B------:R-:W-:Y:S01]  /*0dd0*/  LEA.HI R3, R3, R4, RZ, 0x3 ;  /* 0x0000000403037211 */ /* 0x000fe200078f18ff */
[----:B------:R-:W-:Y:S01]  /*0de0*/  VIADD R24, R218, 0x20 ;  /* 0x00000020da187836 */ /* 0x000fe20000000000 */
[----:B------:R-:W-:Y:S01]  /*0df0*/  LEA.HI R12, R12, R15, RZ, 0x3 ;  /* 0x0000000f0c0c7211 */ /* 0x000fe200078f18ff */
[----:B0-----:R-:W-:Y:S01]  /*0e00*/  IMAD.SHL.U32 R2, R4, 0x40, RZ ;  /* 0x0000004004027824 */ /* 0x001fe200078e00ff */
[----:B------:R-:W-:Y:S01]  /*0e10*/  SHF.R.S32.HI R7, RZ, 0x1f, R226 ;  /* 0x0000001fff077819 */ /* 0x000fe200000114e2 */
[----:B------:R-:W-:Y:S01]  /*0e20*/  IMAD R11, R8, 0x10, R11 ;  /* 0x00000010080b7824 */ /* 0x000fe200078e020b */
[----:B------:R-:W-:Y:S01]  /*0e30*/  SHF.R.S32.HI R14, RZ, 0x7, R0 ;  /* 0x00000007ff0e7819 */ /* 0x000fe20000011400 */
[----:B------:R-:W-:Y:S01]  /*0e40*/  IMAD.SHL.U32 R3, R3, 0x40, RZ ;  /* 0x0000004003037824 */ /* 0x000fe200078e00ff */
[----:B------:R-:W-:Y:S01]  /*0e50*/  LOP3.LUT R8, R2, 0x1c0, RZ, 0xc0, !PT ;  /* 0x000001c002087812 */ /* 0x000fe200078ec0ff */
[----:B------:R-:W-:Y:S01]  /*0e60*/  IMAD.SHL.U32 R12, R12, 0x40, RZ ;  /* 0x000000400c0c7824 */ /* 0x000fe200078e00ff */
[----:B------:R-:W-:Y:S01]  /*0e70*/  LEA.HI R4, R7, R226, RZ, 0x3 ;  /* 0x000000e207047211 */ /* 0x000fe200078f18ff */
[----:B------:R0:W-:Y:S01]  /*0e80*/  STL [R1+0xa0], R14 ;  /* 0x0000a00e01007387 */ /* 0x0001e20000100800 */
[----:B------:R-:W-:-:S02]  /*0e90*/  LOP3.LUT R2, R8, 0x38, R18, 0xf8, !PT ;  /* 0x0000003808027812 */ /* 0x000fc400078ef812 */
[----:B------:R-:W-:Y:S02]  /*0ea0*/  SHF.R.U32.HI R13, RZ, 0x3, R8 ;  /* 0x00000003ff0d7819 */ /* 0x000fe40000011608 */
[----:B------:R-:W-:Y:S02]  /*0eb0*/  LOP3.LUT R23, R3, 0xfffffe00, RZ, 0xc0, !PT ;  /* 0xfffffe0003177812 */ /* 0x000fe400078ec0ff */
[----:B------:R-:W-:Y:S02]  /*0ec0*/  LOP3.LUT R8, R8, 0x38, R4, 0xf8, !PT ;  /* 0x0000003808087812 */ /* 0x000fe400078ef804 */
[----:B------:R-:W-:Y:S01]  /*0ed0*/  LOP3.LUT R17, R10, 0x1c0, RZ, 0xc0, !PT ;  /* 0x000001c00a117812 */ /* 0x000fe200078ec0ff */
[----:B------:R1:W-:Y:S01]  /*0ee0*/  STL [R1+0x7c], R23 ;  /* 0x00007c1701007387 */ /* 0x0003e20000100800 */
[----:B------:R-:W-:Y:S02]  /*0ef0*/  LOP3.LUT R22, R12, 0xfffffe00, RZ, 0xc0, !PT ;  /* 0xfffffe000c167812 */ /* 0x000fe400078ec0ff */
[----:B------:R-:W-:-:S02]  /*0f00*/  LOP3.LUT R15, R23, R2, R13, 0xf6, !PT ;  /* 0x00000002170f7212 */ /* 0x000fc400078ef60d */
[----:B------:R-:W-:Y:S01]  /*0f10*/  LOP3.LUT R10, R8, R13, RZ, 0x3c, !PT ;  /* 0x0000000d080a7212 */ /* 0x000fe200078e3cff */
[----:B------:R-:W-:Y:S01]  /*0f20*/  STL [R1+0x78], R22 ;  /* 0x0000781601007387 */ /* 0x000fe20000100800 */
[C---:B------:R-:W-:Y:S02]  /*0f30*/  LOP3.LUT R2, R17.reuse, 0x38, R18, 0xf8, !PT ;  /* 0x0000003811027812 */ /* 0x040fe400078ef812 */
[----:B------:R-:W-:Y:S02]  /*0f40*/  SHF.R.U32.HI R3, RZ, 0x3, R17 ;  /* 0x00000003ff037819 */ /* 0x000fe40000011611 */
[----:B------:R-:W-:Y:S02]  /*0f50*/  LOP3.LUT R8, R17, 0x38, R4, 0xf8, !PT ;  /* 0x0000003811087812 */ /* 0x000fe400078ef804 */
[----:B------:R-:W2:Y:S01]  /*0f60*/  LDL.LU R17, [R1+0x68] ;  /* 0x0000680001117983 */ /* 0x000ea20000300800 */
[----:B------:R-:W-:-:S04]  /*0f70*/  LEA.HI R0, R0, R14, RZ, 0x1 ;  /* 0x0000000e00007211 */ /* 0x000fc800078f08ff */
[----:B------:R-:W-:Y:S02]  /*0f80*/  LOP3.LUT R0, R0, 0x3fffffe, RZ, 0xc0, !PT ;  /* 0x03fffffe00007812 */ /* 0x000fe400078ec0ff */
[----:B------:R-:W-:-:S03]  /*0f90*/  LOP3.LUT R21, R22, R2, R3, 0xf6, !PT ;  /* 0x0000000216157212 */ /* 0x000fc600078ef603 */
[----:B------:R-:W-:Y:S01]  /*0fa0*/  IMAD.IADD R0, R14, 0x1, -R0 ;  /* 0x000000010e007824 */ /* 0x000fe200078e0a00 */
[----:B------:R-:W-:-:S03]  /*0fb0*/  SHF.R.S32.HI R2, RZ, 0x1f, R24 ;  /* 0x0000001fff027819 */ /* 0x000fc60000011418 */
[----:B0-----:R-:W-:Y:S02]  /*0fc0*/  IMAD R14, R0, 0x40, R11 ;  /* 0x00000040000e7824 */ /* 0x001fe400078e020b */
[----:B------:R-:W-:Y:S01]  /*0fd0*/  IMAD.SHL.U32 R0, R24, 0x40, RZ ;  /* 0x0000004018007824 */ /* 0x000fe200078e00ff */
[----:B------:R-:W-:Y:S01]  /*0fe0*/  LEA.HI R7, R7, R226, RZ, 0x6 ;  /* 0x000000e207077211 */ /* 0x000fe200078f30ff */
[----:B------:R-:W-:Y:S01]  /*0ff0*/  IMAD.SHL.U32 R13, R218, 0x40, RZ ;  /* 0x00000040da0d7824 */ /* 0x000fe200078e00ff */
[----:B------:R-:W-:Y:S02]  /*1000*/  LEA.HI R2, R2, R24, RZ, 0x3 ;  /* 0x0000001802027211 */ /* 0x000fe400078f18ff */
[----:B------:R-:W-:Y:S01]  /*1010*/  LOP3.LUT R27, R0, 0x1c0, RZ, 0xc0, !PT ;  /* 0x000001c0001b7812 */ /* 0x000fe200078ec0ff */
[----:B------:R-:W-:Y:S01]  /*1020*/  IMAD.SHL.U32 R7, R7, 0x80, RZ ;  /* 0x0000008007077824 */ /* 0x000fe200078e00ff */
[----:B------:R-:W-:Y:S01]  /*1030*/  LOP3.LUT R12, R8, R3, RZ, 0x3c, !PT ;  /* 0x00000003080c7212 */ /* 0x000fe200078e3cff */
[----:B------:R-:W-:Y:S01]  /*1040*/  IMAD.SHL.U32 R2, R2, 0x40, RZ ;  /* 0x0000004002027824 */ /* 0x000fe200078e00ff */
[----:B------:R-:W-:Y:S01]  /*1050*/  LOP3.LUT R3, R13, 0x1c0, RZ, 0xc0, !PT ;  /* 0x000001c00d037812 */ /* 0x000fe200078ec0ff */
[----:B------:R-:W-:Y:S01]  /*1060*/  IMAD.SHL.U32 R6, R6, 0x8, RZ ;  /* 0x0000000806067824 */ /* 0x000fe200078e00ff */
[----:B------:R-:W-:-:S02]  /*1070*/  SHF.R.U32.HI R25, RZ, 0x3, R27 ;  /* 0x00000003ff197819 */ /* 0x000fc4000001161b */
[----:B------:R-:W-:Y:S02]  /*1080*/  LOP3.LUT R0, R4, 0x38, RZ, 0xc0, !PT ;  /* 0x0000003804007812 */ /* 0x000fe400078ec0ff */
[----:B------:R-:W-:Y:S02]  /*1090*/  LOP3.LUT R8, R27, 0x38, R4, 0xf8, !PT ;  /* 0x000000381b087812 */ /* 0x000fe400078ef804 */
[----:B------:R-:W-:Y:S02]  /*10a0*/  LOP3.LUT R7, R7, 0xffffe000, RZ, 0xc0, !PT ;  /* 0xffffe00007077812 */ /* 0x000fe400078ec0ff */
[----:B------:R-:W-:Y:S02]  /*10b0*/  SHF.R.U32.HI R26, RZ, 0x3, R3 ;  /* 0x00000003ff1a7819 */ /* 0x000fe40000011603 */
[----:B------:R-:W-:Y:S02]  /*10c0*/  LOP3.LUT R24, R2, 0xfffffe00, RZ, 0xc0, !PT ;  /* 0xfffffe0002187812 */ /* 0x000fe400078ec0ff */
[----:B------:R-:W-:-:S02]  /*10d0*/  LOP3.LUT R0, R0, 0x1c0, R13, 0xf8, !PT ;  /* 0x000001c000007812 */ /* 0x000fc400078ef80d */
[----:B------:R-:W-:Y:S02]  /*10e0*/  LOP3.LUT R8, R8, R25, RZ, 0x3c, !PT ;  /* 0x0000001908087212 */ /* 0x000fe400078e3cff */
[----:B------:R-:W-:Y:S01]  /*10f0*/  LOP3.LUT R6, R6, 0xfffffe00, RZ, 0xc0, !PT ;  /* 0xfffffe0006067812 */ /* 0x000fe200078ec0ff */
[----:B------:R-:W-:Y:S01]  /*1100*/  STL [R1+0xa4], R14 ;  /* 0x0000a40e01007387 */ /* 0x000fe20000100800 */
[-C--:B------:R-:W-:Y:S01]  /*1110*/  IADD3 R13, R10, R7.reuse, R23 ;  /* 0x000000070a0d7210 */ /* 0x080fe20007ffe017 */
[----:B------:R-:W-:Y:S01]  /*1120*/  VIADD R10, R18, 0x80 ;  /* 0x00000080120a7836 */ /* 0x000fe20000000000 */
[----:B------:R-:W-:Y:S01]  /*1130*/  LOP3.LUT R0, R0, R26, RZ, 0x3c, !PT ;  /* 0x0000001a00007212 */ /* 0x000fe200078e3cff */
[----:B------:R-:W-:Y:S01]  /*1140*/  STL [R1+0x38], R24 ;  /* 0x0000381801007387 */ /* 0x000fe20000100800 */
[-C--:B------:R-:W-:Y:S01]  /*1150*/  IADD3 R11, R8, R7.reuse, R24 ;  /* 0x00000007080b7210 */ /* 0x080fe20007ffe018 */
[----:B------:R-:W-:Y:S01]  /*1160*/  VIADD R8, R18, 0xc0 ;  /* 0x000000c012087836 */ /* 0x000fe20000000000 */
[----:B------:R-:W-:Y:S01]  /*1170*/  LOP3.LUT R3, R3, 0x38, R18, 0xf8, !PT ;  /* 0x0000003803037812 */ /* 0x000fe200078ef812 */
[----:B------:R0:W-:Y:S01]  /*1180*/  STL [R1+0x40], R6 ;  /* 0x0000400601007387 */ /* 0x0001e20000100800 */
[----:B-1----:R-:W-:-:S02]  /*1190*/  IADD3 R23, R12, R7, R22 ;  /* 0x000000070c177210 */ /* 0x002fc40007ffe016 */
[----:B------:R-:W-:Y:S01]  /*11a0*/  SHF.R.S32.HI R2, RZ, 0x1f, R218 ;  /* 0x0000001fff027819 */ /* 0x000fe200000114da */
[----:B------:R-:W-:Y:S01]  /*11b0*/  STL [R1+0x6c], RZ ;  /* 0x00006cff01007387 */ /* 0x000fe20000100800 */
[----:B------:R-:W-:Y:S01]  /*11c0*/  IADD3 R7, R0, R7, R6 ;  /* 0x0000000700077210 */ /* 0x000fe20007ffe006 */
[----:B------:R-:W-:Y:S01]  /*11d0*/  VIADD R0, R16, 0x10400 ;  /* 0x0001040010007836 */ /* 0x000fe20000000000 */
[----:B------:R-:W-:Y:S01]  /*11e0*/  LOP3.LUT R229, R9, 0x7ffffffc, RZ, 0xc0, !PT ;  /* 0x7ffffffc09e57812 */ /* 0x000fe200078ec0ff */
[----:B------:R-:W-:Y:S01]  /*11f0*/  STL [R1], RZ ;  /* 0x000000ff01007387 */ /* 0x000fe20000100800 */
[----:B------:R-:W-:Y:S02]  /*1200*/  LOP3.LUT R2, R27, 0x38, R18, 0xf8, !PT ;  /* 0x000000381b027812 */ /* 0x000fe400078ef812 */
[----:B------:R-:W-:Y:S01]  /*1210*/  SHF.R.S32.HI R9, RZ, 0x1f, R10 ;  /* 0x0000001fff097819 */ /* 0x000fe2000001140a */
[----:B------:R-:W-:Y:S01]  /*1220*/  STL [R1+0x2c], R10 ;  /* 0x00002c0a01007387 */ /* 0x000fe20000100800 */
[----:B0-----:R-:W-:-:S03]  /*1230*/  LOP3.LUT R6, R6, R3, R26, 0xf6, !PT ;  /* 0x0000000306067212 */ /* 0x001fc600078ef61a */
[----:B------:R0:W-:Y:S01]  /*1240*/  STL [R1+0x30], R8 ;  /* 0x0000300801007387 */ /* 0x0001e20000100800 */
[----:B------:R-:W-:Y:S01]  /*1250*/  LOP3.LUT R3, R24, R2, R25, 0xf6, !PT ;  /* 0x0000000218037212 */ /* 0x000fe200078ef619 */
[----:B------:R-:W-:Y:S02]  /*1260*/  IMAD R2, R15, 0x2, R0 ;  /* 0x000000020f027824 */ /* 0x000fe400078e0200 */
[----:B------:R-:W-:Y:S01]  /*1270*/  STL [R1+0x74], R9 ;  /* 0x0000740901007387 */ /* 0x000fe20000100800 */
[----:B0-----:R-:W-:-:S03]  /*1280*/  SHF.R.S32.HI R8, RZ, 0x1f, R8 ;  /* 0x0000001fff087819 */ /* 0x001fc60000011408 */
[----:B------:R-:W-:Y:S01]  /*1290*/  STL [R1+0x54], R6 ;  /* 0x0000540601007387 */ /* 0x000fe20000100800 */
[----:B------:R-:W-:-:S03]  /*12a0*/  IMAD R3, R3, 0x2, R0 ;  /* 0x0000000203037824 */ /* 0x000fc600078e0200 */
[----:B------:R0:W-:Y:S04]  /*12b0*/  STL [R1+0x70], R8 ;  /* 0x0000700801007387 */ /* 0x0001e80000100800 */
[----:B------:R1:W-:Y:S01]  /*12c0*/  STL [R1+0x90], R2 ;  /* 0x0000900201007387 */ /* 0x0003e20000100800 */
[--C-:B0-----:R-:W-:Y:S02]  /*12d0*/  IMAD R8, R21, 0x2, R0.reuse ;  /* 0x0000000215087824 */ /* 0x101fe400078e0200 */
[----:B-1----:R-:W-:-:S03]  /*12e0*/  IMAD R2, R11, 0x2, R0 ;  /* 0x000000020b027824 */ /* 0x002fc600078e0200 */
[----:B------:R0:W-:Y:S04]  /*12f0*/  STL [R1+0x88], R8 ;  /* 0x0000880801007387 */ /* 0x0001e80000100800 */
[----:B------:R1:W-:Y:S04]  /*1300*/  STL [R1+0x98], R3 ;  /* 0x0000980301007387 */ /* 0x0003e80000100800 */
[----:B------:R3:W-:Y:S01]  /*1310*/  STL [R1+0x94], R2 ;  /* 0x0000940201007387 */ /* 0x0007e20000100800 */
[--C-:B0-----:R-:W-:Y:S02]  /*1320*/  IMAD R8, R13, 0x2, R0.reuse ;  /* 0x000000020d087824 */ /* 0x101fe400078e0200 */
[----:B-1----:R-:W-:-:S03]  /*1330*/  IMAD R3, R23, 0x2, R0 ;  /* 0x0000000217037824 */ /* 0x002fc600078e0200 */
[----:B------:R-:W-:Y:S01]  /*1340*/  STL [R1+0x8c], R8 ;  /* 0x00008c0801007387 */ /* 0x000fe20000100800 */
[--C-:B---3--:R-:W-:Y:S02]  /*1350*/  IMAD R2, R7, 0x2, R0.reuse ;  /* 0x0000000207027824 */ /* 0x108fe400078e0200 */
[----:B------:R-:W-:Y:S01]  /*1360*/  IMAD R0, R6, 0x2, R0 ;  /* 0x0000000206007824 */ /* 0x000fe200078e0200 */
[----:B------:R0:W-:Y:S04]  /*1370*/  STL [R1+0x84], R3 ;  /* 0x0000840301007387 */ /* 0x0001e80000100800 */
[----:B------:R1:W-:Y:S04]  /*1380*/  STL [R1+0x9c], R2 ;  /* 0x00009c0201007387 */ /* 0x0003e80000100800 */
[----:B------:R3:W-:Y:S01]  /*1390*/  STL [R1+0x48], R0 ;  /* 0x0000480001007387 */ /* 0x0007e20000100800 */
[----:B0-----:R-:W-:-:S02]  /*13a0*/  SHF.R.S32.HI R3, RZ, 0x3, R4 ;  /* 0x00000003ff037819 */ /* 0x001fc40000011404 */
[----:B-1----:R-:W-:Y:S01]  /*13b0*/  LOP3.LUT R2, R4, 0xfffffff8, RZ, 0xc0, !PT ;  /* 0xfffffff804027812 */ /* 0x002fe200078ec0ff */
[----:B---3--:R-:W-:Y:S02]  /*13c0*/  IMAD R0, R5, 0x8, R14 ;  /* 0x0000000805007824 */ /* 0x008fe400078e020e */
[----:B------:R0:W-:Y:S04]  /*13d0*/  STL [R1+0x5c], R3 ;  /* 0x00005c0301007387 */ /* 0x0001e80000100800 */
[----:B------:R0:W-:Y:S04]  /*13e0*/  STL [R1+0x4c], R0 ;  /* 0x00004c0001007387 */ /* 0x0001e80000100800 */
[----:B------:R0:W-:Y:S01]  /*13f0*/  STL [R1+0x68], R2 ;  /* 0x0000680201007387 */ /* 0x0001e20000100800 */
[----:B------:R-:W-:Y:S01]  /*1400*/  IMAD.MOV.U32 R219, RZ, RZ, RZ ;  /* 0x000000ffffdb7224 */ /* 0x000fe200078e00ff */
[----:B------:R-:W-:Y:S01]  /*1410*/  SHF.R.S32.HI R19, RZ, 0x1f, R18 ;  /* 0x0000001fff137819 */ /* 0x000fe20000011412 */
[----:B------:R-:W-:-:S02]  /*1420*/  IMAD.MOV.U32 R22, RZ, RZ, RZ ;  /* 0x000000ffff167224 */ /* 0x000fc400078e00ff */
[C---:B------:R-:W-:Y:S02]  /*1430*/  VIADD R236, R200.reuse, 0x20 ;  /* 0x00000020c8ec7836 */ /* 0x040fe40000000000 */
[----:B------:R-:W-:Y:S02]  /*1440*/  VIADD R237, R200, 0x60 ;  /* 0x00000060c8ed7836 */ /* 0x000fe40000000000 */
[----:B------:R-:W-:Y:S01]  /*1450*/  IMAD.IADD R229, R20, 0x1, -R229 ;  /* 0x0000000114e57824 */ /* 0x000fe200078e0ae5 */
[----:B--2---:R-:W-:Y:S01]  /*1460*/  LOP3.LUT R234, R17, 0x1, RZ, 0xfc, !PT ;  /* 0x0000000111ea7812 */ /* 0x004fe200078efcff */
[----:B0-----:R-:W-:-:S07]  /*1470*/  IMAD.MOV.U32 R17, RZ, RZ, RZ ;  /* 0x000000ffff117224 */ /* 0x001fce00078e00ff */
.L_x_2035:
[----:B------:R-:W-:Y:S01]  /*1480*/  ULDC.64 UR4, c[0x0][0xa28] ;  /* 0x00028a0000047ab9 */ /* 0x000fe20000000a00 */
[----:B0-23--:R-:W0:Y:S01]  /*1490*/  LDC.64 R4, c[0x0][0xa08] ;  /* 0x00028200ff047b82 */ /* 0x00de220000000a00 */
[----:B------:R-:W-:Y:S01]  /*14a0*/  ISETP.NE.U32.AND P0, PT, RZ, UR4, PT ;  /* 0x00000004ff007c0c */ /* 0x000fe2000bf05070 */
[----:B------:R-:W-:Y:S01]  /*14b0*/  IMAD.MOV.U32 R0, RZ, RZ, RZ ;  /* 0x000000ffff007224 */ /* 0x000fe200078e00ff */
[----:B------:R-:W-:Y:S01]  /*14c0*/  ULDC.64 UR6, c[0x0][0xa20] ;  /* 0x0002880000067ab9 */ /* 0x000fe20000000a00 */
[----:B------:R-:W-:Y:S01]  /*14d0*/  IMAD.MOV.U32 R26, RZ, RZ, RZ ;  /* 0x000000ffff1a7224 */ /* 0x000fe200078e00ff */
[----:B------:R-:W-:Y:S01]  /*14e0*/  ISETP.NE.AND.EX P0, PT, RZ, UR5, PT, P0 ;  /* 0x00000005ff007c0c */ /* 0x000fe2000bf05300 */
[----:B------:R-:W-:Y:S02]  /*14f0*/  ULDC.64 UR4, c[0x0][0xa18] ;  /* 0x0002860000047ab9 */ /* 0x000fe40000000a00 */
[----:B------:R-:W-:-:S04]  /*1500*/  ISETP.NE.U32.AND P1, PT, RZ, UR4, PT ;  /* 0x00000004ff007c0c */ /* 0x000fc8000bf25070 */
[----:B------:R-:W-:Y:S01]  /*1510*/  ISETP.NE.AND.EX P1, PT, RZ, UR5, PT, P1 ;  /* 0x00000005ff007c0c */ /* 0x000fe2000bf25310 */
[----:B------:R-:W-:Y:S02]  /*1520*/  ULDC.64 UR4, c[0x0][0xa08] ;  /* 0x0002820000047ab9 */ /* 0x000fe40000000a00 */
[----:B------:R-:W-:-:S03]  /*1530*/  ISETP.NE.U32.AND P3, PT, RZ, UR4, PT ;  /* 0x00000004ff007c0c */ /* 0x000fc6000bf65070 */
[----:B----4-:R-:W1:Y:S01]  /*1540*/  @P0 LDC.64 R2, c[0x0][0xa28] ;  /* 0x00028a00ff020b82 */ /* 0x010e620000000a00 */
[----:B------:R-:W-:Y:S01]  /*1550*/  ISETP.NE.AND.EX P3, PT, RZ, UR5, PT, P3 ;  /* 0x00000005ff007c0c */ /* 0x000fe2000bf65330 */
[----:B0-----:R-:W-:-:S06]  /*1560*/  IMAD.WIDE R8, R67, 0x4, R4 ;  /* 0x0000000443087825 */ /* 0x001fcc00078e0204 */
[----:B------:R-:W0:Y:S01]  /*1570*/  @P1 LDC.64 R6, c[0x0][0xa18] ;  /* 0x00028600ff061b82 */ /* 0x000e220000000a00 */
[----:B------:R-:W-:Y:S02]  /*1580*/  ULDC UR4, c[0x0][0x288] ;  /* 0x0000a20000047ab9 */ /* 0x000fe40000000800 */
[----:B------:R-:W-:Y:S01]  /*1590*/  IMAD.U32 R220, RZ, RZ, UR4 ;  /* 0x00000004ffdc7e24 */ /* 0x000fe2000f8e00ff */
[----:B------:R2:W-:Y:S01]  /*15a0*/  STL [R1+0x60], R66 ;  /* 0x0000604201007387 */ /* 0x0005e20000100800 */
[----:B------:R-:W-:-:S03]  /*15b0*/  ULDC.64 UR4, c[0x0][0x418] ;  /* 0x0001060000047ab9 */ /* 0x000fc60000000a00 */
[----:B-----5:R2:W5:Y:S01]  /*15c0*/  @P3 LDG.E R26, desc[UR60][R8.64] ;  /* 0x0000003c081a3981 */ /* 0x020562000c1e1900 */
[----:B-1----:R-:W-:-:S05]  /*15d0*/  @P0 IMAD.WIDE R2, R67, 0x4, R2 ;  /* 0x0000000443020825 */ /* 0x002fca00078e0202 */
[----:B------:R2:W5:Y:S01]  /*15e0*/  @P0 LDG.E R0, desc[UR60][R2.64] ;  /* 0x0000003c02000981 */ /* 0x000562000c1e1900 */
[----:B0-----:R-:W-:-:S05]  /*15f0*/  @P1 IMAD.WIDE R4, R67, 0x4, R6 ;  /* 0x0000000443041825 */ /* 0x001fca00078e0206 */
[----:B------:R2:W5:Y:S04]  /*1600*/  @P1 LDG.E R220, desc[UR60][R4.64] ;  /* 0x0000003c04dc1981 */ /* 0x000568000c1e1900 */
[----:B------:R2:W-:Y:S01]  /*1610*/  STL [R1+0x64], R67 ;  /* 0x0000644301007387 */ /* 0x0005e20000100800 */
[----:B------:R-:W-:-:S03]  /*1620*/  UISETP.NE.U32.AND UP0, UPT, UR4, URZ, UPT ;  /* 0x0000003f0400728c */ /* 0x000fc6000bf05070 */
[----:B------:R-:W-:Y:S01]  /*1630*/  ULDC UR4, c[0x0][0x424] ;  /* 0x0001090000047ab9 */ /* 0x000fe20000000800 */
[----:B------:R-:W-:Y:S01]  /*1640*/  UISETP.NE.AND.EX UP0, UPT, UR5, URZ, UPT, UP0 ;  /* 0x0000003f0500728c */ /* 0x000fe2000bf05300 */
[----:B------:R-:W-:Y:S02]  /*1650*/  ISETP.NE.U32.AND P2, PT, RZ, UR6, PT ;  /* 0x00000006ff007c0c */ /* 0x000fe4000bf45070 */
[----:B------:R-:W-:Y:S01]  /*1660*/  ULDC UR5, c[0x0][0x2f0] ;  /* 0x0000bc0000057ab9 */ /* 0x000fe20000000800 */
[----:B------:R-:W-:Y:S01]  /*1670*/  USEL UR4, UR4, 0x1, UP0 ;  /* 0x0000000104047887 */ /* 0x000fe20008000000 */
[----:B------:R-:W-:-:S03]  /*1680*/  ISETP.NE.AND.EX P2, PT, RZ, UR7, PT, P2 ;  /* 0x00000007ff007c0c */ /* 0x000fc6000bf45320 */
[----:B------:R-:W-:-:S03]  /*1690*/  UIMAD UR4, UR4, UR5, URZ ;  /* 0x00000005040472a4 */ /* 0x000fc6000f8e023f */
[----:B------:R-:W-:Y:S01]  /*16a0*/  ULDC UR5, c[0x0][0x348] ;  /* 0x0000d20000057ab9 */ /* 0x000fe20000000800 */
[----:B--2---:R-:W-:Y:S08]  /*16b0*/  @P1 BRA `(.L_x_1747) ;  /* 0x0000000000241947 */ /* 0x004ff00003800000 */
[----:B------:R-:W-:Y:S02]  /*16c0*/  ULDC.64 UR6, c[0x0][0xa00] ;  /* 0x0002800000067ab9 */ /* 0x000fe40000000a00 */
[----:B------:R-:W-:-:S04]  /*16d0*/  ISETP.NE.U32.AND P0, PT, RZ, UR6, PT ;  /* 0x00000006ff007c0c */ /* 0x000fc8000bf05070 */
[----:B------:R-:W-:-:S13]  /*16e0*/  ISETP.NE.AND.EX P0, PT, RZ, UR7, PT, P0 ;  /* 0x00000007ff007c0c */ /* 0x000fda000bf05300 */
[----:B------:R-:W-:Y:S05]  /*16f0*/  @!P0 BRA `(.L_x_1747) ;  /* 0x0000000000148947 */ /* 0x000fea0003800000 */
[----:B------:R-:W0:Y:S02]  /*1700*/  LDC.64 R2, c[0x0][0xa00] ;  /* 0x00028000ff027b82 */ /* 0x000e240000000a00 */
[----:B0-----:R-:W-:-:S05]  /*1710*/  IMAD.WIDE R2, R67, 0x4, R2 ;  /* 0x0000000443027825 */ /* 0x001fca00078e0202 */
[----:B-----5:R-:W2:Y:S04]  /*1720*/  LDG.E R220, desc[UR60][R2.64] ;  /* 0x0000003c02dc7981 */ /* 0x020ea8000c1e1900 */
[----:B------:R-:W2:Y:S02]  /*1730*/  LDG.E R5, desc[UR60][R2.64+0x4] ;  /* 0x0000043c02057981 */ /* 0x000ea4000c1e1900 */
[----:B--2---:R-:W-:-:S07]  /*1740*/  IMAD.IADD R220, R5, 0x1, -R220 ;  /* 0x0000000105dc7824 */ /* 0x004fce00078e0adc */
.L_x_1747:
[----:B------:R-:W-:Y:S02]  /*1750*/  IMAD.U32 R2, RZ, RZ, UR5 ;  /* 0x00000005ff027e24 */ /* 0x000fe4000f8e00ff */
[----:B------:R-:W-:Y:S01]  /*1760*/  IMAD.U32 R27, RZ, RZ, UR4 ;  /* 0x00000004ff1b7e24 */ /* 0x000fe2000f8e00ff */
[----:B------:R-:W-:Y:S06]  /*1770*/  @!P2 BRA `(.L_x_1748) ;  /* 0x000000000010a947 */ /* 0x000fec0003800000 */
[----:B------:R-:W0:Y:S02]  /*1780*/  LDC.64 R4, c[0x0][0xa20] ;  /* 0x00028800ff047b82 */ /* 0x000e240000000a00 */
[----:B0-----:R-:W-:-:S05]  /*1790*/  IMAD.WIDE R4, R67, 0x4, R4 ;  /* 0x0000000443047825 */ /* 0x001fca00078e0204 */
[----:B------:R0:W5:Y:S01]  /*17a0*/  LDG.E R27, desc[UR60][R4.64] ;  /* 0x0000003c041b7981 */ /* 0x000162000c1e1900 */
[----:B------:R-:W-:Y:S05]  /*17b0*/  BRA `(.L_x_1749) ;  /* 0x0000000000107947 */ /* 0x000fea0003800000 */
.L_x_1748:
[----:B------:R-:W-:Y:S05]  /*17c0*/  @!P3 BRA `(.L_x_1749) ;  /* 0x00000000000cb947 */ /* 0x000fea0003800000 */
[----:B------:R-:W2:Y:S04]  /*17d0*/  LDG.E R4, desc[UR60][R8.64] ;  /* 0x0000003c08047981 */ /* 0x000ea8000c1e1900 */
[----:B------:R-:W2:Y:S02]  /*17e0*/  LDG.E R27, desc[UR60][R8.64+0x4] ;  /* 0x0000043c081b7981 */ /* 0x000ea4000c1e1900 */
[----:B--2---:R-:W-:-:S07]  /*17f0*/  IMAD.IADD R27, R27, 0x1, -R4 ;  /* 0x000000011b1b7824 */ /* 0x004fce00078e0a04 */
.L_x_1749:
[----:B------:R-:W-:Y:S01]  /*1800*/  ULDC.64 UR4, c[0x0][0xa10] ;  /* 0x0002840000047ab9 */ /* 0x000fe20000000a00 */
[----:B------:R-:W1:Y:S01]  /*1810*/  LDC R9, c[0x0][0x448] ;  /* 0x00011200ff097b82 */ /* 0x000e620000000800 */
[----:B------:R-:W-:-:S04]  /*1820*/  ISETP.NE.U32.AND P0, PT, RZ, UR4, PT ;  /* 0x00000004ff007c0c */ /* 0x000fc8000bf05070 */
[----:B------:R-:W-:Y:S01]  /*1830*/  ISETP.NE.AND.EX P0, PT, RZ, UR5, PT, P0 ;  /* 0x00000005ff007c0c */ /* 0x000fe2000bf05300 */
[----:B------:R-:W-:Y:S02]  /*1840*/  ULDC.64 UR4, c[0x0][0xa30] ;  /* 0x00028c0000047ab9 */ /* 0x000fe40000000a00 */
[----:B------:R-:W-:Y:S01]  /*1850*/  ISETP.NE.U32.AND P1, PT, RZ, UR4, PT ;  /* 0x00000004ff007c0c */ /* 0x000fe2000bf25070 */
[----:B-----5:R-:W-:Y:S01]  /*1860*/  IMAD.MOV.U32 R23, RZ, RZ, R27 ;  /* 0x000000ffff177224 */ /* 0x020fe200078e001b */
[----:B------:R-:W2:Y:S02]  /*1870*/  LDC.64 R12, c[0x0][0x9e0] ;  /* 0x00027800ff0c7b82 */ /* 0x000ea40000000a00 */
[----:B------:R-:W-:-:S06]  /*1880*/  ISETP.NE.AND.EX P1, PT, RZ, UR5, PT, P1 ;  /* 0x00000005ff007c0c */ /* 0x000fcc000bf25310 */
[----:B0-----:R-:W0:Y:S08]  /*1890*/  @P0 LDC.64 R4, c[0x0][0xa10] ;  /* 0x00028400ff040b82 */ /* 0x001e300000000a00 */
[----:B------:R-:W3:Y:S01]  /*18a0*/  @P1 LDC.64 R6, c[0x0][0xa30] ;  /* 0x00028c00ff061b82 */ /* 0x000ee20000000a00 */
[----:B0-----:R-:W-:-:S05]  /*18b0*/  @P0 IMAD.WIDE R4, R67, 0x4, R4 ;  /* 0x0000000443040825 */ /* 0x001fca00078e0204 */
[----:B------:R-:W4:Y:S04]  /*18c0*/  @P0 LDG.E R3, desc[UR60][R4.64] ;  /* 0x0000003c04030981 */ /* 0x000f28000c1e1900 */
[----:B------:R0:W4:Y:S01]  /*18d0*/  @P0 LDG.E R8, desc[UR60][R4.64+0x4] ;  /* 0x0000043c04080981 */ /* 0x000122000c1e1900 */
[----:B---3--:R-:W-:-:S05]  /*18e0*/  @P1 IMAD.WIDE R6, R67, 0x4, R6 ;  /* 0x0000000443061825 */ /* 0x008fca00078e0206 */
[----:B------:R3:W5:Y:S01]  /*18f0*/  @P1 LDG.E R23, desc[UR60][R6.64] ;  /* 0x0000003c06171981 */ /* 0x000762000c1e1900 */
[----:B-1----:R-:W-:Y:S01]  /*1900*/  ISETP.NE.AND P1, PT, R9, 0x1, PT ;  /* 0x000000010900780c */ /* 0x002fe20003f25270 */
[----:B------:R-:W-:Y:S01]  /*1910*/  IMAD.SHL.U32 R14, R65, 0x80, RZ ;  /* 0x00000080410e7824 */ /* 0x000fe200078e00ff */
[----:B--2---:R-:W-:Y:S01]  /*1920*/  ISETP.GE.AND P2, PT, R13, 0x1, PT ;  /* 0x000000010d00780c */ /* 0x004fe20003f46270 */
[----:B------:R-:W-:Y:S02]  /*1930*/  IMAD.IADD R11, R27, 0x1, -R0 ;  /* 0x000000011b0b7824 */ /* 0x000fe400078e0a00 */
[----:B------:R-:W-:Y:S01]  /*1940*/  VIADD R0, R14, 0x7f ;  /* 0x0000007f0e007836 */ /* 0x000fe20000000000 */
[----:B------:R1:W-:Y:S03]  /*1950*/  STL [R1+0x34], R14 ;  /* 0x0000340e01007387 */ /* 0x0003e60000100800 */
[----:B0-----:R-:W-:-:S04]  /*1960*/  IMAD.MOV.U32 R4, RZ, RZ, R0 ;  /* 0x000000ffff047224 */ /* 0x001fc800078e0000 */
[----:B------:R-:W0:Y:S08]  /*1970*/  @P1 LDC R9, c[0x0][0x44c] ;  /* 0x00011300ff091b82 */ /* 0x000e300000000800 */
[----:B------:R-:W2:Y:S01]  /*1980*/  @P1 LDC R10, c[0x0][0x450] ;  /* 0x00011400ff0a1b82 */ /* 0x000ea20000000800 */
[----:B----4-:R-:W-:Y:S02]  /*1990*/  @P0 IMAD.IADD R2, R8, 0x1, -R3 ;  /* 0x0000000108020824 */ /* 0x010fe400078e0a03 */
[----:B0-----:R-:W-:-:S04]  /*19a0*/  @P1 IMAD.HI.U32 R3, R0, R9, RZ ;  /* 0x0000000900031227 */ /* 0x001fc800078e00ff */
[----:B------:R-:W-:Y:S01]  /*19b0*/  IMAD.IADD R221, R11, 0x1, R2 ;  /* 0x000000010bdd7824 */ /* 0x000fe200078e0202 */
[----:B--2---:R-:W-:-:S03]  /*19c0*/  @P1 SHF.R.U32.HI R4, RZ, R10, R3 ;  /* 0x0000000aff041219 */ /* 0x004fc60000011603 */
[C---:B------:R-:W-:Y:S01]  /*19d0*/  VIADD R0, R221.reuse, 0x3f ;  /* 0x0000003fdd007836 */ /* 0x040fe20000000000 */
[----:B------:R-:W-:-:S04]  /*19e0*/  IADD3 R5, R221, 0x1, -R220 ;  /* 0x00000001dd057810 */ /* 0x000fc80007ffe8dc */
[----:B------:R-:W-:Y:S01]  /*19f0*/  SHF.R.S32.HI R3, RZ, 0x1f, R0 ;  /* 0x0000001fff037819 */ /* 0x000fe20000011400 */
[----:B---3--:R-:W-:-:S03]  /*1a00*/  IMAD.IADD R7, R5, 0x1, R4 ;  /* 0x0000000105077824 */ /* 0x008fc600078e0204 */
[----:B------:R-:W-:Y:S01]  /*1a10*/  LEA.HI R3, R3, R0, RZ, 0x6 ;  /* 0x0000000003037211 */ /* 0x000fe200078f30ff */
[----:B------:R-:W-:-:S03]  /*1a20*/  IMAD.IADD R0, R7, 0x1, R12 ;  /* 0x0000000107007824 */ /* 0x000fc600078e020c */
[----:B------:R-:W-:Y:S01]  /*1a30*/  SHF.R.S32.HI R103, RZ, 0x6, R3 ;  /* 0x00000006ff677819 */ /* 0x000fe20000011403 */
[----:B-1----:R-:W-:Y:S06]  /*1a40*/  @!P2 BRA `(.L_x_1750) ;  /* 0x000000000048a947 */ /* 0x002fec0003800000 */
        /* <DEDUP_REMOVED lines=11> */
.L_x_1752:
[----:B------:R-:W-:-:S13]  /*1b00*/  ISETP.NE.AND P0, PT, R13, 0x1, PT ;  /* 0x000000010d00780c */ /* 0x000fda0003f05270 */
[----:B------:R-:W0:Y:S02]  /*1b10*/  @P0 LDC.64 R4, c[0x0][0x9e8] ;  /* 0x00027a00ff040b82 */ /* 0x000e240000000a00 */
[----:B0-----:R-:W-:-:S05]  /*1b20*/  @P0 IMAD.HI.U32 R4, R3, R4, RZ ;  /* 0x0000000403040227 */ /* 0x001fca00078e00ff */
[----:B------:R-:W-:-:S07]  /*1b30*/  @P0 SHF.R.U32.HI R3, RZ, R5, R4 ;  /* 0x00000005ff030219 */ /* 0x000fce0000011604 */
.L_x_1753:
[----:B------:R-:W-:Y:S05]  /*1b40*/  BSYNC B0 ;  /* 0x0000000000007941 */ /* 0x000fea0003800000 */
.L_x_1751:
[----:B------:R-:W-:-:S05]  /*1b50*/  IMAD R3, R3, R13, R13 ;  /* 0x0000000d03037224 */ /* 0x000fca00078e020d */
[----:B------:R-:W-:-:S07]  /*1b60*/  VIMNMX R0, R0, R3, PT ;  /* 0x0000000300007248 */ /* 0x000fce0003fe0100 */
.L_x_1750:
[----:B------:R-:W0:Y:S01]  /*1b70*/  @P1 LDC R4, c[0x0][0x44c] ;  /* 0x00011300ff041b82 */ /* 0x000e220000000800 */
[----:B------:R-:W-:Y:S01]  /*1b80*/  IMAD.MOV.U32 R3, RZ, RZ, R14 ;  /* 0x000000ffff037224 */ /* 0x000fe200078e000e */
[----:B------:R-:W-:Y:S01]  /*1b90*/  ULDC UR4, c[0x0][0x9dc] ;  /* 0x0002770000047ab9 */ /* 0x000fe20000000800 */
[----:B------:R-:W-:-:S05]  /*1ba0*/  IMAD.IADD R106, R221, 0x1, -R220 ;  /* 0x00000001dd6a7824 */ /* 0x000fca00078e0adc */
[----:B------:R-:W1:Y:S01]  /*1bb0*/  @P1 LDC R5, c[0x0][0x450] ;  /* 0x00011400ff051b82 */ /* 0x000e620000000800 */
[----:B0-----:R-:W-:-:S05]  /*1bc0*/  @P1 IMAD.HI.U32 R4, R14, R4, RZ ;  /* 0x000000040e041227 */ /* 0x001fca00078e00ff */
[----:B-1----:R-:W-:-:S05]  /*1bd0*/  @P1 SHF.R.U32.HI R3, RZ, R5, R4 ;  /* 0x00000005ff031219 */ /* 0x002fca0000011604 */
[----:B------:R-:W-:-:S04]  /*1be0*/  IMAD.IADD R3, R106, 0x1, R3 ;  /* 0x000000016a037824 */ /* 0x000fc800078e0203 */
[----:B------:R-:W-:Y:S01]  /*1bf0*/  VIADD R4, R3, -UR4 ;  /* 0x8000000403047c36 */ /* 0x000fe20008000000 */
[----:B------:R-:W-:Y:S06]  /*1c00*/  @!P2 BRA `(.L_x_1754) ;  /* 0x000000000044a947 */ /* 0x000fec0003800000 */
[----:B------:R-:W-:Y:S01]  /*1c10*/  ISETP.GT.AND P0, PT, R3, -0x1, PT ;  /* 0xffffffff0300780c */ /* 0x000fe20003f04270 */
[----:B------:R-:W-:-:S12]  /*1c20*/  BSSY B0, `(.L_x_1755) ;  /* 0x000000d000007945 */ /* 0x000fd80003800000 */
        /* <DEDUP_REMOVED lines=8> */
.L_x_1756:
[----:B------:R-:W-:-:S13]  /*1cb0*/  ISETP.NE.AND P0, PT, R13, 0x1, PT ;  /* 0x000000010d00780c */ /* 0x000fda0003f05270 */
[----:B------:R-:W0:Y:S02]  /*1cc0*/  @P0 LDC.64 R6, c[0x0][0x9e8] ;  /* 0x00027a00ff060b82 */ /* 0x000e240000000a00 */
[----:B0-----:R-:W-:-:S05]  /*1cd0*/  @P0 IMAD.HI.U32 R6, R3, R6, RZ ;  /* 0x0000000603060227 */ /* 0x001fca00078e00ff */
[----:B------:R-:W-:-:S07]  /*1ce0*/  @P0 SHF.R.U32.HI R3, RZ, R7, R6 ;  /* 0x00000007ff030219 */ /* 0x000fce0000011606 */
.L_x_1757:
[----:B------:R-:W-:Y:S05]  /*1cf0*/  BSYNC B0 ;  /* 0x0000000000007941 */ /* 0x000fea0003800000 */
.L_x_1755:
[----:B------:R-:W-:-:S05]  /*1d00*/  IMAD R3, R3, R13, RZ ;  /* 0x0000000d03037224 */ /* 0x000fca00078e02ff */
[----:B------:R-:W-:-:S07]  /*1d10*/  VIMNMX R4, R4, R3, !PT ;  /* 0x0000000304047248 */ /* 0x000fce0007fe0100 */
.L_x_1754:
[----:B------:R-:W-:Y:S01]  /*1d20*/  VIADD R0, R0, 0x3f ;  /* 0x0000003f00007836 */ /* 0x000fe20000000000 */
[----:B------:R-:W-:-:S04]  /*1d30*/  SHF.R.S32.HI R5, RZ, 0x1f, R4 ;  /* 0x0000001fff057819 */ /* 0x000fc80000011404 */
[----:B------:R-:W-:Y:S02]  /*1d40*/  SHF.R.S32.HI R3, RZ, 0x1f, R0 ;  /* 0x0000001fff037819 */ /* 0x000fe40000011400 */
[----:B------:R-:W-:Y:S02]  /*1d50*/  LEA.HI R5, R5, R4, RZ, 0x6 ;  /* 0x0000000405057211 */ /* 0x000fe400078f30ff */
[----:B------:R-:W-:Y:S02]  /*1d60*/  LEA.HI R3, R3, R0, RZ, 0x6 ;  /* 0x0000000003037211 */ /* 0x000fe400078f30ff */
[----:B------:R-:W-:Y:S02]  /*1d70*/  SHF.R.S32.HI R5, RZ, 0x6, R5 ;  /* 0x00000006ff057819 */ /* 0x000fe40000011405 */
[----:B------:R-:W-:Y:S02]  /*1d80*/  SHF.R.S32.HI R0, RZ, 0x6, R3 ;  /* 0x00000006ff007819 */ /* 0x000fe40000011403 */
[----:B------:R-:W-:-:S02]  /*1d90*/  VIMNMX R5, RZ, R5, !PT ;  /* 0x00000005ff057248 */ /* 0x000fc40007fe0100 */
[----:B------:R-:W-:-:S03]  /*1da0*/  VIMNMX R0, R103, R0, PT ;  /* 0x0000000067007248 */ /* 0x000fc60003fe0100 */
[--C-:B------:R-:W-:Y:S02]  /*1db0*/  IMAD R5, R5, 0x40, -R11.reuse ;  /* 0x0000004005057824 */ /* 0x100fe400078e0a0b */
[----:B------:R-:W-:-:S03]  /*1dc0*/  IMAD R3, R0, 0x40, -R11 ;  /* 0x0000004000037824 */ /* 0x000fc600078e0a0b */
[----:B------:R-:W-:Y:S02]  /*1dd0*/  VIMNMX R5, RZ, R5, !PT ;  /* 0x00000005ff057248 */ /* 0x000fe40007fe0100 */
[----:B------:R-:W-:Y:S02]  /*1de0*/  VIMNMX R0, R3, R2, PT ;  /* 0x0000000203007248 */ /* 0x000fe40003fe0100 */
[----:B------:R-:W-:Y:S02]  /*1df0*/  SHF.R.U32.HI R24, RZ, 0x6, R5 ;  /* 0x00000006ff187819 */ /* 0x000fe40000011605 */
[----:B------:R-:W-:-:S03]  /*1e00*/  ISETP.GT.AND P0, PT, R0, R5, PT ;  /* 0x000000050000720c */ /* 0x000fc60003f04270 */
[----:B------:R-:W-:-:S10]  /*1e10*/  IMAD.MOV.U32 R25, RZ, RZ, R24 ;  /* 0x000000ffff197224 */ /* 0x000fd400078e0018 */
[----:B------:R-:W-:-:S05]  /*1e20*/  @P0 VIADD R0, R0, 0x3f ;  /* 0x0000003f00000836 */ /* 0x000fca0000000000 */
[----:B------:R-:W-:-:S04]  /*1e30*/  @P0 SHF.R.S32.HI R3, RZ, 0x1f, R0 ;  /* 0x0000001fff030819 */ /* 0x000fc80000011400 */
[----:B------:R-:W-:-:S04]  /*1e40*/  @P0 LEA.HI R3, R3, R0, RZ, 0x6 ;  /* 0x0000000003030211 */ /* 0x000fc800078f30ff */
[----:B------:R-:W-:Y:S02]  /*1e50*/  @P0 SHF.R.S32.HI R25, RZ, 0x6, R3 ;  /* 0x00000006ff190819 */ /* 0x000fe40000011403 */
[----:B------:R-:W-:Y:S02]  /*1e60*/  PLOP3.LUT P0, PT, PT, PT, PT, 0x80, 0x0 ;  /* 0x000000000000781c */ /* 0x000fe40003f0f070 */
[----:B------:R-:W-:-:S13]  /*1e70*/  ISETP.GT.AND P1, PT, R25, R24, PT ;  /* 0x000000181900720c */ /* 0x000fda0003f24270 */
[----:B------:R-:W-:Y:S05]  /*1e80*/  @!P1 BRA `(.L_x_1758) ;  /* 0x00000068009c9947 */ /* 0x000fea0003800000 */
        /* <DEDUP_REMOVED lines=20> */
.L_x_1760:
[----:B------:R-:W-:Y:S05]  /*1fd0*/  BSYNC B6 ;  /* 0x0000000000067941 */ /* 0x000fea0003800000 */
.L_x_1759:
        /* <DEDUP_REMOVED lines=20> */
.L_x_1762:
[----:B------:R-:W-:Y:S05]  /*2120*/  BSYNC B6 ;  /* 0x0000000000067941 */ /* 0x000fea0003800000 */
.L_x_1761:
[----:B------:R-:W-:Y:S01]  /*2130*/  ULDC.64 UR4, c[0x0][0x9f8] ;  /* 0x00027e0000047ab9 */ /* 0x000fe20000000a00 */
[----:B------:R-:W2:Y:S01]  /*2140*/  LDL R30, [R1+0x2c] ;  /* 0x00002c00011e7983 */ /* 0x000ea20000100800 */
[----:B------:R-:W-:Y:S01]  /*2150*/  ISETP.NE.U32.AND P0, PT, RZ, UR4, PT ;  /* 0x00000004ff007c0c */ /* 0x000fe2000bf05070 */
[----:B------:R-:W0:Y:S01]  /*2160*/  LDC.64 R12, c[0x0][0x300] ;  /* 0x0000c000ff0c7b82 */ /* 0x000e220000000a00 */
[----:B------:R-:W-:Y:S01]  /*2170*/  IMAD.IADD R77, R26, 0x1, R27 ;  /* 0x000000011a4d7824 */ /* 0x000fe200078e021b */
[----:B------:R-:W-:Y:S01]  /*2180*/  ULDC UR6, c[0x0][0x2f4] ;  /* 0x0000bd0000067ab9 */ /* 0x000fe20000000800 */
[----:B------:R-:W-:Y:S01]  /*2190*/  ISETP.NE.AND.EX P0, PT, RZ, UR5, PT, P0 ;  /* 0x00000005ff007c0c */ /* 0x000fe2000bf05300 */
[----:B------:R-:W-:Y:S01]  /*21a0*/  ULDC.64 UR4, c[0x0][0x330] ;  /* 0x0000cc0000047ab9 */ /* 0x000fe20000000a00 */
[----:B------:R-:W-:Y:S01]  /*21b0*/  ULDC.64 UR8, c[0x0][0xa08] ;  /* 0x0002820000087ab9 */ /* 0x000fe20000000a00 */
[----:B------:R-:W3:Y:S02]  /*21c0*/  LDL R26, [R1+0x38] ;  /* 0x00003800011a7983 */ /* 0x000ee40000100800 */
[----:B------:R-:W1:Y:S02]  /*21d0*/  LDC.64 R20, c[0x0][0x408] ;  /* 0x00010200ff147b82 */ /* 0x000e640000000a00 */
[----:B------:R-:W4:Y:S06]  /*21e0*/  LDL R14, [R1+0x40] ;  /* 0x00004000010e7983 */ /* 0x000f2c0000100800 */
[----:B------:R-:W0:Y:S08]  /*21f0*/  @P0 LDC.64 R4, c[0x0][0x9f8] ;  /* 0x00027e00ff040b82 */ /* 0x000e300000000a00 */
[----:B------:R-:W1:Y:S01]  /*2200*/  LDC.64 R28, c[0x0][0x3f8] ;  /* 0x0000fe00ff1c7b82 */ /* 0x000e620000000a00 */
[----:B------:R-:W-:-:S07]  /*2210*/  SHF.R.S32.HI R32, RZ, 0x1f, R218 ;  /* 0x0000001fff207819 */ /* 0x000fce00000114da */
[----:B------:R-:W1:Y:S01]  /*2220*/  LDC R39, c[0x0][0x3f4] ;  /* 0x0000fd00ff277b82 */ /* 0x000e620000000800 */
[----:B0-----:R-:W-:-:S05]  /*2230*/  @P0 IMAD.WIDE R4, R67, 0x4, R4 ;  /* 0x0000000443040825 */ /* 0x001fca00078e0204 */
[----:B------:R0:W2:Y:S01]  /*2240*/  @P0 LDG.E R67, desc[UR60][R4.64] ;  /* 0x0000003c04430981 */ /* 0x0000a2000c1e1900 */
[----:B------:R-:W-:Y:S01]  /*2250*/  SHF.R.S32.HI R33, RZ, 0x1f, R77 ;  /* 0x0000001fff217819 */ /* 0x000fe2000001144d */
[-C--:B------:R-:W-:Y:S01]  /*2260*/  IMAD.WIDE.U32 R6, R77, R12.reuse, RZ ;  /* 0x0000000c4d067225 */ /* 0x080fe200078e00ff */
[----:B------:R-:W-:Y:S02]  /*2270*/  ISETP.GE.AND P2, PT, R226, UR6, PT ;  /* 0x00000006e2007c0c */ /* 0x000fe4000bf46270 */
[----:B------:R-:W-:Y:S01]  /*2280*/  ISETP.NE.U32.AND P0, PT, RZ, UR8, PT ;  /* 0x00000008ff007c0c */ /* 0x000fe2000bf05070 */
[----:B------:R-:W-:Y:S01]  /*2290*/  IMAD R0, R33, R12, RZ ;  /* 0x0000000c21007224 */ /* 0x000fe200078e02ff */
[----:B------:R-:W-:Y:S01]  /*22a0*/  ISETP.GE.AND P1, PT, R18, UR6, PT ;  /* 0x0000000612007c0c */ /* 0x000fe2000bf26270 */
[----:B------:R-:W-:Y:S01]  /*22b0*/  IMAD.WIDE.U32 R8, R66, UR4, R18 ;  /* 0x0000000442087c25 */ /* 0x000fe2000f8e0012 */
[----:B------:R-:W-:Y:S02]  /*22c0*/  ISETP.NE.AND.EX P0, PT, RZ, UR9, PT, P0 ;  /* 0x00000009ff007c0c */ /* 0x000fe4000bf05300 */
[----:B------:R-:W-:Y:S01]  /*22d0*/  SHF.R.S32.HI R201, RZ, 0x1f, R200 ;  /* 0x0000001fffc97819 */ /* 0x000fe200000114c8 */
[----:B------:R-:W-:Y:S01]  /*22e0*/  IMAD R3, R77, R13, R0 ;  /* 0x0000000d4d037224 */ /* 0x000fe200078e0200 */
[----:B------:R-:W-:-:S03]  /*22f0*/  SHF.R.S32.HI R0, RZ, 0x1f, R66 ;  /* 0x0000001fff007819 */ /* 0x000fc60000011442 */
[----:B------:R-:W-:Y:S02]  /*2300*/  IMAD.IADD R7, R7, 0x1, R3 ;  /* 0x0000000107077824 */ /* 0x000fe400078e0203 */
[----:B------:R-:W-:-:S04]  /*2310*/  IMAD R3, R0, UR4, RZ ;  /* 0x0000000400037c24 */ /* 0x000fc8000f8e02ff */
[----:B------:R-:W-:Y:S01]  /*2320*/  IMAD R15, R66, UR5, R3 ;  /* 0x00000005420f7c24 */ /* 0x000fe2000f8e0203 */
[----:B------:R-:W-:Y:S02]  /*2330*/  ULDC.64 UR4, c[0x0][0x308] ;  /* 0x0000c20000047ab9 */ /* 0x000fe40000000a00 */
[----:B------:R-:W-:Y:S01]  /*2340*/  IMAD R3, R0, UR4, RZ ;  /* 0x0000000400037c24 */ /* 0x000fe2000f8e02ff */
[----:B------:R-:W-:Y:S01]  /*2350*/  SEL R0, RZ, 0x1, P1 ;  /* 0x00000001ff007807 */ /* 0x000fe20000800000 */
[----:B0-----:R-:W-:-:S04]  /*2360*/  IMAD.WIDE.U32 R4, R66, UR4, R6 ;  /* 0x0000000442047c25 */ /* 0x001fc8000f8e0006 */
[----:B------:R-:W-:Y:S01]  /*2370*/  IMAD R11, R66, UR5, R3 ;  /* 0x00000005420b7c24 */ /* 0x000fe2000f8e0203 */
[----:B------:R-:W-:Y:S01]  /*2380*/  SEL R3, RZ, 0xffffffff, P2 ;  /* 0xffffffffff037807 */ /* 0x000fe20001000000 */
[----:B------:R-:W-:Y:S01]  /*2390*/  ULDC.64 UR4, c[0x0][0x310] ;  /* 0x0000c40000047ab9 */ /* 0x000fe20000000a00 */
[----:B------:R-:W-:Y:S02]  /*23a0*/  IMAD.IADD R9, R9, 0x1, R15 ;  /* 0x0000000109097824 */ /* 0x000fe400078e020f */
[----:B------:R-:W-:Y:S02]  /*23b0*/  IMAD.IADD R5, R5, 0x1, R11 ;  /* 0x0000000105057824 */ /* 0x000fe400078e020b */
[----:B------:R-:W-:-:S05]  /*23c0*/  IMAD.SHL.U32 R7, R3, 0x2, RZ ;  /* 0x0000000203077824 */ /* 0x000fca00078e00ff */
[----:B------:R-:W-:Y:S01]  /*23d0*/  LOP3.LUT R6, R7, 0x2, R0, 0xe2, !PT ;  /* 0x0000000207067812 */ /* 0x000fe200078ee200 */
[----:B------:R-:W-:Y:S01]  /*23e0*/  IMAD R10, R32, R12, RZ ;  /* 0x0000000c200a7224 */ /* 0x000fe200078e02ff */
[----:B--2---:R-:W-:Y:S02]  /*23f0*/  SHF.R.S32.HI R3, RZ, 0x1f, R67 ;  /* 0x0000001fff037819 */ /* 0x004fe40000011443 */
[----:B------:R-:W-:Y:S02]  /*2400*/  SEL R67, R67, RZ, !P0 ;  /* 0x000000ff43437207 */ /* 0x000fe40004000000 */
[----:B------:R-:W-:Y:S02]  /*2410*/  SEL R3, R3, RZ, !P0 ;  /* 0x000000ff03037207 */ /* 0x000fe40004000000 */
[----:B------:R-:W-:Y:S01]  /*2420*/  ISETP.GE.AND P0, PT, R30, UR6, PT ;  /* 0x000000061e007c0c */ /* 0x000fe2000bf06270 */
[----:B------:R-:W-:Y:S01]  /*2430*/  IMAD.WIDE.U32 R88, R67, UR4, R4 ;  /* 0x0000000443587c25 */ /* 0x000fe2000f8e0004 */
[----:B------:R-:W2:Y:S03]  /*2440*/  LDL R30, [R1+0x30] ;  /* 0x00003000011e7983 */ /* 0x000ea60000100800 */
[----:B------:R-:W-:-:S02]  /*2450*/  IMAD R0, R3, UR4, RZ ;  /* 0x0000000403007c24 */ /* 0x000fc4000f8e02ff */
[----:B------:R-:W-:-:S04]  /*2460*/  IMAD.WIDE.U32 R4, R218, R12, R18 ;  /* 0x0000000cda047225 */ /* 0x000fc800078e0012 */
[----:B------:R-:W-:Y:S01]  /*2470*/  IMAD R15, R67, UR5, R0 ;  /* 0x00000005430f7c24 */ /* 0x000fe2000f8e0200 */
[----:B------:R-:W-:Y:S01]  /*2480*/  ULDC.64 UR4, c[0x0][0x338] ;  /* 0x0000ce0000047ab9 */ /* 0x000fe20000000a00 */
[----:B-1----:R-:W-:Y:S01]  /*2490*/  IMAD R0, R32, R20, RZ ;  /* 0x0000001420007224 */ /* 0x002fe200078e02ff */
[----:B------:R-:W-:Y:S01]  /*24a0*/  SEL R7, RZ, 0x4, P0 ;  /* 0x00000004ff077807 */ /* 0x000fe20000000000 */
[C---:B------:R-:W-:Y:S02]  /*24b0*/  IMAD R27, R218.reuse, R13, R10 ;  /* 0x0000000dda1b7224 */ /* 0x040fe400078e020a */
[----:B------:R-:W-:Y:S02]  /*24c0*/  IMAD R11, R218, R21, R0 ;  /* 0x00000015da0b7224 */ /* 0x000fe400078e0200 */
[----:B------:R-:W-:Y:S01]  /*24d0*/  IMAD R10, R3, UR4, RZ ;  /* 0x00000004030a7c24 */ /* 0x000fe2000f8e02ff */
[----:B------:R-:W-:Y:S01]  /*24e0*/  IADD3 R3, P0, R88, R4, RZ ;  /* 0x0000000458037210 */ /* 0x000fe20007f1e0ff */
[----:B------:R-:W-:Y:S01]  /*24f0*/  IMAD.IADD R0, R89, 0x1, R15 ;  /* 0x0000000159007824 */ /* 0x000fe200078e020f */
[----:B------:R-:W-:-:S02]  /*2500*/  ISETP.GE.AND P3, PT, R18, R39, PT ;  /* 0x000000271200720c */ /* 0x000fc40003f66270 */
[----:B------:R-:W-:Y:S02]  /*2510*/  ISETP.GE.AND P2, PT, R226, R39, PT ;  /* 0x00000027e200720c */ /* 0x000fe40003f46270 */
[----:B------:R-:W-:Y:S01]  /*2520*/  IADD3.X R4, R0, R5, R27, P0, !PT ;  /* 0x0000000500047210 */ /* 0x000fe200007fe41b */
[----:B------:R-:W-:Y:S01]  /*2530*/  IMAD R5, R32, R28, RZ ;  /* 0x0000001c20057224 */ /* 0x000fe200078e02ff */
[----:B------:R-:W-:Y:S01]  /*2540*/  LOP3.LUT R31, R6, R7, RZ, 0xfc, !PT ;  /* 0x00000007061f7212 */ /* 0x000fe200078efcff */
[----:B------:R-:W-:Y:S01]  /*2550*/  IMAD.WIDE.U32 R86, R67, UR4, R8 ;  /* 0x0000000443567c25 */ /* 0x000fe2000f8e0008 */
[----:B------:R-:W-:-:S03]  /*2560*/  SEL R7, R39, RZ, P2 ;  /* 0x000000ff27077207 */ /* 0x000fc60001000000 */
[----:B------:R-:W-:Y:S01]  /*2570*/  IMAD R9, R218, R29, R5 ;  /* 0x0000001dda097224 */ /* 0x000fe200078e0205 */
[----:B------:R-:W-:Y:S01]  /*2580*/  SEL R5, R39, RZ, P3 ;  /* 0x000000ff27057207 */ /* 0x000fe20001800000 */
[----:B------:R-:W-:Y:S02]  /*2590*/  IMAD.IADD R7, R226, 0x1, R7 ;  /* 0x00000001e2077824 */ /* 0x000fe400078e0207 */
[----:B------:R-:W-:Y:S02]  /*25a0*/  VIADD R34, R218, 0x20 ;  /* 0x00000020da227836 */ /* 0x000fe40000000000 */
[----:B------:R-:W-:Y:S01]  /*25b0*/  IMAD.IADD R5, R18, 0x1, R5 ;  /* 0x0000000112057824 */ /* 0x000fe200078e0205 */
[----:B------:R-:W-:Y:S01]  /*25c0*/  SHF.R.S32.HI R8, RZ, 0x1f, R7 ;  /* 0x0000001fff087819 */ /* 0x000fe20000011407 */
[----:B------:R-:W-:-:S03]  /*25d0*/  IMAD.SHL.U32 R34, R34, 0x40, RZ ;  /* 0x0000004022227824 */ /* 0x000fc600078e00ff */
[----:B------:R-:W-:Y:S01]  /*25e0*/  SHF.R.S32.HI R6, RZ, 0x1f, R5 ;  /* 0x0000001fff067819 */ /* 0x000fe20000011405 */
[----:B------:R-:W-:Y:S01]  /*25f0*/  IMAD.WIDE.U32 R80, R218, R28, R200 ;  /* 0x0000001cda507225 */ /* 0x000fe200078e00c8 */
[----:B------:R-:W-:-:S03]  /*2600*/  LEA.HI R92, R8, R7, RZ, 0x3 ;  /* 0x00000007085c7211 */ /* 0x000fc600078f18ff */
[----:B------:R-:W-:Y:S01]  /*2610*/  IMAD.WIDE.U32 R78, R218, R28, R18 ;  /* 0x0000001cda4e7225 */ /* 0x000fe200078e0012 */
[----:B------:R-:W-:Y:S02]  /*2620*/  LEA.HI R90, R6, R5, RZ, 0x3 ;  /* 0x00000005065a7211 */ /* 0x000fe400078f18ff */
[----:B------:R-:W-:Y:S01]  /*2630*/  LOP3.LUT R34, R34, 0x1c0, RZ, 0xc0, !PT ;  /* 0x000001c022227812 */ /* 0x000fe200078ec0ff */
[----:B------:R-:W-:Y:S02]  /*2640*/  VIADD R35, R218, 0x20 ;  /* 0x00000020da237836 */ /* 0x000fe40000000000 */
[----:B------:R-:W-:Y:S02]  /*2650*/  IMAD.IADD R81, R81, 0x1, R9 ;  /* 0x0000000151517824 */ /* 0x000fe400078e0209 */
[----:B------:R-:W-:Y:S01]  /*2660*/  IMAD.IADD R79, R9, 0x1, R79 ;  /* 0x00000001094f7824 */ /* 0x000fe200078e024f */
[----:B------:R-:W-:Y:S01]  /*2670*/  LEA.HI R9, R8, R7, RZ, 0x6 ;  /* 0x0000000708097211 */ /* 0x000fe200078f30ff */
[----:B------:R-:W-:Y:S01]  /*2680*/  IMAD R67, R67, UR5, R10 ;  /* 0x0000000543437c24 */ /* 0x000fe2000f8e020a */
[----:B------:R-:W-:Y:S01]  /*2690*/  LEA.HI R5, R6, R5, RZ, 0x6 ;  /* 0x0000000506057211 */ /* 0x000fe200078f30ff */
[----:B------:R-:W-:Y:S01]  /*26a0*/  IMAD.SHL.U32 R35, R35, 0x40, RZ ;  /* 0x0000004023237824 */ /* 0x000fe200078e00ff */
[----:B------:R-:W-:-:S02]  /*26b0*/  LOP3.LUT R8, R34, 0x38, R90, 0xf8, !PT ;  /* 0x0000003822087812 */ /* 0x000fc400078ef85a */
[----:B------:R-:W-:Y:S01]  /*26c0*/  LOP3.LUT R10, R34, 0x38, R92, 0xf8, !PT ;  /* 0x00000038220a7812 */ /* 0x000fe200078ef85c */
[----:B------:R-:W-:Y:S01]  /*26d0*/  IMAD.SHL.U32 R34, R218, 0x40, RZ ;  /* 0x00000040da227824 */ /* 0x000fe200078e00ff */
[----:B------:R-:W0:Y:S01]  /*26e0*/  S2R R104, SR_TID.X ;  /* 0x0000000000687919 */ /* 0x000e220000002100 */
[----:B------:R-:W-:Y:S01]  /*26f0*/  LOP3.LUT R35, R35, 0x1c0, RZ, 0xc0, !PT ;  /* 0x000001c023237812 */ /* 0x000fe200078ec0ff */
[----:B------:R-:W-:Y:S01]  /*2700*/  IMAD.SHL.U32 R6, R5, 0x40, RZ ;  /* 0x0000004005067824 */ /* 0x000fe200078e00ff */
[----:B------:R-:W-:Y:S01]  /*2710*/  LOP3.LUT R5, R90, 0x38, RZ, 0xc0, !PT ;  /* 0x000000385a057812 */ /* 0x000fe200078ec0ff */
[----:B------:R-:W-:Y:S01]  /*2720*/  IMAD.SHL.U32 R36, R218, 0x40, RZ ;  /* 0x00000040da247824 */ /* 0x000fe200078e00ff */
[----:B------:R-:W-:Y:S01]  /*2730*/  LOP3.LUT R34, R34, 0x1c0, RZ, 0xc0, !PT ;  /* 0x000001c022227812 */ /* 0x000fe200078ec0ff */
[----:B------:R-:W-:Y:S01]  /*2740*/  IMAD.WIDE.U32 R84, R218, R20, R200 ;  /* 0x00000014da547225 */ /* 0x000fe200078e00c8 */
[----:B------:R-:W-:-:S03]  /*2750*/  SHF.R.U32.HI R35, RZ, 0x3, R35 ;  /* 0x00000003ff237819 */ /* 0x000fc60000011623 */
[----:B------:R-:W-:Y:S01]  /*2760*/  IMAD.WIDE.U32 R82, R218, R20, R18 ;  /* 0x00000014da527225 */ /* 0x000fe200078e0012 */
[----:B------:R-:W-:Y:S02]  /*2770*/  LOP3.LUT R7, R92, 0x38, RZ, 0xc0, !PT ;  /* 0x000000385c077812 */ /* 0x000fe400078ec0ff */
[----:B------:R-:W-:Y:S01]  /*2780*/  LOP3.LUT R5, R5, 0x1c0, R36, 0xf8, !PT ;  /* 0x000001c005057812 */ /* 0x000fe200078ef824 */
[----:B------:R-:W-:Y:S01]  /*2790*/  IMAD.SHL.U32 R9, R9, 0x40, RZ ;  /* 0x0000004009097824 */ /* 0x000fe200078e00ff */
[----:B------:R-:W-:Y:S01]  /*27a0*/  SHF.R.U32.HI R34, RZ, 0x3, R34 ;  /* 0x00000003ff227819 */ /* 0x000fe20000011622 */
[----:B------:R-:W-:Y:S02]  /*27b0*/  IMAD.IADD R85, R85, 0x1, R11 ;  /* 0x0000000155557824 */ /* 0x000fe400078e020b */
[----:B------:R-:W-:Y:S01]  /*27c0*/  IMAD.IADD R83, R11, 0x1, R83 ;  /* 0x000000010b537824 */ /* 0x000fe200078e0253 */
[----:B------:R-:W-:Y:S02]  /*27d0*/  LOP3.LUT R11, R8, R35, RZ, 0x3c, !PT ;  /* 0x00000023080b7212 */ /* 0x000fe400078e3cff */
[----:B------:R-:W-:-:S02]  /*27e0*/  LOP3.LUT R6, R6, 0xfffff000, RZ, 0xc0, !PT ;  /* 0xfffff00006067812 */ /* 0x000fc400078ec0ff */
[----:B------:R-:W-:Y:S02]  /*27f0*/  LOP3.LUT R8, R7, 0x1c0, R36, 0xf8, !PT ;  /* 0x000001c007087812 */ /* 0x000fe400078ef824 */
[----:B------:R-:W-:Y:S02]  /*2800*/  LOP3.LUT R7, R5, R34, RZ, 0x3c, !PT ;  /* 0x0000002205077212 */ /* 0x000fe400078e3cff */
[----:B------:R-:W-:Y:S02]  /*2810*/  LOP3.LUT R9, R9, 0xfffff000, RZ, 0xc0, !PT ;  /* 0xfffff00009097812 */ /* 0x000fe400078ec0ff */
[----:B------:R-:W-:Y:S02]  /*2820*/  LOP3.LUT R10, R10, R35, RZ, 0x3c, !PT ;  /* 0x000000230a0a7212 */ /* 0x000fe400078e3cff */
[----:B-----5:R-:W-:Y:S02]  /*2830*/  SHF.R.S32.HI R27, RZ, 0x1f, R23 ;  /* 0x0000001fff1b7819 */ /* 0x020fe40000011417 */
[----:B---3--:R-:W-:-:S02]  /*2840*/  IADD3 R5, R11, R6, R26 ;  /* 0x000000060b057210 */ /* 0x008fc40007ffe01a */
[----:B----4-:R-:W-:Y:S02]  /*2850*/  IADD3 R6, R7, R6, R14 ;  /* 0x0000000607067210 */ /* 0x010fe40007ffe00e */
[----:B------:R-:W-:Y:S01]  /*2860*/  IADD3 R7, R10, R9, R26 ;  /* 0x000000090a077210 */ /* 0x000fe20007ffe01a */
[----:B------:R-:W-:Y:S01]  /*2870*/  IMAD R26, R27, R28, RZ ;  /* 0x0000001c1b1a7224 */ /* 0x000fe200078e02ff */
[----:B------:R-:W-:Y:S02]  /*2880*/  LOP3.LUT R8, R8, R34, RZ, 0x3c, !PT ;  /* 0x0000002208087212 */ /* 0x000fe400078e3cff */
[----:B------:R-:W-:Y:S01]  /*2890*/  IADD3 R76, P1, R218, R77, RZ ;  /* 0x0000004dda4c7210 */ /* 0x000fe20007f3e0ff */
[C---:B------:R-:W-:Y:S01]  /*28a0*/  IMAD R35, R23.reuse, R29, R26 ;  /* 0x0000001d17237224 */ /* 0x040fe200078e021a */
[----:B------:R-:W-:Y:S01]  /*28b0*/  IADD3 R8, R8, R9, R14 ;  /* 0x0000000908087210 */ /* 0x000fe20007ffe00e */
[----:B------:R-:W-:-:S04]  /*28c0*/  IMAD.WIDE.U32 R80, R23, R28, R80 ;  /* 0x0000001c17507225 */ /* 0x000fc800078e0050 */
[----:B------:R-:W-:Y:S01]  /*28d0*/  IMAD.WIDE.U32 R78, R23, R28, R78 ;  /* 0x0000001c174e7225 */ /* 0x000fe200078e004e */
[----:B------:R-:W-:-:S03]  /*28e0*/  SHF.R.S32.HI R91, RZ, 0x3, R92 ;  /* 0x00000003ff5b7819 */ /* 0x000fc6000001145c */
[-C--:B------:R-:W-:Y:S02]  /*28f0*/  IMAD R14, R27, R20.reuse, RZ ;  /* 0x000000141b0e7224 */ /* 0x080fe400078e02ff */
[----:B------:R-:W-:Y:S02]  /*2900*/  IMAD.X R77, R32, 0x1, R33, P1 ;  /* 0x00000001204d7824 */ /* 0x000fe400008e0621 */
[----:B------:R-:W-:Y:S02]  /*2910*/  IMAD.IADD R33, R81, 0x1, R35 ;  /* 0x0000000151217824 */ /* 0x000fe400078e0223 */
[----:B------:R-:W-:Y:S01]  /*2920*/  IMAD.IADD R34, R35, 0x1, R79 ;  /* 0x0000000123227824 */ /* 0x000fe200078e024f */
[----:B------:R-:W-:Y:S01]  /*2930*/  SHF.R.S32.HI R35, RZ, 0x3, R90 ;  /* 0x00000003ff237819 */ /* 0x000fe2000001145a */
[C---:B------:R-:W-:Y:S01]  /*2940*/  IMAD R37, R23.reuse, R21, R14 ;  /* 0x0000001517257224 */ /* 0x040fe200078e020e */
[----:B------:R-:W-:Y:S01]  /*2950*/  LOP3.LUT R90, R90, 0xfffffff8, RZ, 0xc0, !PT ;  /* 0xfffffff85a5a7812 */ /* 0x000fe200078ec0ff */
[----:B------:R-:W-:Y:S01]  /*2960*/  IMAD.WIDE.U32 R84, R23, R20, R84 ;  /* 0x0000001417547225 */ /* 0x000fe200078e0054 */
[----:B------:R-:W-:-:S02]  /*2970*/  LOP3.LUT R92, R92, 0xfffffff8, RZ, 0xc0, !PT ;  /* 0xfffffff85c5c7812 */ /* 0x000fc400078ec0ff */
[C---:B------:R-:W-:Y:S01]  /*2980*/  SHF.L.U64.HI R9, R12.reuse, 0x6, R13 ;  /* 0x000000060c097819 */ /* 0x040fe2000001020d */
[----:B------:R-:W-:Y:S01]  /*2990*/  IMAD.WIDE.U32 R82, R23, R20, R82 ;  /* 0x0000001417527225 */ /* 0x000fe200078e0052 */
[----:B------:R-:W-:Y:S02]  /*29a0*/  SHF.L.U64.HI R10, R12, 0x5, R13 ;  /* 0x000000050c0a7819 */ /* 0x000fe4000001020d */
[--C-:B------:R-:W-:Y:S01]  /*29b0*/  SHF.L.U64.HI R13, R20, 0x6, R21.reuse ;  /* 0x00000006140d7819 */ /* 0x100fe20000010215 */
[----:B------:R-:W-:Y:S01]  /*29c0*/  IMAD.SHL.U32 R11, R12, 0x40, RZ ;  /* 0x000000400c0b7824 */ /* 0x000fe200078e00ff */
[C---:B------:R-:W-:Y:S01]  /*29d0*/  SHF.L.U64.HI R14, R20.reuse, 0x5, R21 ;  /* 0x00000005140e7819 */ /* 0x040fe20000010215 */
[----:B------:R-:W-:Y:S01]  /*29e0*/  IMAD.SHL.U32 R15, R20, 0x40, RZ ;  /* 0x00000040140f7824 */ /* 0x000fe200078e00ff */
[C-C-:B------:R-:W-:Y:S01]  /*29f0*/  SHF.L.U64.HI R21, R28.reuse, 0x6, R29.reuse ;  /* 0x000000061c157819 */ /* 0x140fe2000001021d */
[C---:B------:R-:W-:Y:S01]  /*2a00*/  IMAD.SHL.U32 R27, R28.reuse, 0x40, RZ ;  /* 0x000000401c1b7824 */ /* 0x040fe200078e00ff */
[----:B------:R-:W-:Y:S01]  /*2a10*/  SHF.L.U64.HI R26, R28, 0x5, R29 ;  /* 0x000000051c1a7819 */ /* 0x000fe2000001021d */
[----:B------:R-:W-:Y:S01]  /*2a20*/  IMAD.SHL.U32 R12, R12, 0x20, RZ ;  /* 0x000000200c0c7824 */ /* 0x000fe200078e00ff */
[----:B0-----:R-:W-:Y:S01]  /*2a30*/  LEA.HI R104, R104, 0x8, RZ, 0x19 ;  /* 0x0000000868687811 */ /* 0x001fe200078fc8ff */
[----:B------:R-:W-:Y:S01]  /*2a40*/  IMAD.SHL.U32 R20, R20, 0x20, RZ ;  /* 0x0000002014147824 */ /* 0x000fe200078e00ff */
[----:B------:R-:W-:Y:S01]  /*2a50*/  SHF.R.S32.HI R96, RZ, 0x1f, R90 ;  /* 0x0000001fff607819 */ /* 0x000fe2000001145a */
[----:B------:R-:W-:Y:S01]  /*2a60*/  IMAD.SHL.U32 R28, R28, 0x20, RZ ;  /* 0x000000201c1c7824 */ /* 0x000fe200078e00ff */
[----:B------:R-:W-:Y:S01]  /*2a70*/  SHF.R.S32.HI R97, RZ, 0x1f, R92 ;  /* 0x0000001fff617819 */ /* 0x000fe2000001145c */
[----:B------:R-:W-:-:S02]  /*2a80*/  IMAD.SHL.U32 R29, R39, 0x2, RZ ;  /* 0x00000002271d7824 */ /* 0x000fc400078e00ff */
[----:B------:R-:W-:Y:S02]  /*2a90*/  IMAD.IADD R32, R37, 0x1, R83 ;  /* 0x0000000125207824 */ /* 0x000fe400078e0253 */
[----:B------:R-:W-:Y:S01]  /*2aa0*/  IMAD.IADD R98, R87, 0x1, R67 ;  /* 0x0000000157627824 */ /* 0x000fe200078e0243 */
[----:B--2---:R-:W-:Y:S01]  /*2ab0*/  ISETP.GE.AND P0, PT, R30, UR6, PT ;  /* 0x000000061e007c0c */ /* 0x004fe2000bf06270 */
[----:B------:R-:W-:-:S05]  /*2ac0*/  VIADD R30, R218, 0x20 ;  /* 0x00000020da1e7836 */ /* 0x000fca0000000000 */
[----:B------:R-:W-:Y:S02]  /*2ad0*/  SHF.R.S32.HI R102, RZ, 0x1f, R30 ;  /* 0x0000001fff667819 */ /* 0x000fe4000001141e */
[----:B------:R-:W-:-:S04]  /*2ae0*/  SEL R30, RZ, 0x8, P0 ;  /* 0x00000008ff1e7807 */ /* 0x000fc80000000000 */
[C---:B------:R-:W-:Y:S02]  /*2af0*/  LOP3.LUT R95, R31.reuse, R30, RZ, 0xfc, !PT ;  /* 0x0000001e1f5f7212 */ /* 0x040fe400078efcff */
[----:B------:R-:W-:Y:S01]  /*2b00*/  LOP3.LUT R30, R31, 0x1, RZ, 0xc0, !PT ;  /* 0x000000011f1e7812 */ /* 0x000fe200078ec0ff */
[----:B------:R-:W-:Y:S01]  /*2b10*/  IMAD.IADD R31, R85, 0x1, R37 ;  /* 0x00000001551f7824 */ /* 0x000fe200078e0225 */
[C---:B------:R-:W-:Y:S02]  /*2b20*/  LOP3.LUT R93, R95.reuse, 0x2, RZ, 0xc0, !PT ;  /* 0x000000025f5d7812 */ /* 0x040fe400078ec0ff */
[C---:B------:R-:W-:Y:S02]  /*2b30*/  LOP3.LUT R94, R95.reuse, 0x4, RZ, 0xc0, !PT ;  /* 0x000000045f5e7812 */ /* 0x040fe400078ec0ff */
[----:B------:R-:W-:-:S07]  /*2b40*/  LOP3.LUT R95, R95, 0x8, RZ, 0xc0, !PT ;  /* 0x000000085f5f7812 */ /* 0x000fce00078ec0ff */
.L_x_1838:
[----:B-1--4-:R-:W2:Y:S01]  /*2b50*/  LDL R41, [R1+0x54] ;  /* 0x0000540001297983 */ /* 0x012ea20000100800 */
[----:B0-----:R-:W0:Y:S01]  /*2b60*/  LDC R120, c[0x0][0x3f4] ;  /* 0x0000fd00ff787b82 */ /* 0x001e220000000800 */
[----:B------:R-:W-:Y:S01]  /*2b70*/  VIADD R40, R25, 0xffffffff ;  /* 0xffffffff19287836 */ /* 0x000fe20000000000 */
[----:B------:R-:W-:Y:S05]  /*2b80*/  YIELD ;  /* 0x0000000000007946 */ /* 0x000fea0003800000 */
[----:B------:R-:W-:Y:S01]  /*2b90*/  SHF.R.S32.HI R39, RZ, 0x1f, R40 ;  /* 0x0000001fff277819 */ /* 0x000fe20000011428 */
[----:B------:R-:W1:Y:S01]  /*2ba0*/  LDC.64 R108, c[0x0][0x2e8] ;  /* 0x0000ba00ff6c7b82 */ /* 0x000e620000000a00 */
[-C--:B------:R-:W-:Y:S01]  /*2bb0*/  IMAD R36, R9, R40.reuse, RZ ;  /* 0x0000002809247224 */ /* 0x080fe200078e02ff */
[----:B------:R-:W-:Y:S01]  /*2bc0*/  BSSY B0, `(.L_x_1763) ;  /* 0x000056d000007945 */ /* 0x000fe20003800000 */
[----:B------:R-:W-:-:S04]  /*2bd0*/  IMAD.WIDE.U32 R112, R11, R40, RZ ;  /* 0x000000280b707225 */ /* 0x000fc800078e00ff */
[----:B------:R-:W-:Y:S01]  /*2be0*/  IMAD R73, R39, R11, R36 ;  /* 0x0000000b27497224 */ /* 0x000fe200078e0224 */
[CC--:B------:R-:W-:Y:S02]  /*2bf0*/  IADD3 R37, P0, R3.reuse, R112.reuse, RZ ;  /* 0x0000007003257210 */ /* 0x0c0fe40007f1e0ff */
[----:B------:R-:W-:Y:S01]  /*2c00*/  IADD3 R25, P4, P5, R3, R112, R12 ;  /* 0x0000007003197210 */ /* 0x000fe20007d9e00c */
[----:B------:R-:W-:-:S04]  /*2c10*/  IMAD.IADD R73, R113, 0x1, R73 ;  /* 0x0000000171497824 */ /* 0x000fc800078e0249 */
[----:B------:R-:W-:Y:S01]  /*2c20*/  IMAD.X R38, R73, 0x1, R4, P0 ;  /* 0x0000000149267824 */ /* 0x000fe200000e0604 */
[----:B0-----:R-:W-:Y:S02]  /*2c30*/  ISETP.GE.AND P0, PT, R120, 0x1, PT ;  /* 0x000000017800780c */ /* 0x001fe40003f06270 */
[----:B------:R-:W-:Y:S02]  /*2c40*/  IADD3.X R36, R4, R73, R10, P4, P5 ;  /* 0x0000004904247210 */ /* 0x000fe400027ea40a */
[-C--:B-1----:R-:W-:Y:S02]  /*2c50*/  LEA R50, P1, R37, R108.reuse, 0x1 ;  /* 0x0000006c25327211 */ /* 0x082fe400078208ff */
[----:B------:R-:W-:Y:S02]  /*2c60*/  LEA R48, P6, R25, R108, 0x1 ;  /* 0x0000006c19307211 */ /* 0x000fe400078c08ff */
[----:B------:R-:W-:Y:S02]  /*2c70*/  LEA.HI.X R51, R37, R109, R38, 0x1, P1 ;  /* 0x0000006d25337211 */ /* 0x000fe400008f0c26 */
[----:B------:R-:W-:-:S02]  /*2c80*/  ISETP.GT.AND P1, PT, R40, R24, PT ;  /* 0x000000182800720c */ /* 0x000fc40003f24270 */
[----:B------:R-:W-:Y:S01]  /*2c90*/  LEA.HI.X R49, R25, R109, R36, 0x1, P6 ;  /* 0x0000006d19317211 */ /* 0x000fe200030f0c24 */
[----:B------:R-:W-:Y:S01]  /*2ca0*/  IMAD.MOV.U32 R25, RZ, RZ, R40 ;  /* 0x000000ffff197224 */ /* 0x000fe200078e0028 */
[----:B------:R-:W-:Y:S01]  /*2cb0*/  P2R R100, PR, RZ, 0x2 ;  /* 0x00000002ff647803 */ /* 0x000fe20000000000 */
[----:B--2---:R-:W-:-:S04]  /*2cc0*/  IMAD R101, R17, 0x4000, R41 ;  /* 0x0000400011657824 */ /* 0x004fc800078e0229 */
[----:B------:R-:W-:Y:S01]  /*2cd0*/  IMAD R101, R101, 0x2, R16 ;  /* 0x0000000265657824 */ /* 0x000fe200078e0210 */
[----:B------:R-:W-:Y:S06]  /*2ce0*/  @!P0 BRA `(.L_x_1764) ;  /* 0x0000005000bc8947 */ /* 0x000fec0003800000 */
[----:B------:R-:W-:Y:S01]  /*2cf0*/  ULDC.U8 UR4, c[0x0][0x410] ;  /* 0x0001040000047ab9 */ /* 0x000fe20000000000 */
[-C--:B------:R-:W-:Y:S01]  /*2d00*/  IMAD R36, R21, R40.reuse, RZ ;  /* 0x0000002815247224 */ /* 0x080fe200078e02ff */
[----:B------:R-:W-:Y:S01]  /*2d10*/  ISETP.NE.AND P0, PT, RZ, UR4, PT ;  /* 0x00000004ff007c0c */ /* 0x000fe2000bf05270 */
[-C--:B------:R-:W-:Y:S02]  /*2d20*/  IMAD R38, R13, R40.reuse, RZ ;  /* 0x000000280d267224 */ /* 0x080fe400078e02ff */
        /* <DEDUP_REMOVED lines=25> */
[----:B------:R-:W-:Y:S01]  /*2ec0*/  ISETP.GE.AND P5, PT, R200, R120, PT ;  /* 0x00000078c800720c */ /* 0x000fe20003fa6270 */
[----:B------:R-:W-:Y:S01]  /*2ed0*/  IMAD.X R38, R99, 0x1, R33, P1 ;  /* 0x0000000163267824 */ /* 0x000fe200008e0621 */
[----:B------:R-:W-:Y:S01]  /*2ee0*/  LEA R36, P1, R37, UR4, 0x1 ;  /* 0x0000000425247c11 */ /* 0x000fe2000f8208ff */
[----:B------:R-:W-:Y:S01]  /*2ef0*/  IMAD.X R42, R107, 0x1, R31, P4 ;  /* 0x000000016b2a7824 */ /* 0x000fe200020e061f */
[----:B------:R-:W-:-:S02]  /*2f00*/  CS2R R110, SRZ ;  /* 0x00000000006e7805 */ /* 0x000fc4000001ff00 */
[-C--:B------:R-:W-:Y:S02]  /*2f10*/  ISETP.GE.AND P4, PT, R236, R120.reuse, PT ;  /* 0x00000078ec00720c */ /* 0x080fe40003f86270 */
[----:B------:R-:W-:Y:S01]  /*2f20*/  LEA.HI.X R37, R37, UR5, R38, 0x1, P1 ;  /* 0x0000000525257c11 */ /* 0x000fe200088f0c26 */
[----:B------:R-:W-:Y:S02]  /*2f30*/  ULDC.64 UR4, c[0x0][0x400] ;  /* 0x0001000000047ab9 */ /* 0x000fe40000000a00 */
[C---:B------:R-:W-:Y:S02]  /*2f40*/  LEA R38, P1, R39.reuse, UR4, 0x1 ;  /* 0x0000000427267c11 */ /* 0x040fe4000f8208ff */
[----:B------:R0:W5:Y:S02]  /*2f50*/  @!P5 LDG.E.64 R108, desc[UR60][R36.64] ;  /* 0x0000003c246cd981 */ /* 0x000164000c1e1b00 */
        /* <DEDUP_REMOVED lines=16> */
.L_x_1767:
[----:B------:R-:W-:Y:S05]  /*3060*/  BSYNC B1 ;  /* 0x0000000000017941 */ /* 0x000fea0003800000 */
.L_x_1766:
[----:B0-----:R-:W-:Y:S01]  /*3070*/  VIADD R36, R218, 0x20 ;  /* 0x00000020da247836 */ /* 0x001fe20000000000 */
[----:B------:R-:W-:Y:S01]  /*3080*/  BSSY B1, `(.L_x_1768) ;  /* 0x000002a000017945 */ /* 0x000fe20003800000 */
[----:B------:R-:W-:Y:S02]  /*3090*/  CS2R R44, SRZ ;  /* 0x00000000002c7805 */ /* 0x000fe4000001ff00 */
[----:B------:R-:W-:Y:S02]  /*30a0*/  CS2R R52, SRZ ;  /* 0x0000000000347805 */ /* 0x000fe4000001ff00 */
[----:B------:R-:W-:Y:S02]  /*30b0*/  CS2R R56, SRZ ;  /* 0x0000000000387805 */ /* 0x000fe4000001ff00 */
[----:B------:R-:W-:Y:S02]  /*30c0*/  ISETP.GE.AND P4, PT, R36, R105, PT ;  /* 0x000000692400720c */ /* 0x000fe40003f86270 */
[----:B------:R-:W-:-:S02]  /*30d0*/  CS2R R42, SRZ ;  /* 0x00000000002a7805 */ /* 0x000fc4000001ff00 */
[----:B------:R-:W-:Y:S02]  /*30e0*/  CS2R R46, SRZ ;  /* 0x00000000002e7805 */ /* 0x000fe4000001ff00 */
[----:B------:R-:W-:Y:S01]  /*30f0*/  CS2R R54, SRZ ;  /* 0x0000000000367805 */ /* 0x000fe2000001ff00 */
[----:B-----5:R-:W-:Y:S01]  /*3100*/  IMAD.MOV.U32 R112, RZ, RZ, R60 ;  /* 0x000000ffff707224 */ /* 0x020fe200078e003c */
[----:B------:R-:W-:Y:S01]  /*3110*/  CS2R R58, SRZ ;  /* 0x00000000003a7805 */ /* 0x000fe2000001ff00 */
[----:B------:R-:W-:-:S04]  /*3120*/  IMAD.MOV.U32 R113, RZ, RZ, R61 ;  /* 0x000000ffff717224 */ /* 0x000fc800078e003d */
[----:B------:R-:W-:Y:S05]  /*3130*/  @P4 BRA `(.L_x_1769) ;  /* 0x0000000000784947 */ /* 0x000fea0003800000 */
        /* <DEDUP_REMOVED lines=30> */
.L_x_1769:
[----:B------:R-:W-:Y:S05]  /*3320*/  BSYNC B1 ;  /* 0x0000000000017941 */ /* 0x000fea0003800000 */
.L_x_1768:
[----:B0-----:R-:W-:Y:S01]  /*3330*/  IMAD.MOV.U32 R36, RZ, RZ, R64 ;  /* 0x000000ffff247224 */ /* 0x001fe200078e0040 */
        /* <DEDUP_REMOVED lines=27> */
[----:B-----5:R-:W-:Y:S01]  /*34f0*/  IMAD.MOV.U32 R36, RZ, RZ, R40 ;  /* 0x000000ffff247224 */ /* 0x020fe200078e0028 */
        /* <DEDUP_REMOVED lines=12> */
[----:B------:R-:W-:Y:S01]  /*35c0*/  ISETP.NE.AND P1, PT, R234, 0x3, PT ;  /* 0x00000003ea00780c */ /* 0x000fe20003f25270 */
        /* <DEDUP_REMOVED lines=19> */
[----:B------:R-:W-:Y:S02]  /*3700*/  PRMT R123, R38, 0x7610, R123 ;  /* 0x00007610267b7816 */ /* 0x000fe4000000007b */
[----:B------:R-:W-:Y:S01]  /*3710*/  PRMT R124, R39, 0x7610, R124 ;  /* 0x00007610277c7816 */ /* 0x000fe2000000007c */
[----:B------:R-:W-:Y:S06]  /*3720*/  @!P1 BRA `(.L_x_1770) ;  /* 0x0000000000049947 */ /* 0x000fec0003800000 */
[----:B------:R-:W-:Y:S01]  /*3730*/  BPT.TRAP 0x1 ;  /* 0x000000040000795c */ /* 0x000fe20000300000 */
.L_x_1770:
[----:B------:R-:W2:Y:S01]  /*3740*/  LDL R36, [R1] ;  /* 0x0000000001247983 */ /* 0x000ea20000100800 */
[----:B------:R-:W-:Y:S01]  /*3750*/  IMAD R99, R17, 0x8, R16 ;  /* 0x0000000811637824 */ /* 0x000fe200078e0210 */
[----:B------:R-:W-:Y:S01]  /*3760*/  BSSY B1, `(.L_x_1771) ;  /* 0x0000004000017945 */ /* 0x000fe20003800000 */
[----:B--2---:R-:W-:-:S04]  /*3770*/  SHF.L.U32 R107, R36, 0x1f, RZ ;  /* 0x0000001f246b7819 */ /* 0x004fc800000006ff */
[----:B------:R-:W0:Y:S02]  /*3780*/  SYNCS.PHASECHK.TRANS64.TRYWAIT P5, [R99+URZ+0x30890], R107 ;  /* 0x0308906b630075a7 */ /* 0x000e2400080a017f */
[----:B0-----:R-:W-:Y:S05]  /*3790*/  @!P5 BRA `(.L_x_1772) ;  /* 0x000002880054d947 */ /* 0x001fea0003800000 */
.L_x_2229:
[----:B------:R-:W-:Y:S05]  /*37a0*/  BSYNC B1 ;  /* 0x0000000000017941 */ /* 0x000fea0003800000 */
.L_x_1771:
        /* <DEDUP_REMOVED lines=30> */
[----:B------:R-:W-:Y:S01]  /*3990*/  FMUL.FTZ R39, R39, R134 ;  /* 0x0000008627277220 */ /* 0x000fe20000410000 */
[----:B------:R-:W-:Y:S01]  /*39a0*/  LOP3.LUT R36, R36, 0xffff0000, RZ, 0xc0, !PT ;  /* 0xffff000024247812 */ /* 0x000fe200078ec0ff */
[C---:B------:R-:W-:Y:S01]  /*39b0*/  FMUL.FTZ R143, R109.reuse, R140 ;  /* 0x0000008c6d8f7220 */ /* 0x040fe20000410000 */
[----:B------:R-:W-:Y:S01]  /*39c0*/  FMUL.FTZ R109, R109, R136 ;  /* 0x000000886d6d7220 */ /* 0x000fe20000410000 */
        /* <DEDUP_REMOVED lines=21> */
.L_x_1778:
[----:B------:R-:W-:Y:S05]  /*3b20*/  BSYNC B3 ;  /* 0x0000000000037941 */ /* 0x000fea0003800000 */
.L_x_1777:
[----:B--2---:R1:W-:Y:S02]  /*3b30*/  STG.E.128 desc[UR60][R50.64], R36 ;  /* 0x0000002432007986 */ /* 0x0043e4000c101d3c */
.L_x_1776:
[----:B------:R-:W-:Y:S05]  /*3b40*/  BSYNC B2 ;  /* 0x0000000000027941 */ /* 0x000fea0003800000 */
.L_x_1775:
        /* <DEDUP_REMOVED lines=53> */
.L_x_1782:
[----:B------:R-:W-:Y:S05]  /*3ea0*/  BSYNC B3 ;  /* 0x0000000000037941 */ /* 0x000fea0003800000 */
.L_x_1781:
[----:B--2---:R2:W-:Y:S02]  /*3eb0*/  STG.E.128 desc[UR60][R50.64+0x80], R36 ;  /* 0x0000802432007986 */ /* 0x0045e4000c101d3c */
.L_x_1780:
[----:B------:R-:W-:Y:S05]  /*3ec0*/  BSYNC B2 ;  /* 0x0000000000027941 */ /* 0x000fea0003800000 */
.L_x_1779:
[----:B------:R-:W-:Y:S01]  /*3ed0*/  ISETP.NE.AND P0, PT, R94, RZ, PT ;  /* 0x000000ff5e00720c */ /* 0x000fe20003f05270 */
[----:B------:R-:W-:-:S12]  /*3ee0*/  BSSY B2, `(.L_x_1783) ;  /* 0x0000036000027945 */ /* 0x000fd80003800000 */
[----:B------:R-:W-:Y:S05]  /*3ef0*/  @!P0 BRA `(.L_x_1784) ;  /* 0x0000000000d08947 */ /* 0x000fea0003800000 */
[----:B-12---:R1:W2:Y:S01]  /*3f00*/  LDS.128 R36, [R101+0x24400] ;  /* 0x0244000065247984 */ /* 0x0062a20000000c00 */
        /* <DEDUP_REMOVED lines=49> */
.L_x_1786:
[----:B------:R-:W-:Y:S05]  /*4220*/  BSYNC B3 ;  /* 0x0000000000037941 */ /* 0x000fea0003800000 */
.L_x_1785:
[----:B--2---:R3:W-:Y:S02]  /*4230*/  STG.E.128 desc[UR60][R50.64+0x100], R36 ;  /* 0x0001002432007986 */ /* 0x0047e4000c101d3c */
.L_x_1784:
[----:B------:R-:W-:Y:S05]  /*4240*/  BSYNC B2 ;  /* 0x0000000000027941 */ /* 0x000fea0003800000 */
.L_x_1783:
        /* <DEDUP_REMOVED lines=31> */
[-C--:B------:R-:W-:Y:S01]  /*4440*/  FMUL.FTZ R61, R61, R65.reuse ;  /* 0x000000413d3d7220 */ /* 0x080fe20000410000 */
[----:B------:R-:W-:Y:S01]  /*4450*/  LOP3.LUT R126, R126, 0xffff0000, RZ, 0xc0, !PT ;  /* 0xffff00007e7e7812 */ /* 0x000fe200078ec0ff */
[----:B------:R-:W-:Y:S02]  /*4460*/  IMAD.U32 R125, R125, 0x10000, RZ ;  /* 0x000100007d7d7824 */ /* 0x000fe400078e00ff */
[C---:B------:R-:W-:Y:S01]  /*4470*/  FFMA.FTZ R73, R38.reuse, R64, -R73 ;  /* 0x0000004026497223 */ /* 0x040fe20000010849 */
[----:B------:R-:W-:Y:S01]  /*4480*/  FFMA.FTZ R66, R38, R66, R39 ;  /* 0x0000004226427223 */ /* 0x000fe20000010027 */
[----:B------:R-:W-:Y:S01]  /*4490*/  FFMA.FTZ R75, R60, R65, -R75 ;  /* 0x000000413c4b7223 */ /* 0x000fe2000001084b */
[----:B------:R-:W-:Y:S01]  /*44a0*/  FMUL.FTZ R38, R36, R127 ;  /* 0x0000007f24267220 */ /* 0x000fe20000410000 */
[----:B------:R-:W-:Y:S01]  /*44b0*/  FFMA.FTZ R60, R60, R67, R61 ;  /* 0x000000433c3c7223 */ /* 0x000fe2000001003d */
[C---:B------:R-:W-:Y:S01]  /*44c0*/  FMUL.FTZ R39, R63.reuse, R128 ;  /* 0x000000803f277220 */ /* 0x040fe20000410000 */
[-C--:B------:R-:W-:Y:S01]  /*44d0*/  FMUL.FTZ R36, R36, R125.reuse ;  /* 0x0000007d24247220 */ /* 0x080fe20000410000 */
        /* <DEDUP_REMOVED lines=9> */
[----:B------:R-:W-:Y:S01]  /*4570*/  F2FP.BF16.F32.PACK_AB R39, R62, R39 ;  /* 0x000000273e27723e */ /* 0x000fe200000010ff */
[----:B------:R-:W-:-:S07]  /*4580*/  IMAD.MOV.U32 R38, RZ, RZ, R60 ;  /* 0x000000ffff267224 */ /* 0x000fce00078e003c */
.L_x_1788:
[----:B------:R-:W-:Y:S05]  /*4590*/  BSYNC B2 ;  /* 0x0000000000027941 */ /* 0x000fea0003800000 */
.L_x_1787:
[----:B--2---:R4:W-:Y:S02]  /*45a0*/  STG.E.128 desc[UR60][R50.64+0x180], R36 ;  /* 0x0001802432007986 */ /* 0x0049e4000c101d3c */
.L_x_1774:
[----:B------:R-:W-:Y:S05]  /*45b0*/  BSYNC B1 ;  /* 0x0000000000017941 */ /* 0x000fea0003800000 */
.L_x_1773:
        /* <DEDUP_REMOVED lines=54> */
.L_x_1793:
[----:B------:R-:W-:Y:S05]  /*4920*/  BSYNC B2 ;  /* 0x0000000000027941 */ /* 0x000fea0003800000 */
.L_x_1792:
[----:B--2---:R1:W-:Y:S02]  /*4930*/  STG.E.128 desc[UR60][R48.64], R36 ;  /* 0x0000002430007986 */ /* 0x0043e4000c101d3c */
.L_x_1791:
[----:B------:R-:W-:Y:S05]  /*4940*/  BSYNC B1 ;  /* 0x0000000000017941 */ /* 0x000fea0003800000 */
.L_x_1790:
        /* <DEDUP_REMOVED lines=10> */
[--C-:B------:R-:W-:Y:S02]  /*49f0*/  SHF.R.U32.HI R56, RZ, 0x10, R53.reuse ;  /* 0x00000010ff387819 */ /* 0x100fe40000011635 */
[----:B------:R-:W-:Y:S02]  /*4a00*/  PRMT R119, R119, 0x5410, R54 ;  /* 0x0000541077777816 */ /* 0x000fe40000000036 */
[----:B------:R-:W-:Y:S01]  /*4a10*/  SHF.R.U64 R59, R52, 0x10, R53 ;  /* 0x00000010343b7819 */ /* 0x000fe20000001235 */
[----:B------:R-:W-:Y:S01]  /*4a20*/  IMAD.U32 R52, R39, 0x10000, RZ ;  /* 0x0001000027347824 */ /* 0x000fe200078e00ff */
        /* <DEDUP_REMOVED lines=39> */
.L_x_1797:
[----:B------:R-:W-:Y:S05]  /*4ca0*/  BSYNC B2 ;  /* 0x0000000000027941 */ /* 0x000fea0003800000 */
.L_x_1796:
[----:B--2---:R1:W-:Y:S02]  /*4cb0*/  STG.E.128 desc[UR60][R48.64+0x80], R36 ;  /* 0x0000802430007986 */ /* 0x0043e4000c101d3c */
.L_x_1795:
[----:B------:R-:W-:Y:S05]  /*4cc0*/  BSYNC B1 ;  /* 0x0000000000017941 */ /* 0x000fea0003800000 */
.L_x_1794:
        /* <DEDUP_REMOVED lines=53> */
.L_x_1801:
[----:B------:R-:W-:Y:S05]  /*5020*/  BSYNC B2 ;  /* 0x0000000000027941 */ /* 0x000fea0003800000 */
.L_x_1800:
[----:B--2---:R1:W-:Y:S02]  /*5030*/  STG.E.128 desc[UR60][R48.64+0x100], R36 ;  /* 0x0001002430007986 */ /* 0x0043e4000c101d3c */
.L_x_1799:
[----:B------:R-:W-:Y:S05]  /*5040*/  BSYNC B1 ;  /* 0x0000000000017941 */ /* 0x000fea0003800000 */
.L_x_1798:
        /* <DEDUP_REMOVED lines=52> */
.L_x_1803:
[----:B------:R-:W-:Y:S05]  /*5390*/  BSYNC B1 ;  /* 0x0000000000017941 */ /* 0x000fea0003800000 */
.L_x_1802:
[----:B--2---:R1:W-:Y:S01]  /*53a0*/  STG.E.128 desc[UR60][R48.64+0x180], R36 ;  /* 0x0001802430007986 */ /* 0x0043e2000c101d3c */
[----:B------:R-:W-:Y:S05]  /*53b0*/  BRA `(.L_x_1789) ;  /* 0x0000002c00b47947 */ /* 0x000fea0003800000 */
.L_x_1765:
        /* <DEDUP_REMOVED lines=32> */
[----:B------:R0:W5:Y:S04]  /*55c0*/  @!P5 LDG.E.128 R36, desc[UR60][R52.64+0x80] ;  /* 0x0000803c3424d981 */ /* 0x000168000c1e1d00 */
[----:B------:R0:W5:Y:S04]  /*55d0*/  @!P1 LDG.E.128 R40, desc[UR60][R52.64] ;  /* 0x0000003c34289981 */ /* 0x000168000c1e1d00 */
[----:B------:R0:W5:Y:S04]  /*55e0*/  @!P1 LDG.E.128 R48, desc[UR60][R56.64] ;  /* 0x0000003c38309981 */ /* 0x000168000c1e1d00 */
[----:B------:R0:W5:Y:S02]  /*55f0*/  @!P5 LDG.E.128 R44, desc[UR60][R56.64+0x80] ;  /* 0x0000803c382cd981 */ /* 0x000164000c1e1d00 */
.L_x_1805:
[----:B------:R-:W-:Y:S05]  /*5600*/  BSYNC B1 ;  /* 0x0000000000017941 */ /* 0x000fea0003800000 */
.L_x_1804:
        /* <DEDUP_REMOVED lines=25> */
[----:B------:R-:W-:Y:S02]  /*57a0*/  LEA R68, P5, R71, UR4, 0x1 ;  /* 0x0000000447447c11 */ /* 0x000fe4000f8a08ff */
        /* <DEDUP_REMOVED lines=11> */
.L_x_1807:
[----:B------:R-:W-:Y:S05]  /*5860*/  BSYNC B1 ;  /* 0x0000000000017941 */ /* 0x000fea0003800000 */
.L_x_1806:
[----:B0-----:R-:W-:Y:S01]  /*5870*/  IMAD.MOV.U32 R68, RZ, RZ, R36 ;  /* 0x000000ffff447224 */ /* 0x001fe200078e0024 */
        /* <DEDUP_REMOVED lines=64> */
.L_x_1808:
[----:B------:R-:W2:Y:S01]  /*5c80*/  LDL R68, [R1] ;  /* 0x0000000001447983 */ /* 0x000ea20000100800 */
[----:B------:R-:W-:Y:S01]  /*5c90*/  IMAD R99, R17, 0x8, R16 ;  /* 0x0000000811637824 */ /* 0x000fe200078e0210 */
[----:B------:R-:W0:Y:S01]  /*5ca0*/  LDC R122, c[0x0][0x2f4] ;  /* 0x0000bd00ff7a7b82 */ /* 0x000e220000000800 */
[----:B------:R-:W-:Y:S07]  /*5cb0*/  BSSY B1, `(.L_x_1809) ;  /* 0x0000005000017945 */ /* 0x000fee0003800000 */
[----:B------:R-:W1:Y:S01]  /*5cc0*/  LDC.64 R110, c[0x0][0x300] ;  /* 0x0000c000ff6e7b82 */ /* 0x000e620000000a00 */
[----:B--2---:R-:W-:-:S04]  /*5cd0*/  SHF.L.U32 R107, R68, 0x1f, RZ ;  /* 0x0000001f446b7819 */ /* 0x004fc800000006ff */
[----:B------:R-:W2:Y:S02]  /*5ce0*/  SYNCS.PHASECHK.TRANS64.TRYWAIT P5, [R99+URZ+0x30890], R107 ;  /* 0x0308906b630075a7 */ /* 0x000ea400080a017f */
[----:B012---:R-:W-:Y:S05]  /*5cf0*/  @!P5 BRA `(.L_x_1810) ;  /* 0x000002640010d947 */ /* 0x007fea0003800000 */
.L_x_2230:
[----:B------:R-:W-:Y:S05]  /*5d00*/  BSYNC B1 ;  /* 0x0000000000017941 */ /* 0x000fea0003800000 */
.L_x_1809:
[----:B------:R-:W-:Y:S01]  /*5d10*/  BSSY B1, `(.L_x_1811) ;  /* 0x0000114000017945 */ /* 0x000fe20003800000 */
[----:B------:R-:W-:Y:S02]  /*5d20*/  IMAD.IADD R124, R122, 0x1, -R29 ;  /* 0x000000017a7c7824 */ /* 0x000fe400078e0a1d */
[----:B------:R-:W-:Y:S01]  /*5d30*/  IMAD.MOV.U32 R113, RZ, RZ, R73 ;  /* 0x000000ffff717224 */ /* 0x000fe200078e0049 */
[----:B------:R-:W-:Y:S06]  /*5d40*/  @P4 BRA `(.L_x_1812) ;  /* 0x0000001000404947 */ /* 0x000fec0003800000 */
[----:B------:R-:W-:Y:S01]  /*5d50*/  ISETP.NE.AND P4, PT, R30, RZ, PT ;  /* 0x000000ff1e00720c */ /* 0x000fe20003f85270 */
[-C--:B------:R-:W-:Y:S01]  /*5d60*/  IMAD.WIDE.U32 R114, R218, R110.reuse, R112 ;  /* 0x0000006eda727225 */ /* 0x080fe200078e0070 */
[----:B------:R-:W-:Y:S01]  /*5d70*/  SHF.R.S32.HI R68, RZ, 0x1f, R218 ;  /* 0x0000001fff447819 */ /* 0x000fe200000114da */
[----:B------:R-:W-:Y:S04]  /*5d80*/  BSSY B2, `(.L_x_1813) ;  /* 0x0000087000027945 */ /* 0x000fe80003800000 */
[----:B------:R-:W-:-:S04]  /*5d90*/  IMAD R68, R68, R110, RZ ;  /* 0x0000006e44447224 */ /* 0x000fc800078e02ff */
[----:B------:R-:W-:-:S04]  /*5da0*/  IMAD R131, R218, R111, R68 ;  /* 0x0000006fda837224 */ /* 0x000fc800078e0244 */
[----:B------:R-:W-:Y:S01]  /*5db0*/  IMAD.IADD R131, R131, 0x1, R115 ;  /* 0x0000000183837824 */ /* 0x000fe200078e0273 */
[----:B------:R-:W-:Y:S06]  /*5dc0*/  @!P4 BRA `(.L_x_1814) ;  /* 0x000000080008c947 */ /* 0x000fec0003800000 */
[----:B------:R-:W2:Y:S01]  /*5dd0*/  LDL R75, [R1+0x40] ;  /* 0x00004000014b7983 */ /* 0x000ea20000100800 */
[----:B------:R-:W-:Y:S01]  /*5de0*/  SEL R68, R29, R124, !P3 ;  /* 0x0000007c1d447207 */ /* 0x000fe20005800000 */
[----:B------:R-:W-:Y:S01]  /*5df0*/  IMAD.SHL.U32 R116, R218, 0x40, RZ ;  /* 0x00000040da747824 */ /* 0x000fe200078e00ff */
[----:B------:R-:W-:Y:S01]  /*5e00*/  IADD3 R72, P4, P5, R88, R114, R90 ;  /* 0x0000007258487210 */ /* 0x000fe20007d9e05a */
[----:B------:R-:W-:Y:S01]  /*5e10*/  IMAD.SHL.U32 R117, R218, 0x40, RZ ;  /* 0x00000040da757824 */ /* 0x000fe200078e00ff */
[----:B------:R-:W-:Y:S01]  /*5e20*/  SHF.R.S32.HI R69, RZ, 0x1f, R68 ;  /* 0x0000001fff457819 */ /* 0x000fe20000011444 */
[----:B------:R-:W-:Y:S01]  /*5e30*/  BSSY B3, `(.L_x_1815) ;  /* 0x0000079000037945 */ /* 0x000fe20003800000 */
[----:B------:R-:W-:Y:S02]  /*5e40*/  IADD3.X R74, R0, R131, R96, P4, P5 ;  /* 0x00000083004a7210 */ /* 0x000fe400027ea460 */
[----:B------:R-:W-:Y:S02]  /*5e50*/  LEA.HI R68, R69, R68, RZ, 0x4 ;  /* 0x0000004445447211 */ /* 0x000fe400078f20ff */
[----:B------:R-:W-:-:S02]  /*5e60*/  LOP3.LUT R116, R116, 0x1c0, RZ, 0xc0, !PT ;  /* 0x000001c074747812 */ /* 0x000fc400078ec0ff */
[----:B------:R-:W-:Y:S02]  /*5e70*/  LEA.HI.SX32 R68, R68, R35, 0x1c ;  /* 0x0000002344447211 */ /* 0x000fe400078fe2ff */
[----:B------:R-:W-:Y:S02]  /*5e80*/  SHF.R.U32.HI R116, RZ, 0x3, R116 ;  /* 0x00000003ff747819 */ /* 0x000fe40000011674 */
[----:B------:R-:W-:Y:S01]  /*5e90*/  SHF.R.S32.HI R71, RZ, 0x1f, R68 ;  /* 0x0000001fff477819 */ /* 0x000fe20000011444 */
[----:B------:R-:W-:-:S03]  /*5ea0*/  IMAD.SHL.U32 R69, R68, 0x8, RZ ;  /* 0x0000000844457824 */ /* 0x000fc600078e00ff */
[----:B------:R-:W-:Y:S02]  /*5eb0*/  LEA.HI R71, R71, R68, RZ, 0x3 ;  /* 0x0000004447477211 */ /* 0x000fe400078f18ff */
[----:B------:R-:W-:-:S03]  /*5ec0*/  ISETP.GE.AND P4, PT, R69, R122, PT ;  /* 0x0000007a4500720c */ /* 0x000fc60003f86270 */
[----:B------:R-:W-:-:S05]  /*5ed0*/  IMAD.SHL.U32 R71, R71, 0x200, RZ ;  /* 0x0000020047477824 */ /* 0x000fca00078e00ff */
[----:B------:R-:W-:-:S05]  /*5ee0*/  LOP3.LUT R71, R71, 0x7ffff000, RZ, 0xc0, !PT ;  /* 0x7ffff00047477812 */ /* 0x000fca00078ec0ff */
[--C-:B------:R-:W-:Y:S02]  /*5ef0*/  @!P4 SHF.R.S32.HI R70, RZ, 0x1f, R69.reuse ;  /* 0x0000001fff46c819 */ /* 0x100fe40000011445 */
[----:B------:R-:W-:Y:S02]  /*5f00*/  @!P4 IADD3 R73, P5, P6, R88, R114, R69 ;  /* 0x000000725849c210 */ /* 0x000fe40007ebe045 */
[----:B------:R-:W-:Y:S02]  /*5f10*/  LOP3.LUT R69, R69, 0x38, RZ, 0xc0, !PT ;  /* 0x0000003845457812 */ /* 0x000fe400078ec0ff */
[----:B------:R-:W-:Y:S02]  /*5f20*/  @!P4 IADD3.X R70, R0, R131, R70, P5, P6 ;  /* 0x000000830046c210 */ /* 0x000fe40002fec446 */
[----:B------:R-:W-:-:S04]  /*5f30*/  LOP3.LUT R69, R69, 0x1c0, R117, 0xf8, !PT ;  /* 0x000001c045457812 */ /* 0x000fc800078ef875 */
[----:B------:R-:W-:Y:S01]  /*5f40*/  LOP3.LUT R68, R69, R116, RZ, 0x3c, !PT ;  /* 0x0000007445447212 */ /* 0x000fe200078e3cff */
[----:B------:R-:W-:Y:S01]  /*5f50*/  IMAD R69, R17, 0x4000, R6 ;  /* 0x0000400011457824 */ /* 0x000fe200078e0206 */
[----:B------:R-:W-:-:S03]  /*5f60*/  LEA R116, P5, R72, R108, 0x1 ;  /* 0x0000006c48747211 */ /* 0x000fc600078a08ff */
[----:B------:R-:W-:Y:S01]  /*5f70*/  IMAD R69, R69, 0x2, R16 ;  /* 0x0000000245457824 */ /* 0x000fe200078e0210 */
[----:B------:R-:W-:Y:S02]  /*5f80*/  LEA.HI.X R117, R72, R109, R74, 0x1, P5 ;  /* 0x0000006d48757211 */ /* 0x000fe400028f0c4a */
[----:B------:R-:W-:-:S04]  /*5f90*/  @!P4 LEA R118, P5, R73, R108, 0x1 ;  /* 0x0000006c4976c211 */ /* 0x000fc800078a08ff */
[----:B------:R-:W-:Y:S02]  /*5fa0*/  @!P4 LEA.HI.X R119, R73, R109, R70, 0x1, P5 ;  /* 0x0000006d4977c211 */ /* 0x000fe400028f0c46 */
[----:B------:R-:W-:Y:S02]  /*5fb0*/  ISETP.GE.AND P5, PT, R18, R120, PT ;  /* 0x000000781200720c */ /* 0x000fe40003fa6270 */
[----:B--2---:R-:W-:-:S05]  /*5fc0*/  IADD3 R68, R68, R71, R75 ;  /* 0x0000004744447210 */ /* 0x004fca0007ffe04b */
[----:B------:R-:W-:-:S04]  /*5fd0*/  IMAD R71, R17, 0x4000, R68 ;  /* 0x0000400011477824 */ /* 0x000fc800078e0244 */
[----:B------:R-:W-:Y:S02]  /*5fe0*/  IMAD R72, R71, 0x2, R16 ;  /* 0x0000000247487824 */ /* 0x000fe400078e0210 */
[----:B------:R-:W1:Y:S04]  /*5ff0*/  LDS.128 R68, [R69+0x20400] ;  /* 0x0204000045447984 */ /* 0x000e680000000c00 */
[----:B------:R-:W2:Y:S01]  /*6000*/  LDS.128 R72, [R72+0x20400] ;  /* 0x0204000048487984 */ /* 0x000ea20000000c00 */
[----:B------:R-:W-:Y:S05]  /*6010*/  @P5 BRA `(.L_x_1816) ;  /* 0x0000000400685947 */ /* 0x000fea0003800000 */
[----:B------:R-:W-:Y:S01]  /*6020*/  SHF.R.U32.HI R156, RZ, 0x10, R49 ;  /* 0x00000010ff9c7819 */ /* 0x000fe20000011631 */
[----:B-1----:R-:W-:Y:S01]  /*6030*/  IMAD.U32 R148, R69, 0x10000, RZ ;  /* 0x0001000045947824 */ /* 0x002fe200078e00ff */
[--C-:B------:R-:W-:Y:S01]  /*6040*/  SHF.R.U32.HI R155, RZ, 0x10, R41.reuse ;  /* 0x00000010ff9b7819 */ /* 0x100fe20000011629 */
[----:B------:R-:W-:Y:S01]  /*6050*/  IMAD.U32 R151, R71, 0x10000, RZ ;  /* 0x0001000047977824 */ /* 0x000fe200078e00ff */
[----:B------:R-:W-:Y:S01]  /*6060*/  SHF.R.U64 R157, R40, 0x10, R41 ;  /* 0x00000010289d7819 */ /* 0x000fe20000001229 */
[----:B--2---:R-:W-:Y:S01]  /*6070*/  IMAD.U32 R152, R75, 0x10000, RZ ;  /* 0x000100004b987824 */ /* 0x004fe200078e00ff */
[----:B------:R-:W-:Y:S01]  /*6080*/  PRMT R156, R125, 0x5432, R156 ;  /* 0x000054327d9c7816 */ /* 0x000fe2000000009c */
[----:B------:R-:W-:Y:S01]  /*6090*/  IMAD.U32 R41, R68, 0x10000, RZ ;  /* 0x0001000044297824 */ /* 0x000fe200078e00ff */
[----:B------:R-:W-:Y:S01]  /*60a0*/  SHF.R.U64 R158, R48, 0x10, R49 ;  /* 0x00000010309e7819 */ /* 0x000fe20000001231 */
[----:B------:R-:W-:Y:S01]  /*60b0*/  IMAD.U32 R49, R72, 0x10000, RZ ;  /* 0x0001000048317824 */ /* 0x000fe200078e00ff */
[----:B------:R-:W-:Y:S01]  /*60c0*/  SHF.R.U64 R48, R50, 0x10, R51 ;  /* 0x0000001032307819 */ /* 0x000fe20000001233 */
[----:B------:R-:W-:Y:S01]  /*60d0*/  IMAD.U32 R40, R70, 0x10000, RZ ;  /* 0x0001000046287824 */ /* 0x000fe200078e00ff */
[----:B------:R-:W-:-:S02]  /*60e0*/  LOP3.LUT R150, R69, 0xffff0000, RZ, 0xc0, !PT ;  /* 0xffff000045967812 */ /* 0x000fc400078ec0ff */
[----:B------:R-:W-:Y:S02]  /*60f0*/  LOP3.LUT R50, R71, 0xffff0000, RZ, 0xc0, !PT ;  /* 0xffff000047327812 */ /* 0x000fe400078ec0ff */
[----:B------:R-:W-:Y:S02]  /*6100*/  PRMT R69, R163, 0x5410, R155 ;  /* 0x00005410a3457816 */ /* 0x000fe4000000009b */
[----:B------:R-:W-:Y:S02]  /*6110*/  SHF.R.U32.HI R160, RZ, 0x10, R43 ;  /* 0x00000010ffa07819 */ /* 0x000fe4000001162b */
[----:B------:R-:W-:Y:S01]  /*6120*/  SHF.R.U32.HI R161, RZ, 0x10, R51 ;  /* 0x00000010ffa17819 */ /* 0x000fe20000011633 */
[----:B------:R-:W-:Y:S01]  /*6130*/  IMAD.U32 R51, R73, 0x10000, RZ ;  /* 0x0001000049337824 */ /* 0x000fe200078e00ff */
[----:B------:R-:W-:Y:S01]  /*6140*/  PRMT R71, R159, 0x5410, R157 ;  /* 0x000054109f477816 */ /* 0x000fe2000000009d */
[----:B------:R-:W-:Y:S01]  /*6150*/  IMAD.U32 R157, R156, 0x10000, RZ ;  /* 0x000100009c9d7824 */ /* 0x000fe200078e00ff */
[----:B------:R-:W-:Y:S01]  /*6160*/  LOP3.LUT R149, R75, 0xffff0000, RZ, 0xc0, !PT ;  /* 0xffff00004b957812 */ /* 0x000fe200078ec0ff */
[----:B------:R-:W-:Y:S01]  /*6170*/  IMAD.U32 R75, R69, 0x10000, RZ ;  /* 0x00010000454b7824 */ /* 0x000fe200078e00ff */
[----:B------:R-:W-:Y:S01]  /*6180*/  PRMT R155, R153, 0x5410, R160 ;  /* 0x00005410999b7816 */ /* 0x000fe200000000a0 */
[----:B------:R-:W-:Y:S01]  /*6190*/  FMUL.FTZ R159, R51, R157 ;  /* 0x0000009d339f7220 */ /* 0x000fe20000410000 */
[----:B------:R-:W-:-:S02]  /*61a0*/  PRMT R153, R153, 0x5432, R158 ;  /* 0x0000543299997816 */ /* 0x000fc4000000009e */
[----:B------:R-:W-:Y:S01]  /*61b0*/  PRMT R158, R154, 0x5410, R161 ;  /* 0x000054109a9e7816 */ /* 0x000fe200000000a1 */
[-C--:B------:R-:W-:Y:S01]  /*61c0*/  FMUL.FTZ R161, R51, R75.reuse ;  /* 0x0000004b33a17220 */ /* 0x080fe20000410000 */
[----:B------:R-:W-:Y:S01]  /*61d0*/  LOP3.LUT R73, R73, 0xffff0000, RZ, 0xc0, !PT ;  /* 0xffff000049497812 */ /* 0x000fe200078ec0ff */
[----:B------:R-:W-:Y:S01]  /*61e0*/  FFMA.FTZ R51, R148, R75, -R159 ;  /* 0x0000004b94337223 */ /* 0x000fe2000001089f */
[----:B------:R-:W-:Y:S01]  /*61f0*/  LOP3.LUT R156, R156, 0xffff0000, RZ, 0xc0, !PT ;  /* 0xffff00009c9c7812 */ /* 0x000fe200078ec0ff */
[C---:B------:R-:W-:Y:S01]  /*6200*/  IMAD.U32 R159, R158.reuse, 0x10000, RZ ;  /* 0x000100009e9f7824 */ /* 0x040fe200078e00ff */
[----:B------:R-:W-:Y:S01]  /*6210*/  LOP3.LUT R75, R69, 0xffff0000, RZ, 0xc0, !PT ;  /* 0xffff0000454b7812 */ /* 0x000fe200078ec0ff */
[----:B------:R-:W-:Y:S01]  /*6220*/  IMAD.U32 R154, R155, 0x10000, RZ ;  /* 0x000100009b9a7824 */ /* 0x000fe200078e00ff */
[----:B------:R-:W-:Y:S01]  /*6230*/  LOP3.LUT R158, R158, 0xffff0000, RZ, 0xc0, !PT ;  /* 0xffff00009e9e7812 */ /* 0x000fe200078ec0ff */
[C---:B------:R-:W-:Y:S01]  /*6240*/  FMUL.FTZ R163, R73.reuse, R156 ;  /* 0x0000009c49a37220 */ /* 0x040fe20000410000 */
[C---:B------:R-:W-:Y:S01]  /*6250*/  FMUL.FTZ R160, R152.reuse, R159 ;  /* 0x0000009f98a07220 */ /* 0x040fe20000410000 */
[----:B------:R-:W-:Y:S01]  /*6260*/  FMUL.FTZ R73, R73, R75 ;  /* 0x0000004b49497220 */ /* 0x000fe20000410000 */
[----:B------:R-:W-:Y:S01]  /*6270*/  FMUL.FTZ R152, R152, R154 ;  /* 0x0000009a98987220 */ /* 0x000fe20000410000 */
[----:B------:R-:W-:Y:S01]  /*6280*/  FFMA.FTZ R69, R148, R157, R161 ;  /* 0x0000009d94457223 */ /* 0x000fe200000100a1 */
[----:B------:R-:W-:Y:S01]  /*6290*/  LOP3.LUT R155, R155, 0xffff0000, RZ, 0xc0, !PT ;  /* 0xffff00009b9b7812 */ /* 0x000fe200078ec0ff */
[C---:B------:R-:W-:Y:S01]  /*62a0*/  FFMA.FTZ R148, R150.reuse, R75, -R163 ;  /* 0x0000004b96947223 */ /* 0x040fe200000108a3 */
[----:B------:R-:W-:Y:S01]  /*62b0*/  FFMA.FTZ R150, R150, R156, R73 ;  /* 0x0000009c96967223 */ /* 0x000fe20000010049 */
[C---:B------:R-:W-:Y:S01]  /*62c0*/  FFMA.FTZ R73, R151.reuse, R154, -R160 ;  /* 0x0000009a97497223 */ /* 0x040fe200000108a0 */
[----:B------:R-:W-:Y:S01]  /*62d0*/  FFMA.FTZ R75, R151, R159, R152 ;  /* 0x0000009f974b7223 */ /* 0x000fe20000010098 */
[----:B------:R-:W-:Y:S01]  /*62e0*/  FMUL.FTZ R151, R149, R158 ;  /* 0x0000009e95977220 */ /* 0x000fe20000410000 */
[----:B------:R-:W-:Y:S01]  /*62f0*/  IMAD.U32 R154, R153, 0x10000, RZ ;  /* 0x00010000999a7824 */ /* 0x000fe200078e00ff */
[----:B------:R-:W-:Y:S01]  /*6300*/  LOP3.LUT R72, R72, 0xffff0000, RZ, 0xc0, !PT ;  /* 0xffff000048487812 */ /* 0x000fe200078ec0ff */
[-C--:B------:R-:W-:Y:S01]  /*6310*/  FMUL.FTZ R149, R149, R155.reuse ;  /* 0x0000009b95957220 */ /* 0x080fe20000410000 */
[----:B------:R-:W-:Y:S01]  /*6320*/  LOP3.LUT R153, R153, 0xffff0000, RZ, 0xc0, !PT ;  /* 0xffff000099997812 */ /* 0x000fe200078ec0ff */
[----:B------:R-:W-:Y:S01]  /*6330*/  IMAD.U32 R152, R71, 0x10000, RZ ;  /* 0x0001000047987824 */ /* 0x000fe200078e00ff */
[----:B------:R-:W-:Y:S01]  /*6340*/  SHF.R.U64 R162, R42, 0x10, R43 ;  /* 0x000000102aa27819 */ /* 0x000fe2000000122b */
[----:B------:R-:W-:Y:S01]  /*6350*/  FFMA.FTZ R160, R50, R155, -R151 ;  /* 0x0000009b32a07223 */ /* 0x000fe20000010897 */
[----:B------:R-:W-:Y:S01]  /*6360*/  LOP3.LUT R68, R68, 0xffff0000, RZ, 0xc0, !PT ;  /* 0xffff000044447812 */ /* 0x000fe200078ec0ff */
[----:B------:R-:W-:Y:S01]  /*6370*/  FMUL.FTZ R156, R49, R154 ;  /* 0x0000009a319c7220 */ /* 0x000fe20000410000 */
[----:B------:R-:W-:Y:S01]  /*6380*/  LOP3.LUT R71, R71, 0xffff0000, RZ, 0xc0, !PT ;  /* 0xffff000047477812 */ /* 0x000fe200078ec0ff */
[----:B------:R-:W-:Y:S01]  /*6390*/  FFMA.FTZ R50, R50, R158, R149 ;  /* 0x0000009e32327223 */ /* 0x000fe20000010095 */
[----:B------:R-:W-:Y:S01]  /*63a0*/  PRMT R43, R121, 0x5432, R162 ;  /* 0x00005432792b7816 */ /* 0x000fe200000000a2 */
[----:B------:R-:W-:Y:S01]  /*63b0*/  FMUL.FTZ R49, R49, R152 ;  /* 0x0000009831317220 */ /* 0x000fe20000410000 */
[----:B------:R-:W-:Y:S01]  /*63c0*/  FMUL.FTZ R149, R72, R153 ;  /* 0x0000009948957220 */ /* 0x000fe20000410000 */
[----:B------:R-:W-:Y:S01]  /*63d0*/  PRMT R48, R123, 0x5432, R48 ;  /* 0x000054327b307816 */ /* 0x000fe20000000030 */
[----:B------:R-:W-:-:S02]  /*63e0*/  IMAD.U32 R42, R74, 0x10000, RZ ;  /* 0x000100004a2a7824 */ /* 0x000fc400078e00ff */
[C---:B------:R-:W-:Y:S01]  /*63f0*/  FFMA.FTZ R156, R41.reuse, R152, -R156 ;  /* 0x00000098299c7223 */ /* 0x040fe2000001089c */
[----:B------:R-:W-:Y:S01]  /*6400*/  FFMA.FTZ R154, R41, R154, R49 ;  /* 0x0000009a299a7223 */ /* 0x000fe20000010031 */
[-C--:B------:R-:W-:Y:S01]  /*6410*/  FMUL.FTZ R151, R72, R71.reuse ;  /* 0x0000004748977220 */ /* 0x080fe20000410000 */
[----:B------:R-:W-:Y:S01]  /*6420*/  FFMA.FTZ R149, R68, R71, -R149 ;  /* 0x0000004744957223 */ /* 0x000fe20000010895 */
[----:B------:R-:W-:Y:S01]  /*6430*/  LOP3.LUT R74, R74, 0xffff0000, RZ, 0xc0, !PT ;  /* 0xffff00004a4a7812 */ /* 0x000fe200078ec0ff */
[C---:B------:R-:W-:Y:S01]  /*6440*/  IMAD.U32 R41, R43.reuse, 0x10000, RZ ;  /* 0x000100002b297824 */ /* 0x040fe200078e00ff */
[C---:B------:R-:W-:Y:S01]  /*6450*/  LOP3.LUT R71, R48.reuse, 0xffff0000, RZ, 0xc0, !PT ;  /* 0xffff000030477812 */ /* 0x040fe200078ec0ff */
[----:B------:R-:W-:Y:S01]  /*6460*/  IMAD.U32 R49, R48, 0x10000, RZ ;  /* 0x0001000030317824 */ /* 0x000fe200078e00ff */
[----:B------:R-:W-:Y:S01]  /*6470*/  LOP3.LUT R43, R43, 0xffff0000, RZ, 0xc0, !PT ;  /* 0xffff00002b2b7812 */ /* 0x000fe200078ec0ff */
[----:B------:R-:W-:Y:S01]  /*6480*/  FFMA.FTZ R151, R68, R153, R151 ;  /* 0x0000009944977223 */ /* 0x000fe20000010097 */
[----:B------:R-:W-:Y:S01]  /*6490*/  LOP3.LUT R70, R70, 0xffff0000, RZ, 0xc0, !PT ;  /* 0xffff000046467812 */ /* 0x000fe200078ec0ff */
[----:B------:R-:W-:Y:S01]  /*64a0*/  FMUL.FTZ R153, R42, R49 ;  /* 0x000000312a997220 */ /* 0x000fe20000410000 */
[----:B------:R-:W-:Y:S01]  /*64b0*/  FMUL.FTZ R155, R74, R71 ;  /* 0x000000474a9b7220 */ /* 0x000fe20000410000 */
[----:B------:R-:W-:Y:S01]  /*64c0*/  FMUL.FTZ R42, R42, R41 ;  /* 0x000000292a2a7220 */ /* 0x000fe20000410000 */
[----:B------:R-:W-:Y:S01]  /*64d0*/  FMUL.FTZ R74, R74, R43 ;  /* 0x0000002b4a4a7220 */ /* 0x000fe20000410000 */
[----:B------:R-:W-:Y:S01]  /*64e0*/  FFMA.FTZ R153, R40, R41, -R153 ;  /* 0x0000002928997223 */ /* 0x000fe20000010899 */
[----:B------:R-:W-:Y:S01]  /*64f0*/  F2FP.BF16.F32.PACK_AB R51, R148, R51 ;  /* 0x000000339433723e */ /* 0x000fe200000010ff */
[----:B------:R-:W-:Y:S01]  /*6500*/  FFMA.FTZ R42, R40, R49, R42 ;  /* 0x00000031282a7223 */ /* 0x000fe2000001002a */
[C---:B------:R-:W-:Y:S01]  /*6510*/  FFMA.FTZ R71, R70.reuse, R71, R74 ;  /* 0x0000004746477223 */ /* 0x040fe2000001004a */
[----:B------:R-:W-:Y:S01]  /*6520*/  FFMA.FTZ R40, R70, R43, -R155 ;  /* 0x0000002b46287223 */ /* 0x000fe2000001089b */
[----:B------:R-:W-:-:S02]  /*6530*/  F2FP.BF16.F32.PACK_AB R160, R160, R73 ;  /* 0x00000049a0a0723e */ /* 0x000fc400000010ff */
[----:B------:R-:W-:Y:S01]  /*6540*/  F2FP.BF16.F32.PACK_AB R73, R150, R69 ;  /* 0x000000459649723e */ /* 0x000fe200000010ff */
[----:B------:R-:W-:Y:S01]  /*6550*/  IMAD.MOV.U32 R69, RZ, RZ, R51 ;  /* 0x000000ffff457224 */ /* 0x000fe200078e0033 */
[----:B------:R-:W-:Y:S01]  /*6560*/  F2FP.BF16.F32.PACK_AB R74, R71, R42 ;  /* 0x0000002a474a723e */ /* 0x000fe200000010ff */
[----:B------:R-:W-:Y:S01]  /*6570*/  IMAD.MOV.U32 R71, RZ, RZ, R160 ;  /* 0x000000ffff477224 */ /* 0x000fe200078e00a0 */
[----:B------:R-:W-:Y:S02]  /*6580*/  F2FP.BF16.F32.PACK_AB R75, R50, R75 ;  /* 0x0000004b324b723e */ /* 0x000fe400000010ff */
[----:B------:R-:W-:Y:S02]  /*6590*/  F2FP.BF16.F32.PACK_AB R68, R149, R156 ;  /* 0x0000009c9544723e */ /* 0x000fe400000010ff */
[----:B------:R-:W-:Y:S02]  /*65a0*/  F2FP.BF16.F32.PACK_AB R72, R151, R154 ;  /* 0x0000009a9748723e */ /* 0x000fe400000010ff */
[----:B------:R-:W-:-:S07]  /*65b0*/  F2FP.BF16.F32.PACK_AB R70, R40, R153 ;  /* 0x000000992846723e */ /* 0x000fce00000010ff */
.L_x_1816:
[----:B------:R-:W-:Y:S05]  /*65c0*/  BSYNC B3 ;  /* 0x0000000000037941 */ /* 0x000fea0003800000 */
.L_x_1815:
[----:B-1----:R1:W-:Y:S04]  /*65d0*/  STG.E.128 desc[UR60][R116.64], R68 ;  /* 0x0000004474007986 */ /* 0x0023e8000c101d3c */
[----:B--2---:R1:W-:Y:S02]  /*65e0*/  @!P4 STG.E.128 desc[UR60][R118.64], R72 ;  /* 0x000000487600c986 */ /* 0x0043e4000c101d3c */
.L_x_1814:
[----:B------:R-:W-:Y:S05]  /*65f0*/  BSYNC B2 ;  /* 0x0000000000027941 */ /* 0x000fea0003800000 */
.L_x_1813:
[----:B------:R-:W-:-:S13]  /*6600*/  ISETP.NE.AND P4, PT, R93, RZ, PT ;  /* 0x000000ff5d00720c */ /* 0x000fda0003f85270 */
[----:B------:R-:W-:Y:S05]  /*6610*/  @!P4 BRA `(.L_x_1812) ;  /* 0x00000008000cc947 */ /* 0x000fea0003800000 */
[----:B------:R-:W2:Y:S01]  /*6620*/  LDL R50, [R1+0x40] ;  /* 0x0000400001327983 */ /* 0x000ea20000100800 */
[----:B------:R-:W-:Y:S01]  /*6630*/  SEL R40, R29, R124, !P2 ;  /* 0x0000007c1d287207 */ /* 0x000fe20005000000 */
[----:B------:R-:W-:Y:S01]  /*6640*/  IMAD.SHL.U32 R51, R218, 0x40, RZ ;  /* 0x00000040da337824 */ /* 0x000fe200078e00ff */
[----:B------:R-:W-:Y:S01]  /*6650*/  IADD3 R48, P4, P5, R88, R114, R92 ;  /* 0x0000007258307210 */ /* 0x000fe20007d9e05c */
[----:B-1----:R-:W-:Y:S01]  /*6660*/  IMAD.SHL.U32 R68, R218, 0x40, RZ ;  /* 0x00000040da447824 */ /* 0x002fe200078e00ff */
        /* <DEDUP_REMOVED lines=17> */
[----:B------:R-:W-:Y:S02]  /*6780*/  LOP3.LUT R41, R41, 0x1c0, R68, 0xf8, !PT ;  /* 0x000001c029297812 */ /* 0x000fe400078ef844 */
[----:B------:R-:W-:-:S02]  /*6790*/  LEA R68, P5, R48, R108, 0x1 ;  /* 0x0000006c30447211 */ /* 0x000fc400078a08ff */
[----:B------:R-:W-:Y:S01]  /*67a0*/  LOP3.LUT R40, R41, R51, RZ, 0x3c, !PT ;  /* 0x0000003329287212 */ /* 0x000fe200078e3cff */
[----:B------:R-:W-:Y:S01]  /*67b0*/  IMAD R41, R17, 0x4000, R8 ;  /* 0x0000400011297824 */ /* 0x000fe200078e0208 */
[----:B------:R-:W-:Y:S02]  /*67c0*/  LEA.HI.X R69, R48, R109, R49, 0x1, P5 ;  /* 0x0000006d30457211 */ /* 0x000fe400028f0c31 */
[----:B------:R-:W-:Y:S01]  /*67d0*/  @!P4 LEA R70, P5, R114, R108, 0x1 ;  /* 0x0000006c7246c211 */ /* 0x000fe200078a08ff */
[----:B------:R-:W-:-:S03]  /*67e0*/  IMAD R41, R41, 0x2, R16 ;  /* 0x0000000229297824 */ /* 0x000fc600078e0210 */
        /* <DEDUP_REMOVED lines=8> */
[----:B------:R-:W-:Y:S02]  /*6870*/  SHF.R.U32.HI R73, RZ, 0x10, R45 ;  /* 0x00000010ff497819 */ /* 0x000fe4000001162d */
[----:B------:R-:W-:Y:S02]  /*6880*/  SHF.R.U32.HI R116, RZ, 0x10, R37 ;  /* 0x00000010ff747819 */ /* 0x000fe40000011625 */
[----:B------:R-:W-:Y:S02]  /*6890*/  PRMT R144, R144, 0x5410, R73 ;  /* 0x0000541090907816 */ /* 0x000fe40000000049 */
[----:B------:R-:W-:Y:S02]  /*68a0*/  SHF.R.U32.HI R75, RZ, 0x10, R39 ;  /* 0x00000010ff4b7819 */ /* 0x000fe40000011627 */
[----:B------:R-:W-:Y:S01]  /*68b0*/  SHF.R.U64 R72, R44, 0x10, R45 ;  /* 0x000000102c487819 */ /* 0x000fe2000000122d */
[----:B------:R-:W-:Y:S01]  /*68c0*/  IMAD.U32 R73, R144, 0x10000, RZ ;  /* 0x0001000090497824 */ /* 0x000fe200078e00ff */
[--C-:B------:R-:W-:Y:S01]  /*68d0*/  SHF.R.U64 R74, R46, 0x10, R47.reuse ;  /* 0x000000102e4a7819 */ /* 0x100fe2000000122f */
[----:B-1----:R-:W-:Y:S01]  /*68e0*/  IMAD.U32 R44, R41, 0x10000, RZ ;  /* 0x00010000292c7824 */ /* 0x002fe200078e00ff */
[----:B------:R-:W-:Y:S01]  /*68f0*/  SHF.R.U32.HI R115, RZ, 0x10, R47 ;  /* 0x00000010ff737819 */ /* 0x000fe2000001162f */
[----:B--2---:R-:W-:Y:S01]  /*6900*/  IMAD.U32 R47, R49, 0x10000, RZ ;  /* 0x00010000312f7824 */ /* 0x004fe200078e00ff */
[----:B------:R-:W-:Y:S01]  /*6910*/  PRMT R147, R147, 0x5410, R116 ;  /* 0x0000541093937816 */ /* 0x000fe20000000074 */
[----:B------:R-:W-:Y:S01]  /*6920*/  IMAD.U32 R46, R43, 0x10000, RZ ;  /* 0x000100002b2e7824 */ /* 0x000fe200078e00ff */
[----:B------:R-:W-:Y:S01]  /*6930*/  PRMT R140, R140, 0x5410, R75 ;  /* 0x000054108c8c7816 */ /* 0x000fe2000000004b */
[----:B------:R-:W-:Y:S01]  /*6940*/  FMUL.FTZ R75, R47, R73 ;  /* 0x000000492f4b7220 */ /* 0x000fe20000410000 */
[----:B------:R-:W-:Y:S01]  /*6950*/  PRMT R143, R143, 0x5410, R72 ;  /* 0x000054108f8f7816 */ /* 0x000fe20000000048 */
[----:B------:R-:W-:Y:S01]  /*6960*/  IMAD.U32 R72, R147, 0x10000, RZ ;  /* 0x0001000093487824 */ /* 0x000fe200078e00ff */
[----:B------:R-:W-:-:S02]  /*6970*/  PRMT R142, R142, 0x5410, R115 ;  /* 0x000054108e8e7816 */ /* 0x000fc40000000073 */
[----:B------:R-:W-:Y:S01]  /*6980*/  SHF.R.U64 R114, R38, 0x10, R39 ;  /* 0x0000001026727819 */ /* 0x000fe20000001227 */
[-C--:B------:R-:W-:Y:S01]  /*6990*/  FMUL.FTZ R115, R47, R72.reuse ;  /* 0x000000482f737220 */ /* 0x080fe20000410000 */
[----:B------:R-:W-:Y:S01]  /*69a0*/  FFMA.FTZ R75, R44, R72, -R75 ;  /* 0x000000482c4b7223 */ /* 0x000fe2000001084b */
[----:B------:R-:W-:Y:S01]  /*69b0*/  LOP3.LUT R45, R41, 0xffff0000, RZ, 0xc0, !PT ;  /* 0xffff0000292d7812 */ /* 0x000fe200078ec0ff */
[----:B------:R-:W-:Y:S01]  /*69c0*/  IMAD.U32 R47, R142, 0x10000, RZ ;  /* 0x000100008e2f7824 */ /* 0x000fe200078e00ff */
[----:B------:R-:W-:Y:S01]  /*69d0*/  LOP3.LUT R49, R49, 0xffff0000, RZ, 0xc0, !PT ;  /* 0xffff000031317812 */ /* 0x000fe200078ec0ff */
[----:B------:R-:W-:Y:S01]  /*69e0*/  FFMA.FTZ R115, R44, R73, R115 ;  /* 0x000000492c737223 */ /* 0x000fe20000010073 */
[----:B------:R-:W-:Y:S01]  /*69f0*/  LOP3.LUT R144, R144, 0xffff0000, RZ, 0xc0, !PT ;  /* 0xffff000090907812 */ /* 0x000fe200078ec0ff */
[----:B------:R-:W-:Y:S01]  /*6a00*/  IMAD.U32 R44, R140, 0x10000, RZ ;  /* 0x000100008c2c7824 */ /* 0x000fe200078e00ff */
[----:B------:R-:W-:Y:S01]  /*6a10*/  LOP3.LUT R72, R147, 0xffff0000, RZ, 0xc0, !PT ;  /* 0xffff000093487812 */ /* 0x000fe200078ec0ff */
[----:B------:R-:W-:Y:S01]  /*6a20*/  IMAD.U32 R39, R48, 0x10000, RZ ;  /* 0x0001000030277824 */ /* 0x000fe200078e00ff */
[----:B------:R-:W-:Y:S01]  /*6a30*/  LOP3.LUT R41, R43, 0xffff0000, RZ, 0xc0, !PT ;  /* 0xffff00002b297812 */ /* 0x000fe200078ec0ff */
[----:B------:R-:W-:Y:S01]  /*6a40*/  IMAD.U32 R43, R51, 0x10000, RZ ;  /* 0x00010000332b7824 */ /* 0x000fe200078e00ff */
[----:B------:R-:W-:Y:S01]  /*6a50*/  SHF.R.U64 R117, R36, 0x10, R37 ;  /* 0x0000001024757819 */ /* 0x000fe20000001225 */
[----:B------:R-:W-:Y:S01]  /*6a60*/  IMAD.U32 R38, R40, 0x10000, RZ ;  /* 0x0001000028267824 */ /* 0x000fe200078e00ff */
[----:B------:R-:W-:Y:S01]  /*6a70*/  PRMT R145, R145, 0x5410, R114 ;  /* 0x0000541091917816 */ /* 0x000fe20000000072 */
[----:B------:R-:W-:Y:S01]  /*6a80*/  FMUL.FTZ R114, R49, R72 ;  /* 0x0000004831727220 */ /* 0x000fe20000410000 */
[----:B------:R-:W-:Y:S01]  /*6a90*/  PRMT R141, R141, 0x5410, R74 ;  /* 0x000054108d8d7816 */ /* 0x000fe2000000004a */
[-C--:B------:R-:W-:Y:S01]  /*6aa0*/  FMUL.FTZ R74, R49, R144.reuse ;  /* 0x00000090314a7220 */ /* 0x080fe20000410000 */
[-C--:B------:R-:W-:Y:S01]  /*6ab0*/  FMUL.FTZ R49, R43, R47.reuse ;  /* 0x0000002f2b317220 */ /* 0x080fe20000410000 */
[----:B------:R-:W-:Y:S01]  /*6ac0*/  PRMT R146, R146, 0x5410, R117 ;  /* 0x0000541092927816 */ /* 0x000fe20000000075 */
[C---:B------:R-:W-:Y:S01]  /*6ad0*/  FFMA.FTZ R114, R45.reuse, R144, R114 ;  /* 0x000000902d727223 */ /* 0x040fe20000010072 */
[----:B------:R-:W-:Y:S01]  /*6ae0*/  FFMA.FTZ R74, R45, R72, -R74 ;  /* 0x000000482d4a7223 */ /* 0x000fe2000001084a */
[-C--:B------:R-:W-:Y:S01]  /*6af0*/  FMUL.FTZ R72, R43, R44.reuse ;  /* 0x0000002c2b487220 */ /* 0x080fe20000410000 */
[----:B------:R-:W-:Y:S01]  /*6b00*/  FFMA.FTZ R49, R46, R44, -R49 ;  /* 0x0000002c2e317223 */ /* 0x000fe20000010831 */
[----:B------:R-:W-:Y:S01]  /*6b10*/  LOP3.LUT R51, R51, 0xffff0000, RZ, 0xc0, !PT ;  /* 0xffff000033337812 */ /* 0x000fe200078ec0ff */
[----:B------:R-:W-:Y:S01]  /*6b20*/  IMAD.U32 R44, R143, 0x10000, RZ ;  /* 0x000100008f2c7824 */ /* 0x000fe200078e00ff */
[----:B------:R-:W-:Y:S01]  /*6b30*/  LOP3.LUT R142, R142, 0xffff0000, RZ, 0xc0, !PT ;  /* 0xffff00008e8e7812 */ /* 0x000fe200078ec0ff */
[----:B------:R-:W-:Y:S01]  /*6b40*/  IMAD.U32 R43, R146, 0x10000, RZ ;  /* 0x00010000922b7824 */ /* 0x000fe200078e00ff */
[----:B------:R-:W-:Y:S01]  /*6b50*/  LOP3.LUT R140, R140, 0xffff0000, RZ, 0xc0, !PT ;  /* 0xffff00008c8c7812 */ /* 0x000fe200078ec0ff */
[----:B------:R-:W-:Y:S01]  /*6b60*/  FFMA.FTZ R72, R46, R47, R72 ;  /* 0x0000002f2e487223 */ /* 0x000fe20000010048 */
[----:B------:R-:W-:Y:S01]  /*6b70*/  FMUL.FTZ R47, R39, R44 ;  /* 0x0000002c272f7220 */ /* 0x000fe20000410000 */
[----:B------:R-:W-:Y:S01]  /*6b80*/  LOP3.LUT R48, R48, 0xffff0000, RZ, 0xc0, !PT ;  /* 0xffff000030307812 */ /* 0x000fe200078ec0ff */
[C---:B------:R-:W-:Y:S01]  /*6b90*/  FMUL.FTZ R46, R51.reuse, R142 ;  /* 0x0000008e332e7220 */ /* 0x040fe20000410000 */
[-C--:B------:R-:W-:Y:S01]  /*6ba0*/  FMUL.FTZ R116, R51, R140.reuse ;  /* 0x0000008c33747220 */ /* 0x080fe20000410000 */
[----:B------:R-:W-:Y:S01]  /*6bb0*/  LOP3.LUT R143, R143, 0xffff0000, RZ, 0xc0, !PT ;  /* 0xffff00008f8f7812 */ /* 0x000fe200078ec0ff */
[-C--:B------:R-:W-:Y:S01]  /*6bc0*/  FMUL.FTZ R39, R39, R43.reuse ;  /* 0x0000002b27277220 */ /* 0x080fe20000410000 */
[----:B------:R-:W-:Y:S01]  /*6bd0*/  LOP3.LUT R45, R146, 0xffff0000, RZ, 0xc0, !PT ;  /* 0xffff0000922d7812 */ /* 0x000fe200078ec0ff */
[C---:B------:R-:W-:Y:S01]  /*6be0*/  FFMA.FTZ R140, R41.reuse, R140, -R46 ;  /* 0x0000008c298c7223 */ /* 0x040fe2000001082e */
[----:B------:R-:W-:Y:S01]  /*6bf0*/  LOP3.LUT R40, R40, 0xffff0000, RZ, 0xc0, !PT ;  /* 0xffff000028287812 */ /* 0x000fe200078ec0ff */
[----:B------:R-:W-:Y:S01]  /*6c00*/  FFMA.FTZ R51, R41, R142, R116 ;  /* 0x0000008e29337223 */ /* 0x000fe20000010074 */
        /* <DEDUP_REMOVED lines=12> */
[C---:B------:R-:W-:Y:S02]  /*6cd0*/  IMAD.U32 R36, R42.reuse, 0x10000, RZ ;  /* 0x000100002a247824 */ /* 0x040fe400078e00ff */
[C---:B------:R-:W-:Y:S01]  /*6ce0*/  FMUL.FTZ R41, R37.reuse, R39 ;  /* 0x0000002725297220 */ /* 0x040fe20000410000 */
[-C--:B------:R-:W-:Y:S01]  /*6cf0*/  FMUL.FTZ R40, R37, R38.reuse ;  /* 0x0000002625287220 */ /* 0x080fe20000410000 */
[----:B------:R-:W-:Y:S01]  /*6d00*/  LOP3.LUT R42, R42, 0xffff0000, RZ, 0xc0, !PT ;  /* 0xffff00002a2a7812 */ /* 0x000fe200078ec0ff */
        /* <DEDUP_REMOVED lines=15> */
[----:B------:R-:W-:-:S02]  /*6e00*/  F2FP.BF16.F32.PACK_AB R49, R114, R115 ;  /* 0x000000737231723e */ /* 0x000fc400000010ff */
[----:B------:R-:W-:-:S07]  /*6e10*/  F2FP.BF16.F32.PACK_AB R51, R51, R72 ;  /* 0x000000483333723e */ /* 0x000fce00000010ff */
.L_x_1818:
[----:B------:R-:W-:Y:S05]  /*6e20*/  BSYNC B2 ;  /* 0x0000000000027941 */ /* 0x000fea0003800000 */
.L_x_1817:
[----:B-1----:R3:W-:Y:S04]  /*6e30*/  STG.E.128 desc[UR60][R68.64], R40 ;  /* 0x0000002844007986 */ /* 0x0027e8000c101d3c */
[----:B--2---:R3:W-:Y:S02]  /*6e40*/  @!P4 STG.E.128 desc[UR60][R70.64], R48 ;  /* 0x000000304600c986 */ /* 0x0047e4000c101d3c */
.L_x_1812:
[----:B------:R-:W-:Y:S05]  /*6e50*/  BSYNC B1 ;  /* 0x0000000000017941 */ /* 0x000fea0003800000 */
.L_x_1811:
[----:B------:R-:W-:Y:S02]  /*6e60*/  VIADD R37, R218, 0x20 ;  /* 0x00000020da257836 */ /* 0x000fe40000000000 */
[-C--:B------:R-:W-:Y:S02]  /*6e70*/  IMAD R36, R102, R110.reuse, RZ ;  /* 0x0000006e66247224 */ /* 0x080fe400078e02ff */
[----:B------:R-:W-:-:S04]  /*6e80*/  IMAD.WIDE.U32 R112, R37, R110, R112 ;  /* 0x0000006e25707225 */ /* 0x000fc800078e0070 */
[----:B---3--:R-:W-:Y:S01]  /*6e90*/  IMAD R49, R37, R111, R36 ;  /* 0x0000006f25317224 */ /* 0x008fe200078e0224 */
[----:B------:R-:W-:Y:S06]  /*6ea0*/  @P0 BRA `(.L_x_1789) ;  /* 0x0000001000f80947 */ /* 0x000fec0003800000 */
[----:B------:R-:W-:Y:S01]  /*6eb0*/  ISETP.NE.AND P0, PT, R30, RZ, PT ;  /* 0x000000ff1e00720c */ /* 0x000fe20003f05270 */
[----:B------:R-:W-:Y:S01]  /*6ec0*/  BSSY B1, `(.L_x_1819) ;  /* 0x0000087000017945 */ /* 0x000fe20003800000 */
[----:B------:R-:W-:-:S11]  /*6ed0*/  IMAD.IADD R49, R113, 0x1, R49 ;  /* 0x0000000171317824 */ /* 0x000fd600078e0231 */
[----:B------:R-:W-:Y:S05]  /*6ee0*/  @!P0 BRA `(.L_x_1820) ;  /* 0x0000000800108947 */ /* 0x000fea0003800000 */
[----:B------:R-:W2:Y:S01]  /*6ef0*/  LDL R40, [R1+0x38] ;  /* 0x0000380001287983 */ /* 0x000ea20000100800 */
[----:B------:R-:W-:Y:S01]  /*6f00*/  SEL R36, R29, R124, !P3 ;  /* 0x0000007c1d247207 */ /* 0x000fe20005800000 */
[C---:B------:R-:W-:Y:S01]  /*6f10*/  VIADD R39, R218.reuse, 0x20 ;  /* 0x00000020da277836 */ /* 0x040fe20000000000 */
[----:B------:R-:W-:Y:S01]  /*6f20*/  BSSY B2, `(.L_x_1821) ;  /* 0x000007e000027945 */ /* 0x000fe20003800000 */
[----:B------:R-:W-:Y:S01]  /*6f30*/  VIADD R41, R218, 0x20 ;  /* 0x00000020da297836 */ /* 0x000fe20000000000 */
[----:B------:R-:W-:Y:S01]  /*6f40*/  SHF.R.S32.HI R37, RZ, 0x1f, R36 ;  /* 0x0000001fff257819 */ /* 0x000fe20000011424 */
[----:B------:R-:W-:Y:S02]  /*6f50*/  IMAD.SHL.U32 R39, R39, 0x40, RZ ;  /* 0x0000004027277824 */ /* 0x000fe400078e00ff */
[----:B------:R-:W-:Y:S01]  /*6f60*/  IMAD.SHL.U32 R41, R41, 0x40, RZ ;  /* 0x0000004029297824 */ /* 0x000fe200078e00ff */
[----:B------:R-:W-:Y:S02]  /*6f70*/  LEA.HI R36, R37, R36, RZ, 0x4 ;  /* 0x0000002425247211 */ /* 0x000fe400078f20ff */
[----:B------:R-:W-:-:S02]  /*6f80*/  LOP3.LUT R39, R39, 0x1c0, RZ, 0xc0, !PT ;  /* 0x000001c027277812 */ /* 0x000fc400078ec0ff */
[----:B------:R-:W-:Y:S02]  /*6f90*/  LEA.HI.SX32 R36, R36, R35, 0x1c ;  /* 0x0000002324247211 */ /* 0x000fe400078fe2ff */
[----:B------:R-:W-:Y:S02]  /*6fa0*/  LOP3.LUT R41, R41, 0x1c0, RZ, 0xc0, !PT ;  /* 0x000001c029297812 */ /* 0x000fe400078ec0ff */
[----:B------:R-:W-:Y:S01]  /*6fb0*/  SHF.R.S32.HI R37, RZ, 0x1f, R36 ;  /* 0x0000001fff257819 */ /* 0x000fe20000011424 */
[----:B------:R-:W-:Y:S01]  /*6fc0*/  IMAD.SHL.U32 R47, R36, 0x8, RZ ;  /* 0x00000008242f7824 */ /* 0x000fe200078e00ff */
[----:B------:R-:W-:Y:S02]  /*6fd0*/  SHF.R.U32.HI R41, RZ, 0x3, R41 ;  /* 0x00000003ff297819 */ /* 0x000fe40000011629 */
[----:B------:R-:W-:Y:S02]  /*6fe0*/  LEA.HI R38, R37, R36, RZ, 0x3 ;  /* 0x0000002425267211 */ /* 0x000fe400078f18ff */
[----:B------:R-:W-:-:S02]  /*6ff0*/  LOP3.LUT R36, R39, 0x38, R47, 0xf8, !PT ;  /* 0x0000003827247812 */ /* 0x000fc400078ef82f */
[----:B------:R-:W-:Y:S01]  /*7000*/  IADD3 R37, P4, P5, R88, R112, R90 ;  /* 0x0000007058257210 */ /* 0x000fe20007d9e05a */
[----:B------:R-:W-:Y:S01]  /*7010*/  IMAD.SHL.U32 R39, R38, 0x200, RZ ;  /* 0x0000020026277824 */ /* 0x000fe200078e00ff */
[----:B------:R-:W-:Y:S02]  /*7020*/  LOP3.LUT R36, R36, R41, RZ, 0x3c, !PT ;  /* 0x0000002924247212 */ /* 0x000fe400078e3cff */
[----:B------:R-:W-:Y:S02]  /*7030*/  IADD3.X R38, R0, R49, R96, P4, P5 ;  /* 0x0000003100267210 */ /* 0x000fe400027ea460 */
[----:B------:R-:W-:Y:S02]  /*7040*/  LOP3.LUT R39, R39, 0x7ffff000, RZ, 0xc0, !PT ;  /* 0x7ffff00027277812 */ /* 0x000fe400078ec0ff */
[----:B------:R-:W-:Y:S02]  /*7050*/  LEA R44, P4, R37, R108, 0x1 ;  /* 0x0000006c252c7211 */ /* 0x000fe400078808ff */
[----:B------:R-:W-:-:S02]  /*7060*/  ISETP.GE.AND P0, PT, R47, R122, PT ;  /* 0x0000007a2f00720c */ /* 0x000fc40003f06270 */
[----:B------:R-:W-:Y:S01]  /*7070*/  LEA.HI.X R45, R37, R109, R38, 0x1, P4 ;  /* 0x0000006d252d7211 */ /* 0x000fe200020f0c26 */
[----:B------:R-:W-:-:S04]  /*7080*/  IMAD R37, R17, 0x4000, R5 ;  /* 0x0000400011257824 */ /* 0x000fc800078e0205 */
[----:B------:R-:W-:-:S06]  /*7090*/  IMAD R37, R37, 0x2, R16 ;  /* 0x0000000225257824 */ /* 0x000fcc00078e0210 */
[--C-:B------:R-:W-:Y:S02]  /*70a0*/  @!P0 SHF.R.S32.HI R48, RZ, 0x1f, R47.reuse ;  /* 0x0000001fff308819 */ /* 0x100fe4000001142f */
[----:B------:R-:W-:-:S04]  /*70b0*/  @!P0 IADD3 R47, P4, P5, R88, R112, R47 ;  /* 0x00000070582f8210 */ /* 0x000fc80007d9e02f */
[----:B------:R-:W-:Y:S02]  /*70c0*/  @!P0 IADD3.X R48, R0, R49, R48, P4, P5 ;  /* 0x0000003100308210 */ /* 0x000fe400027ea430 */
[----:B------:R-:W-:Y:S02]  /*70d0*/  ISETP.GE.AND P5, PT, R18, R120, PT ;  /* 0x000000781200720c */ /* 0x000fe40003fa6270 */
[----:B------:R-:W-:-:S04]  /*70e0*/  @!P0 LEA R46, P4, R47, R108, 0x1 ;  /* 0x0000006c2f2e8211 */ /* 0x000fc800078808ff */
[----:B------:R-:W-:Y:S02]  /*70f0*/  @!P0 LEA.HI.X R47, R47, R109, R48, 0x1, P4 ;  /* 0x0000006d2f2f8211 */ /* 0x000fe400020f0c30 */
[----:B--2---:R-:W-:-:S05]  /*7100*/  IADD3 R36, R36, R39, R40 ;  /* 0x0000002724247210 */ /* 0x004fca0007ffe028 */
[----:B------:R-:W-:-:S04]  /*7110*/  IMAD R39, R17, 0x4000, R36 ;  /* 0x0000400011277824 */ /* 0x000fc800078e0224 */
[----:B------:R-:W-:Y:S02]  /*7120*/  IMAD R40, R39, 0x2, R16 ;  /* 0x0000000227287824 */ /* 0x000fe400078e0210 */
[----:B------:R-:W2:Y:S04]  /*7130*/  LDS.128 R36, [R37+0x20400] ;  /* 0x0204000025247984 */ /* 0x000ea80000000c00 */
[----:B------:R-:W3:Y:S01]  /*7140*/  LDS.128 R40, [R40+0x20400] ;  /* 0x0204000028287984 */ /* 0x000ee20000000c00 */
[----:B------:R-:W-:Y:S05]  /*7150*/  @P5 BRA `(.L_x_1822) ;  /* 0x0000000400685947 */ /* 0x000fea0003800000 */
[----:B-1----:R-:W-:Y:S01]  /*7160*/  SHF.R.U32.HI R74, RZ, 0x10, R57 ;  /* 0x00000010ff4a7819 */ /* 0x002fe20000011639 */
[----:B--2---:R-:W-:Y:S01]  /*7170*/  IMAD.U32 R50, R37, 0x10000, RZ ;  /* 0x0001000025327824 */ /* 0x004fe200078e00ff */
[----:B------:R-:W-:Y:S02]  /*7180*/  SHF.R.U32.HI R70, RZ, 0x10, R65 ;  /* 0x00000010ff467819 */ /* 0x000fe40000011641 */
[----:B------:R-:W-:Y:S02]  /*7190*/  PRMT R135, R135, 0x5410, R74 ;  /* 0x0000541087877816 */ /* 0x000fe4000000004a */
[----:B------:R-:W-:Y:S02]  /*71a0*/  PRMT R139, R139, 0x5410, R70 ;  /* 0x000054108b8b7816 */ /* 0x000fe40000000046 */
[----:B------:R-:W-:Y:S01]  /*71b0*/  SHF.R.U64 R75, R56, 0x10, R57 ;  /* 0x00000010384b7819 */ /* 0x000fe20000001239 */
[----:B---3--:R-:W-:Y:S01]  /*71c0*/  IMAD.U32 R57, R41, 0x10000, RZ ;  /* 0x0001000029397824 */ /* 0x008fe200078e00ff */
[----:B------:R-:W-:Y:S01]  /*71d0*/  SHF.R.U64 R71, R64, 0x10, R65 ;  /* 0x0000001040477819 */ /* 0x000fe20000001241 */
[----:B------:R-:W-:Y:S01]  /*71e0*/  IMAD.U32 R65, R135, 0x10000, RZ ;  /* 0x0001000087417824 */ /* 0x000fe200078e00ff */
[--C-:B------:R-:W-:Y:S01]  /*71f0*/  SHF.R.U64 R69, R66, 0x10, R67.reuse ;  /* 0x0000001042457819 */ /* 0x100fe20000001243 */
[----:B------:R-:W-:Y:S01]  /*7200*/  IMAD.U32 R66, R139, 0x10000, RZ ;  /* 0x000100008b427824 */ /* 0x000fe200078e00ff */
[----:B------:R-:W-:-:S02]  /*7210*/  SHF.R.U32.HI R68, RZ, 0x10, R67 ;  /* 0x00000010ff447819 */ /* 0x000fc40000011643 */
[----:B------:R-:W-:Y:S01]  /*7220*/  SHF.R.U32.HI R72, RZ, 0x10, R59 ;  /* 0x00000010ff487819 */ /* 0x000fe2000001163b */
[CC--:B------:R-:W-:Y:S01]  /*7230*/  FMUL.FTZ R67, R57.reuse, R66.reuse ;  /* 0x0000004239437220 */ /* 0x0c0fe20000410000 */
[----:B------:R-:W-:Y:S01]  /*7240*/  PRMT R136, R136, 0x5410, R69 ;  /* 0x0000541088887816 */ /* 0x000fe20000000045 */
[-C--:B------:R-:W-:Y:S01]  /*7250*/  FMUL.FTZ R69, R57, R65.reuse ;  /* 0x0000004139457220 */ /* 0x080fe20000410000 */
[----:B------:R-:W-:Y:S01]  /*7260*/  PRMT R137, R137, 0x5410, R68 ;  /* 0x0000541089897816 */ /* 0x000fe20000000044 */
[----:B------:R-:W-:Y:S01]  /*7270*/  FFMA.FTZ R67, R50, R65, -R67 ;  /* 0x0000004132437223 */ /* 0x000fe20000010843 */
[----:B------:R-:W-:Y:S01]  /*7280*/  SHF.R.U64 R73, R58, 0x10, R59 ;  /* 0x000000103a497819 */ /* 0x000fe2000000123b */
[----:B------:R-:W-:Y:S01]  /*7290*/  IMAD.U32 R59, R43, 0x10000, RZ ;  /* 0x000100002b3b7824 */ /* 0x000fe200078e00ff */
[----:B------:R-:W-:Y:S01]  /*72a0*/  PRMT R133, R133, 0x5410, R72 ;  /* 0x0000541085857816 */ /* 0x000fe20000000048 */
        /* <DEDUP_REMOVED lines=12> */
[----:B------:R-:W-:Y:S01]  /*7370*/  IMAD.U32 R40, R39, 0x10000, RZ ;  /* 0x0001000027287824 */ /* 0x000fe200078e00ff */
[----:B------:R-:W-:Y:S01]  /*7380*/  LOP3.LUT R137, R137, 0xffff0000, RZ, 0xc0, !PT ;  /* 0xffff000089897812 */ /* 0x000fe200078ec0ff */
[C---:B------:R-:W-:Y:S01]  /*7390*/  FMUL.FTZ R65, R59.reuse, R57 ;  /* 0x000000393b417220 */ /* 0x040fe20000410000 */
[----:B------:R-:W-:Y:S01]  /*73a0*/  PRMT R138, R138, 0x5410, R71 ;  /* 0x000054108a8a7816 */ /* 0x000fe20000000047 */
[-C--:B------:R-:W-:Y:S01]  /*73b0*/  FMUL.FTZ R72, R59, R50.reuse ;  /* 0x000000323b487220 */ /* 0x080fe20000410000 */
[----:B------:R-:W-:Y:S01]  /*73c0*/  PRMT R134, R134, 0x5410, R75 ;  /* 0x0000541086867816 */ /* 0x000fe2000000004b */
[----:B------:R-:W-:Y:S01]  /*73d0*/  FFMA.FTZ R66, R51, R139, R58 ;  /* 0x0000008b33427223 */ /* 0x000fe2000001003a */
[----:B------:R-:W-:Y:S01]  /*73e0*/  LOP3.LUT R133, R133, 0xffff0000, RZ, 0xc0, !PT ;  /* 0xffff000085857812 */ /* 0x000fe200078ec0ff */
[----:B------:R-:W-:Y:S01]  /*73f0*/  FFMA.FTZ R70, R40, R50, -R65 ;  /* 0x0000003228467223 */ /* 0x000fe20000010841 */
[----:B------:R-:W-:Y:S01]  /*7400*/  LOP3.LUT R39, R39, 0xffff0000, RZ, 0xc0, !PT ;  /* 0xffff000027277812 */ /* 0x000fe200078ec0ff */
[----:B------:R-:W-:Y:S01]  /*7410*/  FMUL.FTZ R58, R64, R137 ;  /* 0x00000089403a7220 */ /* 0x000fe20000410000 */
[----:B------:R-:W-:Y:S01]  /*7420*/  FFMA.FTZ R72, R40, R57, R72 ;  /* 0x0000003928487223 */ /* 0x000fe20000010048 */
[----:B------:R-:W-:-:S02]  /*7430*/  IMAD.U32 R50, R138, 0x10000, RZ ;  /* 0x000100008a327824 */ /* 0x000fc400078e00ff */
[----:B------:R-:W-:Y:S01]  /*7440*/  FMUL.FTZ R64, R64, R133 ;  /* 0x0000008540407220 */ /* 0x000fe20000410000 */
[----:B------:R-:W-:Y:S01]  /*7450*/  IMAD.U32 R40, R134, 0x10000, RZ ;  /* 0x0001000086287824 */ /* 0x000fe200078e00ff */
[----:B------:R-:W-:Y:S01]  /*7460*/  LOP3.LUT R57, R138, 0xffff0000, RZ, 0xc0, !PT ;  /* 0xffff00008a397812 */ /* 0x000fe200078ec0ff */
[----:B------:R-:W-:Y:S01]  /*7470*/  FFMA.FTZ R68, R51, R135, -R68 ;  /* 0x0000008733447223 */ /* 0x000fe20000010844 */
[----:B------:R-:W-:Y:S01]  /*7480*/  FFMA.FTZ R133, R39, R133, -R58 ;  /* 0x0000008527857223 */ /* 0x000fe2000001083a */
[----:B------:R-:W-:Y:S01]  /*7490*/  LOP3.LUT R51, R134, 0xffff0000, RZ, 0xc0, !PT ;  /* 0xffff000086337812 */ /* 0x000fe200078ec0ff */
[C---:B------:R-:W-:Y:S01]  /*74a0*/  FMUL.FTZ R58, R41.reuse, R50 ;  /* 0x00000032293a7220 */ /* 0x040fe20000410000 */
[C---:B------:R-:W-:Y:S01]  /*74b0*/  IMAD.U32 R37, R36.reuse, 0x10000, RZ ;  /* 0x0001000024257824 */ /* 0x040fe200078e00ff */
[----:B------:R-:W-:Y:S01]  /*74c0*/  LOP3.LUT R48, R36, 0xffff0000, RZ, 0xc0, !PT ;  /* 0xffff000024307812 */ /* 0x000fe200078ec0ff */
[----:B------:R-:W-:Y:S01]  /*74d0*/  FMUL.FTZ R41, R41, R40 ;  /* 0x0000002829297220 */ /* 0x000fe20000410000 */
[----:B------:R-:W-:Y:S01]  /*74e0*/  FFMA.FTZ R137, R39, R137, R64 ;  /* 0x0000008927897223 */ /* 0x000fe20000010040 */
[----:B------:R-:W-:Y:S01]  /*74f0*/  PRMT R132, R132, 0x5410, R73 ;  /* 0x0000541084847816 */ /* 0x000fe20000000049 */
[----:B------:R-:W-:Y:S01]  /*7500*/  FMUL.FTZ R39, R56, R57 ;  /* 0x0000003938277220 */ /* 0x000fe20000410000 */
[----:B------:R-:W-:-:S02]  /*7510*/  IMAD.U32 R43, R42, 0x10000, RZ ;  /* 0x000100002a2b7824 */ /* 0x000fc400078e00ff */
[C---:B------:R-:W-:Y:S01]  /*7520*/  FFMA.FTZ R58, R37.reuse, R40, -R58 ;  /* 0x00000028253a7223 */ /* 0x040fe2000001083a */
[----:B------:R-:W-:Y:S01]  /*7530*/  FFMA.FTZ R50, R37, R50, R41 ;  /* 0x0000003225327223 */ /* 0x000fe20000010029 */
[-C--:B------:R-:W-:Y:S01]  /*7540*/  FMUL.FTZ R59, R56, R51.reuse ;  /* 0x00000033383b7220 */ /* 0x080fe20000410000 */
[----:B------:R-:W-:Y:S01]  /*7550*/  LOP3.LUT R42, R42, 0xffff0000, RZ, 0xc0, !PT ;  /* 0xffff00002a2a7812 */ /* 0x000fe200078ec0ff */
[----:B------:R-:W-:Y:S01]  /*7560*/  FFMA.FTZ R51, R48, R51, -R39 ;  /* 0x0000003330337223 */ /* 0x000fe20000010827 */
[C---:B------:R-:W-:Y:S01]  /*7570*/  IMAD.U32 R40, R136.reuse, 0x10000, RZ ;  /* 0x0001000088287824 */ /* 0x040fe200078e00ff */
[----:B------:R-:W-:Y:S01]  /*7580*/  LOP3.LUT R41, R136, 0xffff0000, RZ, 0xc0, !PT ;  /* 0xffff000088297812 */ /* 0x000fe200078ec0ff */
[C---:B------:R-:W-:Y:S01]  /*7590*/  IMAD.U32 R37, R132.reuse, 0x10000, RZ ;  /* 0x0001000084257824 */ /* 0x040fe200078e00ff */
[----:B------:R-:W-:Y:S01]  /*75a0*/  LOP3.LUT R39, R132, 0xffff0000, RZ, 0xc0, !PT ;  /* 0xffff000084277812 */ /* 0x000fe200078ec0ff */
[----:B------:R-:W-:Y:S01]  /*75b0*/  FFMA.FTZ R59, R48, R57, R59 ;  /* 0x00000039303b7223 */ /* 0x000fe2000001003b */
[----:B------:R-:W-:-:S02]  /*75c0*/  IMAD.U32 R36, R38, 0x10000, RZ ;  /* 0x0001000026247824 */ /* 0x000fc400078e00ff */
[CC--:B------:R-:W-:Y:S01]  /*75d0*/  FMUL.FTZ R57, R43.reuse, R40.reuse ;  /* 0x000000282b397220 */ /* 0x0c0fe20000410000 */
[----:B------:R-:W-:Y:S01]  /*75e0*/  LOP3.LUT R38, R38, 0xffff0000, RZ, 0xc0, !PT ;  /* 0xffff000026267812 */ /* 0x000fe200078ec0ff */
[----:B------:R-:W-:Y:S01]  /*75f0*/  FMUL.FTZ R43, R43, R37 ;  /* 0x000000252b2b7220 */ /* 0x000fe20000410000 */
[C---:B------:R-:W-:Y:S01]  /*7600*/  FMUL.FTZ R65, R42.reuse, R41 ;  /* 0x000000292a417220 */ /* 0x040fe20000410000 */
[----:B------:R-:W-:Y:S01]  /*7610*/  FMUL.FTZ R42, R42, R39 ;  /* 0x000000272a2a7220 */ /* 0x000fe20000410000 */
[C---:B------:R-:W-:Y:S01]  /*7620*/  FFMA.FTZ R57, R36.reuse, R37, -R57 ;  /* 0x0000002524397223 */ /* 0x040fe20000010839 */
[----:B------:R-:W-:Y:S01]  /*7630*/  FFMA.FTZ R43, R36, R40, R43 ;  /* 0x00000028242b7223 */ /* 0x000fe2000001002b */
[C---:B------:R-:W-:Y:S01]  /*7640*/  FFMA.FTZ R36, R38.reuse, R39, -R65 ;  /* 0x0000002726247223 */ /* 0x040fe20000010841 */
[----:B------:R-:W-:Y:S01]  /*7650*/  FFMA.FTZ R42, R38, R41, R42 ;  /* 0x00000029262a7223 */ /* 0x000fe2000001002a */
[----:B------:R-:W-:Y:S02]  /*7660*/  F2FP.BF16.F32.PACK_AB R72, R137, R72 ;  /* 0x000000488948723e */ /* 0x000fe400000010ff */
        /* <DEDUP_REMOVED lines=8> */
[----:B------:R-:W-:-:S07]  /*76f0*/  F2FP.BF16.F32.PACK_AB R40, R59, R50 ;  /* 0x000000323b28723e */ /* 0x000fce00000010ff */
.L_x_1822:
[----:B------:R-:W-:Y:S05]  /*7700*/  BSYNC B2 ;  /* 0x0000000000027941 */ /* 0x000fea0003800000 */
.L_x_1821:
[----:B--2---:R2:W-:Y:S04]  /*7710*/  STG.E.128 desc[UR60][R44.64], R36 ;  /* 0x000000242c007986 */ /* 0x0045e8000c101d3c */
[----:B---3--:R2:W-:Y:S02]  /*7720*/  @!P0 STG.E.128 desc[UR60][R46.64], R40 ;  /* 0x000000282e008986 */ /* 0x0085e4000c101d3c */
.L_x_1820:
[----:B------:R-:W-:Y:S05]  /*7730*/  BSYNC B1 ;  /* 0x0000000000017941 */ /* 0x000fea0003800000 */
.L_x_1819:
[----:B------:R-:W-:-:S13]  /*7740*/  ISETP.NE.AND P0, PT, R93, RZ, PT ;  /* 0x000000ff5d00720c */ /* 0x000fda0003f05270 */
[----:B------:R-:W-:Y:S05]  /*7750*/  @!P0 BRA `(.L_x_1789) ;  /* 0x0000000800cc8947 */ /* 0x000fea0003800000 */
[----:B--2---:R-:W2:Y:S01]  /*7760*/  LDL R38, [R1+0x38] ;  /* 0x0000380001267983 */ /* 0x004ea20000100800 */
[----:B------:R-:W-:Y:S01]  /*7770*/  SEL R124, R29, R124, !P2 ;  /* 0x0000007c1d7c7207 */ /* 0x000fe20005000000 */
[----:B------:R-:W-:Y:S01]  /*7780*/  VIADD R39, R218, 0x20 ;  /* 0x00000020da277836 */ /* 0x000fe20000000000 */
[----:B------:R-:W-:Y:S01]  /*7790*/  IADD3 R45, P0, P4, R88, R112, R92 ;  /* 0x00000070582d7210 */ /* 0x000fe20007c1e05c */
[----:B------:R-:W-:Y:S01]  /*77a0*/  VIADD R36, R218, 0x20 ;  /* 0x00000020da247836 */ /* 0x000fe20000000000 */
[----:B------:R-:W-:Y:S01]  /*77b0*/  SHF.R.S32.HI R37, RZ, 0x1f, R124 ;  /* 0x0000001fff257819 */ /* 0x000fe2000001147c */
[----:B------:R-:W-:Y:S01]  /*77c0*/  IMAD.SHL.U32 R39, R39, 0x40, RZ ;  /* 0x0000004027277824 */ /* 0x000fe200078e00ff */
[----:B------:R-:W-:Y:S01]  /*77d0*/  IADD3.X R46, R0, R49, R97, P0, P4 ;  /* 0x00000031002e7210 */ /* 0x000fe200007e8461 */
[----:B------:R-:W-:Y:S01]  /*77e0*/  IMAD.SHL.U32 R36, R36, 0x40, RZ ;  /* 0x0000004024247824 */ /* 0x000fe200078e00ff */
[----:B------:R-:W-:Y:S01]  /*77f0*/  LEA.HI R124, R37, R124, RZ, 0x4 ;  /* 0x0000007c257c7211 */ /* 0x000fe200078f20ff */
[----:B------:R-:W-:Y:S01]  /*7800*/  BSSY B1, `(.L_x_1823) ;  /* 0x0000073000017945 */ /* 0x000fe20003800000 */
        /* <DEDUP_REMOVED lines=8> */
[----:B------:R-:W-:Y:S01]  /*7890*/  ISETP.GE.AND P4, PT, R226, R120, PT ;  /* 0x00000078e200720c */ /* 0x000fe20003f86270 */
[----:B------:R-:W-:Y:S01]  /*78a0*/  IMAD.SHL.U32 R37, R37, 0x200, RZ ;  /* 0x0000020025257824 */ /* 0x000fe200078e00ff */
[----:B------:R-:W-:Y:S02]  /*78b0*/  LOP3.LUT R36, R36, R39, RZ, 0x3c, !PT ;  /* 0x0000002724247212 */ /* 0x000fe400078e3cff */
[----:B------:R-:W-:Y:S02]  /*78c0*/  LEA R44, P0, R45, R108, 0x1 ;  /* 0x0000006c2d2c7211 */ /* 0x000fe400078008ff */
[----:B------:R-:W-:Y:S02]  /*78d0*/  LOP3.LUT R37, R37, 0x7ffff000, RZ, 0xc0, !PT ;  /* 0x7ffff00025257812 */ /* 0x000fe400078ec0ff */
[----:B------:R-:W-:Y:S02]  /*78e0*/  LEA.HI.X R45, R45, R109, R46, 0x1, P0 ;  /* 0x0000006d2d2d7211 */ /* 0x000fe400000f0c2e */
[----:B--2---:R-:W-:Y:S01]  /*78f0*/  IADD3 R36, R36, R37, R38 ;  /* 0x0000002524247210 */ /* 0x004fe20007ffe026 */
[----:B------:R-:W-:-:S04]  /*7900*/  IMAD R37, R17, 0x4000, R7 ;  /* 0x0000400011257824 */ /* 0x000fc800078e0207 */
[----:B------:R-:W-:Y:S02]  /*7910*/  IMAD R39, R17, 0x4000, R36 ;  /* 0x0000400011277824 */ /* 0x000fe400078e0224 */
[--C-:B------:R-:W-:Y:S02]  /*7920*/  IMAD R37, R37, 0x2, R16.reuse ;  /* 0x0000000225257824 */ /* 0x100fe400078e0210 */
[----:B------:R-:W-:-:S04]  /*7930*/  IMAD R40, R39, 0x2, R16 ;  /* 0x0000000227287824 */ /* 0x000fc800078e0210 */
[----:B------:R-:W2:Y:S04]  /*7940*/  LDS.128 R36, [R37+0x20400] ;  /* 0x0204000025247984 */ /* 0x000ea80000000c00 */
[----:B------:R-:W3:Y:S01]  /*7950*/  LDS.128 R40, [R40+0x20400] ;  /* 0x0204000028287984 */ /* 0x000ee20000000c00 */
[----:B------:R-:W-:Y:S05]  /*7960*/  @P4 BRA `(.L_x_1824) ;  /* 0x0000000400704947 */ /* 0x000fea0003800000 */
[--C-:B------:R-:W-:Y:S01]  /*7970*/  SHF.R.U64 R58, R60, 0x10, R61.reuse ;  /* 0x000000103c3a7819 */ /* 0x100fe2000000123d */
[----:B--2---:R-:W-:Y:S01]  /*7980*/  IMAD.U32 R46, R37, 0x10000, RZ ;  /* 0x00010000252e7824 */ /* 0x004fe200078e00ff */
[----:B------:R-:W-:Y:S01]  /*7990*/  SHF.R.U32.HI R61, RZ, 0x10, R61 ;  /* 0x00000010ff3d7819 */ /* 0x000fe2000001163d */
[----:B---3--:R-:W-:Y:S01]  /*79a0*/  IMAD.U32 R50, R40, 0x10000, RZ ;  /* 0x0001000028327824 */ /* 0x008fe200078e00ff */
[----:B------:R-:W-:Y:S02]  /*79b0*/  SHF.R.U32.HI R57, RZ, 0x10, R53 ;  /* 0x00000010ff397819 */ /* 0x000fe40000011635 */
[----:B------:R-:W-:Y:S02]  /*79c0*/  PRMT R130, R130, 0x5410, R61 ;  /* 0x0000541082827816 */ /* 0x000fe4000000003d */
[----:B------:R-:W-:Y:S02]  /*79d0*/  PRMT R126, R126, 0x5410, R57 ;  /* 0x000054107e7e7816 */ /* 0x000fe40000000039 */
[----:B-1----:R-:W-:Y:S01]  /*79e0*/  SHF.R.U64 R68, R52, 0x10, R53 ;  /* 0x0000001034447819 */ /* 0x002fe20000001235 */
[C---:B------:R-:W-:Y:S01]  /*79f0*/  IMAD.U32 R52, R41.reuse, 0x10000, RZ ;  /* 0x0001000029347824 */ /* 0x040fe200078e00ff */
[--C-:B------:R-:W-:Y:S01]  /*7a00*/  SHF.R.U64 R56, R62, 0x10, R63.reuse ;  /* 0x000000103e387819 */ /* 0x100fe2000000123f */
[----:B------:R-:W-:Y:S01]  /*7a10*/  IMAD.U32 R59, R130, 0x10000, RZ ;  /* 0x00010000823b7824 */ /* 0x000fe200078e00ff */
[----:B------:R-:W-:Y:S01]  /*7a20*/  SHF.R.U32.HI R63, RZ, 0x10, R63 ;  /* 0x00000010ff3f7819 */ /* 0x000fe2000001163f */
[----:B------:R-:W-:Y:S01]  /*7a30*/  IMAD.U32 R57, R126, 0x10000, RZ ;  /* 0x000100007e397824 */ /* 0x000fe200078e00ff */
[----:B------:R-:W-:Y:S01]  /*7a40*/  SHF.R.U32.HI R64, RZ, 0x10, R55 ;  /* 0x00000010ff407819 */ /* 0x000fe20000011637 */
[----:B------:R-:W-:Y:S01]  /*7a50*/  FMUL.FTZ R61, R52, R59 ;  /* 0x0000003b343d7220 */ /* 0x000fe20000410000 */
[----:B------:R-:W-:Y:S01]  /*7a60*/  PRMT R128, R128, 0x5410, R63 ;  /* 0x0000541080807816 */ /* 0x000fe2000000003f */
[-C--:B------:R-:W-:Y:S01]  /*7a70*/  FMUL.FTZ R63, R52, R57.reuse ;  /* 0x00000039343f7220 */ /* 0x080fe20000410000 */
[----:B------:R-:W-:Y:S01]  /*7a80*/  LOP3.LUT R53, R41, 0xffff0000, RZ, 0xc0, !PT ;  /* 0xffff000029357812 */ /* 0x000fe200078ec0ff */
[----:B------:R-:W-:Y:S01]  /*7a90*/  FFMA.FTZ R52, R46, R57, -R61 ;  /* 0x000000392e347223 */ /* 0x000fe2000001083d */
[----:B------:R-:W-:Y:S01]  /*7aa0*/  LOP3.LUT R130, R130, 0xffff0000, RZ, 0xc0, !PT ;  /* 0xffff000082827812 */ /* 0x000fe200078ec0ff */
[----:B------:R-:W-:Y:S01]  /*7ab0*/  IMAD.U32 R61, R128, 0x10000, RZ ;  /* 0x00010000803d7824 */ /* 0x000fe200078e00ff */
[----:B------:R-:W-:Y:S01]  /*7ac0*/  PRMT R123, R123, 0x5410, R64 ;  /* 0x000054107b7b7816 */ /* 0x000fe20000000040 */
[----:B------:R-:W-:Y:S01]  /*7ad0*/  FFMA.FTZ R63, R46, R59, R63 ;  /* 0x0000003b2e3f7223 */ /* 0x000fe2000001003f */
[----:B------:R-:W-:Y:S01]  /*7ae0*/  LOP3.LUT R126, R126, 0xffff0000, RZ, 0xc0, !PT ;  /* 0xffff00007e7e7812 */ /* 0x000fe200078ec0ff */
[----:B------:R-:W-:Y:S01]  /*7af0*/  FMUL.FTZ R65, R53, R130 ;  /* 0x0000008235417220 */ /* 0x000fe20000410000 */
[----:B------:R-:W-:Y:S01]  /*7b00*/  SHF.R.U64 R66, R54, 0x10, R55 ;  /* 0x0000001036427819 */ /* 0x000fe20000001237 */
[----:B------:R-:W-:Y:S01]  /*7b10*/  IMAD.U32 R54, R43, 0x10000, RZ ;  /* 0x000100002b367824 */ /* 0x000fe200078e00ff */
[----:B------:R-:W-:Y:S01]  /*7b20*/  LOP3.LUT R48, R37, 0xffff0000, RZ, 0xc0, !PT ;  /* 0xffff000025307812 */ /* 0x000fe200078ec0ff */
[----:B------:R-:W-:Y:S01]  /*7b30*/  IMAD.U32 R57, R123, 0x10000, RZ ;  /* 0x000100007b397824 */ /* 0x000fe200078e00ff */
[----:B------:R-:W-:Y:S01]  /*7b40*/  LOP3.LUT R55, R43, 0xffff0000, RZ, 0xc0, !PT ;  /* 0xffff00002b377812 */ /* 0x000fe200078ec0ff */
[-C--:B------:R-:W-:Y:S01]  /*7b50*/  FMUL.FTZ R53, R53, R126.reuse ;  /* 0x0000007e35357220 */ /* 0x080fe20000410000 */
[----:B------:R-:W-:Y:S01]  /*7b60*/  LOP3.LUT R128, R128, 0xffff0000, RZ, 0xc0, !PT ;  /* 0xffff000080807812 */ /* 0x000fe200078ec0ff */
[----:B------:R-:W-:Y:S01]  /*7b70*/  FMUL.FTZ R59, R54, R61 ;  /* 0x0000003d363b7220 */ /* 0x000fe20000410000 */
[----:B------:R-:W-:Y:S01]  /*7b80*/  PRMT R129, R129, 0x5410, R58 ;  /* 0x0000541081817816 */ /* 0x000fe2000000003a */
[----:B------:R-:W-:Y:S01]  /*7b90*/  FFMA.FTZ R65, R48, R126, -R65 ;  /* 0x0000007e30417223 */ /* 0x000fe20000010841 */
[----:B------:R-:W-:Y:S01]  /*7ba0*/  LOP3.LUT R51, R40, 0xffff0000, RZ, 0xc0, !PT ;  /* 0xffff000028337812 */ /* 0x000fe200078ec0ff */
[C---:B------:R-:W-:Y:S01]  /*7bb0*/  IMAD.U32 R40, R39.reuse, 0x10000, RZ ;  /* 0x0001000027287824 */ /* 0x040fe200078e00ff */
[----:B------:R-:W-:Y:S01]  /*7bc0*/  LOP3.LUT R41, R39, 0xffff0000, RZ, 0xc0, !PT ;  /* 0xffff000027297812 */ /* 0x000fe200078ec0ff */
[----:B------:R-:W-:Y:S01]  /*7bd0*/  FMUL.FTZ R54, R54, R57 ;  /* 0x0000003936367220 */ /* 0x000fe20000410000 */
[----:B------:R-:W-:Y:S01]  /*7be0*/  PRMT R127, R127, 0x5410, R56 ;  /* 0x000054107f7f7816 */ /* 0x000fe20000000038 */
[----:B------:R-:W-:Y:S01]  /*7bf0*/  FFMA.FTZ R130, R48, R130, R53 ;  /* 0x0000008230827223 */ /* 0x000fe20000010035 */
[----:B------:R-:W-:Y:S01]  /*7c00*/  LOP3.LUT R46, R123, 0xffff0000, RZ, 0xc0, !PT ;  /* 0xffff00007b2e7812 */ /* 0x000fe200078ec0ff */
[----:B------:R-:W-:Y:S01]  /*7c10*/  FMUL.FTZ R56, R55, R128 ;  /* 0x0000008037387220 */ /* 0x000fe20000410000 */
[----:B------:R-:W-:Y:S01]  /*7c20*/  PRMT R125, R125, 0x5410, R68 ;  /* 0x000054107d7d7816 */ /* 0x000fe20000000044 */
[----:B------:R-:W-:-:S02]  /*7c30*/  IMAD.U32 R48, R129, 0x10000, RZ ;  /* 0x0001000081307824 */ /* 0x000fc400078e00ff */
[C---:B------:R-:W-:Y:S01]  /*7c40*/  FFMA.FTZ R59, R40.reuse, R57, -R59 ;  /* 0x00000039283b7223 */ /* 0x040fe2000001083b */
[----:B------:R-:W-:Y:S01]  /*7c50*/  FFMA.FTZ R54, R40, R61, R54 ;  /* 0x0000003d28367223 */ /* 0x000fe20000010036 */
[-C--:B------:R-:W-:Y:S01]  /*7c60*/  FMUL.FTZ R58, R55, R46.reuse ;  /* 0x0000002e373a7220 */ /* 0x080fe20000410000 */
[----:B------:R-:W-:Y:S01]  /*7c70*/  FFMA.FTZ R56, R41, R46, -R56 ;  /* 0x0000002e29387223 */ /* 0x000fe20000010838 */
[----:B------:R-:W-:Y:S02]  /*7c80*/  IMAD.U32 R37, R36, 0x10000, RZ ;  /* 0x0001000024257824 */ /* 0x000fe400078e00ff */
[----:B------:R-:W-:Y:S01]  /*7c90*/  FMUL.FTZ R46, R50, R48 ;  /* 0x00000030322e7220 */ /* 0x000fe20000410000 */
[----:B------:R-:W-:Y:S01]  /*7ca0*/  IMAD.U32 R40, R125, 0x10000, RZ ;  /* 0x000100007d287824 */ /* 0x000fe200078e00ff */
[----:B------:R-:W-:Y:S01]  /*7cb0*/  PRMT R121, R121, 0x5410, R66 ;  /* 0x0000541079797816 */ /* 0x000fe20000000042 */
[----:B------:R-:W-:Y:S01]  /*7cc0*/  FFMA.FTZ R57, R41, R128, R58 ;  /* 0x0000008029397223 */ /* 0x000fe2000001003a */
[----:B------:R-:W-:Y:S01]  /*7cd0*/  LOP3.LUT R129, R129, 0xffff0000, RZ, 0xc0, !PT ;  /* 0xffff000081817812 */ /* 0x000fe200078ec0ff */
[----:B------:R-:W-:Y:S01]  /*7ce0*/  FFMA.FTZ R41, R37, R40, -R46 ;  /* 0x0000002825297223 */ /* 0x000fe2000001082e */
[----:B------:R-:W-:-:S02]  /*7cf0*/  IMAD.U32 R43, R42, 0x10000, RZ ;  /* 0x000100002a2b7824 */ /* 0x000fc400078e00ff */
[----:B------:R-:W-:Y:S01]  /*7d00*/  FMUL.FTZ R53, R50, R40 ;  /* 0x0000002832357220 */ /* 0x000fe20000410000 */
[----:B------:R-:W-:Y:S01]  /*7d10*/  IMAD.U32 R46, R127, 0x10000, RZ ;  /* 0x000100007f2e7824 */ /* 0x000fe200078e00ff */
[----:B------:R-:W-:Y:S01]  /*7d20*/  LOP3.LUT R36, R36, 0xffff0000, RZ, 0xc0, !PT ;  /* 0xffff000024247812 */ /* 0x000fe200078ec0ff */
[----:B------:R-:W-:Y:S01]  /*7d30*/  IMAD.U32 R40, R121, 0x10000, RZ ;  /* 0x0001000079287824 */ /* 0x000fe200078e00ff */
[----:B------:R-:W-:Y:S01]  /*7d40*/  LOP3.LUT R42, R42, 0xffff0000, RZ, 0xc0, !PT ;  /* 0xffff00002a2a7812 */ /* 0x000fe200078ec0ff */
[----:B------:R-:W-:Y:S01]  /*7d50*/  FMUL.FTZ R55, R51, R129 ;  /* 0x0000008133377220 */ /* 0x000fe20000410000 */
[----:B------:R-:W-:Y:S01]  /*7d60*/  LOP3.LUT R125, R125, 0xffff0000, RZ, 0xc0, !PT ;  /* 0xffff00007d7d7812 */ /* 0x000fe200078ec0ff */
[C---:B------:R-:W-:Y:S01]  /*7d70*/  IMAD.U32 R39, R38.reuse, 0x10000, RZ ;  /* 0x0001000026277824 */ /* 0x040fe200078e00ff */
[----:B------:R-:W-:Y:S01]  /*7d80*/  LOP3.LUT R127, R127, 0xffff0000, RZ, 0xc0, !PT ;  /* 0xffff00007f7f7812 */ /* 0x000fe200078ec0ff */
[----:B------:R-:W-:Y:S01]  /*7d90*/  FFMA.FTZ R53, R37, R48, R53 ;  /* 0x0000003025357223 */ /* 0x000fe20000010035 */
[----:B------:R-:W-:Y:S01]  /*7da0*/  LOP3.LUT R121, R121, 0xffff0000, RZ, 0xc0, !PT ;  /* 0xffff000079797812 */ /* 0x000fe200078ec0ff */
[-C--:B------:R-:W-:Y:S01]  /*7db0*/  FMUL.FTZ R51, R51, R125.reuse ;  /* 0x0000007d33337220 */ /* 0x080fe20000410000 */
[----:B------:R-:W-:Y:S01]  /*7dc0*/  LOP3.LUT R38, R38, 0xffff0000, RZ, 0xc0, !PT ;  /* 0xffff000026267812 */ /* 0x000fe200078ec0ff */
[----:B------:R-:W-:Y:S01]  /*7dd0*/  FFMA.FTZ R48, R36, R125, -R55 ;  /* 0x0000007d24307223 */ /* 0x000fe20000010837 */
[C---:B------:R-:W-:Y:S01]  /*7de0*/  FMUL.FTZ R50, R43.reuse, R46 ;  /* 0x0000002e2b327220 */ /* 0x040fe20000410000 */
[C---:B------:R-:W-:Y:S01]  /*7df0*/  FMUL.FTZ R37, R42.reuse, R127 ;  /* 0x0000007f2a257220 */ /* 0x040fe20000410000 */
[-C--:B------:R-:W-:Y:S01]  /*7e00*/  FMUL.FTZ R43, R43, R40.reuse ;  /* 0x000000282b2b7220 */ /* 0x080fe20000410000 */
[----:B------:R-:W-:Y:S01]  /*7e10*/  FMUL.FTZ R42, R42, R121 ;  /* 0x000000792a2a7220 */ /* 0x000fe20000410000 */
[----:B------:R-:W-:Y:S01]  /*7e20*/  FFMA.FTZ R36, R36, R129, R51 ;  /* 0x0000008124247223 */ /* 0x000fe20000010033 */
[C---:B------:R-:W-:Y:S01]  /*7e30*/  FFMA.FTZ R50, R39.reuse, R40, -R50 ;  /* 0x0000002827327223 */ /* 0x040fe20000010832 */
[----:B------:R-:W-:Y:S01]  /*7e40*/  FFMA.FTZ R43, R39, R46, R43 ;  /* 0x0000002e272b7223 */ /* 0x000fe2000001002b */
[C---:B------:R-:W-:Y:S01]  /*7e50*/  FFMA.FTZ R37, R38.reuse, R121, -R37 ;  /* 0x0000007926257223 */ /* 0x040fe20000010825 */
        /* <DEDUP_REMOVED lines=12> */
[----:B------:R-:W-:-:S07]  /*7f20*/  IMAD.MOV.U32 R43, RZ, RZ, R54 ;  /* 0x000000ffff2b7224 */ /* 0x000fce00078e0036 */
.L_x_1824:
[----:B------:R-:W-:Y:S05]  /*7f30*/  BSYNC B1 ;  /* 0x0000000000017941 */ /* 0x000fea0003800000 */
.L_x_1823:
[----:B--2---:R2:W-:Y:S01]  /*7f40*/  STG.E.128 desc[UR60][R44.64], R36 ;  /* 0x000000242c007986 */ /* 0x0045e2000c101d3c */
[----:B------:R-:W-:-:S13]  /*7f50*/  ISETP.GE.AND P0, PT, R47, R122, PT ;  /* 0x0000007a2f00720c */ /* 0x000fda0003f06270 */
[----:B------:R-:W-:Y:S05]  /*7f60*/  @P0 BRA `(.L_x_1789) ;  /* 0x0000000000c80947 */ /* 0x000fea0003800000 */
[--C-:B------:R-:W-:Y:S02]  /*7f70*/  IADD3 R112, P0, P4, R88, R112, R47.reuse ;  /* 0x0000007058707210 */ /* 0x100fe40007c1e02f */
[----:B------:R-:W-:-:S04]  /*7f80*/  SHF.R.S32.HI R47, RZ, 0x1f, R47 ;  /* 0x0000001fff2f7819 */ /* 0x000fc8000001142f */
[----:B------:R-:W-:Y:S02]  /*7f90*/  IADD3.X R49, R0, R49, R47, P0, P4 ;  /* 0x0000003100317210 */ /* 0x000fe400007e842f */
[----:B------:R-:W-:-:S04]  /*7fa0*/  LEA R108, P0, R112, R108, 0x1 ;  /* 0x0000006c706c7211 */ /* 0x000fc800078008ff */
[----:B------:R-:W-:-:S05]  /*7fb0*/  LEA.HI.X R109, R112, R109, R49, 0x1, P0 ;  /* 0x0000006d706d7211 */ /* 0x000fca00000f0c31 */
[----:B---3--:R3:W-:Y:S01]  /*7fc0*/  STG.E.128 desc[UR60][R108.64], R40 ;  /* 0x000000286c007986 */ /* 0x0087e2000c101d3c */
[----:B------:R-:W-:Y:S05]  /*7fd0*/  BRA `(.L_x_1789) ;  /* 0x0000000000ac7947 */ /* 0x000fea0003800000 */
.L_x_1764:
[----:B------:R-:W-:-:S13]  /*7fe0*/  ISETP.NE.AND P1, PT, R234, 0x3, PT ;  /* 0x00000003ea00780c */ /* 0x000fda0003f25270 */
[----:B------:R-:W-:Y:S05]  /*7ff0*/  @!P1 BRA `(.L_x_1825) ;  /* 0x0000000000049947 */ /* 0x000fea0003800000 */
[----:B------:R-:W-:Y:S01]  /*8000*/  BPT.TRAP 0x1 ;  /* 0x000000040000795c */ /* 0x000fe20000300000 */
.L_x_1825:
[----:B------:R-:W2:Y:S01]  /*8010*/  LDL R36, [R1] ;  /* 0x0000000001247983 */ /* 0x000ea20000100800 */
[----:B------:R-:W-:Y:S01]  /*8020*/  IMAD R99, R17, 0x8, R16 ;  /* 0x0000000811637824 */ /* 0x000fe200078e0210 */
[----:B------:R-:W-:Y:S01]  /*8030*/  BSSY B1, `(.L_x_1826) ;  /* 0x0000007000017945 */ /* 0x000fe20003800000 */
[----:B------:R-:W-:-:S05]  /*8040*/  IMAD R105, R25, -0x40, R2 ;  /* 0xffffffc019697824 */ /* 0x000fca00078e0202 */
[----:B------:R-:W-:-:S04]  /*8050*/  VIMNMX R105, R105, 0x40, PT ;  /* 0x0000004069697848 */ /* 0x000fc80003fe0100 */
[----:B------:R-:W-:Y:S02]  /*8060*/  ISETP.GE.AND P4, PT, R218, R105, PT ;  /* 0x00000069da00720c */ /* 0x000fe40003f86270 */
[----:B--2---:R-:W-:-:S04]  /*8070*/  SHF.L.U32 R107, R36, 0x1f, RZ ;  /* 0x0000001f246b7819 */ /* 0x004fc800000006ff */
[----:B------:R-:W0:Y:S02]  /*8080*/  SYNCS.PHASECHK.TRANS64.TRYWAIT P0, [R99+URZ+0x30890], R107 ;  /* 0x0308906b630075a7 */ /* 0x000e24000800017f */
[----:B0-----:R-:W-:Y:S05]  /*8090*/  @!P0 BRA `(.L_x_1827) ;  /* 0x00000240003c8947 */ /* 0x001fea0003800000 */
.L_x_2231:
[----:B------:R-:W-:Y:S05]  /*80a0*/  BSYNC B1 ;  /* 0x0000000000017941 */ /* 0x000fea0003800000 */
.L_x_1826:
[----:B------:R-:W-:Y:S04]  /*80b0*/  BSSY B1, `(.L_x_1828) ;  /* 0x000000e000017945 */ /* 0x000fe80003800000 */
[----:B------:R-:W-:Y:S05]  /*80c0*/  @P4 BRA `(.L_x_1829) ;  /* 0x0000000000304947 */ /* 0x000fea0003800000 */
[----:B------:R-:W-:Y:S02]  /*80d0*/  ISETP.NE.AND P5, PT, R30, RZ, PT ;  /* 0x000000ff1e00720c */ /* 0x000fe40003fa5270 */
[----:B------:R-:W-:Y:S02]  /*80e0*/  ISETP.NE.AND P4, PT, R93, RZ, PT ;  /* 0x000000ff5d00720c */ /* 0x000fe40003f85270 */
[----:B------:R-:W-:-:S09]  /*80f0*/  ISETP.NE.AND P0, PT, R94, RZ, PT ;  /* 0x000000ff5e00720c */ /* 0x000fd20003f05270 */
[----:B------:R-:W1:Y:S04]  /*8100*/  @P5 LDS.128 R36, [R101+0x20400] ;  /* 0x0204000065245984 */ /* 0x000e680000000c00 */
[----:B------:R-:W2:Y:S04]  /*8110*/  @P0 LDS.128 R40, [R101+0x24400] ;  /* 0x0244000065280984 */ /* 0x000ea80000000c00 */
[----:B-1----:R-:W-:Y:S01]  /*8120*/  @P5 STG.E.128 desc[UR60][R50.64], R36 ;  /* 0x0000002432005986 */ /* 0x002fe2000c101d3c */
[----:B------:R-:W-:-:S03]  /*8130*/  ISETP.NE.AND P5, PT, R95, RZ, PT ;  /* 0x000000ff5f00720c */ /* 0x000fc60003fa5270 */
[----:B------:R-:W1:Y:S04]  /*8140*/  @P4 LDS.128 R36, [R101+0x22400] ;  /* 0x0224000065244984 */ /* 0x000e680000000c00 */
[----:B--2---:R-:W-:Y:S06]  /*8150*/  @P0 STG.E.128 desc[UR60][R50.64+0x100], R40 ;  /* 0x0001002832000986 */ /* 0x004fec000c101d3c */
[----:B------:R-:W2:Y:S04]  /*8160*/  @P5 LDS.128 R44, [R101+0x26400] ;  /* 0x02640000652c5984 */ /* 0x000ea80000000c00 */
[----:B-1----:R1:W-:Y:S04]  /*8170*/  @P4 STG.E.128 desc[UR60][R50.64+0x80], R36 ;  /* 0x0000802432004986 */ /* 0x0023e8000c101d3c */
[----:B--2---:R1:W-:Y:S02]  /*8180*/  @P5 STG.E.128 desc[UR60][R50.64+0x180], R44 ;  /* 0x0001802c32005986 */ /* 0x0043e4000c101d3c */
.L_x_1829:
[----:B------:R-:W-:Y:S05]  /*8190*/  BSYNC B1 ;  /* 0x0000000000017941 */ /* 0x000fea0003800000 */
.L_x_1828:
[----:B-1----:R-:W-:-:S05]  /*81a0*/  VIADD R36, R218, 0x20 ;  /* 0x00000020da247836 */ /* 0x002fca0000000000 */
[----:B------:R-:W-:-:S13]  /*81b0*/  ISETP.GE.AND P0, PT, R36, R105, PT ;  /* 0x000000692400720c */ /* 0x000fda0003f06270 */
        /* <DEDUP_REMOVED lines=13> */
.L_x_1789:
[----:B------:R-:W-:Y:S05]  /*8290*/  BSYNC B0 ;  /* 0x0000000000007941 */ /* 0x000fea0003800000 */
.L_x_1763:
        /* <DEDUP_REMOVED lines=17> */
.L_x_1831:
[----:B------:R-:W-:Y:S05]  /*83b0*/  BSYNC B0 ;  /* 0x0000000000007941 */ /* 0x000fea0003800000 */
.L_x_1830:
[----:B------:R-:W2:Y:S01]  /*83c0*/  SYNCS.PHASECHK.TRANS64.TRYWAIT P1, [R99+URZ+0x308b0], R107 ;  /* 0x0308b06b630075a7 */ /* 0x000ea2000802017f */
[----:B------:R-:W-:Y:S01]  /*83d0*/  ULDC.64 UR38, c[0x0][0x328] ;  /* 0x0000ca0000267ab9 */ /* 0x000fe20000000a00 */
[----:B------:R-:W-:Y:S01]  /*83e0*/  ULDC.64 UR36, c[0x0][0x318] ;  /* 0x0000c60000247ab9 */ /* 0x000fe20000000a00 */
[----:B------:R-:W-:Y:S01]  /*83f0*/  BSSY B0, `(.L_x_1832) ;  /* 0x0000004000007945 */ /* 0x000fe20003800000 */
[----:B------:R-:W-:Y:S01]  /*8400*/  ISETP.GE.AND P4, PT, R218, R105, PT ;  /* 0x00000069da00720c */ /* 0x000fe20003f86270 */
[----:B------:R-:W-:Y:S02]  /*8410*/  IMAD.WIDE R48, R25, 0x40, R76 ;  /* 0x0000004019307825 */ /* 0x000fe400078e024c */
[----:B--2---:R-:W-:Y:S10]  /*8420*/  @!P1 BRA `(.L_x_1833) ;  /* 0x0000023c006c9947 */ /* 0x004ff40003800000 */
.L_x_2232:
[----:B------:R-:W-:Y:S05]  /*8430*/  BSYNC B0 ;  /* 0x0000000000007941 */ /* 0x000fea0003800000 */
.L_x_1832:
[----:B------:R-:W-:Y:S04]  /*8440*/  BSSY B0, `(.L_x_1834) ;  /* 0x0000019000007945 */ /* 0x000fe80003800000 */
[----:B------:R-:W-:Y:S05]  /*8450*/  @P4 BRA `(.L_x_1835) ;  /* 0x00000000005c4947 */ /* 0x000fea0003800000 */
[----:B------:R-:W3:Y:S01]  /*8460*/  LDL R44, [R1+0x2c] ;  /* 0x00002c00012c7983 */ /* 0x000ee20000100800 */
[----:B------:R-:W-:-:S03]  /*8470*/  ULDC UR4, c[0x0][0x2f4] ;  /* 0x0000bd0000047ab9 */ /* 0x000fc60000000800 */
[----:B------:R-:W4:Y:S01]  /*8480*/  LDL R42, [R1+0x30] ;  /* 0x00003000012a7983 */ /* 0x000f220000100800 */
[----:B------:R-:W-:Y:S01]  /*8490*/  ISETP.GE.AND P5, PT, R18, UR4, PT ;  /* 0x0000000412007c0c */ /* 0x000fe2000bfa6270 */
[----:B------:R-:W-:Y:S01]  /*84a0*/  IMAD R43, R49, UR38, RZ ;  /* 0x00000026312b7c24 */ /* 0x000fe2000f8e02ff */
[----:B------:R-:W-:Y:S01]  /*84b0*/  ISETP.GE.AND P4, PT, R226, UR4, PT ;  /* 0x00000004e2007c0c */ /* 0x000fe2000bf86270 */
[----:B------:R-:W-:Y:S02]  /*84c0*/  IMAD.MOV.U32 R40, RZ, RZ, R86 ;  /* 0x000000ffff287224 */ /* 0x000fe400078e0056 */
[----:B------:R-:W-:Y:S02]  /*84d0*/  IMAD.MOV.U32 R41, RZ, RZ, R98 ;  /* 0x000000ffff297224 */ /* 0x000fe400078e0062 */
[C---:B------:R-:W-:Y:S02]  /*84e0*/  IMAD R43, R48.reuse, UR39, R43 ;  /* 0x00000027302b7c24 */ /* 0x040fe4000f8e022b */
[----:B------:R-:W-:-:S04]  /*84f0*/  IMAD.WIDE.U32 R40, R48, UR38, R40 ;  /* 0x0000002630287c25 */ /* 0x000fc8000f8e0028 */
[----:B-1----:R-:W1:Y:S01]  /*8500*/  @!P5 LDS.128 R36, [R101+0x400] ;  /* 0x000400006524d984 */ /* 0x002e620000000c00 */
[----:B------:R-:W-:Y:S01]  /*8510*/  IMAD.IADD R41, R41, 0x1, R43 ;  /* 0x0000000129297824 */ /* 0x000fe200078e022b */
[----:B------:R-:W-:-:S04]  /*8520*/  LEA R50, P1, R40, UR36, 0x1 ;  /* 0x0000002428327c11 */ /* 0x000fc8000f8208ff */
[----:B------:R-:W-:-:S05]  /*8530*/  LEA.HI.X R51, R40, UR37, R41, 0x1, P1 ;  /* 0x0000002528337c11 */ /* 0x000fca00088f0c29 */
[----:B-1----:R-:W-:Y:S04]  /*8540*/  @!P5 STG.E.128 desc[UR60][R50.64], R36 ;  /* 0x000000243200d986 */ /* 0x002fe8000c101d3c */
[----:B------:R-:W1:Y:S04]  /*8550*/  @!P4 LDS.128 R36, [R101+0x2400] ;  /* 0x002400006524c984 */ /* 0x000e680000000c00 */
[----:B-1----:R-:W-:Y:S01]  /*8560*/  @!P4 STG.E.128 desc[UR60][R50.64+0x80], R36 ;  /* 0x000080243200c986 */ /* 0x002fe2000c101d3c */
[----:B---3--:R-:W-:Y:S02]  /*8570*/  ISETP.GE.AND P1, PT, R44, UR4, PT ;  /* 0x000000042c007c0c */ /* 0x008fe4000bf26270 */
[----:B----4-:R-:W-:-:S11]  /*8580*/  ISETP.GE.AND P5, PT, R42, UR4, PT ;  /* 0x000000042a007c0c */ /* 0x010fd6000bfa6270 */
[----:B------:R-:W1:Y:S04]  /*8590*/  @!P1 LDS.128 R40, [R101+0x4400] ;  /* 0x0044000065289984 */ /* 0x000e680000000c00 */
[----:B------:R-:W3:Y:S04]  /*85a0*/  @!P5 LDS.128 R44, [R101+0x6400] ;  /* 0x00640000652cd984 */ /* 0x000ee80000000c00 */
[----:B-1----:R4:W-:Y:S04]  /*85b0*/  @!P1 STG.E.128 desc[UR60][R50.64+0x100], R40 ;  /* 0x0001002832009986 */ /* 0x0029e8000c101d3c */
[----:B---3--:R4:W-:Y:S02]  /*85c0*/  @!P5 STG.E.128 desc[UR60][R50.64+0x180], R44 ;  /* 0x0001802c3200d986 */ /* 0x0089e4000c101d3c */
.L_x_1835:
[----:B------:R-:W-:Y:S05]  /*85d0*/  BSYNC B0 ;  /* 0x0000000000007941 */ /* 0x000fea0003800000 */
.L_x_1834:
[----:B-1----:R-:W-:Y:S01]  /*85e0*/  VIADD R36, R218, 0x20 ;  /* 0x00000020da247836 */ /* 0x002fe20000000000 */
[----:B------:R-:W-:Y:S04]  /*85f0*/  BSSY B0, `(.L_x_1836) ;  /* 0x000001c000007945 */ /* 0x000fe80003800000 */
[----:B------:R-:W-:-:S13]  /*8600*/  ISETP.GE.AND P1, PT, R36, R105, PT ;  /* 0x000000692400720c */ /* 0x000fda0003f26270 */
[----:B------:R-:W-:Y:S05]  /*8610*/  @P1 BRA `(.L_x_1837) ;  /* 0x0000000000641947 */ /* 0x000fea0003800000 */
[----:B----4-:R-:W3:Y:S01]  /*8620*/  LDL R44, [R1+0x2c] ;  /* 0x00002c00012c7983 */ /* 0x010ee20000100800 */
[----:B------:R-:W-:-:S03]  /*8630*/  ULDC UR4, c[0x0][0x2f4] ;  /* 0x0000bd0000047ab9 */ /* 0x000fc60000000800 */
[----:B------:R-:W4:Y:S01]  /*8640*/  LDL R42, [R1+0x30] ;  /* 0x00003000012a7983 */ /* 0x000f220000100800 */
[----:B------:R-:W-:Y:S01]  /*8650*/  ISETP.GE.AND P1, PT, R18, UR4, PT ;  /* 0x0000000412007c0c */ /* 0x000fe2000bf26270 */
[----:B------:R-:W-:Y:S01]  /*8660*/  IMAD.MOV.U32 R40, RZ, RZ, R86 ;  /* 0x000000ffff287224 */ /* 0x000fe200078e0056 */
[----:B------:R-:W-:Y:S01]  /*8670*/  IADD3 R43, P4, R48, 0x20, RZ ;  /* 0x00000020302b7810 */ /* 0x000fe20007f9e0ff */
[----:B------:R-:W-:Y:S01]  /*8680*/  IMAD.MOV.U32 R41, RZ, RZ, R98 ;  /* 0x000000ffff297224 */ /* 0x000fe200078e0062 */
[----:B------:R-:W-:-:S03]  /*8690*/  ISETP.GE.AND P5, PT, R226, UR4, PT ;  /* 0x00000004e2007c0c */ /* 0x000fc6000bfa6270 */
[----:B------:R-:W-:Y:S02]  /*86a0*/  IMAD.X R48, RZ, RZ, R49, P4 ;  /* 0x000000ffff307224 */ /* 0x000fe400020e0631 */
[----:B------:R-:W-:-:S04]  /*86b0*/  IMAD.WIDE.U32 R40, R43, UR38, R40 ;  /* 0x000000262b287c25 */ /* 0x000fc8000f8e0028 */
[----:B------:R-:W1:Y:S01]  /*86c0*/  @!P1 LDS.128 R36, [R101+0x1400] ;  /* 0x0014000065249984 */ /* 0x000e620000000c00 */
[----:B------:R-:W-:-:S04]  /*86d0*/  IMAD R48, R48, UR38, RZ ;  /* 0x0000002630307c24 */ /* 0x000fc8000f8e02ff */
[----:B------:R-:W-:Y:S01]  /*86e0*/  IMAD R43, R43, UR39, R48 ;  /* 0x000000272b2b7c24 */ /* 0x000fe2000f8e0230 */
[----:B------:R-:W-:-:S03]  /*86f0*/  LEA R48, P4, R40, UR36, 0x1 ;  /* 0x0000002428307c11 */ /* 0x000fc6000f8808ff */
[----:B------:R-:W-:-:S05]  /*8700*/  IMAD.IADD R41, R41, 0x1, R43 ;  /* 0x0000000129297824 */ /* 0x000fca00078e022b */
        /* <DEDUP_REMOVED lines=10> */
.L_x_1837:
[----:B------:R-:W-:Y:S05]  /*87b0*/  BSYNC B0 ;  /* 0x0000000000007941 */ /* 0x000fea0003800000 */
.L_x_1836:
[----:B------:R-:W3:Y:S01]  /*87c0*/  LDL.LU R37, [R1] ;  /* 0x0000000001257983 */ /* 0x000ee20000300800 */
[----:B------:R-:W-:Y:S01]  /*87d0*/  VIADD R17, R17, 0x1 ;  /* 0x0000000111117836 */ /* 0x000fe20000000000 */
[----:B------:R-:W-:Y:S01]  /*87e0*/  ISETP.NE.AND P4, PT, R100, RZ, PT ;  /* 0x000000ff6400720c */ /* 0x000fe20003f85270 */
[----:B0-2---:R-:W-:Y:S01]  /*87f0*/  @!P0 VIADD R99, R99, 0x308c0 ;  /* 0x000308c063638836 */ /* 0x005fe20000000000 */
[----:B------:R-:W-:Y:S01]  /*8800*/  @!PT LDS RZ, [RZ] ;  /* 0x00000000fffff984 */ /* 0x000fe20000000800 */
[----:B------:R-:W-:Y:S01]  /*8810*/  @!PT LDS RZ, [RZ] ;  /* 0x00000000fffff984 */ /* 0x000fe20000000800 */
[----:B------:R-:W-:Y:S01]  /*8820*/  @!PT LDS RZ, [RZ] ;  /* 0x00000000fffff984 */ /* 0x000fe20000000800 */
[----:B------:R-:W-:Y:S01]  /*8830*/  @!PT LDS RZ, [RZ] ;  /* 0x00000000fffff984 */ /* 0x000fe20000000800 */
[----:B------:R0:W-:Y:S06]  /*8840*/  MEMBAR.ALL.CTA ;  /* 0x0000000000007992 */ /* 0x0001ec0000008000 */
[----:B0-----:R-:W0:Y:S02]  /*8850*/  FENCE.VIEW.ASYNC.S ;  /* 0x00000000000073c6 */ /* 0x001e240000000000 */
[----:B0-----:R0:W-:Y:S01]  /*8860*/  BAR.SYNC.DEFER_BLOCKING R104, 0x80 ;  /* 0x000200680000751d */ /* 0x0011e20000010000 */
[----:B------:R-:W-:-:S02]  /*8870*/  ISETP.NE.AND P1, PT, R17, 0x2, PT ;  /* 0x000000021100780c */ /* 0x000fc40003f25270 */
[----:B------:R-:W-:Y:S02]  /*8880*/  @!P0 PRMT R99, RZ, 0x654, R99 ;  /* 0x00000654ff638816 */ /* 0x000fe40000000063 */
[----:B------:R-:W-:Y:S02]  /*8890*/  SEL R36, RZ, 0x1, P1 ;  /* 0x00000001ff247807 */ /* 0x000fe40000800000 */
[----:B------:R-:W-:Y:S01]  /*88a0*/  SEL R17, R17, RZ, P1 ;  /* 0x000000ff11117207 */ /* 0x000fe20000800000 */
[----:B------:R0:W-:Y:S01]  /*88b0*/  @!P0 SYNCS.ARRIVE.TRANS64.RED.A1T0 RZ, [R99+URZ], RZ ;  /* 0x000000ff63ff89a7 */ /* 0x0001e2000810043f */
[----:B------:R-:W-:Y:S02]  /*88c0*/  PLOP3.LUT P0, PT, PT, PT, PT, 0x8, 0x0 ;  /* 0x000000000000781c */ /* 0x000fe40003f0e170 */
[----:B---3--:R-:W-:-:S05]  /*88d0*/  LOP3.LUT R37, R37, R36, RZ, 0x3c, !PT ;  /* 0x0000002425257212 */ /* 0x008fca00078e3cff */
[----:B------:R0:W-:Y:S01]  /*88e0*/  STL [R1], R37 ;  /* 0x0000002501007387 */ /* 0x0001e20000100800 */
[----:B------:R-:W-:Y:S05]  /*88f0*/  @P4 BRA `(.L_x_1838) ;  /* 0xffffffa000944947 */ /* 0x000fea000383ffff */
.L_x_1758:
[----:B------:R-:W2:Y:S01]  /*8900*/  LDL R36, [R1+0x34] ;  /* 0x0000340001247983 */ /* 0x000ea20000100800 */
[----:B------:R-:W3:Y:S01]  /*8910*/  LDC R0, c[0x0][0x448] ;  /* 0x00011200ff007b82 */ /* 0x000ee20000000800 */
[----:B------:R-:W-:Y:S01]  /*8920*/  IADD3 R5, R221, 0x1, -R220 ;  /* 0x00000001dd057810 */ /* 0x000fe20007ffe8dc */
[----:B------:R-:W-:Y:S06]  /*8930*/  BSSY B0, `(.L_x_1839) ;  /* 0x000000d000007945 */ /* 0x000fec0003800000 */
[----:B------:R-:W1:Y:S01]  /*8940*/  LDC.64 R6, c[0x0][0x9e0] ;  /* 0x00027800ff067b82 */ /* 0x000e620000000a00 */
[----:B---3--:R-:W-:-:S02]  /*8950*/  ISETP.NE.AND P1, PT, R0, 0x1, PT ;  /* 0x000000010000780c */ /* 0x008fc40003f25270 */
[----:B-1----:R-:W-:-:S11]  /*8960*/  ISETP.GE.AND P2, PT, R7, 0x1, PT ;  /* 0x000000010700780c */ /* 0x002fd60003f46270 */
[----:B------:R-:W1:Y:S08]  /*8970*/  @P1 LDC R3, c[0x0][0x44c] ;  /* 0x00011300ff031b82 */ /* 0x000e700000000800 */
[----:B------:R-:W3:Y:S01]  /*8980*/  @P1 LDC R2, c[0x0][0x450] ;  /* 0x00011400ff021b82 */ /* 0x000ee20000000800 */
[----:B--2---:R-:W-:-:S04]  /*8990*/  VIADD R0, R36, 0x7f ;  /* 0x0000007f24007836 */ /* 0x004fc80000000000 */
[----:B-1----:R-:W-:-:S05]  /*89a0*/  @P1 IMAD.HI.U32 R3, R0, R3, RZ ;  /* 0x0000000300031227 */ /* 0x002fca00078e00ff */
[----:B---3--:R-:W-:-:S05]  /*89b0*/  @P1 SHF.R.U32.HI R0, RZ, R2, R3 ;  /* 0x00000002ff001219 */ /* 0x008fca0000011603 */
[----:B------:R-:W-:Y:S01]  /*89c0*/  IMAD.IADD R3, R5, 0x1, R0 ;  /* 0x0000000105037824 */ /* 0x000fe200078e0200 */
[----:B------:R-:W-:Y:S06]  /*89d0*/  @P0 BRA `(.L_x_1840) ;  /* 0x0000000000080947 */ /* 0x000fec0003800000 */
[----:B------:R-:W1:Y:S02]  /*89e0*/  FENCE.VIEW.ASYNC.G ;  /* 0x00000000000073c6 */ /* 0x000e640000000100 */
[----:B-1----:R-:W-:Y:S06]  /*89f0*/  BAR.ARV 0xc, 0x180 ;  /* 0x0306000000007b1d */ /* 0x002fec0000002000 */
.L_x_1840:
[----:B------:R-:W-:Y:S05]  /*8a00*/  BSYNC B0 ;  /* 0x0000000000007941 */ /* 0x000fea0003800000 */
.L_x_1839:
[----:B------:R-:W-:Y:S01]  /*8a10*/  IMAD.IADD R0, R3, 0x1, R6 ;  /* 0x0000000103007824 */ /* 0x000fe200078e0206 */
[----:B------:R-:W-:Y:S06]  /*8a20*/  @!P2 BRA `(.L_x_1841) ;  /* 0x000000000048a947 */ /* 0x000fec0003800000 */
[C---:B------:R-:W-:Y:S01]  /*8a30*/  ISETP.GT.AND P0, PT, R3.reuse, RZ, PT ;  /* 0x000000ff0300720c */ /* 0x040fe20003f04270 */
[----:B------:R-:W-:Y:S01]  /*8a40*/  BSSY B0, `(.L_x_1842) ;  /* 0x000000e000007945 */ /* 0x000fe20003800000 */
[----:B------:R-:W-:-:S11]  /*8a50*/  VIADD R2, R3, 0xffffffff ;  /* 0xffffffff03027836 */ /* 0x000fd60000000000 */
[----:B------:R-:W-:Y:S05]  /*8a60*/  @P0 BRA `(.L_x_1843) ;  /* 0x00000000001c0947 */ /* 0x000fea0003800000 */
[----:B------:R-:W-:Y:S01]  /*8a70*/  ISETP.NE.AND P0, PT, R7, 0x1, PT ;  /* 0x000000010700780c */ /* 0x000fe20003f05270 */
[----:B------:R-:W-:-:S12]  /*8a80*/  IMAD.MOV R3, RZ, RZ, -R3 ;  /* 0x000000ffff037224 */ /* 0x000fd800078e0a03 */
[----:B------:R-:W1:Y:S02]  /*8a90*/  @P0 LDC.64 R4, c[0x0][0x9e8] ;  /* 0x00027a00ff040b82 */ /* 0x000e640000000a00 */
[----:B-1----:R-:W-:-:S05]  /*8aa0*/  @P0 IMAD.HI.U32 R2, R3, R4, RZ ;  /* 0x0000000403020227 */ /* 0x002fca00078e00ff */
[----:B------:R-:W-:-:S04]  /*8ab0*/  @P0 SHF.R.U32.HI R3, RZ, R5, R2 ;  /* 0x00000005ff030219 */ /* 0x000fc80000011602 */
[----:B------:R-:W-:Y:S01]  /*8ac0*/  LOP3.LUT R2, RZ, R3, RZ, 0x33, !PT ;  /* 0x00000003ff027212 */ /* 0x000fe200078e33ff */
[----:B------:R-:W-:Y:S06]  /*8ad0*/  BRA `(.L_x_1844) ;  /* 0x0000000000107947 */ /* 0x000fec0003800000 */
.L_x_1843:
[----:B------:R-:W-:-:S13]  /*8ae0*/  ISETP.NE.AND P0, PT, R7, 0x1, PT ;  /* 0x000000010700780c */ /* 0x000fda0003f05270 */
[----:B------:R-:W1:Y:S02]  /*8af0*/  @P0 LDC.64 R4, c[0x0][0x9e8] ;  /* 0x00027a00ff040b82 */ /* 0x000e640000000a00 */
[----:B-1----:R-:W-:-:S05]  /*8b00*/  @P0 IMAD.HI.U32 R4, R2, R4, RZ ;  /* 0x0000000402040227 */ /* 0x002fca00078e00ff */
[----:B------:R-:W-:-:S07]  /*8b10*/  @P0 SHF.R.U32.HI R2, RZ, R5, R4 ;  /* 0x00000005ff020219 */ /* 0x000fce0000011604 */
.L_x_1844:
[----:B------:R-:W-:Y:S05]  /*8b20*/  BSYNC B0 ;  /* 0x0000000000007941 */ /* 0x000fea0003800000 */
.L_x_1842:
[----:B------:R-:W-:-:S05]  /*8b30*/  IMAD R3, R2, R7, R7 ;  /* 0x0000000702037224 */ /* 0x000fca00078e0207 */
[----:B------:R-:W-:-:S07]  /*8b40*/  VIMNMX R0, R0, R3, PT ;  /* 0x0000000300007248 */ /* 0x000fce0003fe0100 */
.L_x_1841:
[----:B------:R-:W1:Y:S01]  /*8b50*/  @P1 LDC R2, c[0x0][0x44c] ;  /* 0x00011300ff021b82 */ /* 0x000e620000000800 */
[----:B------:R-:W-:Y:S01]  /*8b60*/  VIADD R0, R0, 0x3f ;  /* 0x0000003f00007836 */ /* 0x000fe20000000000 */
[----:B------:R-:W-:Y:S01]  /*8b70*/  ULDC UR4, c[0x0][0x9dc] ;  /* 0x0002770000047ab9 */ /* 0x000fe20000000800 */
[----:B------:R-:W-:-:S03]  /*8b80*/  IMAD.MOV.U32 R5, RZ, RZ, R36 ;  /* 0x000000ffff057224 */ /* 0x000fc600078e0024 */
[----:B------:R-:W-:Y:S02]  /*8b90*/  SHF.R.S32.HI R3, RZ, 0x1f, R0 ;  /* 0x0000001fff037819 */ /* 0x000fe40000011400 */
[----:B------:R-:W2:Y:S02]  /*8ba0*/  @P1 LDC R9, c[0x0][0x450] ;  /* 0x00011400ff091b82 */ /* 0x000ea40000000800 */
[----:B------:R-:W-:-:S04]  /*8bb0*/  LEA.HI R3, R3, R0, RZ, 0x6 ;  /* 0x0000000003037211 */ /* 0x000fc800078f30ff */
[----:B------:R-:W-:-:S04]  /*8bc0*/  SHF.R.S32.HI R0, RZ, 0x6, R3 ;  /* 0x00000006ff007819 */ /* 0x000fc80000011403 */
[----:B------:R-:W-:Y:S01]  /*8bd0*/  VIMNMX R103, R103, R0, PT ;  /* 0x0000000067677248 */ /* 0x000fe20003fe0100 */
[----:B-1----:R-:W-:-:S05]  /*8be0*/  @P1 IMAD.HI.U32 R2, R36, R2, RZ ;  /* 0x0000000224021227 */ /* 0x002fca00078e00ff */
[----:B--2---:R-:W-:-:S05]  /*8bf0*/  @P1 SHF.R.U32.HI R5, RZ, R9, R2 ;  /* 0x00000009ff051219 */ /* 0x004fca0000011602 */
        /* <DEDUP_REMOVED lines=8> */
[----:B------:R-:W1:Y:S02]  /*8c80*/  @P0 LDC.64 R4, c[0x0][0x9e8] ;  /* 0x00027a00ff040b82 */ /* 0x000e640000000a00 */
[----:B-1----:R-:W-:-:S05]  /*8c90*/  @P0 IMAD.HI.U32 R2, R3, R4, RZ ;  /* 0x0000000403020227 */ /* 0x002fca00078e00ff */
[----:B------:R-:W-:-:S04]  /*8ca0*/  @P0 SHF.R.U32.HI R3, RZ, R5, R2 ;  /* 0x00000005ff030219 */ /* 0x000fc80000011602 */
[----:B------:R-:W-:Y:S01]  /*8cb0*/  LOP3.LUT R2, RZ, R3, RZ, 0x33, !PT ;  /* 0x00000003ff027212 */ /* 0x000fe200078e33ff */
[----:B------:R-:W-:Y:S06]  /*8cc0*/  BRA `(.L_x_1848) ;  /* 0x0000000000107947 */ /* 0x000fec0003800000 */
.L_x_1847:
[----:B------:R-:W-:-:S13]  /*8cd0*/  ISETP.NE.AND P0, PT, R7, 0x1, PT ;  /* 0x000000010700780c */ /* 0x000fda0003f05270 */
[----:B------:R-:W1:Y:S02]  /*8ce0*/  @P0 LDC.64 R4, c[0x0][0x9e8] ;  /* 0x00027a00ff040b82 */ /* 0x000e640000000a00 */
[----:B-1----:R-:W-:-:S05]  /*8cf0*/  @P0 IMAD.HI.U32 R4, R2, R4, RZ ;  /* 0x0000000402040227 */ /* 0x002fca00078e00ff */
[----:B------:R-:W-:-:S07]  /*8d00*/  @P0 SHF.R.U32.HI R2, RZ, R5, R4 ;  /* 0x00000005ff020219 */ /* 0x000fce0000011604 */
.L_x_1848:
[----:B------:R-:W-:Y:S05]  /*8d10*/  BSYNC B0 ;  /* 0x0000000000007941 */ /* 0x000fea0003800000 */
.L_x_1846:
[----:B------:R-:W-:-:S05]  /*8d20*/  IMAD R3, R2, R7, RZ ;  /* 0x0000000702037224 */ /* 0x000fca00078e02ff */
[----:B------:R-:W-:-:S07]  /*8d30*/  VIMNMX R0, R0, R3, !PT ;  /* 0x0000000300007248 */ /* 0x000fce0007fe0100 */
.L_x_1845:
[----:B------:R-:W-:Y:S02]  /*8d40*/  SHF.R.S32.HI R3, RZ, 0x1f, R0 ;  /* 0x0000001fff037819 */ /* 0x000fe40000011400 */
[----:B------:R-:W-:Y:S02]  /*8d50*/  CS2R R4, SRZ ;  /* 0x0000000000047805 */ /* 0x000fe4000001ff00 */
[----:B------:R-:W-:Y:S02]  /*8d60*/  PLOP3.LUT P0, PT, PT, PT, PT, 0x80, 0x0 ;  /* 0x000000000000781c */ /* 0x000fe40003f0f070 */
[----:B------:R-:W-:Y:S02]  /*8d70*/  CS2R R150, SRZ ;  /* 0x0000000000967805 */ /* 0x000fe4000001ff00 */
[----:B------:R-:W-:Y:S01]  /*8d80*/  LEA.HI R6, R3, R0, RZ, 0x6 ;  /* 0x0000000003067211 */ /* 0x000fe200078f30ff */
[----:B------:R-:W-:Y:S01]  /*8d90*/  IMAD.MOV.U32 R0, RZ, RZ, RZ ;  /* 0x000000ffff007224 */ /* 0x000fe200078e00ff */
[----:B------:R-:W-:-:S02]  /*8da0*/  CS2R R148, SRZ ;  /* 0x0000000000947805 */ /* 0x000fc4000001ff00 */
[----:B------:R-:W-:Y:S02]  /*8db0*/  CS2R R146, SRZ ;  /* 0x0000000000927805 */ /* 0x000fe4000001ff00 */
[----:B------:R-:W-:Y:S02]  /*8dc0*/  SHF.R.S32.HI R6, RZ, 0x6, R6 ;  /* 0x00000006ff067819 */ /* 0x000fe40000011406 */
[----:B------:R-:W-:Y:S02]  /*8dd0*/  CS2R R144, SRZ ;  /* 0x0000000000907805 */ /* 0x000fe4000001ff00 */
[----:B------:R-:W-:Y:S02]  /*8de0*/  CS2R R142, SRZ ;  /* 0x00000000008e7805 */ /* 0x000fe4000001ff00 */
[----:B------:R-:W-:Y:S02]  /*8df0*/  CS2R R140, SRZ ;  /* 0x00000000008c7805 */ /* 0x000fe4000001ff00 */
[----:B------:R-:W-:-:S02]  /*8e00*/  VIMNMX R7, RZ, R6, !PT ;  /* 0x00000006ff077248 */ /* 0x000fc40007fe0100 */
[----:B------:R-:W-:Y:S02]  /*8e10*/  CS2R R138, SRZ ;  /* 0x00000000008a7805 */ /* 0x000fe4000001ff00 */
[----:B------:R-:W-:Y:S02]  /*8e20*/  CS2R R136, SRZ ;  /* 0x0000000000887805 */ /* 0x000fe4000001ff00 */
[----:B------:R-:W-:Y:S02]  /*8e30*/  CS2R R152, SRZ ;  /* 0x0000000000987805 */ /* 0x000fe4000001ff00 */
[----:B------:R-:W-:Y:S01]  /*8e40*/  ISETP.GT.AND P1, PT, R103, R7, PT ;  /* 0x000000076700720c */ /* 0x000fe20003f24270 */
[----:B------:R1:W-:Y:S01]  /*8e50*/  STL [R1+0x50], R7 ;  /* 0x0000500701007387 */ /* 0x0003e20000100800 */
[----:B------:R-:W-:Y:S02]  /*8e60*/  CS2R R132, SRZ ;  /* 0x0000000000847805 */ /* 0x000fe4000001ff00 */
[----:B------:R-:W-:-:S02]  /*8e70*/  CS2R R128, SRZ ;  /* 0x0000000000807805 */ /* 0x000fc4000001ff00 */
[----:B------:R-:W-:Y:S01]  /*8e80*/  CS2R R124, SRZ ;  /* 0x00000000007c7805 */ /* 0x000fe2000001ff00 */
[----:B------:R-:W-:Y:S01]  /*8e90*/  IMAD.MOV.U32 R172, RZ, RZ, RZ ;  /* 0x000000ffffac7224 */ /* 0x000fe200078e00ff */
[----:B------:R-:W-:Y:S02]  /*8ea0*/  CS2R R120, SRZ ;  /* 0x0000000000787805 */ /* 0x000fe4000001ff00 */
[----:B------:R-:W-:Y:S02]  /*8eb0*/  CS2R R116, SRZ ;  /* 0x0000000000747805 */ /* 0x000fe4000001ff00 */
[----:B------:R-:W-:Y:S02]  /*8ec0*/  CS2R R170, SRZ ;  /* 0x0000000000aa7805 */ /* 0x000fe4000001ff00 */
[----:B------:R-:W-:Y:S02]  /*8ed0*/  CS2R R112, SRZ ;  /* 0x0000000000707805 */ /* 0x000fe4000001ff00 */
[----:B------:R-:W-:-:S02]  /*8ee0*/  CS2R R108, SRZ ;  /* 0x00000000006c7805 */ /* 0x000fc4000001ff00 */
[----:B0-----:R-:W-:Y:S02]  /*8ef0*/  CS2R R104, SRZ ;  /* 0x0000000000687805 */ /* 0x001fe4000001ff00 */
        /* <DEDUP_REMOVED lines=34> */
[----:B----4-:R-:W-:-:S02]  /*9120*/  CS2R R50, SRZ ;  /* 0x0000000000327805 */ /* 0x010fc4000001ff00 */
        /* <DEDUP_REMOVED lines=10> */
[----:B-1----:R-:W-:Y:S06]  /*91d0*/  @!P1 BRA `(.L_x_1849) ;  /* 0x0000016c00909947 */ /* 0x002fec0003800000 */
[----:B------:R-:W2:Y:S01]  /*91e0*/  LDL R7, [R1+0xa0] ;  /* 0x0000a00001077983 */ /* 0x000ea20000100800 */
[----:B------:R-:W-:Y:S03]  /*91f0*/  BSSY B6, `(.L_x_1850) ;  /* 0x000001c000067945 */ /* 0x000fe60003800000 */
[----:B--2---:R-:W0:Y:S02]  /*9200*/  SHFL.IDX PT, R0, R7, RZ, 0x1f ;  /* 0x00001fff07007589 */ /* 0x004e2400000e0000 */
[----:B0-----:R-:W-:-:S04]  /*9210*/  LEA.HI R2, R0, R0, RZ, 0x1 ;  /* 0x0000000000027211 */ /* 0x001fc800078f08ff */
[----:B------:R-:W-:Y:S01]  /*9220*/  LOP3.LUT R3, R2, 0x1e, RZ, 0xc0, !PT ;  /* 0x0000001e02037812 */ /* 0x000fe200078ec0ff */
[----:B------:R-:W-:-:S04]  /*9230*/  VIADD R2, R16, 0x10400 ;  /* 0x0001040010027836 */ /* 0x000fc80000000000 */
[----:B------:R-:W-:Y:S01]  /*9240*/  IMAD.IADD R3, R0, 0x1, -R3 ;  /* 0x0000000100037824 */ /* 0x000fe200078e0a03 */
[----:B------:R-:W-:-:S03]  /*9250*/  LOP3.LUT P0, RZ, R2, 0x3ff, RZ, 0xc0, !PT ;  /* 0x000003ff02ff7812 */ /* 0x000fc6000780c0ff */
[----:B------:R-:W-:Y:S01]  /*9260*/  IMAD R3, R3, 0x2000, R2 ;  /* 0x0000200003037824 */ /* 0x000fe200078e0202 */
[----:B------:R-:W-:-:S04]  /*9270*/  P2R R24, PR, RZ, 0x1 ;  /* 0x00000001ff187803 */ /* 0x000fc80000000000 */
        /* <DEDUP_REMOVED lines=19> */
.L_x_1851:
[----:B------:R-:W-:Y:S05]  /*93b0*/  BSYNC B6 ;  /* 0x0000000000067941 */ /* 0x000fea0003800000 */
.L_x_1850:
[----:B------:R-:W-:Y:S02]  /*93c0*/  ULDC UR4, c[0x0][0x3f4] ;  /* 0x0000fd0000047ab9 */ /* 0x000fe40000000800 */
[----:B------:R-:W-:-:S13]  /*93d0*/  ISETP.LT.AND P0, PT, RZ, UR4, PT ;  /* 0x00000004ff007c0c */ /* 0x000fda000bf01270 */
[----:B------:R-:W-:Y:S05]  /*93e0*/  @P0 BRA `(.L_x_1852) ;  /* 0x0000000000400947 */ /* 0x000fea0003800000 */
[----:B------:R-:W2:Y:S02]  /*93f0*/  LDL R20, [R1+0x6c] ;  /* 0x00006c0001147983 */ /* 0x000ea40000100800 */
[----:B--2---:R-:W-:-:S04]  /*9400*/  LEA.HI R0, R20, R20, RZ, 0x1 ;  /* 0x0000001414007211 */ /* 0x004fc800078f08ff */
        /* <DEDUP_REMOVED lines=8> */
.L_x_1855:
[----:B-1----:R1:W2:Y:S02]  /*9490*/  SYNCS.PHASECHK.TRANS64.TRYWAIT P0, [R16+URZ+0x30800], R3 ;  /* 0x03080003100075a7 */ /* 0x0022a4000800017f */
[----:B--2---:R-:W-:Y:S05]  /*94a0*/  @!P0 NANOSLEEP.SYNCS 0x989680 ;  /* 0x009896800000895d */ /* 0x004fea0003900000 */
[----:B------:R-:W2:Y:S02]  /*94b0*/  @!P0 SYNCS.PHASECHK.TRANS64 P0, [R16+URZ+0x30800], R3 ;  /* 0x03080003100085a7 */ /* 0x000ea4000800007f */
[----:B--2---:R-:W-:Y:S05]  /*94c0*/  @!P0 BRA `(.L_x_1855) ;  /* 0xfffffffc00f08947 */ /* 0x004fea000383ffff */
.L_x_1854:
[----:B------:R-:W-:Y:S05]  /*94d0*/  BSYNC B0 ;  /* 0x0000000000007941 */ /* 0x000fea0003800000 */
.L_x_1853:
[----:B------:R-:W-:Y:S05]  /*94e0*/  BRA `(.L_x_1856) ;  /* 0x0000009c00887947 */ /* 0x000fea0003800000 */
.L_x_1852:
[----:B------:R-:W-:Y:S01]  /*94f0*/  ISETP.NE.AND P0, PT, R24, RZ, PT ;  /* 0x000000ff1800720c */ /* 0x000fe20003f05270 */
[----:B------:R-:W-:Y:S01]  /*9500*/  ULDC.64 UR4, c[0x0][0x3f8] ;  /* 0x0000fe0000047ab9 */ /* 0x000fe20000000a00 */
[----:B-----5:R-:W-:Y:S01]  /*9510*/  SHF.R.S32.HI R0, RZ, 0x1f, R23 ;  /* 0x0000001fff007819 */ /* 0x020fe20000011417 */
[----:B------:R-:W-:Y:S01]  /*9520*/  ULDC.64 UR6, c[0x0][0x408] ;  /* 0x0001020000067ab9 */ /* 0x000fe20000000a00 */
[----:B------:R-:W-:Y:S01]  /*9530*/  IMAD.WIDE.U32 R24, R23, UR4, RZ ;  /* 0x0000000417187c25 */ /* 0x000fe2000f8e00ff */
[----:B------:R-:W-:Y:S03]  /*9540*/  BSSY B6, `(.L_x_1857) ;  /* 0x0000019000067945 */ /* 0x000fe60003800000 */
[C---:B------:R-:W-:Y:S02]  /*9550*/  IMAD R4, R0.reuse, UR4, RZ ;  /* 0x0000000400047c24 */ /* 0x040fe4000f8e02ff */
[----:B------:R-:W-:-:S02]  /*9560*/  IMAD R0, R0, UR6, RZ ;  /* 0x0000000600007c24 */ /* 0x000fc4000f8e02ff */
[C---:B------:R-:W-:Y:S02]  /*9570*/  IMAD R3, R23.reuse, UR5, R4 ;  /* 0x0000000517037c24 */ /* 0x040fe4000f8e0204 */
[C---:B------:R-:W-:Y:S02]  /*9580*/  IMAD R29, R23.reuse, UR7, R0 ;  /* 0x00000007171d7c24 */ /* 0x040fe4000f8e0200 */
[----:B------:R-:W-:-:S04]  /*9590*/  IMAD.WIDE.U32 R26, R23, UR6, RZ ;  /* 0x00000006171a7c25 */ /* 0x000fc8000f8e00ff */
[----:B------:R-:W-:Y:S02]  /*95a0*/  IMAD.IADD R23, R3, 0x1, R25 ;  /* 0x0000000103177824 */ /* 0x000fe400078e0219 */
[----:B------:R-:W-:Y:S01]  /*95b0*/  IMAD.IADD R29, R29, 0x1, R27 ;  /* 0x000000011d1d7824 */ /* 0x000fe200078e021b */
        /* <DEDUP_REMOVED lines=17> */
.L_x_1858:
[----:B------:R-:W-:Y:S05]  /*96d0*/  BSYNC B6 ;  /* 0x0000000000067941 */ /* 0x000fea0003800000 */
.L_x_1857:
[----:B------:R-:W2:Y:S01]  /*96e0*/  LDL R120, [R1+0x34] ;  /* 0x0000340001787983 */ /* 0x000ea20000100800 */
[----:B------:R-:W-:-:S03]  /*96f0*/  ULDC.U8 UR4, c[0x0][0x410] ;  /* 0x0001040000047ab9 */ /* 0x000fc60000000000 */
[----:B------:R-:W3:Y:S01]  /*9700*/  LDL R20, [R1+0x58] ;  /* 0x0000580001147983 */ /* 0x000ee20000100800 */
[----:B------:R-:W-:Y:S01]  /*9710*/  ISETP.NE.AND P0, PT, RZ, UR4, PT ;  /* 0x00000004ff007c0c */ /* 0x000fe2000bf05270 */
[----:B------:R-:W-:Y:S01]  /*9720*/  BSSY B0, `(.L_x_1859) ;  /* 0x00009b6000007945 */ /* 0x000fe20003800000 */
[----:B--2---:R-:W-:-:S04]  /*9730*/  IMAD.IADD R10, R218, 0x1, R120 ;  /* 0x00000001da0a7824 */ /* 0x004fc800078e0278 */
[----:B---3--:R-:W-:-:S07]  /*9740*/  IMAD R3, R20, 0x20, R10 ;  /* 0x0000002014037824 */ /* 0x008fce00078e020a */
[----:B------:R-:W-:Y:S05]  /*9750*/  @!P0 BRA `(.L_x_1860) ;  /* 0x0000004c00388947 */ /* 0x000fea0003800000 */
[----:B------:R-:W0:Y:S01]  /*9760*/  LDC R109, c[0x0][0x448] ;  /* 0x00011200ff6d7b82 */ /* 0x000e220000000800 */
[----:B------:R-:W-:Y:S01]  /*9770*/  ULDC.64 UR4, c[0x0][0x3f8] ;  /* 0x0000fe0000047ab9 */ /* 0x000fe20000000a00 */
[----:B------:R-:W-:Y:S01]  /*9780*/  ULDC.64 UR6, c[0x0][0x408] ;  /* 0x0001020000067ab9 */ /* 0x000fe20000000a00 */
[----:B------:R-:W-:Y:S01]  /*9790*/  IMAD.MOV.U32 R6, RZ, RZ, R24 ;  /* 0x000000ffff067224 */ /* 0x000fe200078e0018 */
[----:B------:R-:W-:Y:S01]  /*97a0*/  SHF.R.S32.HI R79, RZ, 0x1f, R236 ;  /* 0x0000001fff4f7819 */ /* 0x000fe200000114ec */
[----:B------:R-:W-:Y:S01]  /*97b0*/  IMAD.MOV.U32 R7, RZ, RZ, R23 ;  /* 0x000000ffff077224 */ /* 0x000fe200078e0017 */
[----:B------:R-:W-:Y:S01]  /*97c0*/  SHF.R.S32.HI R78, RZ, 0x1f, R235 ;  /* 0x0000001fff4e7819 */ /* 0x000fe200000114eb */
[----:B------:R-:W-:Y:S01]  /*97d0*/  IMAD.MOV.U32 R4, RZ, RZ, R26 ;  /* 0x000000ffff047224 */ /* 0x000fe200078e001a */
[----:B------:R-:W-:Y:S02]  /*97e0*/  SHF.R.S32.HI R108, RZ, 0x1f, R237 ;  /* 0x0000001fff6c7819 */ /* 0x000fe400000114ed */
[----:B0-----:R-:W-:-:S13]  /*97f0*/  ISETP.NE.AND P0, PT, R109, 0x1, PT ;  /* 0x000000016d00780c */ /* 0x001fda0003f05270 */
[----:B------:R-:W0:Y:S08]  /*9800*/  @P0 LDC R0, c[0x0][0x44c] ;  /* 0x00011300ff000b82 */ /* 0x000e300000000800 */
[----:B------:R-:W1:Y:S01]  /*9810*/  @P0 LDC R5, c[0x0][0x450] ;  /* 0x00011400ff050b82 */ /* 0x000e620000000800 */
[----:B0-----:R-:W-:-:S05]  /*9820*/  @P0 IMAD.HI.U32 R0, R3, R0, RZ ;  /* 0x0000000003000227 */ /* 0x001fca00078e00ff */
[----:B-1----:R-:W-:Y:S01]  /*9830*/  @P0 SHF.R.U32.HI R3, RZ, R5, R0 ;  /* 0x00000005ff030219 */ /* 0x002fe20000011600 */
[----:B------:R-:W-:-:S03]  /*9840*/  IMAD.MOV.U32 R5, RZ, RZ, R29 ;  /* 0x000000ffff057224 */ /* 0x000fc600078e001d */
[----:B------:R-:W-:Y:S01]  /*9850*/  SHF.R.S32.HI R0, RZ, 0x1f, R3 ;  /* 0x0000001fff007819 */ /* 0x000fe20000011403 */
[----:B------:R-:W-:-:S04]  /*9860*/  IMAD.WIDE.U32 R6, R3, UR4, R6 ;  /* 0x0000000403067c25 */ /* 0x000fc8000f8e0006 */
[C---:B------:R-:W-:Y:S02]  /*9870*/  IMAD R8, R0.reuse, UR4, RZ ;  /* 0x0000000400087c24 */ /* 0x040fe4000f8e02ff */
[----:B------:R-:W-:Y:S02]  /*9880*/  IMAD R0, R0, UR6, RZ ;  /* 0x0000000600007c24 */ /* 0x000fe4000f8e02ff */
[C---:B------:R-:W-:Y:S01]  /*9890*/  IMAD R9, R3.reuse, UR5, R8 ;  /* 0x0000000503097c24 */ /* 0x040fe2000f8e0208 */
[----:B------:R-:W-:Y:S01]  /*98a0*/  ULDC.64 UR4, c[0x0][0x3e8] ;  /* 0x0000fa0000047ab9 */ /* 0x000fe20000000a00 */
[----:B------:R-:W-:-:S04]  /*98b0*/  IMAD.WIDE.U32 R4, R3, UR6, R4 ;  /* 0x0000000603047c25 */ /* 0x000fc8000f8e0004 */
[----:B------:R-:W-:Y:S01]  /*98c0*/  IMAD R11, R3, UR7, R0 ;  /* 0x00000007030b7c24 */ /* 0x000fe2000f8e0200 */
[----:B------:R-:W-:Y:S01]  /*98d0*/  ULDC.64 UR6, c[0x0][0x400] ;  /* 0x0001000000067ab9 */ /* 0x000fe20000000a00 */
[----:B------:R-:W-:Y:S01]  /*98e0*/  IMAD.IADD R9, R7, 0x1, R9 ;  /* 0x0000000107097824 */ /* 0x000fe200078e0209 */
[----:B------:R-:W-:Y:S01]  /*98f0*/  LEA R3, P0, R6, UR4, 0x1 ;  /* 0x0000000406037c11 */ /* 0x000fe2000f8008ff */
[----:B------:R-:W-:Y:S01]  /*9900*/  IMAD.IADD R7, R5, 0x1, R11 ;  /* 0x0000000105077824 */ /* 0x000fe200078e020b */
[----:B------:R-:W-:Y:S01]  /*9910*/  LEA R0, P1, R4, UR6, 0x1 ;  /* 0x0000000604007c11 */ /* 0x000fe2000f8208ff */
[----:B------:R-:W-:Y:S01]  /*9920*/  UMOV UR4, 0xffffffff ;  /* 0xffffffff00047882 */ /* 0x000fe20000000000 */
[----:B------:R-:W-:Y:S02]  /*9930*/  LEA.HI.X R6, R6, UR5, R9, 0x1, P0 ;  /* 0x0000000506067c11 */ /* 0x000fe400080f0c09 */
[----:B------:R-:W-:Y:S01]  /*9940*/  LEA.HI.X R7, R4, UR7, R7, 0x1, P1 ;  /* 0x0000000704077c11 */ /* 0x000fe200088f0c07 */
[----:B------:R-:W-:Y:S08]  /*9950*/  BRA.DIV UR4, `(.L_x_1861) ;  /* 0x0000022a04347947 */ /* 0x000ff0000b800000 */
[----:B------:R0:W1:Y:S04]  /*9960*/  SHFL.IDX PT, R5, R6, RZ, 0x181f ;  /* 0x00181fff06057589 */ /* 0x00006800000e0000 */
[----:B------:R0:W2:Y:S04]  /*9970*/  SHFL.IDX PT, R4, R3, RZ, 0x181f ;  /* 0x00181fff03047589 */ /* 0x0000a800000e0000 */
[----:B------:R0:W3:Y:S04]  /*9980*/  SHFL.IDX PT, R9, R7, RZ, 0x181f ;  /* 0x00181fff07097589 */ /* 0x0000e800000e0000 */
[----:B------:R0:W4:Y:S02]  /*9990*/  SHFL.IDX PT, R14, R0, RZ, 0x181f ;  /* 0x00181fff000e7589 */ /* 0x00012400000e0000 */
.L_x_2238:
[----:B------:R-:W-:Y:S01]  /*99a0*/  IMAD R109, R220, R109, RZ ;  /* 0x0000006ddc6d7224 */ /* 0x000fe200078e02ff */
[----:B------:R-:W-:Y:S01]  /*99b0*/  BSSY B1, `(.L_x_1862) ;  /* 0x0000035000017945 */ /* 0x000fe20003800000 */
[----:B------:R-:W-:Y:S02]  /*99c0*/  CS2R R64, SRZ ;  /* 0x0000000000407805 */ /* 0x000fe4000001ff00 */
[----:B------:R-:W-:Y:S02]  /*99d0*/  CS2R R68, SRZ ;  /* 0x0000000000447805 */ /* 0x000fe4000001ff00 */
[----:B------:R-:W-:Y:S02]  /*99e0*/  CS2R R72, SRZ ;  /* 0x0000000000487805 */ /* 0x000fe4000001ff00 */
[----:B------:R-:W-:Y:S02]  /*99f0*/  ISETP.GE.AND P0, PT, R10, R109, PT ;  /* 0x0000006d0a00720c */ /* 0x000fe40003f06270 */
[----:B------:R-:W-:-:S02]  /*9a00*/  CS2R R76, SRZ ;  /* 0x00000000004c7805 */ /* 0x000fc4000001ff00 */
[----:B------:R-:W-:Y:S02]  /*9a10*/  CS2R R62, SRZ ;  /* 0x00000000003e7805 */ /* 0x000fe4000001ff00 */
[----:B------:R-:W-:Y:S02]  /*9a20*/  CS2R R66, SRZ ;  /* 0x0000000000427805 */ /* 0x000fe4000001ff00 */
[----:B------:R-:W-:Y:S02]  /*9a30*/  CS2R R70, SRZ ;  /* 0x0000000000467805 */ /* 0x000fe4000001ff00 */
[----:B------:R-:W-:-:S03]  /*9a40*/  CS2R R74, SRZ ;  /* 0x00000000004a7805 */ /* 0x000fc6000001ff00 */
[----:B------:R-:W-:Y:S05]  /*9a50*/  @P0 BRA `(.L_x_1863) ;  /* 0x0000000000a80947 */ /* 0x000fea0003800000 */
[----:B------:R-:W-:Y:S01]  /*9a60*/  ULDC UR4, c[0x0][0x3f4] ;  /* 0x0000fd0000047ab9 */ /* 0x000fe20000000800 */
[----:B------:R-:W-:Y:S02]  /*9a70*/  CS2R R76, SRZ ;  /* 0x00000000004c7805 */ /* 0x000fe4000001ff00 */
[----:B------:R-:W-:Y:S02]  /*9a80*/  ISETP.GE.AND P2, PT, R236, UR4, PT ;  /* 0x00000004ec007c0c */ /* 0x000fe4000bf46270 */
[----:B------:R-:W-:Y:S02]  /*9a90*/  CS2R R74, SRZ ;  /* 0x00000000004a7805 */ /* 0x000fe4000001ff00 */
[----:B------:R-:W-:Y:S02]  /*9aa0*/  ISETP.GE.AND P1, PT, R235, UR4, PT ;  /* 0x00000004eb007c0c */ /* 0x000fe4000bf26270 */
[----:B------:R-:W-:Y:S02]  /*9ab0*/  ISETP.GE.AND P0, PT, R237, UR4, PT ;  /* 0x00000004ed007c0c */ /* 0x000fe4000bf06270 */
[----:B------:R-:W-:-:S05]  /*9ac0*/  ISETP.GE.AND P3, PT, R200, UR4, PT ;  /* 0x00000004c8007c0c */ /* 0x000fca000bf66270 */
[C---:B------:R-:W-:Y:S01]  /*9ad0*/  @!P2 IMAD.SHL.U32 R27, R236.reuse, 0x2, RZ ;  /* 0x00000002ec1ba824 */ /* 0x040fe200078e00ff */
[----:B------:R-:W-:-:S03]  /*9ae0*/  @!P2 SHF.L.U64.HI R34, R236, 0x1, R79 ;  /* 0x00000001ec22a819 */ /* 0x000fc6000001024f */
[C---:B------:R-:W-:Y:S01]  /*9af0*/  @!P1 IMAD.SHL.U32 R31, R235.reuse, 0x2, RZ ;  /* 0x00000002eb1f9824 */ /* 0x040fe200078e00ff */
[----:B------:R-:W-:Y:S01]  /*9b00*/  @!P1 SHF.L.U64.HI R32, R235, 0x1, R78 ;  /* 0x00000001eb209819 */ /* 0x000fe2000001024e */
[----:B------:R-:W-:Y:S01]  /*9b10*/  @!P0 IMAD.SHL.U32 R15, R237, 0x2, RZ ;  /* 0x00000002ed0f8824 */ /* 0x000fe200078e00ff */
[-C--:B--2---:R-:W-:Y:S01]  /*9b20*/  @!P2 IADD3 R24, P4, R4, R27.reuse, RZ ;  /* 0x0000001b0418a210 */ /* 0x084fe20007f9e0ff */
[----:B----4-:R-:W-:Y:S01]  /*9b30*/  @!P3 IMAD.MOV.U32 R8, RZ, RZ, R14 ;  /* 0x000000ffff08b224 */ /* 0x010fe200078e000e */
[----:B------:R-:W-:Y:S01]  /*9b40*/  @!P2 IADD3 R26, P6, R14, R27, RZ ;  /* 0x0000001b0e1aa210 */ /* 0x000fe20007fde0ff */
[----:B-1----:R-:W-:Y:S01]  /*9b50*/  @!P3 IMAD.WIDE R12, R200, 0x2, R4 ;  /* 0x00000002c80cb825 */ /* 0x002fe200078e0204 */
[----:B------:R-:W-:-:S03]  /*9b60*/  @!P1 IADD3 R28, P5, R4, R31, RZ ;  /* 0x0000001f041c9210 */ /* 0x000fc60007fbe0ff */
[----:B------:R-:W-:Y:S01]  /*9b70*/  @!P2 IMAD.X R25, R5, 0x1, R34, P4 ;  /* 0x000000010519a824 */ /* 0x000fe200020e0622 */
[----:B------:R-:W-:Y:S01]  /*9b80*/  @!P1 IADD3 R30, P4, R14, R31, RZ ;  /* 0x0000001f0e1e9210 */ /* 0x000fe20007f9e0ff */
[----:B---3--:R-:W-:Y:S01]  /*9b90*/  @!P3 IMAD.WIDE R20, R200, 0x2, R8 ;  /* 0x00000002c814b825 */ /* 0x008fe200078e0208 */
[----:B------:R-:W-:Y:S02]  /*9ba0*/  @!P0 SHF.L.U64.HI R8, R237, 0x1, R108 ;  /* 0x00000001ed088819 */ /* 0x000fe4000001026c */
[----:B------:R-:W-:Y:S02]  /*9bb0*/  CS2R R72, SRZ ;  /* 0x0000000000487805 */ /* 0x000fe4000001ff00 */
[----:B------:R-:W-:Y:S01]  /*9bc0*/  CS2R R70, SRZ ;  /* 0x0000000000467805 */ /* 0x000fe2000001ff00 */
[----:B------:R-:W-:Y:S01]  /*9bd0*/  @!P2 IMAD.X R27, R9, 0x1, R34, P6 ;  /* 0x00000001091ba824 */ /* 0x000fe200030e0622 */
[-C--:B------:R-:W-:Y:S01]  /*9be0*/  @!P0 IADD3 R4, P6, R4, R15.reuse, RZ ;  /* 0x0000000f04048210 */ /* 0x080fe20007fde0ff */
[----:B------:R-:W-:Y:S01]  /*9bf0*/  @!P1 IMAD.X R29, R5, 0x1, R32, P5 ;  /* 0x00000001051d9824 */ /* 0x000fe200028e0620 */
[----:B------:R-:W-:-:S02]  /*9c00*/  @!P0 IADD3 R14, P5, R14, R15, RZ ;  /* 0x0000000f0e0e8210 */ /* 0x000fc40007fbe0ff */
[----:B------:R-:W-:Y:S02]  /*9c10*/  CS2R R68, SRZ ;  /* 0x0000000000447805 */ /* 0x000fe4000001ff00 */
[----:B------:R-:W-:Y:S02]  /*9c20*/  CS2R R66, SRZ ;  /* 0x0000000000427805 */ /* 0x000fe4000001ff00 */
[----:B------:R-:W-:Y:S02]  /*9c30*/  CS2R R64, SRZ ;  /* 0x0000000000407805 */ /* 0x000fe4000001ff00 */
[----:B------:R-:W-:Y:S01]  /*9c40*/  CS2R R62, SRZ ;  /* 0x00000000003e7805 */ /* 0x000fe2000001ff00 */
[----:B------:R-:W-:Y:S01]  /*9c50*/  @!P1 IMAD.X R31, R9, 0x1, R32, P4 ;  /* 0x00000001091f9824 */ /* 0x000fe200020e0620 */
[----:B------:R1:W5:Y:S01]  /*9c60*/  @!P3 LD.E.64 R76, desc[UR60][R12.64] ;  /* 0x0000003c0c4cb980 */ /* 0x000362000c101b00 */
[--C-:B------:R-:W-:Y:S02]  /*9c70*/  @!P0 IMAD.X R5, R5, 0x1, R8.reuse, P6 ;  /* 0x0000000105058824 */ /* 0x100fe400030e0608 */
[----:B------:R-:W-:Y:S01]  /*9c80*/  @!P0 IMAD.X R15, R9, 0x1, R8, P5 ;  /* 0x00000001090f8824 */ /* 0x000fe200028e0608 */
[----:B------:R1:W5:Y:S04]  /*9c90*/  @!P3 LD.E.64 R74, desc[UR60][R20.64] ;  /* 0x0000003c144ab980 */ /* 0x000368000c101b00 */
[----:B------:R1:W5:Y:S04]  /*9ca0*/  @!P2 LD.E.64 R72, desc[UR60][R24.64] ;  /* 0x0000003c1848a980 */ /* 0x000368000c101b00 */
[----:B------:R1:W5:Y:S04]  /*9cb0*/  @!P2 LD.E.64 R70, desc[UR60][R26.64] ;  /* 0x0000003c1a46a980 */ /* 0x000368000c101b00 */
[----:B------:R1:W5:Y:S04]  /*9cc0*/  @!P1 LD.E.64 R68, desc[UR60][R28.64] ;  /* 0x0000003c1c449980 */ /* 0x000368000c101b00 */
[----:B------:R1:W5:Y:S04]  /*9cd0*/  @!P1 LD.E.64 R66, desc[UR60][R30.64] ;  /* 0x0000003c1e429980 */ /* 0x000368000c101b00 */
[----:B------:R1:W5:Y:S04]  /*9ce0*/  @!P0 LD.E.64 R64, desc[UR60][R4.64] ;  /* 0x0000003c04408980 */ /* 0x000368000c101b00 */
[----:B------:R1:W5:Y:S02]  /*9cf0*/  @!P0 LD.E.64 R62, desc[UR60][R14.64] ;  /* 0x0000003c0e3e8980 */ /* 0x000364000c101b00 */
.L_x_1863:
[----:B------:R-:W-:Y:S05]  /*9d00*/  BSYNC B1 ;  /* 0x0000000000017941 */ /* 0x000fea0003800000 */
.L_x_1862:
[----:B-12--5:R-:W-:Y:S01]  /*9d10*/  IMAD.MOV.U32 R4, RZ, RZ, R64 ;  /* 0x000000ffff047224 */ /* 0x026fe200078e0040 */
[----:B------:R-:W-:Y:S01]  /*9d20*/  UMOV UR4, 0xffffffff ;  /* 0xffffffff00047882 */ /* 0x000fe20000000000 */
[----:B------:R-:W-:Y:S01]  /*9d30*/  IMAD.MOV.U32 R5, RZ, RZ, R65 ;  /* 0x000000ffff057224 */ /* 0x000fe200078e0041 */
[----:B------:R-:W-:Y:S01]  /*9d40*/  CS2R R46, SRZ ;  /* 0x00000000002e7805 */ /* 0x000fe2000001ff00 */
[----:B------:R-:W-:Y:S01]  /*9d50*/  IMAD.MOV.U32 R8, RZ, RZ, R68 ;  /* 0x000000ffff087224 */ /* 0x000fe200078e0044 */
[----:B------:R-:W-:Y:S01]  /*9d60*/  PRMT R126, R4, 0x7610, R126 ;  /* 0x00007610047e7816 */ /* 0x000fe2000000007e */
[----:B---3--:R-:W-:Y:S01]  /*9d70*/  IMAD.MOV.U32 R9, RZ, RZ, R69 ;  /* 0x000000ffff097224 */ /* 0x008fe200078e0045 */
        /* <DEDUP_REMOVED lines=27> */
[----:B------:R-:W-:Y:S06]  /*9f30*/  BRA.DIV UR4, `(.L_x_1864) ;  /* 0x00000226042c7947 */ /* 0x000fec000b800000 */
[----:B------:R1:W2:Y:S04]  /*9f40*/  SHFL.IDX PT, R5, R6, 0x1, 0x181f ;  /* 0x00381f0006057f89 */ /* 0x0002a800000e0000 */
[----:B------:R1:W3:Y:S04]  /*9f50*/  SHFL.IDX PT, R4, R3, 0x1, 0x181f ;  /* 0x00381f0003047f89 */ /* 0x0002e800000e0000 */
[----:B------:R1:W0:Y:S04]  /*9f60*/  SHFL.IDX PT, R9, R7, 0x1, 0x181f ;  /* 0x00381f0007097f89 */ /* 0x00022800000e0000 */
[----:B----4-:R1:W4:Y:S02]  /*9f70*/  SHFL.IDX PT, R14, R0, 0x1, 0x181f ;  /* 0x00381f00000e7f89 */ /* 0x01032400000e0000 */
.L_x_2244:
[----:B------:R-:W-:Y:S01]  /*9f80*/  VIADD R8, R10, 0x20 ;  /* 0x000000200a087836 */ /* 0x000fe20000000000 */
        /* <DEDUP_REMOVED lines=8> */
[----:B------:R-:W-:-:S05]  /*a010*/  CS2R R58, SRZ ;  /* 0x00000000003a7805 */ /* 0x000fca000001ff00 */
        /* <DEDUP_REMOVED lines=13> */
[-C--:B---3--:R-:W-:Y:S01]  /*a0f0*/  @!P2 IADD3 R28, P4, R4, R31.reuse, RZ ;  /* 0x0000001f041ca210 */ /* 0x088fe20007f9e0ff */
[----:B----4-:R-:W-:Y:S01]  /*a100*/  @!P3 IMAD.MOV.U32 R8, RZ, RZ, R14 ;  /* 0x000000ffff08b224 */ /* 0x010fe200078e000e */
[----:B------:R-:W-:Y:S01]  /*a110*/  @!P2 IADD3 R30, P6, R14, R31, RZ ;  /* 0x0000001f0e1ea210 */ /* 0x000fe20007fde0ff */
[----:B--2---:R-:W-:Y:S01]  /*a120*/  @!P3 IMAD.WIDE R24, R200, 0x2, R4 ;  /* 0x00000002c818b825 */ /* 0x004fe200078e0204 */
[----:B------:R-:W-:-:S03]  /*a130*/  @!P1 IADD3 R20, P5, R4, R13, RZ ;  /* 0x0000000d04149210 */ /* 0x000fc60007fbe0ff */
[----:B------:R-:W-:Y:S01]  /*a140*/  @!P2 IMAD.X R29, R5, 0x1, R32, P4 ;  /* 0x00000001051da824 */ /* 0x000fe200020e0620 */
[----:B------:R-:W-:Y:S01]  /*a150*/  @!P1 IADD3 R12, P4, R14, R13, RZ ;  /* 0x0000000d0e0c9210 */ /* 0x000fe20007f9e0ff */
[----:B0-----:R-:W-:Y:S01]  /*a160*/  @!P3 IMAD.WIDE R26, R200, 0x2, R8 ;  /* 0x00000002c81ab825 */ /* 0x001fe200078e0208 */
        /* <DEDUP_REMOVED lines=22> */
.L_x_1866:
[----:B------:R-:W-:Y:S05]  /*a2d0*/  BSYNC B1 ;  /* 0x0000000000017941 */ /* 0x000fea0003800000 */
.L_x_1865:
[----:B0--3-5:R-:W-:Y:S01]  /*a2e0*/  IMAD.MOV.U32 R4, RZ, RZ, R46 ;  /* 0x000000ffff047224 */ /* 0x029fe200078e002e */
[----:B------:R-:W-:Y:S01]  /*a2f0*/  UMOV UR4, 0xffffffff ;  /* 0xffffffff00047882 */ /* 0x000fe20000000000 */
[----:B--2---:R-:W-:Y:S02]  /*a300*/  IMAD.MOV.U32 R5, RZ, RZ, R47 ;  /* 0x000000ffff057224 */ /* 0x004fe400078e002f */
        /* <DEDUP_REMOVED lines=34> */
[----:B----4-:R4:W0:Y:S02]  /*a530*/  SHFL.IDX PT, R14, R0, 0x2, 0x181f ;  /* 0x00581f00000e7f89 */ /* 0x01082400000e0000 */
.L_x_2250:
        /* <DEDUP_REMOVED lines=23> */
[----:B0-----:R-:W-:Y:S01]  /*a6b0*/  @!P3 IMAD.MOV.U32 R8, RZ, RZ, R14 ;  /* 0x000000ffff08b224 */ /* 0x001fe200078e000e */
[-C--:B---3--:R-:W-:Y:S01]  /*a6c0*/  @!P2 IADD3 R30, P4, R4, R25.reuse, RZ ;  /* 0x00000019041ea210 */ /* 0x088fe20007f9e0ff */
[----:B------:R-:W-:Y:S01]  /*a6d0*/  @!P0 IMAD.SHL.U32 R15, R237, 0x2, RZ ;  /* 0x00000002ed0f8824 */ /* 0x000fe200078e00ff */
[----:B------:R-:W-:Y:S01]  /*a6e0*/  @!P2 IADD3 R24, P6, R14, R25, RZ ;  /* 0x000000190e18a210 */ /* 0x000fe20007fde0ff */
[----:B--2---:R-:W-:Y:S01]  /*a6f0*/  @!P3 IMAD.WIDE R26, R200, 0x2, R4 ;  /* 0x00000002c81ab825 */ /* 0x004fe200078e0204 */
[----:B------:R-:W-:-:S03]  /*a700*/  @!P1 IADD3 R20, P5, R4, R13, RZ ;  /* 0x0000000d04149210 */ /* 0x000fc60007fbe0ff */
[----:B------:R-:W-:Y:S01]  /*a710*/  @!P2 IMAD.X R31, R5, 0x1, R32, P4 ;  /* 0x00000001051fa824 */ /* 0x000fe200020e0620 */
[----:B------:R-:W-:Y:S01]  /*a720*/  @!P1 IADD3 R12, P4, R14, R13, RZ ;  /* 0x0000000d0e0c9210 */ /* 0x000fe20007f9e0ff */
[----:B------:R-:W-:Y:S01]  /*a730*/  @!P3 IMAD.WIDE R28, R200, 0x2, R8 ;  /* 0x00000002c81cb825 */ /* 0x000fe200078e0208 */
[----:B------:R-:W-:Y:S01]  /*a740*/  @!P0 SHF.L.U64.HI R8, R237, 0x1, R108 ;  /* 0x00000001ed088819 */ /* 0x000fe2000001026c */
[----:B------:R0:W5:Y:S02]  /*a750*/  @!P3 LD.E.64 R42, desc[UR60][R26.64] ;  /* 0x0000003c1a2ab980 */ /* 0x000164000c101b00 */
[----:B------:R-:W-:Y:S01]  /*a760*/  @!P2 IMAD.X R25, R9, 0x1, R32, P6 ;  /* 0x000000010919a824 */ /* 0x000fe200030e0620 */
[-C--:B------:R-:W-:Y:S01]  /*a770*/  @!P0 IADD3 R4, P6, R4, R15.reuse, RZ ;  /* 0x0000000f04048210 */ /* 0x080fe20007fde0ff */
[--C-:B------:R-:W-:Y:S01]  /*a780*/  @!P1 IMAD.X R21, R5, 0x1, R34.reuse, P5 ;  /* 0x0000000105159824 */ /* 0x100fe200028e0622 */
[----:B------:R-:W-:Y:S01]  /*a790*/  @!P0 IADD3 R14, P5, R14, R15, RZ ;  /* 0x0000000f0e0e8210 */ /* 0x000fe20007fbe0ff */
[----:B------:R2:W5:Y:S01]  /*a7a0*/  @!P3 LD.E.64 R44, desc[UR60][R28.64] ;  /* 0x0000003c1c2cb980 */ /* 0x000562000c101b00 */
[----:B------:R-:W-:Y:S01]  /*a7b0*/  @!P1 IMAD.X R13, R9, 0x1, R34, P4 ;  /* 0x00000001090d9824 */ /* 0x000fe200020e0622 */
[----:B------:R-:W-:-:S02]  /*a7c0*/  CS2R R38, SRZ ;  /* 0x0000000000267805 */ /* 0x000fc4000001ff00 */
[----:B------:R-:W-:Y:S02]  /*a7d0*/  CS2R R40, SRZ ;  /* 0x0000000000287805 */ /* 0x000fe4000001ff00 */
[----:B------:R-:W-:Y:S02]  /*a7e0*/  CS2R R34, SRZ ;  /* 0x0000000000227805 */ /* 0x000fe4000001ff00 */
[----:B------:R-:W-:Y:S02]  /*a7f0*/  CS2R R36, SRZ ;  /* 0x0000000000247805 */ /* 0x000fe4000001ff00 */
[----:B0-----:R-:W-:Y:S01]  /*a800*/  CS2R R26, SRZ ;  /* 0x00000000001a7805 */ /* 0x001fe2000001ff00 */
[--C-:B------:R-:W-:Y:S01]  /*a810*/  @!P0 IMAD.X R5, R5, 0x1, R8.reuse, P6 ;  /* 0x0000000105058824 */ /* 0x100fe200030e0608 */
[----:B------:R0:W5:Y:S01]  /*a820*/  @!P2 LD.E.64 R38, desc[UR60][R30.64] ;  /* 0x0000003c1e26a980 */ /* 0x000162000c101b00 */
[----:B------:R-:W-:Y:S01]  /*a830*/  @!P0 IMAD.X R15, R9, 0x1, R8, P5 ;  /* 0x00000001090f8824 */ /* 0x000fe200028e0608 */
[----:B--2---:R-:W-:-:S02]  /*a840*/  CS2R R28, SRZ ;  /* 0x00000000001c7805 */ /* 0x004fc4000001ff00 */
[----:B------:R0:W5:Y:S04]  /*a850*/  @!P2 LD.E.64 R40, desc[UR60][R24.64] ;  /* 0x0000003c1828a980 */ /* 0x000168000c101b00 */
[----:B------:R0:W5:Y:S04]  /*a860*/  @!P1 LD.E.64 R34, desc[UR60][R20.64] ;  /* 0x0000003c14229980 */ /* 0x000168000c101b00 */
[----:B------:R0:W5:Y:S04]  /*a870*/  @!P1 LD.E.64 R36, desc[UR60][R12.64] ;  /* 0x0000003c0c249980 */ /* 0x000168000c101b00 */
[----:B------:R0:W5:Y:S04]  /*a880*/  @!P0 LD.E.64 R28, desc[UR60][R4.64] ;  /* 0x0000003c041c8980 */ /* 0x000168000c101b00 */
[----:B------:R0:W5:Y:S02]  /*a890*/  @!P0 LD.E.64 R26, desc[UR60][R14.64] ;  /* 0x0000003c0e1a8980 */ /* 0x000164000c101b00 */
.L_x_1869:
[----:B------:R-:W-:Y:S05]  /*a8a0*/  BSYNC B1 ;  /* 0x0000000000017941 */ /* 0x000fea0003800000 */
.L_x_1868:
        /* <DEDUP_REMOVED lines=33> */
[----:B------:R-:W-:Y:S01]  /*aac0*/  PRMT R117, R9, 0x7610, R117 ;  /* 0x0000761009757816 */ /* 0x000fe20000000075 */
[----:B------:R-:W-:Y:S06]  /*aad0*/  BRA.DIV UR4, `(.L_x_1870) ;  /* 0x0000021e04247947 */ /* 0x000fec000b800000 */
[----:B------:R0:W2:Y:S04]  /*aae0*/  SHFL.IDX PT, R9, R6, 0x3, 0x181f ;  /* 0x00781f0006097f89 */ /* 0x0000a800000e0000 */
[----:B------:R0:W3:Y:S04]  /*aaf0*/  SHFL.IDX PT, R8, R3, 0x3, 0x181f ;  /* 0x00781f0003087f89 */ /* 0x0000e800000e0000 */
[----:B------:R0:W0:Y:S04]  /*ab00*/  SHFL.IDX PT, R23, R7, 0x3, 0x181f ;  /* 0x00781f0007177f89 */ /* 0x00002800000e0000 */
[----:B-1--4-:R-:W1:Y:S02]  /*ab10*/  SHFL.IDX PT, R0, R0, 0x3, 0x181f ;  /* 0x00781f0000007f89 */ /* 0x012e6400000e0000 */
.L_x_2256:
[----:B0-----:R-:W4:Y:S01]  /*ab20*/  LDL R6, [R1+0x6c] ;  /* 0x00006c0001067983 */ /* 0x001f220000100800 */
        /* <DEDUP_REMOVED lines=9> */
[----:B----4-:R-:W-:-:S04]  /*abc0*/  LEA.HI R3, R6, R6, RZ, 0x1 ;  /* 0x0000000606037211 */ /* 0x010fc800078f08ff */
[----:B------:R-:W-:-:S05]  /*abd0*/  LOP3.LUT R3, R3, 0xfffffffe, RZ, 0xc0, !PT ;  /* 0xfffffffe03037812 */ /* 0x000fca00078ec0ff */
[----:B------:R-:W-:Y:S01]  /*abe0*/  IMAD.IADD R3, R6, 0x1, -R3 ;  /* 0x0000000106037824 */ /* 0x000fe200078e0a03 */
[----:B------:R-:W-:-:S04]  /*abf0*/  CS2R R6, SRZ ;  /* 0x0000000000067805 */ /* 0x000fc8000001ff00 */
[----:B------:R-:W-:Y:S01]  /*ac00*/  SHF.L.U32 R121, R3, 0x1f, RZ ;  /* 0x0000001f03797819 */ /* 0x000fe200000006ff */
[----:B------:R-:W-:Y:S06]  /*ac10*/  @P0 BRA `(.L_x_1872) ;  /* 0x0000000000ac0947 */ /* 0x000fec0003800000 */
        /* <DEDUP_REMOVED lines=11> */
[----:B-1----:R-:W-:Y:S01]  /*acd0*/  @!P3 IMAD.MOV.U32 R6, RZ, RZ, R0 ;  /* 0x000000ffff06b224 */ /* 0x002fe200078e0000 */
[-C--:B---3--:R-:W-:Y:S01]  /*ace0*/  @!P2 IADD3 R82, P4, R8, R81.reuse, RZ ;  /* 0x000000510852a210 */ /* 0x088fe20007f9e0ff */
[----:B------:R-:W-:Y:S01]  /*acf0*/  @!P3 IMAD.MOV.U32 R7, RZ, RZ, R23 ;  /* 0x000000ffff07b224 */ /* 0x000fe200078e0017 */
[----:B------:R-:W-:Y:S01]  /*ad00*/  @!P2 IADD3 R80, P6, R0, R81, RZ ;  /* 0x000000510050a210 */ /* 0x000fe20007fde0ff */
[----:B------:R-:W-:Y:S01]  /*ad10*/  @!P0 IMAD.SHL.U32 R85, R237, 0x2, RZ ;  /* 0x00000002ed558824 */ /* 0x000fe200078e00ff */
[-C--:B------:R-:W-:Y:S01]  /*ad20*/  @!P1 IADD3 R78, P5, R8, R11.reuse, RZ ;  /* 0x0000000b084e9210 */ /* 0x080fe20007fbe0ff */
[----:B--2---:R-:W-:Y:S01]  /*ad30*/  @!P2 IMAD.X R83, R9, 0x1, R12, P4 ;  /* 0x000000010953a824 */ /* 0x004fe200020e060c */
[----:B------:R-:W-:Y:S01]  /*ad40*/  @!P1 IADD3 R10, P4, R0, R11, RZ ;  /* 0x0000000b000a9210 */ /* 0x000fe20007f9e0ff */
[----:B------:R-:W-:Y:S01]  /*ad50*/  @!P3 IMAD.WIDE R4, R200, 0x2, R8 ;  /* 0x00000002c804b825 */ /* 0x000fe200078e0208 */
[----:B------:R-:W-:-:S03]  /*ad60*/  @!P0 SHF.L.U64.HI R108, R237, 0x1, R108 ;  /* 0x00000001ed6c8819 */ /* 0x000fc6000001026c */
[----:B------:R-:W-:Y:S01]  /*ad70*/  @!P3 IMAD.WIDE R6, R200, 0x2, R6 ;  /* 0x00000002c806b825 */ /* 0x000fe200078e0206 */
[----:B------:R0:W5:Y:S03]  /*ad80*/  @!P3 LD.E.64 R30, desc[UR60][R4.64] ;  /* 0x0000003c041eb980 */ /* 0x000166000c101b00 */
        /* <DEDUP_REMOVED lines=14> */
[----:B-1----:R-:W-:-:S02]  /*ae70*/  CS2R R6, SRZ ;  /* 0x0000000000067805 */ /* 0x002fc4000001ff00 */
[----:B------:R0:W5:Y:S04]  /*ae80*/  @!P2 LD.E.64 R24, desc[UR60][R80.64] ;  /* 0x0000003c5018a980 */ /* 0x000168000c101b00 */
[----:B------:R0:W5:Y:S04]  /*ae90*/  @!P1 LD.E.64 R12, desc[UR60][R78.64] ;  /* 0x0000003c4e0c9980 */ /* 0x000168000c101b00 */
[----:B------:R0:W5:Y:S04]  /*aea0*/  @!P1 LD.E.64 R14, desc[UR60][R10.64] ;  /* 0x0000003c0a0e9980 */ /* 0x000168000c101b00 */
[----:B------:R0:W5:Y:S04]  /*aeb0*/  @!P0 LD.E.64 R4, desc[UR60][R8.64] ;  /* 0x0000003c08048980 */ /* 0x000168000c101b00 */
[----:B------:R0:W5:Y:S02]  /*aec0*/  @!P0 LD.E.64 R6, desc[UR60][R84.64] ;  /* 0x0000003c54068980 */ /* 0x000164000c101b00 */
.L_x_1872:
[----:B------:R-:W-:Y:S05]  /*aed0*/  BSYNC B1 ;  /* 0x0000000000017941 */ /* 0x000fea0003800000 */
.L_x_1871:
[----:B------:R-:W4:Y:S01]  /*aee0*/  SYNCS.PHASECHK.TRANS64.TRYWAIT P0, [R16+URZ+0x30800], R121 ;  /* 0x03080079100075a7 */ /* 0x000f22000800017f */
[----:B0--3-5:R-:W-:Y:S01]  /*aef0*/  IMAD.MOV.U32 R8, RZ, RZ, R12 ;  /* 0x000000ffff087224 */ /* 0x029fe200078e000c */
[----:B------:R-:W-:Y:S01]  /*af00*/  BSSY B1, `(.L_x_1873) ;  /* 0x0000020000017945 */ /* 0x000fe20003800000 */
        /* <DEDUP_REMOVED lines=20> */
[----:B------:R-:W-:Y:S01]  /*b050*/  VIADDMNMX R3, R109, -R120, 0x80, PT ;  /* 0x000000806d037446 */ /* 0x000fe20003800978 */
[----:B------:R-:W-:Y:S01]  /*b060*/  IMAD.MOV.U32 R11, RZ, RZ, R25 ;  /* 0x000000ffff0b7224 */ /* 0x000fe200078e0019 */
[----:B------:R-:W-:Y:S01]  /*b070*/  PRMT R83, R8, 0x7610, R83 ;  /* 0x0000761008537816 */ /* 0x000fe20000000053 */
[----:B-1----:R-:W-:Y:S01]  /*b080*/  IMAD.MOV.U32 R0, RZ, RZ, R4 ;  /* 0x000000ffff007224 */ /* 0x002fe200078e0004 */
[----:B------:R-:W-:Y:S01]  /*b090*/  PRMT R82, R9, 0x7610, R82 ;  /* 0x0000761009527816 */ /* 0x000fe20000000052 */
[----:B------:R-:W-:Y:S01]  /*b0a0*/  IMAD.MOV.U32 R8, RZ, RZ, R32 ;  /* 0x000000ffff087224 */ /* 0x000fe200078e0020 */
[----:B------:R-:W-:Y:S01]  /*b0b0*/  ISETP.GE.AND P1, PT, R218, R3, PT ;  /* 0x00000003da00720c */ /* 0x000fe20003f26270 */
[----:B------:R-:W-:Y:S01]  /*b0c0*/  IMAD.MOV.U32 R9, RZ, RZ, R33 ;  /* 0x000000ffff097224 */ /* 0x000fe200078e0021 */
[----:B------:R-:W-:-:S02]  /*b0d0*/  PRMT R108, R10, 0x7610, R108 ;  /* 0x000076100a6c7816 */ /* 0x000fc4000000006c */
[----:B------:R-:W-:Y:S01]  /*b0e0*/  PRMT R109, R11, 0x7610, R109 ;  /* 0x000076100b6d7816 */ /* 0x000fe2000000006d */
[----:B----4-:R-:W-:Y:S08]  /*b0f0*/  @!P0 BRA `(.L_x_1874) ;  /* 0x0000021800108947 */ /* 0x010ff00003800000 */
.L_x_2257:
[----:B------:R-:W-:Y:S05]  /*b100*/  BSYNC B1 ;  /* 0x0000000000017941 */ /* 0x000fea0003800000 */
.L_x_1873:
[----:B------:R-:W-:Y:S01]  /*b110*/  BSSY B1, `(.L_x_1875) ;  /* 0x00000cc000017945 */ /* 0x000fe20003800000 */
[----:B------:R-:W-:Y:S02]  /*b120*/  PRMT R120, R8, 0x7610, R120 ;  /* 0x0000761008787816 */ /* 0x000fe40000000078 */
[----:B0-----:R-:W-:Y:S01]  /*b130*/  PRMT R121, R9, 0x7610, R121 ;  /* 0x0000761009797816 */ /* 0x001fe20000000079 */
[----:B------:R-:W-:Y:S06]  /*b140*/  @P1 BRA `(.L_x_1876) ;  /* 0x0000000c00201947 */ /* 0x000fec0003800000 */
[----:B------:R0:W5:Y:S01]  /*b150*/  LDL R146, [R1+0x48] ;  /* 0x0000480001927983 */ /* 0x0001620000100800 */
[----:B------:R-:W1:Y:S01]  /*b160*/  LDC R8, c[0x0][0x3f4] ;  /* 0x0000fd00ff087b82 */ /* 0x000e620000000800 */
[----:B------:R-:W-:Y:S01]  /*b170*/  BSSY B2, `(.L_x_1877) ;  /* 0x0000034000027945 */ /* 0x000fe20003800000 */
[-C--:B-1----:R-:W-:Y:S02]  /*b180*/  ISETP.GE.AND P0, PT, R200, R8.reuse, PT ;  /* 0x00000008c800720c */ /* 0x082fe40003f06270 */
[-C--:B------:R-:W-:Y:S02]  /*b190*/  ISETP.GE.AND P1, PT, R236, R8.reuse, PT ;  /* 0x00000008ec00720c */ /* 0x080fe40003f26270 */
[-C--:B------:R-:W-:Y:S02]  /*b1a0*/  ISETP.GE.AND P2, PT, R235, R8.reuse, PT ;  /* 0x00000008eb00720c */ /* 0x080fe40003f46270 */
[----:B------:R-:W-:-:S07]  /*b1b0*/  ISETP.GE.AND P3, PT, R237, R8, PT ;  /* 0x00000008ed00720c */ /* 0x000fce0003f66270 */
[----:B0-----:R-:W-:Y:S06]  /*b1c0*/  @P0 BRA `(.L_x_1878) ;  /* 0x0000000000b80947 */ /* 0x001fec0003800000 */
[----:B-----5:R-:W0:Y:S01]  /*b1d0*/  LDS.128 R8, [R146] ;  /* 0x0000000092087984 */ /* 0x020e220000000c00 */
[----:B------:R-:W-:Y:S02]  /*b1e0*/  SHF.R.U64 R74, R74, 0x10, R75 ;  /* 0x000000104a4a7819 */ /* 0x000fe4000000124b */
[----:B------:R-:W-:Y:S02]  /*b1f0*/  SHF.R.U64 R76, R76, 0x10, R77 ;  /* 0x000000104c4c7819 */ /* 0x000fe4000000124d */
[----:B------:R-:W-:Y:S02]  /*b200*/  SHF.R.U32.HI R75, RZ, 0x10, R75 ;  /* 0x00000010ff4b7819 */ /* 0x000fe4000001164b */
[----:B------:R-:W-:Y:S02]  /*b210*/  SHF.R.U32.HI R77, RZ, 0x10, R77 ;  /* 0x00000010ff4d7819 */ /* 0x000fe4000001164d */
[----:B------:R-:W-:Y:S02]  /*b220*/  PRMT R142, R138, 0x5410, R75 ;  /* 0x000054108a8e7816 */ /* 0x000fe4000000004b */
[----:B------:R-:W-:-:S02]  /*b230*/  PRMT R140, R140, 0x5410, R77 ;  /* 0x000054108c8c7816 */ /* 0x000fc4000000004d */
[----:B------:R-:W-:Y:S01]  /*b240*/  PRMT R139, R139, 0x5410, R74 ;  /* 0x000054108b8b7816 */ /* 0x000fe2000000004a */
[C---:B------:R-:W-:Y:S01]  /*b250*/  IMAD.U32 R143, R142.reuse, 0x10000, RZ ;  /* 0x000100008e8f7824 */ /* 0x040fe200078e00ff */
[----:B------:R-:W-:Y:S01]  /*b260*/  LOP3.LUT R142, R142, 0xffff0000, RZ, 0xc0, !PT ;  /* 0xffff00008e8e7812 */ /* 0x000fe200078ec0ff */
[C---:B------:R-:W-:Y:S01]  /*b270*/  IMAD.U32 R138, R140.reuse, 0x10000, RZ ;  /* 0x000100008c8a7824 */ /* 0x040fe200078e00ff */
[----:B------:R-:W-:Y:S02]  /*b280*/  PRMT R141, R141, 0x5410, R76 ;  /* 0x000054108d8d7816 */ /* 0x000fe4000000004c */
[----:B------:R-:W-:Y:S02]  /*b290*/  LOP3.LUT R140, R140, 0xffff0000, RZ, 0xc0, !PT ;  /* 0xffff00008c8c7812 */ /* 0x000fe400078ec0ff */
[C---:B0-----:R-:W-:Y:S01]  /*b2a0*/  LOP3.LUT R75, R10.reuse, 0xffff0000, RZ, 0xc0, !PT ;  /* 0xffff00000a4b7812 */ /* 0x041fe200078ec0ff */
[----:B------:R-:W-:Y:S01]  /*b2b0*/  IMAD.U32 R74, R10, 0x10000, RZ ;  /* 0x000100000a4a7824 */ /* 0x000fe200078e00ff */
[C---:B------:R-:W-:Y:S01]  /*b2c0*/  LOP3.LUT R77, R11.reuse, 0xffff0000, RZ, 0xc0, !PT ;  /* 0xffff00000b4d7812 */ /* 0x040fe200078ec0ff */
[----:B------:R-:W-:-:S02]  /*b2d0*/  IMAD.U32 R76, R11, 0x10000, RZ ;  /* 0x000100000b4c7824 */ /* 0x000fc400078e00ff */
[CC--:B------:R-:W-:Y:S01]  /*b2e0*/  FMUL.FTZ R145, R75.reuse, R143.reuse ;  /* 0x0000008f4b917220 */ /* 0x0c0fe20000410000 */
[----:B------:R-:W-:Y:S01]  /*b2f0*/  FMUL.FTZ R144, R75, R138 ;  /* 0x0000008a4b907220 */ /* 0x000fe20000410000 */
[----:B------:R-:W-:Y:S01]  /*b300*/  FMUL.FTZ R75, R77, R142 ;  /* 0x0000008e4d4b7220 */ /* 0x000fe20000410000 */
[----:B------:R-:W-:Y:S02]  /*b310*/  IMAD.U32 R10, R8, 0x10000, RZ ;  /* 0x00010000080a7824 */ /* 0x000fe400078e00ff */
[C---:B------:R-:W-:Y:S01]  /*b320*/  FFMA.FTZ R145, R74.reuse, R138, -R145 ;  /* 0x0000008a4a917223 */ /* 0x040fe20000010891 */
[----:B------:R-:W-:Y:S02]  /*b330*/  IMAD.U32 R11, R9, 0x10000, RZ ;  /* 0x00010000090b7824 */ /* 0x000fe400078e00ff */
[----:B------:R-:W-:Y:S01]  /*b340*/  FFMA.FTZ R144, R74, R143, R144 ;  /* 0x0000008f4a907223 */ /* 0x000fe20000010090 */
[----:B------:R-:W-:Y:S01]  /*b350*/  LOP3.LUT R8, R8, 0xffff0000, RZ, 0xc0, !PT ;  /* 0xffff000008087812 */ /* 0x000fe200078ec0ff */
[-C--:B------:R-:W-:Y:S01]  /*b360*/  FMUL.FTZ R147, R77, R140.reuse ;  /* 0x0000008c4d937220 */ /* 0x080fe20000410000 */
        /* <DEDUP_REMOVED lines=10> */
[-C--:B------:R-:W-:Y:S01]  /*b410*/  FMUL.FTZ R141, R9, R74.reuse ;  /* 0x0000004a098d7220 */ /* 0x080fe20000410000 */
[C---:B------:R-:W-:Y:S01]  /*b420*/  FFMA.FTZ R8, R10.reuse, R75, -R139 ;  /* 0x0000004b0a087223 */ /* 0x040fe2000001088b */
[C---:B------:R-:W-:Y:S01]  /*b430*/  FFMA.FTZ R9, R11.reuse, R74, -R140 ;  /* 0x0000004a0b097223 */ /* 0x040fe2000001088c */
[----:B------:R-:W-:Y:S01]  /*b440*/  FFMA.FTZ R77, R10, R77, R76 ;  /* 0x0000004d0a4d7223 */ /* 0x000fe2000001004c */
[----:B------:R-:W-:Y:S01]  /*b450*/  FFMA.FTZ R138, R11, R138, R141 ;  /* 0x0000008a0b8a7223 */ /* 0x000fe2000001008d */
[----:B------:R-:W-:Y:S02]  /*b460*/  F2FP.BF16.F32.PACK_AB R10, R144, R145 ;  /* 0x00000091900a723e */ /* 0x000fe400000010ff */
[----:B------:R-:W-:-:S02]  /*b470*/  F2FP.BF16.F32.PACK_AB R11, R142, R143 ;  /* 0x0000008f8e0b723e */ /* 0x000fc400000010ff */
[----:B------:R-:W-:Y:S02]  /*b480*/  F2FP.BF16.F32.PACK_AB R8, R77, R8 ;  /* 0x000000084d08723e */ /* 0x000fe400000010ff */
[----:B------:R-:W-:-:S05]  /*b490*/  F2FP.BF16.F32.PACK_AB R9, R138, R9 ;  /* 0x000000098a09723e */ /* 0x000fca00000010ff */
[----:B------:R0:W-:Y:S02]  /*b4a0*/  STS.128 [R146], R8 ;  /* 0x0000000892007388 */ /* 0x0001e40000000c00 */
.L_x_1878:
[----:B------:R-:W-:Y:S05]  /*b4b0*/  BSYNC B2 ;  /* 0x0000000000027941 */ /* 0x000fea0003800000 */
.L_x_1877:
[----:B------:R-:W-:Y:S04]  /*b4c0*/  BSSY B2, `(.L_x_1879) ;  /* 0x0000030000027945 */ /* 0x000fe80003800000 */
[----:B------:R-:W-:Y:S05]  /*b4d0*/  @P1 BRA `(.L_x_1880) ;  /* 0x0000000000b81947 */ /* 0x000fea0003800000 */
[----:B0----5:R-:W0:Y:S01]  /*b4e0*/  LDS.128 R8, [R146+0x4000] ;  /* 0x0040000092087984 */ /* 0x021e220000000c00 */
[--C-:B------:R-:W-:Y:S02]  /*b4f0*/  SHF.R.U64 R75, R72, 0x10, R73.reuse ;  /* 0x00000010484b7819 */ /* 0x100fe40000001249 */
[----:B------:R-:W-:Y:S02]  /*b500*/  SHF.R.U32.HI R72, RZ, 0x10, R73 ;  /* 0x00000010ff487819 */ /* 0x000fe40000011649 */
[--C-:B------:R-:W-:Y:S02]  /*b510*/  SHF.R.U64 R73, R70, 0x10, R71.reuse ;  /* 0x0000001046497819 */ /* 0x100fe40000001247 */
[----:B------:R-:W-:Y:S02]  /*b520*/  SHF.R.U32.HI R70, RZ, 0x10, R71 ;  /* 0x00000010ff467819 */ /* 0x000fe40000011647 */
[----:B------:R-:W-:Y:S02]  /*b530*/  PRMT R135, R135, 0x5410, R72 ;  /* 0x0000541087877816 */ /* 0x000fe40000000048 */
[----:B------:R-:W-:-:S02]  /*b540*/  PRMT R137, R137, 0x5410, R70 ;  /* 0x0000541089897816 */ /* 0x000fc40000000046 */
[----:B------:R-:W-:Y:S01]  /*b550*/  PRMT R134, R134, 0x5410, R75 ;  /* 0x0000541086867816 */ /* 0x000fe2000000004b */
[----:B------:R-:W-:Y:S01]  /*b560*/  IMAD.U32 R74, R135, 0x10000, RZ ;  /* 0x00010000874a7824 */ /* 0x000fe200078e00ff */
[----:B------:R-:W-:Y:S01]  /*b570*/  PRMT R136, R136, 0x5410, R73 ;  /* 0x0000541088887816 */ /* 0x000fe20000000049 */
[C---:B------:R-:W-:Y:S01]  /*b580*/  IMAD.U32 R75, R137.reuse, 0x10000, RZ ;  /* 0x00010000894b7824 */ /* 0x040fe200078e00ff */
[----:B------:R-:W-:Y:S02]  /*b590*/  LOP3.LUT R137, R137, 0xffff0000, RZ, 0xc0, !PT ;  /* 0xffff000089897812 */ /* 0x000fe400078ec0ff */
[----:B------:R-:W-:Y:S02]  /*b5a0*/  LOP3.LUT R135, R135, 0xffff0000, RZ, 0xc0, !PT ;  /* 0xffff000087877812 */ /* 0x000fe400078ec0ff */
[C---:B0-----:R-:W-:Y:S01]  /*b5b0*/  LOP3.LUT R71, R10.reuse, 0xffff0000, RZ, 0xc0, !PT ;  /* 0xffff00000a477812 */ /* 0x041fe200078ec0ff */
[----:B------:R-:W-:Y:S01]  /*b5c0*/  IMAD.U32 R70, R10, 0x10000, RZ ;  /* 0x000100000a467824 */ /* 0x000fe200078e00ff */
[C---:B------:R-:W-:Y:S01]  /*b5d0*/  LOP3.LUT R73, R11.reuse, 0xffff0000, RZ, 0xc0, !PT ;  /* 0xffff00000b497812 */ /* 0x040fe200078ec0ff */
[----:B------:R-:W-:-:S02]  /*b5e0*/  IMAD.U32 R72, R11, 0x10000, RZ ;  /* 0x000100000b487824 */ /* 0x000fc400078e00ff */
[CC--:B------:R-:W-:Y:S01]  /*b5f0*/  FMUL.FTZ R76, R71.reuse, R74.reuse ;  /* 0x0000004a474c7220 */ /* 0x0c0fe20000410000 */
[----:B------:R-:W-:Y:S01]  /*b600*/  FMUL.FTZ R77, R71, R75 ;  /* 0x0000004b474d7220 */ /* 0x000fe20000410000 */
[C---:B------:R-:W-:Y:S01]  /*b610*/  FMUL.FTZ R71, R73.reuse, R137 ;  /* 0x0000008949477220 */ /* 0x040fe20000410000 */
[----:B------:R-:W-:Y:S02]  /*b620*/  IMAD.U32 R10, R8, 0x10000, RZ ;  /* 0x00010000080a7824 */ /* 0x000fe400078e00ff */
[----:B------:R-:W-:Y:S01]  /*b630*/  FFMA.FTZ R139, R70, R75, R76 ;  /* 0x0000004b468b7223 */ /* 0x000fe2000001004c */
[-C--:B------:R-:W-:Y:S01]  /*b640*/  FMUL.FTZ R75, R73, R135.reuse ;  /* 0x00000087494b7220 */ /* 0x080fe20000410000 */
[----:B------:R-:W-:Y:S01]  /*b650*/  FFMA.FTZ R135, R72, R135, -R71 ;  /* 0x0000008748877223 */ /* 0x000fe20000010847 */
[C---:B------:R-:W-:Y:S01]  /*b660*/  IMAD.U32 R11, R9.reuse, 0x10000, RZ ;  /* 0x00010000090b7824 */ /* 0x040fe200078e00ff */
[----:B------:R-:W-:Y:S01]  /*b670*/  LOP3.LUT R8, R8, 0xffff0000, RZ, 0xc0, !PT ;  /* 0xffff000008087812 */ /* 0x000fe200078ec0ff */
[----:B------:R-:W-:Y:S01]  /*b680*/  IMAD.U32 R73, R136, 0x10000, RZ ;  /* 0x0001000088497824 */ /* 0x000fe200078e00ff */
[----:B------:R-:W-:Y:S01]  /*b690*/  LOP3.LUT R9, R9, 0xffff0000, RZ, 0xc0, !PT ;  /* 0xffff000009097812 */ /* 0x000fe200078ec0ff */
[----:B------:R-:W-:Y:S01]  /*b6a0*/  IMAD.U32 R71, R134, 0x10000, RZ ;  /* 0x0001000086477824 */ /* 0x000fe200078e00ff */
[----:B------:R-:W-:Y:S01]  /*b6b0*/  LOP3.LUT R136, R136, 0xffff0000, RZ, 0xc0, !PT ;  /* 0xffff000088887812 */ /* 0x000fe200078ec0ff */
[----:B------:R-:W-:Y:S01]  /*b6c0*/  FFMA.FTZ R74, R70, R74, -R77 ;  /* 0x0000004a464a7223 */ /* 0x000fe2000001084d */
        /* <DEDUP_REMOVED lines=15> */
.L_x_1880:
[----:B------:R-:W-:Y:S05]  /*b7c0*/  BSYNC B2 ;  /* 0x0000000000027941 */ /* 0x000fea0003800000 */
.L_x_1879:
[----:B------:R-:W-:Y:S04]  /*b7d0*/  BSSY B2, `(.L_x_1881) ;  /* 0x0000030000027945 */ /* 0x000fe80003800000 */
[----:B------:R-:W-:Y:S05]  /*b7e0*/  @P2 BRA `(.L_x_1882) ;  /* 0x0000000000b82947 */ /* 0x000fea0003800000 */
[----:B01---5:R-:W0:Y:S01]  /*b7f0*/  LDS.128 R8, [R146+0x8000] ;  /* 0x0080000092087984 */ /* 0x023e220000000c00 */
        /* <DEDUP_REMOVED lines=45> */
.L_x_1882:
[----:B------:R-:W-:Y:S05]  /*bad0*/  BSYNC B2 ;  /* 0x0000000000027941 */ /* 0x000fea0003800000 */
.L_x_1881:
[----:B------:R-:W-:Y:S05]  /*bae0*/  @P3 BRA `(.L_x_1876) ;  /* 0x0000000000b83947 */ /* 0x000fea0003800000 */
[----:B012--5:R-:W0:Y:S01]  /*baf0*/  LDS.128 R8, [R146+0xc000] ;  /* 0x00c0000092087984 */ /* 0x027e220000000c00 */
        /* <DEDUP_REMOVED lines=45> */
.L_x_1876:
[----:B------:R-:W-:Y:S05]  /*bdd0*/  BSYNC B1 ;  /* 0x0000000000017941 */ /* 0x000fea0003800000 */
.L_x_1875:
[----:B0123--:R-:W-:Y:S01]  /*bde0*/  VIADD R8, R218, 0x20 ;  /* 0x00000020da087836 */ /* 0x00ffe20000000000 */
[----:B------:R-:W-:Y:S04]  /*bdf0*/  BSSY B1, `(.L_x_1883) ;  /* 0x00000cb000017945 */ /* 0x000fe80003800000 */
[----:B------:R-:W-:-:S13]  /*be00*/  ISETP.GE.AND P0, PT, R8, R3, PT ;  /* 0x000000030800720c */ /* 0x000fda0003f06270 */
[----:B------:R-:W-:Y:S05]  /*be10*/  @P0 BRA `(.L_x_1884) ;  /* 0x0000000c00200947 */ /* 0x000fea0003800000 */
        /* <DEDUP_REMOVED lines=8> */
[----:B-----5:R-:W0:Y:S01]  /*bea0*/  LDS.128 R8, [R66+0x1000] ;  /* 0x0010000042087984 */ /* 0x020e220000000c00 */
        /* <DEDUP_REMOVED lines=45> */
.L_x_1886:
[----:B------:R-:W-:Y:S05]  /*c180*/  BSYNC B2 ;  /* 0x0000000000027941 */ /* 0x000fea0003800000 */
.L_x_1885:
        /* <DEDUP_REMOVED lines=48> */
.L_x_1888:
[----:B------:R-:W-:Y:S05]  /*c490*/  BSYNC B2 ;  /* 0x0000000000027941 */ /* 0x000fea0003800000 */
.L_x_1887:
[----:B------:R-:W-:Y:S04]  /*c4a0*/  BSSY B2, `(.L_x_1889) ;  /* 0x0000030000027945 */ /* 0x000fe80003800000 */
[----:B------:R-:W-:Y:S05]  /*c4b0*/  @P2 BRA `(.L_x_1890) ;  /* 0x0000000000b82947 */ /* 0x000fea0003800000 */
[----:B01---5:R-:W0:Y:S01]  /*c4c0*/  LDS.128 R8, [R66+0x9000] ;  /* 0x0090000042087984 */ /* 0x023e220000000c00 */
[----:B------:R-:W-:Y:S02]  /*c4d0*/  SHF.R.U64 R54, R50, 0x10, R51 ;  /* 0x0000001032367819 */ /* 0x000fe40000001233 */
[----:B------:R-:W-:Y:S02]  /*c4e0*/  SHF.R.U64 R50, R52, 0x10, R53 ;  /* 0x0000001034327819 */ /* 0x000fe40000001235 */
[----:B------:R-:W-:Y:S02]  /*c4f0*/  SHF.R.U32.HI R51, RZ, 0x10, R51 ;  /* 0x00000010ff337819 */ /* 0x000fe40000011633 */
        /* <DEDUP_REMOVED lines=13> */
[C---:B------:R-:W-:Y:S01]  /*c5d0*/  FMUL.FTZ R56, R51.reuse, R54 ;  /* 0x0000003633387220 */ /* 0x040fe20000410000 */
[-C--:B------:R-:W-:Y:S01]  /*c5e0*/  FMUL.FTZ R57, R51, R55.reuse ;  /* 0x0000003733397220 */ /* 0x080fe20000410000 */
[----:B------:R-:W-:Y:S01]  /*c5f0*/  FMUL.FTZ R51, R53, R98 ;  /* 0x0000006235337220 */ /* 0x000fe20000410000 */
[----:B------:R-:W-:Y:S02]  /*c600*/  IMAD.U32 R10, R8, 0x10000, RZ ;  /* 0x00010000080a7824 */ /* 0x000fe400078e00ff */
[C---:B------:R-:W-:Y:S01]  /*c610*/  FFMA.FTZ R59, R50.reuse, R55, R56 ;  /* 0x00000037323b7223 */ /* 0x040fe20000010038 */
[----:B------:R-:W-:Y:S02]  /*c620*/  IMAD.U32 R11, R9, 0x10000, RZ ;  /* 0x00010000090b7824 */ /* 0x000fe400078e00ff */
[----:B------:R-:W-:Y:S01]  /*c630*/  FFMA.FTZ R58, R50, R54, -R57 ;  /* 0x00000036323a7223 */ /* 0x000fe20000010839 */
[-C--:B------:R-:W-:Y:S01]  /*c640*/  FMUL.FTZ R55, R53, R100.reuse ;  /* 0x0000006435377220 */ /* 0x080fe20000410000 */
[----:B------:R-:W-:Y:S01]  /*c650*/  LOP3.LUT R8, R8, 0xffff0000, RZ, 0xc0, !PT ;  /* 0xffff000008087812 */ /* 0x000fe200078ec0ff */
[C---:B------:R-:W-:Y:S01]  /*c660*/  FFMA.FTZ R100, R52.reuse, R100, -R51 ;  /* 0x0000006434647223 */ /* 0x040fe20000010833 */
[----:B------:R-:W-:Y:S01]  /*c670*/  LOP3.LUT R9, R9, 0xffff0000, RZ, 0xc0, !PT ;  /* 0xffff000009097812 */ /* 0x000fe200078ec0ff */
[C---:B------:R-:W-:Y:S01]  /*c680*/  IMAD.U32 R53, R99.reuse, 0x10000, RZ ;  /* 0x0001000063357824 */ /* 0x040fe200078e00ff */
[----:B------:R-:W-:Y:S01]  /*c690*/  LOP3.LUT R54, R99, 0xffff0000, RZ, 0xc0, !PT ;  /* 0xffff000063367812 */ /* 0x000fe200078ec0ff */
[C---:B------:R-:W-:Y:S01]  /*c6a0*/  IMAD.U32 R51, R101.reuse, 0x10000, RZ ;  /* 0x0001000065337824 */ /* 0x040fe200078e00ff */
        /* <DEDUP_REMOVED lines=15> */
.L_x_1890:
[----:B------:R-:W-:Y:S05]  /*c7a0*/  BSYNC B2 ;  /* 0x0000000000027941 */ /* 0x000fea0003800000 */
.L_x_1889:
        /* <DEDUP_REMOVED lines=47> */
.L_x_1884:
[----:B------:R-:W-:Y:S05]  /*caa0*/  BSYNC B1 ;  /* 0x0000000000017941 */ /* 0x000fea0003800000 */
.L_x_1883:
        /* <DEDUP_REMOVED lines=58> */
.L_x_1894:
[----:B------:R-:W-:Y:S05]  /*ce50*/  BSYNC B2 ;  /* 0x0000000000027941 */ /* 0x000fea0003800000 */
.L_x_1893:
[----:B------:R-:W-:Y:S04]  /*ce60*/  BSSY B2, `(.L_x_1895) ;  /* 0x0000030000027945 */ /* 0x000fe80003800000 */
[----:B------:R-:W-:Y:S05]  /*ce70*/  @P1 BRA `(.L_x_1896) ;  /* 0x0000000000b81947 */ /* 0x000fea0003800000 */
[----:B0----5:R-:W0:Y:S01]  /*ce80*/  LDS.128 R8, [R50+0x6000] ;  /* 0x0060000032087984 */ /* 0x021e220000000c00 */
        /* <DEDUP_REMOVED lines=17> */
[----:B------:R-:W-:Y:S01]  /*cfa0*/  FMUL.FTZ R45, R39, R43 ;  /* 0x0000002b272d7220 */ /* 0x000fe20000410000 */
[C---:B------:R-:W-:Y:S01]  /*cfb0*/  FMUL.FTZ R39, R41.reuse, R107 ;  /* 0x0000006b29277220 */ /* 0x040fe20000410000 */
[----:B------:R-:W-:Y:S02]  /*cfc0*/  IMAD.U32 R10, R8, 0x10000, RZ ;  /* 0x00010000080a7824 */ /* 0x000fe400078e00ff */
[----:B------:R-:W-:Y:S01]  /*cfd0*/  FFMA.FTZ R47, R38, R43, R46 ;  /* 0x0000002b262f7223 */ /* 0x000fe2000001002e */
[-C--:B------:R-:W-:Y:S01]  /*cfe0*/  FMUL.FTZ R43, R41, R104.reuse ;  /* 0x00000068292b7220 */ /* 0x080fe20000410000 */
[----:B------:R-:W-:Y:S01]  /*cff0*/  FFMA.FTZ R104, R40, R104, -R39 ;  /* 0x0000006828687223 */ /* 0x000fe20000010827 */
[----:B------:R-:W-:Y:S02]  /*d000*/  IMAD.U32 R11, R9, 0x10000, RZ ;  /* 0x00010000090b7824 */ /* 0x000fe400078e00ff */
[----:B------:R-:W-:Y:S01]  /*d010*/  FFMA.FTZ R44, R38, R42, -R45 ;  /* 0x0000002a262c7223 */ /* 0x000fe2000001082d */
[----:B------:R-:W-:Y:S01]  /*d020*/  IMAD.U32 R39, R102, 0x10000, RZ ;  /* 0x0001000066277824 */ /* 0x000fe200078e00ff */
[----:B------:R-:W-:Y:S01]  /*d030*/  LOP3.LUT R8, R8, 0xffff0000, RZ, 0xc0, !PT ;  /* 0xffff000008087812 */ /* 0x000fe200078ec0ff */
[----:B------:R-:W-:Y:S01]  /*d040*/  IMAD.U32 R41, R105, 0x10000, RZ ;  /* 0x0001000069297824 */ /* 0x000fe200078e00ff */
[----:B------:R-:W-:Y:S01]  /*d050*/  LOP3.LUT R9, R9, 0xffff0000, RZ, 0xc0, !PT ;  /* 0xffff000009097812 */ /* 0x000fe200078ec0ff */
[----:B------:R-:W-:Y:S01]  /*d060*/  FFMA.FTZ R107, R40, R107, R43 ;  /* 0x0000006b286b7223 */ /* 0x000fe2000001002b */
[----:B------:R-:W-:Y:S01]  /*d070*/  LOP3.LUT R38, R105, 0xffff0000, RZ, 0xc0, !PT ;  /* 0xffff000069267812 */ /* 0x000fe200078ec0ff */
[----:B------:R-:W-:Y:S01]  /*d080*/  FMUL.FTZ R43, R8, R41 ;  /* 0x00000029082b7220 */ /* 0x000fe20000410000 */
[----:B------:R-:W-:Y:S01]  /*d090*/  LOP3.LUT R102, R102, 0xffff0000, RZ, 0xc0, !PT ;  /* 0xffff000066667812 */ /* 0x000fe200078ec0ff */
[----:B------:R-:W-:-:S02]  /*d0a0*/  FMUL.FTZ R40, R8, R39 ;  /* 0x0000002708287220 */ /* 0x000fc40000410000 */
[C---:B------:R-:W-:Y:S01]  /*d0b0*/  FMUL.FTZ R42, R9.reuse, R38 ;  /* 0x00000026092a7220 */ /* 0x040fe20000410000 */
[C---:B------:R-:W-:Y:S01]  /*d0c0*/  FFMA.FTZ R8, R10.reuse, R39, -R43 ;  /* 0x000000270a087223 */ /* 0x040fe2000001082b */
[-C--:B------:R-:W-:Y:S01]  /*d0d0*/  FMUL.FTZ R45, R9, R102.reuse ;  /* 0x00000066092d7220 */ /* 0x080fe20000410000 */
[----:B------:R-:W-:Y:S01]  /*d0e0*/  FFMA.FTZ R41, R10, R41, R40 ;  /* 0x000000290a297223 */ /* 0x000fe20000010028 */
[----:B------:R-:W-:Y:S01]  /*d0f0*/  FFMA.FTZ R9, R11, R102, -R42 ;  /* 0x000000660b097223 */ /* 0x000fe2000001082a */
[----:B------:R-:W-:Y:S01]  /*d100*/  F2FP.BF16.F32.PACK_AB R10, R47, R44 ;  /* 0x0000002c2f0a723e */ /* 0x000fe200000010ff */
[----:B------:R-:W-:Y:S01]  /*d110*/  FFMA.FTZ R38, R11, R38, R45 ;  /* 0x000000260b267223 */ /* 0x000fe2000001002d */
[----:B------:R-:W-:Y:S02]  /*d120*/  F2FP.BF16.F32.PACK_AB R11, R107, R104 ;  /* 0x000000686b0b723e */ /* 0x000fe400000010ff */
[----:B------:R-:W-:Y:S02]  /*d130*/  F2FP.BF16.F32.PACK_AB R8, R41, R8 ;  /* 0x000000082908723e */ /* 0x000fe400000010ff */
[----:B------:R-:W-:-:S05]  /*d140*/  F2FP.BF16.F32.PACK_AB R9, R38, R9 ;  /* 0x000000092609723e */ /* 0x000fca00000010ff */
[----:B------:R1:W-:Y:S02]  /*d150*/  STS.128 [R50+0x6000], R8 ;  /* 0x0060000832007388 */ /* 0x0003e40000000c00 */
.L_x_1896:
[----:B------:R-:W-:Y:S05]  /*d160*/  BSYNC B2 ;  /* 0x0000000000027941 */ /* 0x000fea0003800000 */
.L_x_1895:
        /* <DEDUP_REMOVED lines=48> */
.L_x_1898:
[----:B------:R-:W-:Y:S05]  /*d470*/  BSYNC B2 ;  /* 0x0000000000027941 */ /* 0x000fea0003800000 */
.L_x_1897:
        /* <DEDUP_REMOVED lines=47> */
.L_x_1892:
[----:B------:R-:W-:Y:S05]  /*d770*/  BSYNC B1 ;  /* 0x0000000000017941 */ /* 0x000fea0003800000 */
.L_x_1891:
[----:B0123--:R-:W-:-:S05]  /*d780*/  VIADD R8, R218, 0x60 ;  /* 0x00000060da087836 */ /* 0x00ffca0000000000 */
        /* <DEDUP_REMOVED lines=21> */
[----:B------:R-:W-:Y:S02]  /*d8e0*/  LOP3.LUT R119, R119, 0xffff0000, RZ, 0xc0, !PT ;  /* 0xffff000077777812 */ /* 0x000fe400078ec0ff */
[----:B------:R-:W-:Y:S02]  /*d8f0*/  PRMT R120, R120, 0x5410, R3 ;  /* 0x0000541078787816 */ /* 0x000fe40000000003 */
[C---:B0-----:R-:W-:Y:S01]  /*d900*/  LOP3.LUT R27, R10.reuse, 0xffff0000, RZ, 0xc0, !PT ;  /* 0xffff00000a1b7812 */ /* 0x041fe200078ec0ff */
[C---:B------:R-:W-:Y:S01]  /*d910*/  IMAD.U32 R28, R11.reuse, 0x10000, RZ ;  /* 0x000100000b1c7824 */ /* 0x040fe200078e00ff */
[----:B------:R-:W-:Y:S01]  /*d920*/  LOP3.LUT R11, R11, 0xffff0000, RZ, 0xc0, !PT ;  /* 0xffff00000b0b7812 */ /* 0x000fe200078ec0ff */
[----:B------:R-:W-:-:S02]  /*d930*/  IMAD.U32 R26, R10, 0x10000, RZ ;  /* 0x000100000a1a7824 */ /* 0x000fc400078e00ff */
[CC--:B------:R-:W-:Y:S01]  /*d940*/  FMUL.FTZ R31, R27.reuse, R30.reuse ;  /* 0x0000001e1b1f7220 */ /* 0x0c0fe20000410000 */
[----:B------:R-:W-:Y:S01]  /*d950*/  FMUL.FTZ R27, R27, R29 ;  /* 0x0000001d1b1b7220 */ /* 0x000fe20000410000 */
[C---:B------:R-:W-:Y:S01]  /*d960*/  FMUL.FTZ R35, R11.reuse, R121 ;  /* 0x000000790b237220 */ /* 0x040fe20000410000 */
[----:B------:R-:W-:Y:S02]  /*d970*/  IMAD.U32 R3, R8, 0x10000, RZ ;  /* 0x0001000008037824 */ /* 0x000fe400078e00ff */
[C---:B------:R-:W-:Y:S01]  /*d980*/  FFMA.FTZ R32, R26.reuse, R29, -R31 ;  /* 0x0000001d1a207223 */ /* 0x040fe2000001081f */
[----:B------:R-:W-:Y:S01]  /*d990*/  FFMA.FTZ R33, R26, R30, R27 ;  /* 0x0000001e1a217223 */ /* 0x000fe2000001001b */
[-C--:B------:R-:W-:Y:S01]  /*d9a0*/  FMUL.FTZ R27, R11, R119.reuse ;  /* 0x000000770b1b7220 */ /* 0x080fe20000410000 */
        /* <DEDUP_REMOVED lines=22> */
.L_x_1901:
[----:B------:R-:W-:Y:S05]  /*db10*/  BSYNC B1 ;  /* 0x0000000000017941 */ /* 0x000fea0003800000 */
.L_x_1900:
        /* <DEDUP_REMOVED lines=48> */
.L_x_1903:
[----:B------:R-:W-:Y:S05]  /*de20*/  BSYNC B1 ;  /* 0x0000000000017941 */ /* 0x000fea0003800000 */
.L_x_1902:
[----:B------:R-:W-:Y:S04]  /*de30*/  BSSY B1, `(.L_x_1904) ;  /* 0x0000030000017945 */ /* 0x000fe80003800000 */
[----:B------:R-:W-:Y:S05]  /*de40*/  @P2 BRA `(.L_x_1905) ;  /* 0x0000000000b82947 */ /* 0x000fea0003800000 */
[----:B01---5:R-:W0:Y:S01]  /*de50*/  LDS.128 R8, [R34+0xb000] ;  /* 0x00b0000022087984 */ /* 0x023e220000000c00 */
[----:B------:R-:W-:Y:S02]  /*de60*/  SHF.R.U64 R20, R12, 0x10, R13 ;  /* 0x000000100c147819 */ /* 0x000fe4000000120d */
[--C-:B------:R-:W-:Y:S02]  /*de70*/  SHF.R.U64 R12, R14, 0x10, R15.reuse ;  /* 0x000000100e0c7819 */ /* 0x100fe4000000120f */
[----:B------:R-:W-:Y:S02]  /*de80*/  SHF.R.U32.HI R15, RZ, 0x10, R15 ;  /* 0x00000010ff0f7819 */ /* 0x000fe4000001160f */
[----:B------:R-:W-:Y:S02]  /*de90*/  SHF.R.U32.HI R13, RZ, 0x10, R13 ;  /* 0x00000010ff0d7819 */ /* 0x000fe4000001160d */
[----:B------:R-:W-:Y:S02]  /*dea0*/  PRMT R82, R82, 0x5410, R15 ;  /* 0x0000541052527816 */ /* 0x000fe4000000000f */
[----:B------:R-:W-:-:S02]  /*deb0*/  PRMT R80, R80, 0x5410, R13 ;  /* 0x0000541050507816 */ /* 0x000fc4000000000d */
[----:B------:R-:W-:Y:S01]  /*dec0*/  PRMT R81, R81, 0x5410, R20 ;  /* 0x0000541051517816 */ /* 0x000fe20000000014 */
[----:B------:R-:W-:Y:S01]  /*ded0*/  IMAD.U32 R20, R82, 0x10000, RZ ;  /* 0x0001000052147824 */ /* 0x000fe200078e00ff */
[----:B------:R-:W-:Y:S01]  /*dee0*/  PRMT R83, R83, 0x5410, R12 ;  /* 0x0000541053537816 */ /* 0x000fe2000000000c */
[----:B------:R-:W-:Y:S01]  /*def0*/  IMAD.U32 R15, R80, 0x10000, RZ ;  /* 0x00010000500f7824 */ /* 0x000fe200078e00ff */
[----:B------:R-:W-:Y:S02]  /*df00*/  LOP3.LUT R82, R82, 0xffff0000, RZ, 0xc0, !PT ;  /* 0xffff000052527812 */ /* 0x000fe400078ec0ff */
[----:B------:R-:W-:Y:S02]  /*df10*/  LOP3.LUT R80, R80, 0xffff0000, RZ, 0xc0, !PT ;  /* 0xffff000050507812 */ /* 0x000fe400078ec0ff */
[C---:B0-----:R-:W-:Y:S01]  /*df20*/  LOP3.LUT R13, R10.reuse, 0xffff0000, RZ, 0xc0, !PT ;  /* 0xffff00000a0d7812 */ /* 0x041fe200078ec0ff */
[C---:B------:R-:W-:Y:S01]  /*df30*/  IMAD.U32 R14, R11.reuse, 0x10000, RZ ;  /* 0x000100000b0e7824 */ /* 0x040fe200078e00ff */
[----:B------:R-:W-:Y:S01]  /*df40*/  LOP3.LUT R11, R11, 0xffff0000, RZ, 0xc0, !PT ;  /* 0xffff00000b0b7812 */ /* 0x000fe200078ec0ff */
[----:B------:R-:W-:-:S02]  /*df50*/  IMAD.U32 R12, R10, 0x10000, RZ ;  /* 0x000100000a0c7824 */ /* 0x000fc400078e00ff */
[C---:B------:R-:W-:Y:S01]  /*df60*/  FMUL.FTZ R21, R13.reuse, R20 ;  /* 0x000000140d157220 */ /* 0x040fe20000410000 */
[-C--:B------:R-:W-:Y:S01]  /*df70*/  FMUL.FTZ R13, R13, R15.reuse ;  /* 0x0000000f0d0d7220 */ /* 0x080fe20000410000 */
[C---:B------:R-:W-:Y:S01]  /*df80*/  FMUL.FTZ R25, R11.reuse, R82 ;  /* 0x000000520b197220 */ /* 0x040fe20000410000 */
[----:B------:R-:W-:Y:S02]  /*df90*/  IMAD.U32 R3, R8, 0x10000, RZ ;  /* 0x0001000008037824 */ /* 0x000fe400078e00ff */
[C---:B------:R-:W-:Y:S01]  /*dfa0*/  FFMA.FTZ R21, R12.reuse, R15, -R21 ;  /* 0x0000000f0c157223 */ /* 0x040fe20000010815 */
[----:B------:R-:W-:Y:S01]  /*dfb0*/  FFMA.FTZ R24, R12, R20, R13 ;  /* 0x000000140c187223 */ /* 0x000fe2000001000d */
[-C--:B------:R-:W-:Y:S01]  /*dfc0*/  FMUL.FTZ R13, R11, R80.reuse ;  /* 0x000000500b0d7220 */ /* 0x080fe20000410000 */
[----:B------:R-:W-:Y:S01]  /*dfd0*/  IMAD.U32 R10, R9, 0x10000, RZ ;  /* 0x00010000090a7824 */ /* 0x000fe200078e00ff */
[----:B------:R-:W-:Y:S01]  /*dfe0*/  LOP3.LUT R8, R8, 0xffff0000, RZ, 0xc0, !PT ;  /* 0xffff000008087812 */ /* 0x000fe200078ec0ff */
[----:B------:R-:W-:Y:S01]  /*dff0*/  IMAD.U32 R12, R83, 0x10000, RZ ;  /* 0x00010000530c7824 */ /* 0x000fe200078e00ff */
[----:B------:R-:W-:Y:S01]  /*e000*/  LOP3.LUT R9, R9, 0xffff0000, RZ, 0xc0, !PT ;  /* 0xffff000009097812 */ /* 0x000fe200078ec0ff */
[----:B------:R-:W-:Y:S01]  /*e010*/  IMAD.U32 R11, R81, 0x10000, RZ ;  /* 0x00010000510b7824 */ /* 0x000fe200078e00ff */
[----:B------:R-:W-:Y:S01]  /*e020*/  LOP3.LUT R83, R83, 0xffff0000, RZ, 0xc0, !PT ;  /* 0xffff000053537812 */ /* 0x000fe200078ec0ff */
[C---:B------:R-:W-:Y:S01]  /*e030*/  FFMA.FTZ R25, R14.reuse, R80, -R25 ;  /* 0x000000500e197223 */ /* 0x040fe20000010819 */
[----:B------:R-:W-:Y:S01]  /*e040*/  LOP3.LUT R81, R81, 0xffff0000, RZ, 0xc0, !PT ;  /* 0xffff000051517812 */ /* 0x000fe200078ec0ff */
[----:B------:R-:W-:Y:S01]  /*e050*/  FFMA.FTZ R82, R14, R82, R13 ;  /* 0x000000520e527223 */ /* 0x000fe2000001000d */
[CC--:B------:R-:W-:Y:S01]  /*e060*/  FMUL.FTZ R14, R8.reuse, R12.reuse ;  /* 0x0000000c080e7220 */ /* 0x0c0fe20000410000 */
        /* <DEDUP_REMOVED lines=12> */
.L_x_1905:
[----:B------:R-:W-:Y:S05]  /*e130*/  BSYNC B1 ;  /* 0x0000000000017941 */ /* 0x000fea0003800000 */
.L_x_1904:
[----:B------:R-:W-:Y:S05]  /*e140*/  @P3 BRA `(.L_x_1899) ;  /* 0x00000050004c3947 */ /* 0x000fea0003800000 */
[----:B012--5:R-:W0:Y:S01]  /*e150*/  LDS.128 R8, [R34+0xf000] ;  /* 0x00f0000022087984 */ /* 0x027e220000000c00 */
        /* <DEDUP_REMOVED lines=8> */
[----:B------:R-:W-:Y:S02]  /*e1e0*/  LOP3.LUT R79, R79, 0xffff0000, RZ, 0xc0, !PT ;  /* 0xffff00004f4f7812 */ /* 0x000fe400078ec0ff */
[----:B------:R-:W-:Y:S01]  /*e1f0*/  PRMT R78, R78, 0x5410, R3 ;  /* 0x000054104e4e7816 */ /* 0x000fe20000000003 */
[C---:B0-----:R-:W-:Y:S01]  /*e200*/  IMAD.U32 R5, R10.reuse, 0x10000, RZ ;  /* 0x000100000a057824 */ /* 0x041fe200078e00ff */
[----:B------:R-:W-:Y:S01]  /*e210*/  LOP3.LUT R6, R10, 0xffff0000, RZ, 0xc0, !PT ;  /* 0xffff00000a067812 */ /* 0x000fe200078ec0ff */
[C---:B------:R-:W-:Y:S01]  /*e220*/  IMAD.U32 R7, R11.reuse, 0x10000, RZ ;  /* 0x000100000b077824 */ /* 0x040fe200078e00ff */
[----:B------:R-:W-:Y:S01]  /*e230*/  LOP3.LUT R10, R11, 0xffff0000, RZ, 0xc0, !PT ;  /* 0xffff00000b0a7812 */ /* 0x000fe200078ec0ff */
[C---:B------:R-:W-:Y:S01]  /*e240*/  IMAD.U32 R11, R23.reuse, 0x10000, RZ ;  /* 0x00010000170b7824 */ /* 0x040fe200078e00ff */
[----:B------:R-:W-:Y:S01]  /*e250*/  LOP3.LUT R23, R23, 0xffff0000, RZ, 0xc0, !PT ;  /* 0xffff000017177812 */ /* 0x000fe200078ec0ff */
[----:B------:R-:W-:Y:S01]  /*e260*/  FMUL.FTZ R14, R6, R13 ;  /* 0x0000000d060e7220 */ /* 0x000fe20000410000 */
[----:B------:R-:W-:-:S02]  /*e270*/  IMAD.U32 R0, R8, 0x10000, RZ ;  /* 0x0001000008007824 */ /* 0x000fc400078e00ff */
[----:B------:R-:W-:Y:S01]  /*e280*/  FMUL.FTZ R6, R6, R11 ;  /* 0x0000000b06067220 */ /* 0x000fe20000410000 */
[----:B------:R-:W-:Y:S01]  /*e290*/  FMUL.FTZ R20, R10, R79 ;  /* 0x0000004f0a147220 */ /* 0x000fe20000410000 */
[----:B------:R-:W-:Y:S01]  /*e2a0*/  LOP3.LUT R3, R8, 0xffff0000, RZ, 0xc0, !PT ;  /* 0xffff000008037812 */ /* 0x000fe200078ec0ff */
[C---:B------:R-:W-:Y:S01]  /*e2b0*/  FFMA.FTZ R14, R5.reuse, R11, -R14 ;  /* 0x0000000b050e7223 */ /* 0x040fe2000001080e */
[----:B------:R-:W-:Y:S01]  /*e2c0*/  FFMA.FTZ R15, R5, R13, R6 ;  /* 0x0000000d050f7223 */ /* 0x000fe20000010006 */
[-C--:B------:R-:W-:Y:S01]  /*e2d0*/  FMUL.FTZ R10, R10, R23.reuse ;  /* 0x000000170a0a7220 */ /* 0x080fe20000410000 */
[C---:B------:R-:W-:Y:S01]  /*e2e0*/  IMAD.U32 R4, R9.reuse, 0x10000, RZ ;  /* 0x0001000009047824 */ /* 0x040fe200078e00ff */
[----:B------:R-:W-:Y:S01]  /*e2f0*/  LOP3.LUT R8, R9, 0xffff0000, RZ, 0xc0, !PT ;  /* 0xffff000009087812 */ /* 0x000fe200078ec0ff */
[C---:B------:R-:W-:Y:S01]  /*e300*/  IMAD.U32 R6, R78.reuse, 0x10000, RZ ;  /* 0x000100004e067824 */ /* 0x040fe200078e00ff */
[----:B------:R-:W-:Y:S01]  /*e310*/  LOP3.LUT R11, R78, 0xffff0000, RZ, 0xc0, !PT ;  /* 0xffff00004e0b7812 */ /* 0x000fe200078ec0ff */
[C---:B------:R-:W-:Y:S01]  /*e320*/  IMAD.U32 R5, R12.reuse, 0x10000, RZ ;  /* 0x000100000c057824 */ /* 0x040fe200078e00ff */
[----:B------:R-:W-:Y:S01]  /*e330*/  LOP3.LUT R9, R12, 0xffff0000, RZ, 0xc0, !PT ;  /* 0xffff00000c097812 */ /* 0x000fe200078ec0ff */
[C---:B------:R-:W-:Y:S01]  /*e340*/  FFMA.FTZ R20, R7.reuse, R23, -R20 ;  /* 0x0000001707147223 */ /* 0x040fe20000010814 */
        /* <DEDUP_REMOVED lines=13> */
[----:B------:R3:W-:Y:S01]  /*e420*/  STS.128 [R34+0xf000], R4 ;  /* 0x00f0000422007388 */ /* 0x0007e20000000c00 */
[----:B------:R-:W-:Y:S05]  /*e430*/  BRA `(.L_x_1899) ;  /* 0x0000004c00907947 */ /* 0x000fea0003800000 */
.L_x_1860:
[----:B------:R-:W0:Y:S01]  /*e440*/  LDC R83, c[0x0][0x448] ;  /* 0x00011200ff537b82 */ /* 0x000e220000000800 */
[----:B------:R-:W-:Y:S01]  /*e450*/  ULDC.64 UR4, c[0x0][0x3f8] ;  /* 0x0000fe0000047ab9 */ /* 0x000fe20000000a00 */
[----:B------:R-:W-:Y:S01]  /*e460*/  ULDC.64 UR6, c[0x0][0x408] ;  /* 0x0001020000067ab9 */ /* 0x000fe20000000a00 */
[----:B------:R-:W-:Y:S02]  /*e470*/  IMAD.MOV.U32 R25, RZ, RZ, R23 ;  /* 0x000000ffff197224 */ /* 0x000fe400078e0017 */
[----:B------:R-:W-:Y:S01]  /*e480*/  IMAD.MOV.U32 R27, RZ, RZ, R29 ;  /* 0x000000ffff1b7224 */ /* 0x000fe200078e001d */
[----:B0-----:R-:W-:-:S13]  /*e490*/  ISETP.NE.AND P0, PT, R83, 0x1, PT ;  /* 0x000000015300780c */ /* 0x001fda0003f05270 */
[----:B------:R-:W0:Y:S08]  /*e4a0*/  @P0 LDC R0, c[0x0][0x44c] ;  /* 0x00011300ff000b82 */ /* 0x000e300000000800 */
[----:B------:R-:W1:Y:S01]  /*e4b0*/  @P0 LDC R5, c[0x0][0x450] ;  /* 0x00011400ff050b82 */ /* 0x000e620000000800 */
[----:B0-----:R-:W-:-:S05]  /*e4c0*/  @P0 IMAD.HI.U32 R0, R3, R0, RZ ;  /* 0x0000000003000227 */ /* 0x001fca00078e00ff */
[----:B-1----:R-:W-:-:S04]  /*e4d0*/  @P0 SHF.R.U32.HI R3, RZ, R5, R0 ;  /* 0x00000005ff030219 */ /* 0x002fc80000011600 */
        /* <DEDUP_REMOVED lines=21> */
.L_x_2263:
        /* <DEDUP_REMOVED lines=12> */
[----:B------:R-:W3:Y:S01]  /*e6f0*/  LDL R8, [R1+0x5c] ;  /* 0x00005c0001087983 */ /* 0x000ee20000100800 */
[----:B------:R-:W-:Y:S01]  /*e700*/  ULDC UR4, c[0x0][0x3f4] ;  /* 0x0000fd0000047ab9 */ /* 0x000fe20000000800 */
[----:B--2---:R-:W-:Y:S01]  /*e710*/  IMAD.MOV.U32 R12, RZ, RZ, R4 ;  /* 0x000000ffff0c7224 */ /* 0x004fe200078e0004 */
[----:B------:R-:W-:Y:S01]  /*e720*/  ISETP.GE.AND P2, PT, R18, UR4, PT ;  /* 0x0000000412007c0c */ /* 0x000fe2000bf46270 */
[----:B-1----:R-:W-:Y:S01]  /*e730*/  IMAD.MOV.U32 R13, RZ, RZ, R5 ;  /* 0x000000ffff0d7224 */ /* 0x002fe200078e0005 */
[----:B------:R-:W-:Y:S02]  /*e740*/  ISETP.GE.AND P3, PT, R226, UR4, PT ;  /* 0x00000004e2007c0c */ /* 0x000fe4000bf66270 */
[----:B------:R-:W-:Y:S02]  /*e750*/  CS2R R56, SRZ ;  /* 0x0000000000387805 */ /* 0x000fe4000001ff00 */
[----:B------:R-:W-:-:S07]  /*e760*/  CS2R R58, SRZ ;  /* 0x00000000003a7805 */ /* 0x000fce000001ff00 */
[C---:B------:R-:W-:Y:S01]  /*e770*/  @!P2 IMAD.SHL.U32 R15, R18.reuse, 0x2, RZ ;  /* 0x00000002120fa824 */ /* 0x040fe200078e00ff */
[----:B------:R-:W-:-:S04]  /*e780*/  @!P2 SHF.L.U64.HI R20, R18, 0x1, R19 ;  /* 0x000000011214a819 */ /* 0x000fc80000010213 */
[----:B------:R-:W-:Y:S02]  /*e790*/  @!P2 IADD3 R4, P0, R4, R15, RZ ;  /* 0x0000000f0404a210 */ /* 0x000fe40007f1e0ff */
[----:B------:R-:W-:Y:S02]  /*e7a0*/  CS2R R64, SRZ ;  /* 0x0000000000407805 */ /* 0x000fe4000001ff00 */
[----:B------:R-:W-:Y:S02]  /*e7b0*/  CS2R R66, SRZ ;  /* 0x0000000000427805 */ /* 0x000fe4000001ff00 */
[----:B------:R-:W-:Y:S02]  /*e7c0*/  CS2R R60, SRZ ;  /* 0x00000000003c7805 */ /* 0x000fe4000001ff00 */
[----:B------:R-:W-:Y:S02]  /*e7d0*/  CS2R R62, SRZ ;  /* 0x00000000003e7805 */ /* 0x000fe4000001ff00 */
[----:B------:R-:W-:-:S02]  /*e7e0*/  CS2R R68, SRZ ;  /* 0x0000000000447805 */ /* 0x000fc4000001ff00 */
[----:B------:R-:W-:Y:S01]  /*e7f0*/  CS2R R70, SRZ ;  /* 0x0000000000467805 */ /* 0x000fe2000001ff00 */
[----:B------:R-:W-:-:S05]  /*e800*/  @!P2 IMAD.X R5, R5, 0x1, R20, P0 ;  /* 0x000000010505a824 */ /* 0x000fca00000e0614 */
[----:B------:R1:W5:Y:S01]  /*e810*/  @!P2 LD.E.128 R60, desc[UR60][R4.64] ;  /* 0x0000003c043ca980 */ /* 0x000362000c101d00 */
[----:B---3--:R-:W-:Y:S01]  /*e820*/  @!P3 IMAD.SHL.U32 R11, R8, 0x8, RZ ;  /* 0x00000008080bb824 */ /* 0x008fe200078e00ff */
[----:B----4-:R-:W-:Y:S01]  /*e830*/  @!P2 IADD3 R8, P1, R14, R15, RZ ;  /* 0x0000000f0e08a210 */ /* 0x010fe20007f3e0ff */
[----:B------:R-:W-:Y:S02]  /*e840*/  IMAD.MOV.U32 R15, RZ, RZ, R9 ;  /* 0x000000ffff0f7224 */ /* 0x000fe400078e0009 */
[----:B------:R-:W-:-:S04]  /*e850*/  @!P3 IMAD.WIDE R12, R11, 0x2, R12 ;  /* 0x000000020b0cb825 */ /* 0x000fc800078e020c */
[----:B------:R-:W-:Y:S01]  /*e860*/  @!P3 IMAD.WIDE R14, R11, 0x2, R14 ;  /* 0x000000020b0eb825 */ /* 0x000fe200078e020e */
[----:B------:R1:W5:Y:S03]  /*e870*/  @!P3 LD.E.128 R56, desc[UR60][R12.64] ;  /* 0x0000003c0c38b980 */ /* 0x000366000c101d00 */
[----:B------:R-:W-:Y:S01]  /*e880*/  @!P2 IMAD.X R9, R9, 0x1, R20, P1 ;  /* 0x000000010909a824 */ /* 0x000fe200008e0614 */
[----:B------:R1:W5:Y:S04]  /*e890*/  @!P3 LD.E.128 R64, desc[UR60][R14.64] ;  /* 0x0000003c0e40b980 */ /* 0x000368000c101d00 */
[----:B------:R1:W5:Y:S02]  /*e8a0*/  @!P2 LD.E.128 R68, desc[UR60][R8.64] ;  /* 0x0000003c0844a980 */ /* 0x000364000c101d00 */
.L_x_1908:
[----:B------:R-:W-:Y:S05]  /*e8b0*/  BSYNC B1 ;  /* 0x0000000000017941 */ /* 0x000fea0003800000 */
.L_x_1907:
        /* <DEDUP_REMOVED lines=39> */
.L_x_2269:
        /* <DEDUP_REMOVED lines=11> */
[----:B------:R-:W4:Y:S01]  /*ebe0*/  LDL R15, [R1+0x5c] ;  /* 0x00005c00010f7983 */ /* 0x000f220000100800 */
[----:B------:R-:W-:Y:S01]  /*ebf0*/  ULDC UR4, c[0x0][0x3f4] ;  /* 0x0000fd0000047ab9 */ /* 0x000fe20000000800 */
[----:B---3--:R-:W-:Y:S01]  /*ec00*/  IMAD.MOV.U32 R12, RZ, RZ, R4 ;  /* 0x000000ffff0c7224 */ /* 0x008fe200078e0004 */
[----:B------:R-:W-:Y:S01]  /*ec10*/  ISETP.GE.AND P2, PT, R18, UR4, PT ;  /* 0x0000000412007c0c */ /* 0x000fe2000bf46270 */
[----:B--2---:R-:W-:Y:S01]  /*ec20*/  IMAD.MOV.U32 R13, RZ, RZ, R5 ;  /* 0x000000ffff0d7224 */ /* 0x004fe200078e0005 */
[----:B------:R-:W-:Y:S02]  /*ec30*/  ISETP.GE.AND P3, PT, R226, UR4, PT ;  /* 0x00000004e2007c0c */ /* 0x000fe4000bf66270 */
[----:B------:R-:W-:Y:S02]  /*ec40*/  CS2R R40, SRZ ;  /* 0x0000000000287805 */ /* 0x000fe4000001ff00 */
[----:B------:R-:W-:-:S07]  /*ec50*/  CS2R R42, SRZ ;  /* 0x00000000002a7805 */ /* 0x000fce000001ff00 */
[C---:B------:R-:W-:Y:S01]  /*ec60*/  @!P2 IMAD.SHL.U32 R11, R18.reuse, 0x2, RZ ;  /* 0x00000002120ba824 */ /* 0x040fe200078e00ff */
[----:B------:R-:W-:-:S04]  /*ec70*/  @!P2 SHF.L.U64.HI R20, R18, 0x1, R19 ;  /* 0x000000011214a819 */ /* 0x000fc80000010213 */
[-C--:B------:R-:W-:Y:S02]  /*ec80*/  @!P2 IADD3 R4, P0, R4, R11.reuse, RZ ;  /* 0x0000000b0404a210 */ /* 0x080fe40007f1e0ff */
[----:B----4-:R-:W-:Y:S02]  /*ec90*/  @!P2 IADD3 R8, P1, R14, R11, RZ ;  /* 0x0000000b0e08a210 */ /* 0x010fe40007f3e0ff */
[----:B------:R-:W-:Y:S02]  /*eca0*/  CS2R R48, SRZ ;  /* 0x0000000000307805 */ /* 0x000fe4000001ff00 */
[----:B------:R-:W-:Y:S02]  /*ecb0*/  CS2R R50, SRZ ;  /* 0x0000000000327805 */ /* 0x000fe4000001ff00 */
[----:B------:R-:W-:Y:S02]  /*ecc0*/  CS2R R44, SRZ ;  /* 0x00000000002c7805 */ /* 0x000fe4000001ff00 */
[----:B------:R-:W-:-:S02]  /*ecd0*/  CS2R R46, SRZ ;  /* 0x00000000002e7805 */ /* 0x000fc4000001ff00 */
[----:B------:R-:W-:Y:S02]  /*ece0*/  CS2R R52, SRZ ;  /* 0x0000000000347805 */ /* 0x000fe4000001ff00 */
[----:B------:R-:W-:Y:S01]  /*ecf0*/  CS2R R54, SRZ ;  /* 0x0000000000367805 */ /* 0x000fe2000001ff00 */
[----:B------:R-:W-:-:S05]  /*ed00*/  @!P2 IMAD.X R5, R5, 0x1, R20, P0 ;  /* 0x000000010505a824 */ /* 0x000fca00000e0614 */
[----:B------:R2:W5:Y:S01]  /*ed10*/  @!P2 LD.E.128 R44, desc[UR60][R4.64] ;  /* 0x0000003c042ca980 */ /* 0x000562000c101d00 */
[----:B------:R-:W-:Y:S02]  /*ed20*/  @!P3 IMAD.SHL.U32 R21, R15, 0x8, RZ ;  /* 0x000000080f15b824 */ /* 0x000fe400078e00ff */
[----:B0-----:R-:W-:Y:S02]  /*ed30*/  IMAD.MOV.U32 R15, RZ, RZ, R9 ;  /* 0x000000ffff0f7224 */ /* 0x001fe400078e0009 */
[----:B------:R-:W-:-:S04]  /*ed40*/  @!P3 IMAD.WIDE R12, R21, 0x2, R12 ;  /* 0x00000002150cb825 */ /* 0x000fc800078e020c */
[----:B------:R-:W-:Y:S01]  /*ed50*/  @!P3 IMAD.WIDE R14, R21, 0x2, R14 ;  /* 0x00000002150eb825 */ /* 0x000fe200078e020e */
[----:B------:R2:W5:Y:S03]  /*ed60*/  @!P3 LD.E.128 R40, desc[UR60][R12.64] ;  /* 0x0000003c0c28b980 */ /* 0x000566000c101d00 */
[----:B------:R-:W-:Y:S01]  /*ed70*/  @!P2 IMAD.X R9, R9, 0x1, R20, P1 ;  /* 0x000000010909a824 */ /* 0x000fe200008e0614 */
[----:B------:R2:W5:Y:S04]  /*ed80*/  @!P3 LD.E.128 R48, desc[UR60][R14.64] ;  /* 0x0000003c0e30b980 */ /* 0x000568000c101d00 */
[----:B------:R2:W5:Y:S02]  /*ed90*/  @!P2 LD.E.128 R52, desc[UR60][R8.64] ;  /* 0x0000003c0834a980 */ /* 0x000564000c101d00 */
.L_x_1911:
[----:B------:R-:W-:Y:S05]  /*eda0*/  BSYNC B1 ;  /* 0x0000000000017941 */ /* 0x000fea0003800000 */
.L_x_1910:
[----:B--23-5:R-:W-:Y:S01]  /*edb0*/  IMAD.MOV.U32 R4, RZ, RZ, R52 ;  /* 0x000000ffff047224 */ /* 0x02cfe200078e0034 */
[----:B------:R-:W-:Y:S01]  /*edc0*/  UMOV UR4, 0xffffffff ;  /* 0xffffffff00047882 */ /* 0x000fe20000000000 */
[----:B------:R-:W-:Y:S02]  /*edd0*/  IMAD.MOV.U32 R5, RZ, RZ, R53 ;  /* 0x000000ffff057224 */ /* 0x000fe400078e0035 */
[----:B------:R-:W-:Y:S01]  /*ede0*/  IMAD.MOV.U32 R8, RZ, RZ, R54 ;  /* 0x000000ffff087224 */ /* 0x000fe200078e0036 */
[----:B------:R-:W-:Y:S01]  /*edf0*/  PRMT R124, R4, 0x7610, R124 ;  /* 0x00007610047c7816 */ /* 0x000fe2000000007c */
        /* <DEDUP_REMOVED lines=33> */
.L_x_2275:
        /* <DEDUP_REMOVED lines=23> */
[----:B0-----:R-:W-:Y:S02]  /*f180*/  @!P2 IADD3 R8, P1, R14, R11, RZ ;  /* 0x0000000b0e08a210 */ /* 0x001fe40007f3e0ff */
[----:B------:R-:W-:Y:S02]  /*f190*/  CS2R R32, SRZ ;  /* 0x0000000000207805 */ /* 0x000fe4000001ff00 */
[----:B------:R-:W-:Y:S01]  /*f1a0*/  CS2R R34, SRZ ;  /* 0x0000000000227805 */ /* 0x000fe2000001ff00 */
[----:B------:R-:W-:Y:S01]  /*f1b0*/  @!P2 IMAD.X R5, R5, 0x1, R28, P0 ;  /* 0x000000010505a824 */ /* 0x000fe200000e061c */
[----:B------:R-:W-:Y:S02]  /*f1c0*/  CS2R R30, SRZ ;  /* 0x00000000001e7805 */ /* 0x000fe4000001ff00 */
[----:B------:R-:W-:-:S02]  /*f1d0*/  CS2R R36, SRZ ;  /* 0x0000000000247805 */ /* 0x000fc4000001ff00 */
[----:B------:R-:W-:Y:S01]  /*f1e0*/  CS2R R38, SRZ ;  /* 0x0000000000267805 */ /* 0x000fe2000001ff00 */
[----:B----4-:R-:W-:Y:S02]  /*f1f0*/  @!P3 IMAD.SHL.U32 R23, R15, 0x8, RZ ;  /* 0x000000080f17b824 */ /* 0x010fe400078e00ff */
[----:B------:R-:W-:Y:S02]  /*f200*/  IMAD.MOV.U32 R15, RZ, RZ, R9 ;  /* 0x000000ffff0f7224 */ /* 0x000fe400078e0009 */
[----:B------:R-:W-:Y:S01]  /*f210*/  @!P2 IMAD.X R9, R9, 0x1, R28, P1 ;  /* 0x000000010909a824 */ /* 0x000fe200008e061c */
[----:B------:R-:W-:Y:S01]  /*f220*/  CS2R R28, SRZ ;  /* 0x00000000001c7805 */ /* 0x000fe2000001ff00 */
[----:B------:R-:W-:-:S03]  /*f230*/  @!P3 IMAD.WIDE R20, R23, 0x2, R12 ;  /* 0x000000021714b825 */ /* 0x000fc600078e020c */
[----:B------:R0:W5:Y:S01]  /*f240*/  @!P2 LD.E.128 R36, desc[UR60][R8.64] ;  /* 0x0000003c0824a980 */ /* 0x000162000c101d00 */
[----:B------:R-:W-:-:S03]  /*f250*/  @!P3 IMAD.WIDE R12, R23, 0x2, R14 ;  /* 0x00000002170cb825 */ /* 0x000fc600078e020e */
[----:B------:R0:W5:Y:S04]  /*f260*/  @!P3 LD.E.128 R24, desc[UR60][R20.64] ;  /* 0x0000003c1418b980 */ /* 0x000168000c101d00 */
[----:B------:R0:W5:Y:S04]  /*f270*/  @!P3 LD.E.128 R32, desc[UR60][R12.64] ;  /* 0x0000003c0c20b980 */ /* 0x000168000c101d00 */
[----:B------:R0:W5:Y:S02]  /*f280*/  @!P2 LD.E.128 R28, desc[UR60][R4.64] ;  /* 0x0000003c041ca980 */ /* 0x000164000c101d00 */
.L_x_1914:
[----:B------:R-:W-:Y:S05]  /*f290*/  BSYNC B1 ;  /* 0x0000000000017941 */ /* 0x000fea0003800000 */
.L_x_1913:
        /* <DEDUP_REMOVED lines=39> */
.L_x_2281:
[----:B------:R-:W4:Y:S01]  /*f510*/  LDL R12, [R1+0x6c] ;  /* 0x00006c00010c7983 */ /* 0x000f220000100800 */
[----:B------:R-:W-:Y:S01]  /*f520*/  VIADD R10, R10, 0x60 ;  /* 0x000000600a0a7836 */ /* 0x000fe20000000000 */
[----:B------:R-:W-:Y:S01]  /*f530*/  BSSY B1, `(.L_x_1916) ;  /* 0x000002b000017945 */ /* 0x000fe20003800000 */
[----:B0-----:R-:W-:Y:S02]  /*f540*/  CS2R R6, SRZ ;  /* 0x0000000000067805 */ /* 0x001fe4000001ff00 */
        /* <DEDUP_REMOVED lines=26> */
[----:B------:R-:W-:Y:S01]  /*f6f0*/  CS2R R14, SRZ ;  /* 0x00000000000e7805 */ /* 0x000fe2000001ff00 */
[----:B------:R-:W-:-:S05]  /*f700*/  @!P2 IMAD.X R21, R21, 0x1, R6, P0 ;  /* 0x000000011515a824 */ /* 0x000fca00000e0606 */
[----:B------:R0:W5:Y:S01]  /*f710*/  @!P2 LD.E.128 R12, desc[UR60][R20.64] ;  /* 0x0000003c140ca980 */ /* 0x000162000c101d00 */
[----:B----4-:R-:W-:Y:S01]  /*f720*/  @!P3 IMAD.SHL.U32 R79, R76, 0x8, RZ ;  /* 0x000000084c4fb824 */ /* 0x010fe200078e00ff */
[----:B-1----:R-:W-:-:S03]  /*f730*/  @!P2 IADD3 R76, P1, R0, R77, RZ ;  /* 0x0000004d004ca210 */ /* 0x002fc60007f3e0ff */
[----:B------:R-:W-:-:S04]  /*f740*/  @!P3 IMAD.WIDE R80, R79, 0x2, R4 ;  /* 0x000000024f50b825 */ /* 0x000fc800078e0204 */
[----:B------:R-:W-:Y:S01]  /*f750*/  IMAD.MOV.U32 R4, RZ, RZ, R0 ;  /* 0x000000ffff047224 */ /* 0x000fe200078e0000 */
[----:B------:R0:W5:Y:S01]  /*f760*/  @!P3 LD.E.128 R72, desc[UR60][R80.64] ;  /* 0x0000003c5048b980 */ /* 0x000162000c101d00 */
[----:B------:R-:W-:Y:S02]  /*f770*/  IMAD.MOV.U32 R5, RZ, RZ, R23 ;  /* 0x000000ffff057224 */ /* 0x000fe400078e0017 */
[----:B------:R-:W-:Y:S01]  /*f780*/  @!P2 IMAD.X R77, R23, 0x1, R6, P1 ;  /* 0x00000001174da824 */ /* 0x000fe200008e0606 */
[----:B------:R-:W-:Y:S01]  /*f790*/  CS2R R6, SRZ ;  /* 0x0000000000067805 */ /* 0x000fe2000001ff00 */
[----:B------:R-:W-:Y:S01]  /*f7a0*/  @!P3 IMAD.WIDE R78, R79, 0x2, R4 ;  /* 0x000000024f4eb825 */ /* 0x000fe200078e0204 */
[----:B------:R-:W-:-:S04]  /*f7b0*/  CS2R R4, SRZ ;  /* 0x0000000000047805 */ /* 0x000fc8000001ff00 */
[----:B------:R0:W5:Y:S04]  /*f7c0*/  @!P3 LD.E.128 R8, desc[UR60][R78.64] ;  /* 0x0000003c4e08b980 */ /* 0x000168000c101d00 */
[----:B------:R0:W5:Y:S02]  /*f7d0*/  @!P2 LD.E.128 R4, desc[UR60][R76.64] ;  /* 0x0000003c4c04a980 */ /* 0x000164000c101d00 */
.L_x_1917:
[----:B------:R-:W-:Y:S05]  /*f7e0*/  BSYNC B1 ;  /* 0x0000000000017941 */ /* 0x000fea0003800000 */
.L_x_1916:
[----:B0-----:R-:W4:Y:S01]  /*f7f0*/  LDL R78, [R1+0x34] ;  /* 0x00003400014e7983 */ /* 0x001f220000100800 */
[----:B------:R-:W0:Y:S01]  /*f800*/  SYNCS.PHASECHK.TRANS64.TRYWAIT P0, [R16+URZ+0x30800], R139 ;  /* 0x0308008b100075a7 */ /* 0x000e22000800017f */
[----:B-1---5:R-:W-:Y:S01]  /*f810*/  IMAD.MOV.U32 R0, RZ, RZ, R4 ;  /* 0x000000ffff007224 */ /* 0x022fe200078e0004 */
[----:B------:R-:W-:Y:S01]  /*f820*/  BSSY B1, `(.L_x_1918) ;  /* 0x000001e000017945 */ /* 0x000fe20003800000 */
[----:B------:R-:W-:Y:S02]  /*f830*/  IMAD.MOV.U32 R3, RZ, RZ, R5 ;  /* 0x000000ffff037224 */ /* 0x000fe400078e0005 */
        /* <DEDUP_REMOVED lines=18> */
[----:B--2---:R-:W-:Y:S01]  /*f960*/  IMAD.MOV.U32 R21, RZ, RZ, R10 ;  /* 0x000000ffff157224 */ /* 0x004fe200078e000a */
[----:B------:R-:W-:Y:S01]  /*f970*/  PRMT R85, R79, 0x7610, R85 ;  /* 0x000076104f557816 */ /* 0x000fe20000000055 */
[----:B------:R-:W-:-:S02]  /*f980*/  IMAD.MOV.U32 R23, RZ, RZ, R11 ;  /* 0x000000ffff177224 */ /* 0x000fc400078e000b */
[----:B------:R-:W-:Y:S02]  /*f990*/  IMAD.MOV.U32 R76, RZ, RZ, R74 ;  /* 0x000000ffff4c7224 */ /* 0x000fe400078e004a */
[----:B------:R-:W-:Y:S01]  /*f9a0*/  IMAD.MOV.U32 R77, RZ, RZ, R75 ;  /* 0x000000ffff4d7224 */ /* 0x000fe200078e004b */
[----:B----4-:R-:W-:Y:S01]  /*f9b0*/  VIADDMNMX R3, R83, -R78, 0x80, PT ;  /* 0x0000008053037446 */ /* 0x010fe2000380094e */
[----:B------:R-:W-:-:S03]  /*f9c0*/  IMAD.MOV.U32 R78, RZ, RZ, R72 ;  /* 0x000000ffff4e7224 */ /* 0x000fc600078e0048 */
[----:B------:R-:W-:Y:S02]  /*f9d0*/  ISETP.GE.AND P1, PT, R218, R3, PT ;  /* 0x00000003da00720c */ /* 0x000fe40003f26270 */
[----:B------:R-:W-:Y:S01]  /*f9e0*/  PRMT R84, R78, 0x7610, R84 ;  /* 0x000076104e547816 */ /* 0x000fe20000000054 */
[----:B0-----:R-:W-:Y:S10]  /*f9f0*/  @!P0 BRA `(.L_x_1919) ;  /* 0x000001d400a88947 */ /* 0x001ff40003800000 */
.L_x_2282:
[----:B------:R-:W-:Y:S05]  /*fa00*/  BSYNC B1 ;  /* 0x0000000000017941 */ /* 0x000fea0003800000 */
.L_x_1918:
[----:B------:R-:W-:Y:S01]  /*fa10*/  BSSY B1, `(.L_x_1920) ;  /* 0x00000e2000017945 */ /* 0x000fe20003800000 */
[----:B------:R-:W-:Y:S02]  /*fa20*/  PRMT R86, R76, 0x7610, R86 ;  /* 0x000076104c567816 */ /* 0x000fe40000000056 */
[----:B------:R-:W-:Y:S01]  /*fa30*/  PRMT R87, R77, 0x7610, R87 ;  /* 0x000076104d577816 */ /* 0x000fe20000000057 */
[----:B------:R-:W-:Y:S06]  /*fa40*/  @P1 BRA `(.L_x_1921) ;  /* 0x0000000c00781947 */ /* 0x000fec0003800000 */
[----:B------:R1:W5:Y:S01]  /*fa50*/  LDL R157, [R1+0x40] ;  /* 0x00004000019d7983 */ /* 0x0003620000100800 */
[----:B0-----:R-:W0:Y:S01]  /*fa60*/  LDC R139, c[0x0][0x3f4] ;  /* 0x0000fd00ff8b7b82 */ /* 0x001e220000000800 */
[C---:B------:R-:W-:Y:S01]  /*fa70*/  IMAD.SHL.U32 R158, R218.reuse, 0x40, RZ ;  /* 0x00000040da9e7824 */ /* 0x040fe200078e00ff */
[----:B------:R-:W-:Y:S01]  /*fa80*/  BSSY B2, `(.L_x_1922) ;  /* 0x0000070000027945 */ /* 0x000fe20003800000 */
[----:B------:R-:W-:-:S03]  /*fa90*/  IMAD.SHL.U32 R159, R218, 0x40, RZ ;  /* 0x00000040da9f7824 */ /* 0x000fc600078e00ff */
[----:B------:R-:W-:-:S04]  /*faa0*/  LOP3.LUT R158, R158, 0x1c0, RZ, 0xc0, !PT ;  /* 0x000001c09e9e7812 */ /* 0x000fc800078ec0ff */
[----:B------:R-:W-:Y:S02]  /*fab0*/  SHF.R.U32.HI R158, RZ, 0x3, R158 ;  /* 0x00000003ff9e7819 */ /* 0x000fe4000001169e */
[-C--:B0-----:R-:W-:Y:S02]  /*fac0*/  ISETP.GE.AND P0, PT, R18, R139.reuse, PT ;  /* 0x0000008b1200720c */ /* 0x081fe40003f06270 */
[----:B------:R-:W-:-:S11]  /*fad0*/  ISETP.GE.AND P1, PT, R226, R139, PT ;  /* 0x0000008be200720c */ /* 0x000fd60003f26270 */
[----:B-1----:R-:W-:Y:S05]  /*fae0*/  @P0 BRA `(.L_x_1923) ;  /* 0x0000000400a40947 */ /* 0x002fea0003800000 */
[----:B------:R-:W2:Y:S04]  /*faf0*/  LDL R78, [R1+0x58] ;  /* 0x00005800014e7983 */ /* 0x000ea80000100800 */
[----:B------:R-:W3:Y:S01]  /*fb00*/  LDL R160, [R1+0x48] ;  /* 0x0000480001a07983 */ /* 0x000ee20000100800 */
[----:B------:R-:W-:Y:S02]  /*fb10*/  SHF.R.U64 R68, R68, 0x10, R69 ;  /* 0x0000001044447819 */ /* 0x000fe40000001245 */
[----:B------:R-:W-:Y:S02]  /*fb20*/  SHF.R.U64 R145, R60, 0x10, R61 ;  /* 0x000000103c917819 */ /* 0x000fe4000000123d */
[----:B------:R-:W-:Y:S02]  /*fb30*/  SHF.R.U64 R60, R62, 0x10, R63 ;  /* 0x000000103e3c7819 */ /* 0x000fe4000000123f */
[----:B------:R-:W-:-:S02]  /*fb40*/  SHF.R.U64 R62, R70, 0x10, R71 ;  /* 0x00000010463e7819 */ /* 0x000fc40000001247 */
[----:B------:R-:W-:Y:S02]  /*fb50*/  SHF.R.U32.HI R151, RZ, 0x10, R69 ;  /* 0x00000010ff977819 */ /* 0x000fe40000011645 */
[----:B------:R-:W-:Y:S02]  /*fb60*/  SHF.R.U32.HI R71, RZ, 0x10, R71 ;  /* 0x00000010ff477819 */ /* 0x000fe40000011647 */
[----:B------:R-:W-:Y:S02]  /*fb70*/  PRMT R149, R143, 0x5410, R68 ;  /* 0x000054108f957816 */ /* 0x000fe40000000044 */
[----:B------:R-:W-:Y:S02]  /*fb80*/  PRMT R142, R142, 0x5410, R145 ;  /* 0x000054108e8e7816 */ /* 0x000fe40000000091 */
[----:B------:R-:W-:Y:S01]  /*fb90*/  SHF.R.U32.HI R144, RZ, 0x10, R61 ;  /* 0x00000010ff907819 */ /* 0x000fe2000001163d */
[----:B------:R-:W-:Y:S01]  /*fba0*/  IMAD.U32 R150, R149, 0x10000, RZ ;  /* 0x0001000095967824 */ /* 0x000fe200078e00ff */
[----:B------:R-:W-:-:S02]  /*fbb0*/  SHF.R.U32.HI R63, RZ, 0x10, R63 ;  /* 0x00000010ff3f7819 */ /* 0x000fc4000001163f */
[----:B------:R-:W-:Y:S02]  /*fbc0*/  PRMT R69, R85, 0x5432, R62 ;  /* 0x0000543255457816 */ /* 0x000fe4000000003e */
[----:B------:R-:W-:Y:S02]  /*fbd0*/  PRMT R151, R140, 0x5410, R151 ;  /* 0x000054108c977816 */ /* 0x000fe40000000097 */
[----:B------:R-:W-:Y:S02]  /*fbe0*/  PRMT R62, R84, 0x5432, R71 ;  /* 0x00005432543e7816 */ /* 0x000fe40000000047 */
[----:B------:R-:W-:Y:S01]  /*fbf0*/  PRMT R141, R141, 0x5410, R144 ;  /* 0x000054108d8d7816 */ /* 0x000fe20000000090 */
[----:B------:R-:W-:Y:S01]  /*fc00*/  IMAD.U32 R152, R151, 0x10000, RZ ;  /* 0x0001000097987824 */ /* 0x000fe200078e00ff */
[----:B------:R-:W-:Y:S01]  /*fc10*/  PRMT R61, R87, 0x5432, R60 ;  /* 0x00005432573d7816 */ /* 0x000fe2000000003c */
[----:B------:R-:W-:Y:S01]  /*fc20*/  IMAD.U32 R153, R62, 0x10000, RZ ;  /* 0x000100003e997824 */ /* 0x000fe200078e00ff */
[----:B------:R-:W-:-:S02]  /*fc30*/  PRMT R60, R86, 0x5432, R63 ;  /* 0x00005432563c7816 */ /* 0x000fc4000000003f */
[----:B------:R-:W-:Y:S02]  /*fc40*/  LOP3.LUT R149, R149, 0xffff0000, RZ, 0xc0, !PT ;  /* 0xffff000095957812 */ /* 0x000fe400078ec0ff */
[----:B--2---:R-:W-:-:S04]  /*fc50*/  LEA.HI R76, R139, R78, RZ, 0x1d ;  /* 0x0000004e8b4c7211 */ /* 0x004fc800078fe8ff */
        /* <DEDUP_REMOVED lines=8> */
[----:B-----5:R-:W-:Y:S02]  /*fce0*/  IADD3 R81, R76, R79, R157 ;  /* 0x0000004f4c517210 */ /* 0x020fe40007ffe09d */
[----:B---3--:R-:W0:Y:S03]  /*fcf0*/  LDS.128 R76, [R160] ;  /* 0x00000000a04c7984 */ /* 0x008e260000000c00 */
[----:B------:R-:W-:-:S05]  /*fd00*/  IMAD R138, R81, 0x2, R16 ;  /* 0x00000002518a7824 */ /* 0x000fca00078e0210 */
[----:B------:R-:W1:Y:S01]  /*fd10*/  LDS.128 R80, [R138+0x10400] ;  /* 0x010400008a507984 */ /* 0x000e620000000c00 */
[C---:B0-----:R-:W-:Y:S01]  /*fd20*/  IMAD.U32 R143, R76.reuse, 0x10000, RZ ;  /* 0x000100004c8f7824 */ /* 0x041fe200078e00ff */
[----:B------:R-:W-:Y:S01]  /*fd30*/  LOP3.LUT R140, R76, 0xffff0000, RZ, 0xc0, !PT ;  /* 0xffff00004c8c7812 */ /* 0x000fe200078ec0ff */
[----:B------:R-:W-:Y:S01]  /*fd40*/  IMAD.U32 R76, R142, 0x10000, RZ ;  /* 0x000100008e4c7824 */ /* 0x000fe200078e00ff */
[C---:B------:R-:W-:Y:S01]  /*fd50*/  LOP3.LUT R63, R78.reuse, 0xffff0000, RZ, 0xc0, !PT ;  /* 0xffff00004e3f7812 */ /* 0x040fe200078ec0ff */
[----:B------:R-:W-:Y:S01]  /*fd60*/  IMAD.U32 R68, R78, 0x10000, RZ ;  /* 0x000100004e447824 */ /* 0x000fe200078e00ff */
[C---:B------:R-:W-:Y:S01]  /*fd70*/  LOP3.LUT R78, R79.reuse, 0xffff0000, RZ, 0xc0, !PT ;  /* 0xffff00004f4e7812 */ /* 0x040fe200078ec0ff */
[----:B------:R-:W-:Y:S02]  /*fd80*/  IMAD.U32 R145, R79, 0x10000, RZ ;  /* 0x000100004f917824 */ /* 0x000fe400078e00ff */
[C---:B-1----:R-:W-:Y:S01]  /*fd90*/  IMAD.U32 R71, R80.reuse, 0x10000, RZ ;  /* 0x0001000050477824 */ /* 0x042fe200078e00ff */
[----:B------:R-:W-:Y:S01]  /*fda0*/  LOP3.LUT R146, R80, 0xffff0000, RZ, 0xc0, !PT ;  /* 0xffff000050927812 */ /* 0x000fe200078ec0ff */
[C---:B------:R-:W-:Y:S01]  /*fdb0*/  IMAD.U32 R79, R81.reuse, 0x10000, RZ ;  /* 0x00010000514f7824 */ /* 0x040fe200078e00ff */
[----:B------:R-:W-:Y:S01]  /*fdc0*/  LOP3.LUT R147, R81, 0xffff0000, RZ, 0xc0, !PT ;  /* 0xffff000051937812 */ /* 0x000fe200078ec0ff */
[C---:B------:R-:W-:Y:S01]  /*fdd0*/  FMUL.FTZ R154, R71.reuse, R150 ;  /* 0x00000096479a7220 */ /* 0x040fe20000410000 */
[----:B------:R-:W-:Y:S01]  /*fde0*/  FMUL.FTZ R156, R71, R76 ;  /* 0x0000004c479c7220 */ /* 0x000fe20000410000 */
[----:B------:R-:W-:Y:S01]  /*fdf0*/  IMAD.U32 R80, R83, 0x10000, RZ ;  /* 0x0001000053507824 */ /* 0x000fe200078e00ff */
[----:B------:R-:W-:Y:S01]  /*fe00*/  LOP3.LUT R70, R82, 0xffff0000, RZ, 0xc0, !PT ;  /* 0xffff000052467812 */ /* 0x000fe200078ec0ff */
[----:B------:R-:W-:-:S02]  /*fe10*/  IMAD.U32 R81, R141, 0x10000, RZ ;  /* 0x000100008d517824 */ /* 0x000fc400078e00ff */
[----:B------:R-:W-:Y:S01]  /*fe20*/  FFMA.FTZ R71, R143, R76, -R154 ;  /* 0x0000004c8f477223 */ /* 0x000fe2000001089a */
[----:B------:R-:W-:Y:S01]  /*fe30*/  IMAD.U32 R148, R82, 0x10000, RZ ;  /* 0x0001000052947824 */ /* 0x000fe200078e00ff */
[----:B------:R-:W-:Y:S01]  /*fe40*/  LOP3.LUT R82, R83, 0xffff0000, RZ, 0xc0, !PT ;  /* 0xffff000053527812 */ /* 0x000fe200078ec0ff */
[----:B------:R-:W-:Y:S02]  /*fe50*/  IMAD.U32 R144, R77, 0x10000, RZ ;  /* 0x000100004d907824 */ /* 0x000fe400078e00ff */
[----:B------:R-:W-:Y:S01]  /*fe60*/  FMUL.FTZ R155, R79, R152 ;  /* 0x000000984f9b7220 */ /* 0x000fe20000410000 */
[----:B------:R-:W-:Y:S01]  /*fe70*/  FFMA.FTZ R76, R143, R150, R156 ;  /* 0x000000968f4c7223 */ /* 0x000fe2000001009c */
[----:B------:R-:W-:Y:S02]  /*fe80*/  IMAD.U32 R83, R60, 0x10000, RZ ;  /* 0x000100003c537824 */ /* 0x000fe400078e00ff */
[----:B------:R-:W-:Y:S01]  /*fe90*/  FMUL.FTZ R143, R79, R81 ;  /* 0x000000514f8f7220 */ /* 0x000fe20000410000 */
[----:B------:R-:W-:Y:S01]  /*fea0*/  FMUL.FTZ R150, R80, R153 ;  /* 0x0000009950967220 */ /* 0x000fe20000410000 */
[----:B------:R-:W-:Y:S01]  /*feb0*/  FFMA.FTZ R79, R144, R81, -R155 ;  /* 0x00000051904f7223 */ /* 0x000fe2000001089b */
[-C--:B------:R-:W-:Y:S01]  /*fec0*/  FMUL.FTZ R154, R80, R83.reuse ;  /* 0x00000053509a7220 */ /* 0x080fe20000410000 */
[----:B------:R-:W-:Y:S01]  /*fed0*/  FFMA.FTZ R81, R144, R152, R143 ;  /* 0x0000009890517223 */ /* 0x000fe2000001008f */
[----:B------:R-:W-:Y:S01]  /*fee0*/  FFMA.FTZ R80, R145, R83, -R150 ;  /* 0x0000005391507223 */ /* 0x000fe20000010896 */
[----:B------:R-:W-:Y:S01]  /*fef0*/  LOP3.LUT R83, R142, 0xffff0000, RZ, 0xc0, !PT ;  /* 0xffff00008e537812 */ /* 0x000fe200078ec0ff */
[C---:B------:R-:W-:Y:S01]  /*ff00*/  FMUL.FTZ R143, R146.reuse, R149 ;  /* 0x00000095928f7220 */ /* 0x040fe20000410000 */
[----:B------:R-:W-:Y:S01]  /*ff10*/  LOP3.LUT R144, R151, 0xffff0000, RZ, 0xc0, !PT ;  /* 0xffff000097907812 */ /* 0x000fe200078ec0ff */
[----:B------:R-:W-:Y:S01]  /*ff20*/  FFMA.FTZ R154, R145, R153, R154 ;  /* 0x00000099919a7223 */ /* 0x000fe2000001009a */
[----:B------:R-:W-:Y:S01]  /*ff30*/  LOP3.LUT R142, R141, 0xffff0000, RZ, 0xc0, !PT ;  /* 0xffff00008d8e7812 */ /* 0x000fe200078ec0ff */
[----:B------:R-:W-:Y:S01]  /*ff40*/  IMAD.U32 R141, R69, 0x10000, RZ ;  /* 0x00010000458d7824 */ /* 0x000fe200078e00ff */
[----:B------:R-:W-:Y:S01]  /*ff50*/  LOP3.LUT R77, R77, 0xffff0000, RZ, 0xc0, !PT ;  /* 0xffff00004d4d7812 */ /* 0x000fe200078ec0ff */
[C---:B------:R-:W-:Y:S01]  /*ff60*/  FMUL.FTZ R150, R147.reuse, R144 ;  /* 0x0000009093967220 */ /* 0x040fe20000410000 */
[-C--:B------:R-:W-:Y:S01]  /*ff70*/  FMUL.FTZ R145, R146, R83.reuse ;  /* 0x0000005392917220 */ /* 0x080fe20000410000 */
[----:B------:R-:W-:Y:S01]  /*ff80*/  FMUL.FTZ R147, R147, R142 ;  /* 0x0000008e93937220 */ /* 0x000fe20000410000 */
[----:B------:R-:W-:Y:S01]  /*ff90*/  FFMA.FTZ R146, R140, R83, -R143 ;  /* 0x000000538c927223 */ /* 0x000fe2000001088f */
[----:B------:R-:W-:-:S02]  /*ffa0*/  IMAD.U32 R83, R61, 0x10000, RZ ;  /* 0x000100003d537824 */ /* 0x000fc400078e00ff */
[C---:B------:R-:W-:Y:S01]  /*ffb0*/  FMUL.FTZ R143, R148.reuse, R141 ;  /* 0x0000008d948f7220 */ /* 0x040fe20000410000 */
[C---:B------:R-:W-:Y:S01]  /*ffc0*/  FFMA.FTZ R150, R77.reuse, R142, -R150 ;  /* 0x0000008e4d967223 */ /* 0x040fe20000010896 */
[----:B------:R-:W-:Y:S01]  /*ffd0*/  FFMA.FTZ R144, R77, R144, R147 ;  /* 0x000000904d907223 */ /* 0x000fe20000010093 */
[----:B------:R-:W-:Y:S01]  /*ffe0*/  LOP3.LUT R77, R69, 0xffff0000, RZ, 0xc0, !PT ;  /* 0xffff0000454d7812 */ /* 0x000fe200078ec0ff */
[-C--:B------:R-:W-:Y:S01]  /*fff0*/  FMUL.FTZ R147, R148, R83.reuse ;  /* 0x0000005394937220 */ /* 0x080fe20000410000 */
[----:B------:R-:W-:Y:S01]  /*10000*/  FFMA.FTZ R143, R68, R83, -R143 ;  /* 0x00000053448f7223 */ /* 0x000fe2000001088f */
[----:B------:R-:W-:Y:S01]  /*10010*/  LOP3.LUT R61, R61, 0xffff0000, RZ, 0xc0, !PT ;  /* 0xffff00003d3d7812 */ /* 0x000fe200078ec0ff */
[----:B------:R-:W-:Y:S01]  /*10020*/  FFMA.FTZ R145, R140, R149, R145 ;  /* 0x000000958c917223 */ /* 0x000fe20000010091 */
[----:B------:R-:W-:Y:S01]  /*10030*/  LOP3.LUT R83, R62, 0xffff0000, RZ, 0xc0, !PT ;  /* 0xffff00003e537812 */ /* 0x000fe200078ec0ff */
[----:B------:R-:W-:Y:S01]  /*10040*/  FFMA.FTZ R147, R68, R141, R147 ;  /* 0x0000008d44937223 */ /* 0x000fe20000010093 */
[----:B------:R-:W-:Y:S01]  /*10050*/  LOP3.LUT R69, R60, 0xffff0000, RZ, 0xc0, !PT ;  /* 0xffff00003c457812 */ /* 0x000fe200078ec0ff */
[C---:B------:R-:W-:Y:S01]  /*10060*/  FMUL.FTZ R60, R70.reuse, R77 ;  /* 0x0000004d463c7220 */ /* 0x040fe20000410000 */
[----:B------:R-:W-:Y:S01]  /*10070*/  FMUL.FTZ R70, R70, R61 ;  /* 0x0000003d46467220 */ /* 0x000fe20000410000 */
[C---:B------:R-:W-:Y:S01]  /*10080*/  FMUL.FTZ R141, R82.reuse, R83 ;  /* 0x00000053528d7220 */ /* 0x040fe20000410000 */
[----:B------:R-:W-:Y:S01]  /*10090*/  F2FP.BF16.F32.PACK_AB R68, R145, R76 ;  /* 0x0000004c9144723e */ /* 0x000fe200000010ff */
        /* <DEDUP_REMOVED lines=12> */
[----:B------:R-:W-:-:S05]  /*10160*/  F2FP.BF16.F32.PACK_AB R71, R83, R154 ;  /* 0x0000009a5347723e */ /* 0x000fca00000010ff */
[----:B------:R0:W-:Y:S02]  /*10170*/  STS.128 [R138+0x10400], R68 ;  /* 0x010400448a007388 */ /* 0x0001e40000000c00 */
.L_x_1923:
[----:B------:R-:W-:Y:S05]  /*10180*/  BSYNC B2 ;  /* 0x0000000000027941 */ /* 0x000fea0003800000 */
.L_x_1922:
[----:B------:R-:W-:Y:S05]  /*10190*/  @P1 BRA `(.L_x_1921) ;  /* 0x0000000400a41947 */ /* 0x000fea0003800000 */
[----:B0-----:R-:W2:Y:S04]  /*101a0*/  LDL R60, [R1+0x5c] ;  /* 0x00005c00013c7983 */ /* 0x001ea80000100800 */
[----:B------:R-:W3:Y:S01]  /*101b0*/  LDL R82, [R1+0x9c] ;  /* 0x00009c0001527983 */ /* 0x000ee20000100800 */
[----:B------:R-:W-:Y:S02]  /*101c0*/  SHF.R.U64 R79, R56, 0x10, R57 ;  /* 0x00000010384f7819 */ /* 0x000fe40000001239 */
[----:B------:R-:W-:Y:S02]  /*101d0*/  SHF.R.U64 R77, R58, 0x10, R59 ;  /* 0x000000103a4d7819 */ /* 0x000fe4000000123b */
[----:B------:R-:W-:Y:S02]  /*101e0*/  SHF.R.U32.HI R56, RZ, 0x10, R57 ;  /* 0x00000010ff387819 */ /* 0x000fe40000011639 */
[----:B------:R-:W-:-:S02]  /*101f0*/  SHF.R.U32.HI R58, RZ, 0x10, R59 ;  /* 0x00000010ff3a7819 */ /* 0x000fc4000001163b */
[----:B------:R-:W-:Y:S02]  /*10200*/  SHF.R.U64 R59, R64, 0x10, R65 ;  /* 0x00000010403b7819 */ /* 0x000fe40000001241 */
[----:B------:R-:W-:Y:S02]  /*10210*/  SHF.R.U64 R57, R66, 0x10, R67 ;  /* 0x0000001042397819 */ /* 0x000fe40000001243 */
[----:B------:R-:W-:Y:S02]  /*10220*/  SHF.R.U32.HI R64, RZ, 0x10, R65 ;  /* 0x00000010ff407819 */ /* 0x000fe40000011641 */
[----:B------:R-:W-:Y:S02]  /*10230*/  PRMT R135, R135, 0x5410, R56 ;  /* 0x0000541087877816 */ /* 0x000fe40000000038 */
[----:B------:R-:W-:Y:S02]  /*10240*/  PRMT R130, R130, 0x5410, R59 ;  /* 0x0000541082827816 */ /* 0x000fe4000000003b */
[----:B------:R-:W-:-:S02]  /*10250*/  PRMT R132, R132, 0x5410, R57 ;  /* 0x0000541084847816 */ /* 0x000fc40000000039 */
[----:B------:R-:W-:Y:S02]  /*10260*/  SHF.R.U32.HI R66, RZ, 0x10, R67 ;  /* 0x00000010ff427819 */ /* 0x000fe40000011643 */
[----:B------:R-:W-:Y:S02]  /*10270*/  PRMT R137, R137, 0x5410, R58 ;  /* 0x0000541089897816 */ /* 0x000fe4000000003a */
[----:B------:R-:W-:Y:S01]  /*10280*/  PRMT R134, R134, 0x5410, R79 ;  /* 0x0000541086867816 */ /* 0x000fe2000000004f */
[----:B------:R-:W-:Y:S01]  /*10290*/  IMAD.U32 R79, R130, 0x10000, RZ ;  /* 0x00010000824f7824 */ /* 0x000fe200078e00ff */
[----:B------:R-:W-:Y:S02]  /*102a0*/  PRMT R131, R131, 0x5410, R64 ;  /* 0x0000541083837816 */ /* 0x000fe40000000040 */
[----:B------:R-:W-:Y:S01]  /*102b0*/  PRMT R133, R133, 0x5410, R66 ;  /* 0x0000541085857816 */ /* 0x000fe20000000042 */
[----:B------:R-:W-:Y:S01]  /*102c0*/  IMAD.U32 R78, R134, 0x10000, RZ ;  /* 0x00010000864e7824 */ /* 0x000fe200078e00ff */
[----:B------:R-:W-:-:S02]  /*102d0*/  PRMT R136, R136, 0x5410, R77 ;  /* 0x0000541088887816 */ /* 0x000fc4000000004d */
[----:B------:R-:W-:Y:S02]  /*102e0*/  LOP3.LUT R130, R130, 0xffff0000, RZ, 0xc0, !PT ;  /* 0xffff000082827812 */ /* 0x000fe400078ec0ff */
        /* <DEDUP_REMOVED lines=26> */
[C---:B------:R-:W-:Y:S01]  /*10490*/  IMAD.U32 R67, R70.reuse, 0x10000, RZ ;  /* 0x0001000046437824 */ /* 0x040fe200078e00ff */
[----:B------:R-:W-:Y:S01]  /*104a0*/  LOP3.LUT R69, R70, 0xffff0000, RZ, 0xc0, !PT ;  /* 0xffff000046457812 */ /* 0x000fe200078ec0ff */
[C---:B------:R-:W-:Y:S01]  /*104b0*/  IMAD.U32 R77, R71.reuse, 0x10000, RZ ;  /* 0x00010000474d7824 */ /* 0x040fe200078e00ff */
[----:B------:R-:W-:Y:S01]  /*104c0*/  LOP3.LUT R70, R71, 0xffff0000, RZ, 0xc0, !PT ;  /* 0xffff000047467812 */ /* 0x000fe200078ec0ff */
[----:B------:R-:W-:Y:S01]  /*104d0*/  FMUL.FTZ R81, R63, R79 ;  /* 0x0000004f3f517220 */ /* 0x000fe20000410000 */
[----:B------:R-:W-:-:S02]  /*104e0*/  IMAD.U32 R71, R131, 0x10000, RZ ;  /* 0x0001000083477824 */ /* 0x000fc400078e00ff */
[-C--:B------:R-:W-:Y:S01]  /*104f0*/  FMUL.FTZ R83, R63, R78.reuse ;  /* 0x0000004e3f537220 */ /* 0x080fe20000410000 */
[----:B------:R-:W-:Y:S02]  /*10500*/  IMAD.U32 R63, R135, 0x10000, RZ ;  /* 0x00010000873f7824 */ /* 0x000fe400078e00ff */
[----:B------:R-:W-:Y:S01]  /*10510*/  FFMA.FTZ R81, R56, R78, -R81 ;  /* 0x0000004e38517223 */ /* 0x000fe20000010851 */
[----:B------:R-:W-:Y:S01]  /*10520*/  FMUL.FTZ R139, R66, R71 ;  /* 0x00000047428b7220 */ /* 0x000fe20000410000 */
[----:B------:R-:W-:Y:S02]  /*10530*/  IMAD.U32 R78, R133, 0x10000, RZ ;  /* 0x00010000854e7824 */ /* 0x000fe400078e00ff */
[----:B------:R-:W-:Y:S01]  /*10540*/  FFMA.FTZ R83, R56, R79, R83 ;  /* 0x0000004f38537223 */ /* 0x000fe20000010053 */
[----:B------:R-:W-:Y:S02]  /*10550*/  IMAD.U32 R56, R137, 0x10000, RZ ;  /* 0x0001000089387824 */ /* 0x000fe400078e00ff */
[-C--:B------:R-:W-:Y:S01]  /*10560*/  FMUL.FTZ R79, R66, R63.reuse ;  /* 0x0000003f424f7220 */ /* 0x080fe20000410000 */
[C---:B------:R-:W-:Y:S01]  /*10570*/  FFMA.FTZ R139, R58.reuse, R63, -R139 ;  /* 0x0000003f3a8b7223 */ /* 0x040fe2000001088b */
[C---:B------:R-:W-:Y:S01]  /*10580*/  FMUL.FTZ R63, R77.reuse, R78 ;  /* 0x0000004e4d3f7220 */ /* 0x040fe20000410000 */
[-C--:B------:R-:W-:Y:S01]  /*10590*/  FMUL.FTZ R77, R77, R56.reuse ;  /* 0x000000384d4d7220 */ /* 0x080fe20000410000 */
[----:B------:R-:W-:Y:S01]  /*105a0*/  FFMA.FTZ R79, R58, R71, R79 ;  /* 0x000000473a4f7223 */ /* 0x000fe2000001004f */
[----:B------:R-:W-:Y:S01]  /*105b0*/  LOP3.LUT R131, R131, 0xffff0000, RZ, 0xc0, !PT ;  /* 0xffff000083837812 */ /* 0x000fe200078ec0ff */
[C---:B------:R-:W-:Y:S01]  /*105c0*/  FFMA.FTZ R71, R64.reuse, R56, -R63 ;  /* 0x0000003840477223 */ /* 0x040fe2000001083f */
[----:B------:R-:W-:Y:S01]  /*105d0*/  LOP3.LUT R135, R135, 0xffff0000, RZ, 0xc0, !PT ;  /* 0xffff000087877812 */ /* 0x000fe200078ec0ff */
[----:B------:R-:W-:Y:S01]  /*105e0*/  FMUL.FTZ R56, R65, R130 ;  /* 0x0000008241387220 */ /* 0x000fe20000410000 */
[----:B------:R-:W-:Y:S01]  /*105f0*/  FFMA.FTZ R77, R64, R78, R77 ;  /* 0x0000004e404d7223 */ /* 0x000fe2000001004d */
[----:B------:R-:W-:-:S02]  /*10600*/  IMAD.U32 R58, R132, 0x10000, RZ ;  /* 0x00010000843a7824 */ /* 0x000fc400078e00ff */
[-C--:B------:R-:W-:Y:S01]  /*10610*/  FMUL.FTZ R64, R65, R134.reuse ;  /* 0x0000008641407220 */ /* 0x080fe20000410000 */
[C---:B------:R-:W-:Y:S01]  /*10620*/  FMUL.FTZ R63, R68.reuse, R131 ;  /* 0x00000083443f7220 */ /* 0x040fe20000410000 */
[----:B------:R-:W-:Y:S01]  /*10630*/  FFMA.FTZ R134, R57, R134, -R56 ;  /* 0x0000008639867223 */ /* 0x000fe20000010838 */
[-C--:B------:R-:W-:Y:S01]  /*10640*/  FMUL.FTZ R68, R68, R135.reuse ;  /* 0x0000008744447220 */ /* 0x080fe20000410000 */
[----:B------:R-:W-:Y:S02]  /*10650*/  IMAD.U32 R56, R136, 0x10000, RZ ;  /* 0x0001000088387824 */ /* 0x000fe400078e00ff */
[----:B------:R-:W-:Y:S01]  /*10660*/  FMUL.FTZ R78, R67, R58 ;  /* 0x0000003a434e7220 */ /* 0x000fe20000410000 */
[----:B------:R-:W-:Y:S01]  /*10670*/  LOP3.LUT R132, R132, 0xffff0000, RZ, 0xc0, !PT ;  /* 0xffff000084847812 */ /* 0x000fe200078ec0ff */
[----:B------:R-:W-:Y:S01]  /*10680*/  FFMA.FTZ R66, R60, R135, -R63 ;  /* 0x000000873c427223 */ /* 0x000fe2000001083f */
[----:B------:R-:W-:Y:S01]  /*10690*/  LOP3.LUT R136, R136, 0xffff0000, RZ, 0xc0, !PT ;  /* 0xffff000088887812 */ /* 0x000fe200078ec0ff */
[----:B------:R-:W-:Y:S01]  /*106a0*/  FFMA.FTZ R68, R60, R131, R68 ;  /* 0x000000833c447223 */ /* 0x000fe20000010044 */
[----:B------:R-:W-:Y:S01]  /*106b0*/  LOP3.LUT R133, R133, 0xffff0000, RZ, 0xc0, !PT ;  /* 0xffff000085857812 */ /* 0x000fe200078ec0ff */
[-C--:B------:R-:W-:Y:S01]  /*106c0*/  FMUL.FTZ R60, R67, R56.reuse ;  /* 0x00000038433c7220 */ /* 0x080fe20000410000 */
[----:B------:R-:W-:Y:S01]  /*106d0*/  LOP3.LUT R137, R137, 0xffff0000, RZ, 0xc0, !PT ;  /* 0xffff000089897812 */ /* 0x000fe200078ec0ff */
[----:B------:R-:W-:Y:S01]  /*106e0*/  FFMA.FTZ R78, R59, R56, -R78 ;  /* 0x000000383b4e7223 */ /* 0x000fe2000001084e */
[----:B------:R-:W-:Y:S01]  /*106f0*/  FMUL.FTZ R56, R69, R132 ;  /* 0x0000008445387220 */ /* 0x000fe20000410000 */
[----:B------:R-:W-:Y:S01]  /*10700*/  FFMA.FTZ R64, R57, R130, R64 ;  /* 0x0000008239407223 */ /* 0x000fe20000010040 */
[----:B------:R-:W-:Y:S01]  /*10710*/  FMUL.FTZ R69, R69, R136 ;  /* 0x0000008845457220 */ /* 0x000fe20000410000 */
[----:B------:R-:W-:Y:S01]  /*10720*/  FFMA.FTZ R59, R59, R58, R60 ;  /* 0x0000003a3b3b7223 */ /* 0x000fe2000001003c */
[C---:B------:R-:W-:Y:S01]  /*10730*/  FMUL.FTZ R57, R70.reuse, R133 ;  /* 0x0000008546397220 */ /* 0x040fe20000410000 */
[-C--:B------:R-:W-:Y:S01]  /*10740*/  FMUL.FTZ R58, R70, R137.reuse ;  /* 0x00000089463a7220 */ /* 0x080fe20000410000 */
[C---:B------:R-:W-:Y:S01]  /*10750*/  FFMA.FTZ R132, R61.reuse, R132, R69 ;  /* 0x000000843d847223 */ /* 0x040fe20000010045 */
[----:B------:R-:W-:Y:S01]  /*10760*/  FFMA.FTZ R63, R61, R136, -R56 ;  /* 0x000000883d3f7223 */ /* 0x000fe20000010838 */
[C---:B------:R-:W-:Y:S01]  /*10770*/  FFMA.FTZ R70, R62.reuse, R137, -R57 ;  /* 0x000000893e467223 */ /* 0x040fe20000010839 */
        /* <DEDUP_REMOVED lines=11> */
.L_x_1921:
[----:B------:R-:W-:Y:S05]  /*10830*/  BSYNC B1 ;  /* 0x0000000000017941 */ /* 0x000fea0003800000 */
.L_x_1920:
[----:B-1----:R-:W-:Y:S01]  /*10840*/  VIADD R56, R218, 0x20 ;  /* 0x00000020da387836 */ /* 0x002fe20000000000 */
[----:B------:R-:W-:Y:S04]  /*10850*/  BSSY B1, `(.L_x_1924) ;  /* 0x00000e2000017945 */ /* 0x000fe80003800000 */
[----:B------:R-:W-:-:S13]  /*10860*/  ISETP.GE.AND P0, PT, R56, R3, PT ;  /* 0x000000033800720c */ /* 0x000fda0003f06270 */
[----:B------:R-:W-:Y:S05]  /*10870*/  @P0 BRA `(.L_x_1925) ;  /* 0x0000000c007c0947 */ /* 0x000fea0003800000 */
[----:B0-----:R0:W5:Y:S01]  /*10880*/  LDL R70, [R1+0x38] ;  /* 0x0000380001467983 */ /* 0x0011620000100800 */
        /* <DEDUP_REMOVED lines=12> */
[----:B------:R-:W2:Y:S04]  /*10950*/  LDL R56, [R1+0x58] ;  /* 0x0000580001387983 */ /* 0x000ea80000100800 */
[----:B------:R-:W3:Y:S01]  /*10960*/  LDL R80, [R1+0x98] ;  /* 0x0000980001507983 */ /* 0x000ee20000100800 */
[----:B------:R-:W-:Y:S02]  /*10970*/  SHF.R.U64 R69, R44, 0x10, R45 ;  /* 0x000000102c457819 */ /* 0x000fe4000000122d */
[--C-:B------:R-:W-:Y:S02]  /*10980*/  SHF.R.U64 R44, R46, 0x10, R47.reuse ;  /* 0x000000102e2c7819 */ /* 0x100fe4000000122f */
[----:B------:R-:W-:Y:S02]  /*10990*/  SHF.R.U32.HI R46, RZ, 0x10, R47 ;  /* 0x00000010ff2e7819 */ /* 0x000fe4000001162f */
[----:B------:R-:W-:-:S02]  /*109a0*/  SHF.R.U64 R47, R52, 0x10, R53 ;  /* 0x00000010342f7819 */ /* 0x000fc40000001235 */
[----:B------:R-:W-:Y:S02]  /*109b0*/  SHF.R.U32.HI R67, RZ, 0x10, R45 ;  /* 0x00000010ff437819 */ /* 0x000fe4000001162d */
[----:B------:R-:W-:Y:S02]  /*109c0*/  SHF.R.U64 R45, R54, 0x10, R55 ;  /* 0x00000010362d7819 */ /* 0x000fe40000001237 */
[----:B------:R-:W-:Y:S02]  /*109d0*/  SHF.R.U32.HI R52, RZ, 0x10, R53 ;  /* 0x00000010ff347819 */ /* 0x000fe40000011635 */
[----:B------:R-:W-:Y:S02]  /*109e0*/  SHF.R.U32.HI R54, RZ, 0x10, R55 ;  /* 0x00000010ff367819 */ /* 0x000fe40000011637 */
[----:B------:R-:W-:Y:S02]  /*109f0*/  PRMT R124, R124, 0x5410, R47 ;  /* 0x000054107c7c7816 */ /* 0x000fe4000000002f */
[----:B------:R-:W-:-:S02]  /*10a00*/  PRMT R122, R122, 0x5410, R69 ;  /* 0x000054107a7a7816 */ /* 0x000fc40000000045 */
[----:B------:R-:W-:Y:S01]  /*10a10*/  PRMT R125, R125, 0x5410, R44 ;  /* 0x000054107d7d7816 */ /* 0x000fe2000000002c */
[----:B------:R-:W-:Y:S01]  /*10a20*/  IMAD.U32 R69, R124, 0x10000, RZ ;  /* 0x000100007c457824 */ /* 0x000fe200078e00ff */
[----:B------:R-:W-:Y:S02]  /*10a30*/  PRMT R128, R128, 0x5410, R45 ;  /* 0x0000541080807816 */ /* 0x000fe4000000002d */
[----:B------:R-:W-:Y:S02]  /*10a40*/  PRMT R123, R123, 0x5410, R46 ;  /* 0x000054107b7b7816 */ /* 0x000fe4000000002e */
[----:B------:R-:W-:Y:S02]  /*10a50*/  PRMT R129, R129, 0x5410, R52 ;  /* 0x0000541081817816 */ /* 0x000fe40000000034 */
[----:B------:R-:W-:Y:S02]  /*10a60*/  PRMT R127, R127, 0x5410, R54 ;  /* 0x000054107f7f7816 */ /* 0x000fe40000000036 */
[----:B------:R-:W-:Y:S01]  /*10a70*/  PRMT R126, R126, 0x5410, R67 ;  /* 0x000054107e7e7816 */ /* 0x000fe20000000043 */
[----:B------:R-:W-:Y:S01]  /*10a80*/  IMAD.U32 R67, R122, 0x10000, RZ ;  /* 0x000100007a437824 */ /* 0x000fe200078e00ff */
[----:B------:R-:W-:-:S02]  /*10a90*/  LOP3.LUT R124, R124, 0xffff0000, RZ, 0xc0, !PT ;  /* 0xffff00007c7c7812 */ /* 0x000fc400078ec0ff */
[----:B------:R-:W-:Y:S02]  /*10aa0*/  LOP3.LUT R122, R122, 0xffff0000, RZ, 0xc0, !PT ;  /* 0xffff00007a7a7812 */ /* 0x000fe400078ec0ff */
[----:B--2---:R-:W-:-:S04]  /*10ab0*/  LEA.HI R56, R65, R56, RZ, 0x1d ;  /* 0x0000003841387211 */ /* 0x004fc800078fe8ff */
[----:B------:R-:W-:Y:S01]  /*10ac0*/  SHF.R.S32.HI R59, RZ, 0x1f, R56 ;  /* 0x0000001fff3b7819 */ /* 0x000fe20000011438 */
[----:B------:R-:W-:-:S03]  /*10ad0*/  IMAD.SHL.U32 R57, R56, 0x8, RZ ;  /* 0x0000000838397824 */ /* 0x000fc600078e00ff */
[----:B------:R-:W-:Y:S02]  /*10ae0*/  LEA.HI R59, R59, R56, RZ, 0x3 ;  /* 0x000000383b3b7211 */ /* 0x000fe400078f18ff */
[----:B------:R-:W-:-:S03]  /*10af0*/  LOP3.LUT R56, R78, 0x38, R57, 0xf8, !PT ;  /* 0x000000384e387812 */ /* 0x000fc600078ef839 */
[----:B------:R-:W-:Y:S01]  /*10b00*/  IMAD.SHL.U32 R59, R59, 0x400, RZ ;  /* 0x000004003b3b7824 */ /* 0x000fe200078e00ff */
[----:B------:R-:W-:-:S04]  /*10b10*/  LOP3.LUT R56, R56, R76, RZ, 0x3c, !PT ;  /* 0x0000004c38387212 */ /* 0x000fc800078e3cff */
        /* <DEDUP_REMOVED lines=25> */
[C---:B------:R-:W-:Y:S01]  /*10cb0*/  FFMA.FTZ R71, R44.reuse, R67, -R71 ;  /* 0x000000432c477223 */ /* 0x040fe20000010847 */
[----:B------:R-:W-:Y:S01]  /*10cc0*/  FMUL.FTZ R79, R57, R63 ;  /* 0x0000003f394f7220 */ /* 0x000fe20000410000 */
[----:B------:R-:W-:Y:S02]  /*10cd0*/  IMAD.U32 R67, R127, 0x10000, RZ ;  /* 0x000100007f437824 */ /* 0x000fe400078e00ff */
[----:B------:R-:W-:Y:S01]  /*10ce0*/  FFMA.FTZ R77, R44, R69, R77 ;  /* 0x000000452c4d7223 */ /* 0x000fe2000001004d */
[----:B------:R-:W-:Y:S02]  /*10cf0*/  IMAD.U32 R44, R123, 0x10000, RZ ;  /* 0x000100007b2c7824 */ /* 0x000fe400078e00ff */
[-C--:B------:R-:W-:Y:S01]  /*10d00*/  FMUL.FTZ R57, R57, R54.reuse ;  /* 0x0000003639397220 */ /* 0x080fe20000410000 */
[----:B------:R-:W-:Y:S01]  /*10d10*/  FFMA.FTZ R79, R46, R54, -R79 ;  /* 0x000000362e4f7223 */ /* 0x000fe2000001084f */
[C---:B------:R-:W-:Y:S01]  /*10d20*/  FMUL.FTZ R54, R66.reuse, R67 ;  /* 0x0000004342367220 */ /* 0x040fe20000410000 */
[-C--:B------:R-:W-:Y:S01]  /*10d30*/  FMUL.FTZ R66, R66, R44.reuse ;  /* 0x0000002c42427220 */ /* 0x080fe20000410000 */
[----:B------:R-:W-:Y:S01]  /*10d40*/  FFMA.FTZ R57, R46, R63, R57 ;  /* 0x0000003f2e397223 */ /* 0x000fe20000010039 */
[----:B------:R-:W-:Y:S01]  /*10d50*/  LOP3.LUT R129, R129, 0xffff0000, RZ, 0xc0, !PT ;  /* 0xffff000081817812 */ /* 0x000fe200078ec0ff */
[C---:B------:R-:W-:Y:S01]  /*10d60*/  FFMA.FTZ R63, R53.reuse, R44, -R54 ;  /* 0x0000002c353f7223 */ /* 0x040fe20000010836 */
[----:B------:R-:W-:Y:S01]  /*10d70*/  FFMA.FTZ R67, R53, R67, R66 ;  /* 0x0000004335437223 */ /* 0x000fe20000010042 */
[----:B------:R-:W-:Y:S01]  /*10d80*/  LOP3.LUT R53, R126, 0xffff0000, RZ, 0xc0, !PT ;  /* 0xffff00007e357812 */ /* 0x000fe200078ec0ff */
[C---:B------:R-:W-:Y:S01]  /*10d90*/  FMUL.FTZ R44, R55.reuse, R124 ;  /* 0x0000007c372c7220 */ /* 0x040fe20000410000 */
[----:B------:R-:W-:Y:S01]  /*10da0*/  FMUL.FTZ R54, R55, R122 ;  /* 0x0000007a37367220 */ /* 0x000fe20000410000 */
[----:B------:R-:W-:Y:S01]  /*10db0*/  FMUL.FTZ R55, R60, R129 ;  /* 0x000000813c377220 */ /* 0x000fe20000410000 */
[----:B------:R-:W-:-:S02]  /*10dc0*/  IMAD.U32 R46, R128, 0x10000, RZ ;  /* 0x00010000802e7824 */ /* 0x000fc400078e00ff */
[----:B------:R-:W-:Y:S01]  /*10dd0*/  FFMA.FTZ R122, R45, R122, -R44 ;  /* 0x0000007a2d7a7223 */ /* 0x000fe2000001082c */
[-C--:B------:R-:W-:Y:S01]  /*10de0*/  FMUL.FTZ R66, R60, R53.reuse ;  /* 0x000000353c427220 */ /* 0x080fe20000410000 */
[----:B------:R-:W-:Y:S02]  /*10df0*/  IMAD.U32 R44, R125, 0x10000, RZ ;  /* 0x000100007d2c7824 */ /* 0x000fe400078e00ff */
[C---:B------:R-:W-:Y:S01]  /*10e00*/  FFMA.FTZ R60, R56.reuse, R53, -R55 ;  /* 0x00000035383c7223 */ /* 0x040fe20000010837 */
[C---:B------:R-:W-:Y:S01]  /*10e10*/  FMUL.FTZ R68, R59.reuse, R46 ;  /* 0x0000002e3b447220 */ /* 0x040fe20000410000 */
[----:B------:R-:W-:Y:S01]  /*10e20*/  FFMA.FTZ R66, R56, R129, R66 ;  /* 0x0000008138427223 */ /* 0x000fe20000010042 */
[----:B------:R-:W-:Y:S01]  /*10e30*/  FMUL.FTZ R56, R59, R44 ;  /* 0x0000002c3b387220 */ /* 0x000fe20000410000 */
[----:B------:R-:W-:Y:S01]  /*10e40*/  LOP3.LUT R128, R128, 0xffff0000, RZ, 0xc0, !PT ;  /* 0xffff000080807812 */ /* 0x000fe200078ec0ff */
[----:B------:R-:W-:Y:S01]  /*10e50*/  FFMA.FTZ R54, R45, R124, R54 ;  /* 0x0000007c2d367223 */ /* 0x000fe20000010036 */
[----:B------:R-:W-:Y:S01]  /*10e60*/  LOP3.LUT R127, R127, 0xffff0000, RZ, 0xc0, !PT ;  /* 0xffff00007f7f7812 */ /* 0x000fe200078ec0ff */
[----:B------:R-:W-:Y:S01]  /*10e70*/  FFMA.FTZ R68, R47, R44, -R68 ;  /* 0x0000002c2f447223 */ /* 0x000fe20000010844 */
[----:B------:R-:W-:Y:S01]  /*10e80*/  LOP3.LUT R125, R125, 0xffff0000, RZ, 0xc0, !PT ;  /* 0xffff00007d7d7812 */ /* 0x000fe200078ec0ff */
[----:B------:R-:W-:Y:S01]  /*10e90*/  FFMA.FTZ R56, R47, R46, R56 ;  /* 0x0000002e2f387223 */ /* 0x000fe20000010038 */
[----:B------:R-:W-:Y:S01]  /*10ea0*/  LOP3.LUT R123, R123, 0xffff0000, RZ, 0xc0, !PT ;  /* 0xffff00007b7b7812 */ /* 0x000fe200078ec0ff */
[CC--:B------:R-:W-:Y:S01]  /*10eb0*/  FMUL.FTZ R45, R61.reuse, R128.reuse ;  /* 0x000000803d2d7220 */ /* 0x0c0fe20000410000 */
[----:B------:R-:W-:Y:S01]  /*10ec0*/  FMUL.FTZ R47, R62, R127 ;  /* 0x0000007f3e2f7220 */ /* 0x000fe20000410000 */
[----:B------:R-:W-:Y:S01]  /*10ed0*/  FMUL.FTZ R61, R61, R125 ;  /* 0x0000007d3d3d7220 */ /* 0x000fe20000410000 */
[----:B------:R-:W-:Y:S01]  /*10ee0*/  F2FP.BF16.F32.PACK_AB R53, R66, R57 ;  /* 0x000000394235723e */ /* 0x000fe200000010ff */
        /* <DEDUP_REMOVED lines=14> */
.L_x_1927:
[----:B------:R-:W-:Y:S05]  /*10fd0*/  BSYNC B2 ;  /* 0x0000000000027941 */ /* 0x000fea0003800000 */
.L_x_1926:
[----:B------:R-:W-:Y:S05]  /*10fe0*/  @P1 BRA `(.L_x_1925) ;  /* 0x0000000400a01947 */ /* 0x000fea0003800000 */
[----:B0-----:R-:W2:Y:S04]  /*10ff0*/  LDL R44, [R1+0x5c] ;  /* 0x00005c00012c7983 */ /* 0x001ea80000100800 */
[----:B------:R-:W3:Y:S01]  /*11000*/  LDL R62, [R1+0x94] ;  /* 0x00009400013e7983 */ /* 0x000ee20000100800 */
[--C-:B------:R-:W-:Y:S02]  /*11010*/  SHF.R.U64 R59, R40, 0x10, R41.reuse ;  /* 0x00000010283b7819 */ /* 0x100fe40000001229 */
[----:B------:R-:W-:Y:S02]  /*11020*/  SHF.R.U32.HI R58, RZ, 0x10, R41 ;  /* 0x00000010ff3a7819 */ /* 0x000fe40000011629 */
[----:B------:R-:W-:Y:S02]  /*11030*/  SHF.R.U64 R57, R42, 0x10, R43 ;  /* 0x000000102a397819 */ /* 0x000fe4000000122b */
[----:B------:R-:W-:-:S02]  /*11040*/  SHF.R.U64 R40, R48, 0x10, R49 ;  /* 0x0000001030287819 */ /* 0x000fc40000001231 */
[----:B------:R-:W-:Y:S02]  /*11050*/  SHF.R.U64 R41, R50, 0x10, R51 ;  /* 0x0000001032297819 */ /* 0x000fe40000001233 */
[----:B------:R-:W-:Y:S02]  /*11060*/  SHF.R.U32.HI R42, RZ, 0x10, R43 ;  /* 0x00000010ff2a7819 */ /* 0x000fe4000001162b */
[----:B------:R-:W-:Y:S02]  /*11070*/  SHF.R.U32.HI R48, RZ, 0x10, R49 ;  /* 0x00000010ff307819 */ /* 0x000fe40000011631 */
[----:B------:R-:W-:Y:S02]  /*11080*/  PRMT R105, R105, 0x5410, R40 ;  /* 0x0000541069697816 */ /* 0x000fe40000000028 */
[----:B------:R-:W-:Y:S02]  /*11090*/  PRMT R108, R108, 0x5410, R41 ;  /* 0x000054106c6c7816 */ /* 0x000fe40000000029 */
[----:B------:R-:W-:-:S02]  /*110a0*/  SHF.R.U32.HI R50, RZ, 0x10, R51 ;  /* 0x00000010ff327819 */ /* 0x000fc40000011633 */
[----:B------:R-:W-:Y:S02]  /*110b0*/  PRMT R113, R113, 0x5410, R42 ;  /* 0x0000541071717816 */ /* 0x000fe4000000002a */
[----:B------:R-:W-:Y:S01]  /*110c0*/  PRMT R110, R110, 0x5410, R59 ;  /* 0x000054106e6e7816 */ /* 0x000fe2000000003b */
[----:B------:R-:W-:Y:S01]  /*110d0*/  IMAD.U32 R59, R105, 0x10000, RZ ;  /* 0x00010000693b7824 */ /* 0x000fe200078e00ff */
[----:B------:R-:W-:Y:S02]  /*110e0*/  PRMT R107, R107, 0x5410, R48 ;  /* 0x000054106b6b7816 */ /* 0x000fe40000000030 */
[----:B------:R-:W-:Y:S02]  /*110f0*/  PRMT R109, R109, 0x5410, R50 ;  /* 0x000054106d6d7816 */ /* 0x000fe40000000032 */
        /* <DEDUP_REMOVED lines=43> */
[----:B------:R-:W-:Y:S01]  /*113b0*/  FMUL.FTZ R47, R57, R58 ;  /* 0x0000003a392f7220 */ /* 0x000fe20000410000 */
[----:B------:R-:W-:Y:S01]  /*113c0*/  LOP3.LUT R50, R105, 0xffff0000, RZ, 0xc0, !PT ;  /* 0xffff000069327812 */ /* 0x000fe200078ec0ff */
        /* <DEDUP_REMOVED lines=15> */
[----:B------:R-:W-:Y:S01]  /*114c0*/  FFMA.FTZ R48, R41, R50, R48 ;  /* 0x0000003229307223 */ /* 0x000fe20000010030 */
[----:B------:R-:W-:Y:S01]  /*114d0*/  LOP3.LUT R112, R112, 0xffff0000, RZ, 0xc0, !PT ;  /* 0xffff000070707812 */ /* 0x000fe200078ec0ff */
[C---:B------:R-:W-:Y:S01]  /*114e0*/  FFMA.FTZ R50, R44.reuse, R111, -R47 ;  /* 0x0000006f2c327223 */ /* 0x040fe2000001082f */
[----:B------:R-:W-:Y:S01]  /*114f0*/  FFMA.FTZ R52, R44, R107, R52 ;  /* 0x0000006b2c347223 */ /* 0x000fe20000010034 */
[----:B------:R-:W-:Y:S01]  /*11500*/  LOP3.LUT R109, R109, 0xffff0000, RZ, 0xc0, !PT ;  /* 0xffff00006d6d7812 */ /* 0x000fe200078ec0ff */
[-C--:B------:R-:W-:Y:S01]  /*11510*/  FMUL.FTZ R44, R51, R40.reuse ;  /* 0x00000028332c7220 */ /* 0x080fe20000410000 */
[----:B------:R-:W-:Y:S01]  /*11520*/  LOP3.LUT R113, R113, 0xffff0000, RZ, 0xc0, !PT ;  /* 0xffff000071717812 */ /* 0x000fe200078ec0ff */
[----:B------:R-:W-:Y:S01]  /*11530*/  FFMA.FTZ R58, R43, R40, -R58 ;  /* 0x000000282b3a7223 */ /* 0x000fe2000001083a */
[C---:B------:R-:W-:Y:S01]  /*11540*/  FMUL.FTZ R40, R53.reuse, R108 ;  /* 0x0000006c35287220 */ /* 0x040fe20000410000 */
        /* <DEDUP_REMOVED lines=18> */
.L_x_1925:
[----:B------:R-:W-:Y:S05]  /*11670*/  BSYNC B1 ;  /* 0x0000000000017941 */ /* 0x000fea0003800000 */
.L_x_1924:
[----:B-1----:R-:W-:Y:S01]  /*11680*/  VIADD R40, R218, 0x40 ;  /* 0x00000040da287836 */ /* 0x002fe20000000000 */
[----:B------:R-:W-:Y:S04]  /*11690*/  BSSY B1, `(.L_x_1928) ;  /* 0x00000df000017945 */ /* 0x000fe80003800000 */
[----:B------:R-:W-:-:S13]  /*116a0*/  ISETP.GE.AND P0, PT, R40, R3, PT ;  /* 0x000000032800720c */ /* 0x000fda0003f06270 */
[----:B------:R-:W-:Y:S05]  /*116b0*/  @P0 BRA `(.L_x_1929) ;  /* 0x0000000c00700947 */ /* 0x000fea0003800000 */
[----:B0-----:R0:W5:Y:S01]  /*116c0*/  LDL R54, [R1+0x7c] ;  /* 0x00007c0001367983 */ /* 0x0011620000100800 */
[----:B------:R-:W1:Y:S01]  /*116d0*/  LDC R61, c[0x0][0x3f4] ;  /* 0x0000fd00ff3d7b82 */ /* 0x000e620000000800 */
[----:B------:R-:W-:Y:S01]  /*116e0*/  VIADD R56, R218, 0x40 ;  /* 0x00000040da387836 */ /* 0x000fe20000000000 */
[----:B------:R-:W-:Y:S03]  /*116f0*/  BSSY B2, `(.L_x_1930) ;  /* 0x000006f000027945 */ /* 0x000fe60003800000 */
[----:B------:R-:W-:-:S05]  /*11700*/  IMAD.SHL.U32 R56, R56, 0x40, RZ ;  /* 0x0000004038387824 */ /* 0x000fca00078e00ff */
[----:B------:R-:W-:-:S04]  /*11710*/  LOP3.LUT R56, R56, 0x1c0, RZ, 0xc0, !PT ;  /* 0x000001c038387812 */ /* 0x000fc800078ec0ff */
[----:B------:R-:W-:Y:S02]  /*11720*/  SHF.R.U32.HI R48, RZ, 0x3, R56 ;  /* 0x00000003ff307819 */ /* 0x000fe40000011638 */
[-C--:B-1----:R-:W-:Y:S02]  /*11730*/  ISETP.GE.AND P0, PT, R18, R61.reuse, PT ;  /* 0x0000003d1200720c */ /* 0x082fe40003f06270 */
[----:B------:R-:W-:-:S11]  /*11740*/  ISETP.GE.AND P1, PT, R226, R61, PT ;  /* 0x0000003de200720c */ /* 0x000fd60003f26270 */
[----:B0-----:R-:W-:Y:S05]  /*11750*/  @P0 BRA `(.L_x_1931) ;  /* 0x0000000400a00947 */ /* 0x001fea0003800000 */
[----:B------:R-:W2:Y:S04]  /*11760*/  LDL R40, [R1+0x58] ;  /* 0x0000580001287983 */ /* 0x000ea80000100800 */
[----:B------:R-:W3:Y:S01]  /*11770*/  LDL R58, [R1+0x90] ;  /* 0x00009000013a7983 */ /* 0x000ee20000100800 */
[--C-:B------:R-:W-:Y:S02]  /*11780*/  SHF.R.U64 R51, R30, 0x10, R31.reuse ;  /* 0x000000101e337819 */ /* 0x100fe4000000121f */
[----:B------:R-:W-:Y:S02]  /*11790*/  SHF.R.U32.HI R30, RZ, 0x10, R31 ;  /* 0x00000010ff1e7819 */ /* 0x000fe4000001161f */
[----:B------:R-:W-:Y:S02]  /*117a0*/  SHF.R.U64 R31, R36, 0x10, R37 ;  /* 0x00000010241f7819 */ /* 0x000fe40000001225 */
        /* <DEDUP_REMOVED lines=53> */
[-C--:B------:R-:W-:Y:S01]  /*11b00*/  FMUL.FTZ R41, R41, R38.reuse ;  /* 0x0000002629297220 */ /* 0x080fe20000410000 */
[----:B------:R-:W-:Y:S01]  /*11b10*/  FFMA.FTZ R59, R30, R38, -R59 ;  /* 0x000000261e3b7223 */ /* 0x000fe2000001083b */
[----:B------:R-:W-:-:S02]  /*11b20*/  IMAD.U32 R28, R121, 0x10000, RZ ;  /* 0x00010000791c7824 */ /* 0x000fc400078e00ff */
[----:B------:R-:W-:Y:S01]  /*11b30*/  FMUL.FTZ R38, R50, R51 ;  /* 0x0000003332267220 */ /* 0x000fe20000410000 */
[----:B------:R-:W-:Y:S01]  /*11b40*/  FFMA.FTZ R41, R30, R47, R41 ;  /* 0x0000002f1e297223 */ /* 0x000fe20000010029 */
[----:B------:R-:W-:Y:S01]  /*11b50*/  LOP3.LUT R119, R119, 0xffff0000, RZ, 0xc0, !PT ;  /* 0xffff000077777812 */ /* 0x000fe200078ec0ff */
[-C--:B------:R-:W-:Y:S01]  /*11b60*/  FMUL.FTZ R50, R50, R28.reuse ;  /* 0x0000001c32327220 */ /* 0x080fe20000410000 */
[----:B------:R-:W-:Y:S01]  /*11b70*/  FFMA.FTZ R47, R37, R28, -R38 ;  /* 0x0000001c252f7223 */ /* 0x000fe20000010826 */
[----:B------:R-:W-:Y:S01]  /*11b80*/  LOP3.LUT R115, R115, 0xffff0000, RZ, 0xc0, !PT ;  /* 0xffff000073737812 */ /* 0x000fe200078ec0ff */
[----:B------:R-:W-:Y:S01]  /*11b90*/  FMUL.FTZ R28, R39, R114 ;  /* 0x00000072271c7220 */ /* 0x000fe20000410000 */
[----:B------:R-:W-:Y:S01]  /*11ba0*/  FFMA.FTZ R51, R37, R51, R50 ;  /* 0x0000003325337223 */ /* 0x000fe20000010032 */
[-C--:B------:R-:W-:Y:S01]  /*11bb0*/  FMUL.FTZ R38, R39, R118.reuse ;  /* 0x0000007627267220 */ /* 0x080fe20000410000 */
[----:B------:R-:W-:Y:S02]  /*11bc0*/  IMAD.U32 R30, R116, 0x10000, RZ ;  /* 0x00010000741e7824 */ /* 0x000fe400078e00ff */
[----:B------:R-:W-:Y:S01]  /*11bd0*/  FFMA.FTZ R118, R29, R118, -R28 ;  /* 0x000000761d767223 */ /* 0x000fe2000001081c */
[C---:B------:R-:W-:Y:S01]  /*11be0*/  FMUL.FTZ R37, R44.reuse, R115 ;  /* 0x000000732c257220 */ /* 0x040fe20000410000 */
[-C--:B------:R-:W-:Y:S01]  /*11bf0*/  FMUL.FTZ R50, R44, R119.reuse ;  /* 0x000000772c327220 */ /* 0x080fe20000410000 */
[----:B------:R-:W-:Y:S01]  /*11c00*/  IMAD.U32 R28, R120, 0x10000, RZ ;  /* 0x00010000781c7824 */ /* 0x000fe200078e00ff */
[----:B------:R-:W-:Y:S01]  /*11c10*/  LOP3.LUT R116, R116, 0xffff0000, RZ, 0xc0, !PT ;  /* 0xffff000074747812 */ /* 0x000fe200078ec0ff */
[----:B------:R-:W-:Y:S01]  /*11c20*/  FMUL.FTZ R52, R43, R30 ;  /* 0x0000001e2b347220 */ /* 0x000fe20000410000 */
[----:B------:R-:W-:Y:S01]  /*11c30*/  LOP3.LUT R117, R117, 0xffff0000, RZ, 0xc0, !PT ;  /* 0xffff000075757812 */ /* 0x000fe200078ec0ff */
[----:B------:R-:W-:Y:S01]  /*11c40*/  FFMA.FTZ R44, R40, R119, -R37 ;  /* 0x00000077282c7223 */ /* 0x000fe20000010825 */
[----:B------:R-:W-:Y:S01]  /*11c50*/  LOP3.LUT R120, R120, 0xffff0000, RZ, 0xc0, !PT ;  /* 0xffff000078787812 */ /* 0x000fe200078ec0ff */
[----:B------:R-:W-:Y:S01]  /*11c60*/  FFMA.FTZ R50, R40, R115, R50 ;  /* 0x0000007328327223 */ /* 0x000fe20000010032 */
[----:B------:R-:W-:Y:S01]  /*11c70*/  LOP3.LUT R121, R121, 0xffff0000, RZ, 0xc0, !PT ;  /* 0xffff000079797812 */ /* 0x000fe200078ec0ff */
[----:B------:R-:W-:Y:S01]  /*11c80*/  FFMA.FTZ R38, R29, R114, R38 ;  /* 0x000000721d267223 */ /* 0x000fe20000010026 */
[----:B------:R-:W-:Y:S01]  /*11c90*/  FMUL.FTZ R40, R43, R28 ;  /* 0x0000001c2b287220 */ /* 0x000fe20000410000 */
[----:B------:R-:W-:Y:S01]  /*11ca0*/  FMUL.FTZ R29, R45, R116 ;  /* 0x000000742d1d7220 */ /* 0x000fe20000410000 */
[----:B------:R-:W-:Y:S01]  /*11cb0*/  FFMA.FTZ R52, R31, R28, -R52 ;  /* 0x0000001c1f347223 */ /* 0x000fe20000010834 */
[C---:B------:R-:W-:Y:S01]  /*11cc0*/  FMUL.FTZ R37, R46.reuse, R117 ;  /* 0x000000752e257220 */ /* 0x040fe20000410000 */
[----:B------:R-:W-:Y:S01]  /*11cd0*/  FMUL.FTZ R45, R45, R120 ;  /* 0x000000782d2d7220 */ /* 0x000fe20000410000 */
[-C--:B------:R-:W-:Y:S01]  /*11ce0*/  FMUL.FTZ R28, R46, R121.reuse ;  /* 0x000000792e1c7220 */ /* 0x080fe20000410000 */
[----:B------:R-:W-:Y:S01]  /*11cf0*/  FFMA.FTZ R40, R31, R30, R40 ;  /* 0x0000001e1f287223 */ /* 0x000fe20000010028 */
        /* <DEDUP_REMOVED lines=14> */
.L_x_1931:
[----:B------:R-:W-:Y:S05]  /*11de0*/  BSYNC B2 ;  /* 0x0000000000027941 */ /* 0x000fea0003800000 */
.L_x_1930:
        /* <DEDUP_REMOVED lines=105> */
.L_x_1929:
[----:B------:R-:W-:Y:S05]  /*12480*/  BSYNC B1 ;  /* 0x0000000000017941 */ /* 0x000fea0003800000 */
.L_x_1928:
[----:B-1----:R-:W-:-:S05]  /*12490*/  VIADD R24, R218, 0x60 ;  /* 0x00000060da187836 */ /* 0x002fca0000000000 */
[----:B------:R-:W-:-:S13]  /*124a0*/  ISETP.GE.AND P0, PT, R24, R3, PT ;  /* 0x000000031800720c */ /* 0x000fda0003f06270 */
[----:B------:R-:W-:Y:S05]  /*124b0*/  @P0 BRA `(.L_x_1899) ;  /* 0x0000000c00700947 */ /* 0x000fea0003800000 */
[----:B------:R1:W5:Y:S01]  /*124c0*/  LDL R40, [R1+0x78] ;  /* 0x0000780001287983 */ /* 0x0003620000100800 */
[----:B------:R-:W2:Y:S01]  /*124d0*/  LDC R43, c[0x0][0x3f4] ;  /* 0x0000fd00ff2b7b82 */ /* 0x000ea20000000800 */
[----:B------:R-:W-:Y:S01]  /*124e0*/  VIADD R42, R218, 0x60 ;  /* 0x00000060da2a7836 */ /* 0x000fe20000000000 */
[----:B------:R-:W-:Y:S03]  /*124f0*/  BSSY B1, `(.L_x_1932) ;  /* 0x000006f000017945 */ /* 0x000fe60003800000 */
[----:B------:R-:W-:-:S05]  /*12500*/  IMAD.SHL.U32 R42, R42, 0x40, RZ ;  /* 0x000000402a2a7824 */ /* 0x000fca00078e00ff */
[----:B------:R-:W-:-:S04]  /*12510*/  LOP3.LUT R42, R42, 0x1c0, RZ, 0xc0, !PT ;  /* 0x000001c02a2a7812 */ /* 0x000fc800078ec0ff */
[----:B0-----:R-:W-:Y:S02]  /*12520*/  SHF.R.U32.HI R36, RZ, 0x3, R42 ;  /* 0x00000003ff247819 */ /* 0x001fe4000001162a */
[-C--:B--2---:R-:W-:Y:S02]  /*12530*/  ISETP.GE.AND P0, PT, R18, R43.reuse, PT ;  /* 0x0000002b1200720c */ /* 0x084fe40003f06270 */
[----:B------:R-:W-:-:S11]  /*12540*/  ISETP.GE.AND P1, PT, R226, R43, PT ;  /* 0x0000002be200720c */ /* 0x000fd60003f26270 */
[----:B-1----:R-:W-:Y:S05]  /*12550*/  @P0 BRA `(.L_x_1933) ;  /* 0x0000000400a00947 */ /* 0x002fea0003800000 */
[----:B------:R-:W2:Y:S04]  /*12560*/  LDL R24, [R1+0x58] ;  /* 0x0000580001187983 */ /* 0x000ea80000100800 */
[----:B------:R-:W3:Y:S01]  /*12570*/  LDL R38, [R1+0x88] ;  /* 0x0000880001267983 */ /* 0x000ee20000100800 */
[--C-:B------:R-:W-:Y:S02]  /*12580*/  SHF.R.U64 R35, R12, 0x10, R13.reuse ;  /* 0x000000100c237819 */ /* 0x100fe4000000120d */
[----:B------:R-:W-:Y:S02]  /*12590*/  SHF.R.U32.HI R12, RZ, 0x10, R13 ;  /* 0x00000010ff0c7819 */ /* 0x000fe4000001160d */
[--C-:B------:R-:W-:Y:S02]  /*125a0*/  SHF.R.U64 R13, R4, 0x10, R5.reuse ;  /* 0x00000010040d7819 */ /* 0x100fe40000001205 */
[----:B------:R-:W-:-:S02]  /*125b0*/  SHF.R.U32.HI R4, RZ, 0x10, R5 ;  /* 0x00000010ff047819 */ /* 0x000fc40000011605 */
        /* <DEDUP_REMOVED lines=64> */
[C---:B------:R-:W-:Y:S01]  /*129c0*/  FMUL.FTZ R32, R28.reuse, R101 ;  /* 0x000000651c207220 */ /* 0x040fe20000410000 */
[----:B------:R-:W-:Y:S01]  /*129d0*/  FFMA.FTZ R100, R5, R100, -R4 ;  /* 0x0000006405647223 */ /* 0x000fe20000010804 */
[----:B------:R-:W-:Y:S01]  /*129e0*/  FMUL.FTZ R13, R28, R97 ;  /* 0x000000611c0d7220 */ /* 0x000fe20000410000 */
[----:B------:R-:W-:-:S02]  /*129f0*/  IMAD.U32 R6, R98, 0x10000, RZ ;  /* 0x0001000062067824 */ /* 0x000fc400078e00ff */
[----:B------:R-:W-:Y:S01]  /*12a00*/  FFMA.FTZ R32, R24, R97, R32 ;  /* 0x0000006118207223 */ /* 0x000fe20000010020 */
[----:B------:R-:W-:Y:S02]  /*12a10*/  IMAD.U32 R4, R102, 0x10000, RZ ;  /* 0x0001000066047824 */ /* 0x000fe400078e00ff */
[----:B------:R-:W-:Y:S01]  /*12a20*/  FFMA.FTZ R28, R24, R101, -R13 ;  /* 0x00000065181c7223 */ /* 0x000fe2000001080d */
[C---:B------:R-:W-:Y:S01]  /*12a30*/  FMUL.FTZ R34, R27.reuse, R6 ;  /* 0x000000061b227220 */ /* 0x040fe20000410000 */
[----:B------:R-:W-:Y:S01]  /*12a40*/  LOP3.LUT R98, R98, 0xffff0000, RZ, 0xc0, !PT ;  /* 0xffff000062627812 */ /* 0x000fe200078ec0ff */
[----:B------:R-:W-:Y:S01]  /*12a50*/  FMUL.FTZ R24, R27, R4 ;  /* 0x000000041b187220 */ /* 0x000fe20000410000 */
[----:B------:R-:W-:Y:S01]  /*12a60*/  FFMA.FTZ R14, R5, R96, R14 ;  /* 0x00000060050e7223 */ /* 0x000fe2000001000e */
[----:B------:R-:W-:Y:S01]  /*12a70*/  LOP3.LUT R99, R99, 0xffff0000, RZ, 0xc0, !PT ;  /* 0xffff000063637812 */ /* 0x000fe200078ec0ff */
[C---:B------:R-:W-:Y:S01]  /*12a80*/  FFMA.FTZ R34, R7.reuse, R4, -R34 ;  /* 0x0000000407227223 */ /* 0x040fe20000010822 */
[----:B------:R-:W-:Y:S01]  /*12a90*/  LOP3.LUT R102, R102, 0xffff0000, RZ, 0xc0, !PT ;  /* 0xffff000066667812 */ /* 0x000fe200078ec0ff */
[----:B------:R-:W-:Y:S01]  /*12aa0*/  FFMA.FTZ R24, R7, R6, R24 ;  /* 0x0000000607187223 */ /* 0x000fe20000010018 */
[----:B------:R-:W-:Y:S01]  /*12ab0*/  LOP3.LUT R5, R104, 0xffff0000, RZ, 0xc0, !PT ;  /* 0xffff000068057812 */ /* 0x000fe200078ec0ff */
[C---:B------:R-:W-:Y:S01]  /*12ac0*/  FMUL.FTZ R7, R29.reuse, R98 ;  /* 0x000000621d077220 */ /* 0x040fe20000410000 */
[----:B------:R-:W-:Y:S01]  /*12ad0*/  FMUL.FTZ R13, R30, R99 ;  /* 0x000000631e0d7220 */ /* 0x000fe20000410000 */
[----:B------:R-:W-:-:S02]  /*12ae0*/  FMUL.FTZ R29, R29, R102 ;  /* 0x000000661d1d7220 */ /* 0x000fc40000410000 */
[-C--:B------:R-:W-:Y:S01]  /*12af0*/  FMUL.FTZ R4, R30, R5.reuse ;  /* 0x000000051e047220 */ /* 0x080fe20000410000 */
        /* <DEDUP_REMOVED lines=9> */
[----:B------:R-:W-:Y:S02]  /*12b90*/  F2FP.BF16.F32.PACK_AB R13, R32, R25 ;  /* 0x00000019200d723e */ /* 0x000fe400000010ff */
[----:B------:R-:W-:Y:S01]  /*12ba0*/  F2FP.BF16.F32.PACK_AB R14, R29, R24 ;  /* 0x000000181d0e723e */ /* 0x000fe200000010ff */
[----:B------:R0:W-:Y:S01]  /*12bb0*/  STS.128 [R38], R4 ;  /* 0x0000000426007388 */ /* 0x0001e20000000c00 */
[----:B------:R-:W-:-:S05]  /*12bc0*/  F2FP.BF16.F32.PACK_AB R15, R26, R33 ;  /* 0x000000211a0f723e */ /* 0x000fca00000010ff */
[----:B------:R0:W-:Y:S02]  /*12bd0*/  STS.128 [R3+0x10400], R12 ;  /* 0x0104000c03007388 */ /* 0x0001e40000000c00 */
.L_x_1933:
[----:B------:R-:W-:Y:S05]  /*12be0*/  BSYNC B1 ;  /* 0x0000000000017941 */ /* 0x000fea0003800000 */
.L_x_1932:
[----:B------:R-:W-:Y:S05]  /*12bf0*/  @P1 BRA `(.L_x_1899) ;  /* 0x0000000400a01947 */ /* 0x000fea0003800000 */
[----:B0-----:R-:W2:Y:S04]  /*12c00*/  LDL R3, [R1+0x5c] ;  /* 0x00005c0001037983 */ /* 0x001ea80000100800 */
[----:B------:R-:W3:Y:S01]  /*12c10*/  LDL R38, [R1+0x84] ;  /* 0x0000840001267983 */ /* 0x000ee20000100800 */
[----:B------:R-:W-:Y:S02]  /*12c20*/  SHF.R.U64 R25, R8, 0x10, R9 ;  /* 0x0000001008197819 */ /* 0x000fe40000001209 */
[----:B------:R-:W-:Y:S02]  /*12c30*/  SHF.R.U64 R31, R72, 0x10, R73 ;  /* 0x00000010481f7819 */ /* 0x000fe40000001249 */
[----:B------:R-:W-:Y:S02]  /*12c40*/  SHF.R.U32.HI R27, RZ, 0x10, R9 ;  /* 0x00000010ff1b7819 */ /* 0x000fe40000011609 */
[----:B------:R-:W-:-:S02]  /*12c50*/  PRMT R25, R0, 0x5410, R25 ;  /* 0x0000541000197816 */ /* 0x000fc40000000019 */
[----:B------:R-:W-:Y:S02]  /*12c60*/  PRMT R84, R84, 0x5410, R31 ;  /* 0x0000541054547816 */ /* 0x000fe4000000001f */
[----:B------:R-:W-:Y:S01]  /*12c70*/  SHF.R.U32.HI R72, RZ, 0x10, R73 ;  /* 0x00000010ff487819 */ /* 0x000fe20000011649 */
[----:B------:R-:W-:Y:S01]  /*12c80*/  IMAD.U32 R26, R25, 0x10000, RZ ;  /* 0x00010000191a7824 */ /* 0x000fe200078e00ff */
[----:B------:R-:W-:Y:S01]  /*12c90*/  SHF.R.U64 R29, R74, 0x10, R75 ;  /* 0x000000104a1d7819 */ /* 0x000fe2000000124b */
[----:B------:R-:W-:Y:S01]  /*12ca0*/  IMAD.U32 R24, R84, 0x10000, RZ ;  /* 0x0001000054187824 */ /* 0x000fe200078e00ff */
[--C-:B------:R-:W-:Y:S02]  /*12cb0*/  SHF.R.U64 R28, R10, 0x10, R11.reuse ;  /* 0x000000100a1c7819 */ /* 0x100fe4000000120b */
[----:B------:R-:W-:Y:S02]  /*12cc0*/  SHF.R.U32.HI R30, RZ, 0x10, R11 ;  /* 0x00000010ff1e7819 */ /* 0x000fe4000001160b */
[----:B------:R-:W-:-:S02]  /*12cd0*/  PRMT R27, R20, 0x5410, R27 ;  /* 0x00005410141b7816 */ /* 0x000fc4000000001b */
[----:B------:R-:W-:Y:S02]  /*12ce0*/  SHF.R.U32.HI R74, RZ, 0x10, R75 ;  /* 0x00000010ff4a7819 */ /* 0x000fe4000001164b */
[----:B------:R-:W-:Y:S02]  /*12cf0*/  PRMT R85, R85, 0x5410, R72 ;  /* 0x0000541055557816 */ /* 0x000fe40000000048 */
[----:B------:R-:W-:Y:S01]  /*12d00*/  PRMT R86, R86, 0x5410, R29 ;  /* 0x0000541056567816 */ /* 0x000fe2000000001d */
[----:B------:R-:W-:Y:S01]  /*12d10*/  IMAD.U32 R29, R27, 0x10000, RZ ;  /* 0x000100001b1d7824 */ /* 0x000fe200078e00ff */
[----:B------:R-:W-:Y:S02]  /*12d20*/  PRMT R30, R23, 0x5410, R30 ;  /* 0x00005410171e7816 */ /* 0x000fe4000000001e */
[----:B------:R-:W-:Y:S02]  /*12d30*/  PRMT R87, R87, 0x5410, R74 ;  /* 0x0000541057577816 */ /* 0x000fe4000000004a */
[----:B------:R-:W-:-:S02]  /*12d40*/  LOP3.LUT R25, R25, 0xffff0000, RZ, 0xc0, !PT ;  /* 0xffff000019197812 */ /* 0x000fc400078ec0ff */
[----:B------:R-:W-:Y:S02]  /*12d50*/  PRMT R28, R21, 0x5410, R28 ;  /* 0x00005410151c7816 */ /* 0x000fe4000000001c */
        /* <DEDUP_REMOVED lines=29> */
[----:B------:R-:W-:Y:S02]  /*12f30*/  IMAD.U32 R23, R15, 0x10000, RZ ;  /* 0x000100000f177824 */ /* 0x000fe400078e00ff */
[----:B------:R-:W-:Y:S01]  /*12f40*/  FFMA.FTZ R33, R0, R26, R33 ;  /* 0x0000001a00217223 */ /* 0x000fe20000010021 */
[----:B------:R-:W-:Y:S02]  /*12f50*/  IMAD.U32 R24, R30, 0x10000, RZ ;  /* 0x000100001e187824 */ /* 0x000fe400078e00ff */
[-C--:B------:R-:W-:Y:S01]  /*12f60*/  FMUL.FTZ R37, R20, R11.reuse ;  /* 0x0000000b14257220 */ /* 0x080fe20000410000 */
[----:B------:R-:W-:Y:S02]  /*12f70*/  IMAD.U32 R0, R87, 0x10000, RZ ;  /* 0x0001000057007824 */ /* 0x000fe400078e00ff */
[C---:B------:R-:W-:Y:S01]  /*12f80*/  FFMA.FTZ R35, R8.reuse, R11, -R35 ;  /* 0x0000000b08237223 */ /* 0x040fe20000010823 */
[C---:B------:R-:W-:Y:S01]  /*12f90*/  FMUL.FTZ R11, R23.reuse, R24 ;  /* 0x00000018170b7220 */ /* 0x040fe20000410000 */
[----:B------:R-:W-:Y:S01]  /*12fa0*/  FFMA.FTZ R37, R8, R29, R37 ;  /* 0x0000001d08257223 */ /* 0x000fe20000010025 */
[----:B------:R-:W-:Y:S01]  /*12fb0*/  FMUL.FTZ R23, R23, R0 ;  /* 0x0000000017177220 */ /* 0x000fe20000410000 */
[----:B------:R-:W-:-:S02]  /*12fc0*/  IMAD.U32 R21, R14, 0x10000, RZ ;  /* 0x000100000e157824 */ /* 0x000fc400078e00ff */
[----:B------:R-:W-:Y:S01]  /*12fd0*/  FFMA.FTZ R29, R10, R0, -R11 ;  /* 0x000000000a1d7223 */ /* 0x000fe2000001080b */
[----:B------:R-:W-:Y:S01]  /*12fe0*/  LOP3.LUT R11, R84, 0xffff0000, RZ, 0xc0, !PT ;  /* 0xffff0000540b7812 */ /* 0x000fe200078ec0ff */
[----:B------:R-:W-:Y:S01]  /*12ff0*/  FFMA.FTZ R34, R10, R24, R23 ;  /* 0x000000180a227223 */ /* 0x000fe20000010017 */
[----:B------:R-:W-:Y:S01]  /*13000*/  LOP3.LUT R10, R27, 0xffff0000, RZ, 0xc0, !PT ;  /* 0xffff00001b0a7812 */ /* 0x000fe200078ec0ff */
[C---:B------:R-:W-:Y:S01]  /*13010*/  FMUL.FTZ R23, R12.reuse, R25 ;  /* 0x000000190c177220 */ /* 0x040fe20000410000 */
[----:B------:R-:W-:Y:S01]  /*13020*/  LOP3.LUT R0, R85, 0xffff0000, RZ, 0xc0, !PT ;  /* 0xffff000055007812 */ /* 0x000fe200078ec0ff */
[----:B------:R-:W-:Y:S01]  /*13030*/  FMUL.FTZ R27, R12, R11 ;  /* 0x0000000b0c1b7220 */ /* 0x000fe20000410000 */
[----:B------:R-:W-:Y:S02]  /*13040*/  IMAD.U32 R12, R28, 0x10000, RZ ;  /* 0x000100001c0c7824 */ /* 0x000fe400078e00ff */
[----:B------:R-:W-:Y:S01]  /*13050*/  FMUL.FTZ R26, R13, R10 ;  /* 0x0000000a0d1a7220 */ /* 0x000fe20000410000 */
[----:B------:R-:W-:-:S02]  /*13060*/  IMAD.U32 R8, R86, 0x10000, RZ ;  /* 0x0001000056087824 */ /* 0x000fc400078e00ff */
[----:B------:R-:W-:Y:S01]  /*13070*/  FMUL.FTZ R13, R13, R0 ;  /* 0x000000000d0d7220 */ /* 0x000fe20000410000 */
[C---:B------:R-:W-:Y:S01]  /*13080*/  FFMA.FTZ R20, R4.reuse, R11, -R23 ;  /* 0x0000000b04147223 */ /* 0x040fe20000010817 */
[----:B------:R-:W-:Y:S01]  /*13090*/  FFMA.FTZ R24, R4, R25, R27 ;  /* 0x0000001904187223 */ /* 0x000fe2000001001b */
[----:B------:R-:W-:Y:S01]  /*130a0*/  LOP3.LUT R14, R14, 0xffff0000, RZ, 0xc0, !PT ;  /* 0xffff00000e0e7812 */ /* 0x000fe200078ec0ff */
[----:B------:R-:W-:Y:S01]  /*130b0*/  FMUL.FTZ R4, R21, R12 ;  /* 0x0000000c15047220 */ /* 0x000fe20000410000 */
[C---:B------:R-:W-:Y:S01]  /*130c0*/  FFMA.FTZ R26, R5.reuse, R0, -R26 ;  /* 0x00000000051a7223 */ /* 0x040fe2000001081a */
[----:B------:R-:W-:Y:S01]  /*130d0*/  FFMA.FTZ R10, R5, R10, R13 ;  /* 0x0000000a050a7223 */ /* 0x000fe2000001000d */
[-C--:B------:R-:W-:Y:S01]  /*130e0*/  FMUL.FTZ R32, R21, R8.reuse ;  /* 0x0000000815207220 */ /* 0x080fe20000410000 */
[----:B------:R-:W-:Y:S01]  /*130f0*/  LOP3.LUT R11, R28, 0xffff0000, RZ, 0xc0, !PT ;  /* 0xffff00001c0b7812 */ /* 0x000fe200078ec0ff */
[----:B------:R-:W-:Y:S01]  /*13100*/  FFMA.FTZ R13, R9, R8, -R4 ;  /* 0x00000008090d7223 */ /* 0x000fe20000010804 */
[----:B------:R-:W-:Y:S01]  /*13110*/  LOP3.LUT R15, R15, 0xffff0000, RZ, 0xc0, !PT ;  /* 0xffff00000f0f7812 */ /* 0x000fe200078ec0ff */
[----:B------:R-:W-:Y:S01]  /*13120*/  FFMA.FTZ R32, R9, R12, R32 ;  /* 0x0000000c09207223 */ /* 0x000fe20000010020 */
[----:B------:R-:W-:Y:S01]  /*13130*/  LOP3.LUT R5, R86, 0xffff0000, RZ, 0xc0, !PT ;  /* 0xffff000056057812 */ /* 0x000fe200078ec0ff */
[----:B------:R-:W-:Y:S01]  /*13140*/  FMUL.FTZ R9, R14, R11 ;  /* 0x0000000b0e097220 */ /* 0x000fe20000410000 */
[----:B------:R-:W-:-:S02]  /*13150*/  LOP3.LUT R30, R30, 0xffff0000, RZ, 0xc0, !PT ;  /* 0xffff00001e1e7812 */ /* 0x000fc400078ec0ff */
[----:B------:R-:W-:Y:S01]  /*13160*/  LOP3.LUT R0, R87, 0xffff0000, RZ, 0xc0, !PT ;  /* 0xffff000057007812 */ /* 0x000fe200078ec0ff */
[-C--:B------:R-:W-:Y:S01]  /*13170*/  FMUL.FTZ R14, R14, R5.reuse ;  /* 0x000000050e0e7220 */ /* 0x080fe20000410000 */
[----:B------:R-:W-:Y:S01]  /*13180*/  FFMA.FTZ R12, R6, R5, -R9 ;  /* 0x00000005060c7223 */ /* 0x000fe20000010809 */
[C---:B------:R-:W-:Y:S01]  /*13190*/  FMUL.FTZ R4, R15.reuse, R30 ;  /* 0x0000001e0f047220 */ /* 0x040fe20000410000 */
[----:B------:R-:W-:Y:S01]  /*131a0*/  F2FP.BF16.F32.PACK_AB R9, R10, R37 ;  /* 0x000000250a09723e */ /* 0x000fe200000010ff */
[-C--:B------:R-:W-:Y:S01]  /*131b0*/  FMUL.FTZ R15, R15, R0.reuse ;  /* 0x000000000f0f7220 */ /* 0x080fe20000410000 */
        /* <DEDUP_REMOVED lines=8> */
[----:B------:R-:W-:Y:S02]  /*13240*/  F2FP.BF16.F32.PACK_AB R8, R24, R33 ;  /* 0x000000211808723e */ /* 0x000fe400000010ff */
[----:B------:R-:W-:Y:S01]  /*13250*/  F2FP.BF16.F32.PACK_AB R11, R15, R34 ;  /* 0x000000220f0b723e */ /* 0x000fe200000010ff */
[----:B------:R1:W-:Y:S04]  /*13260*/  STS.128 [R38], R4 ;  /* 0x0000000426007388 */ /* 0x0003e80000000c00 */
[----:B------:R1:W-:Y:S02]  /*13270*/  STS.128 [R3+0x10400], R8 ;  /* 0x0104000803007388 */ /* 0x0003e40000000c00 */
.L_x_1899:
[----:B------:R-:W-:Y:S05]  /*13280*/  BSYNC B0 ;  /* 0x0000000000007941 */ /* 0x000fea0003800000 */
.L_x_1859:
[----:B------:R-:W-:Y:S01]  /*13290*/  @!PT LDS RZ, [RZ] ;  /* 0x00000000fffff984 */ /* 0x000fe20000000800 */
[----:B------:R-:W-:Y:S01]  /*132a0*/  @!PT LDS RZ, [RZ] ;  /* 0x00000000fffff984 */ /* 0x000fe20000000800 */
[----:B------:R-:W-:Y:S01]  /*132b0*/  @!PT LDS RZ, [RZ] ;  /* 0x00000000fffff984 */ /* 0x000fe20000000800 */
[----:B------:R-:W-:Y:S01]  /*132c0*/  @!PT LDS RZ, [RZ] ;  /* 0x00000000fffff984 */ /* 0x000fe20000000800 */
[----:B------:R4:W-:Y:S06]  /*132d0*/  MEMBAR.ALL.CTA ;  /* 0x0000000000007992 */ /* 0x0009ec0000008000 */
[----:B----4-:R-:W4:Y:S01]  /*132e0*/  FENCE.VIEW.ASYNC.S ;  /* 0x00000000000073c6 */ /* 0x010f220000000000 */
[----:B------:R-:W-:Y:S05]  /*132f0*/  WARPSYNC.ALL ;  /* 0x0000000000007948 */ /* 0x000fea0003800000 */
[----:B----4-:R-:W-:Y:S06]  /*13300*/  BAR.SYNC.DEFER_BLOCKING 0xd, 0x100 ;  /* 0x0344000000007b1d */ /* 0x010fec0000010000 */
.L_x_1856:
[----:B------:R-:W-:-:S13]  /*13310*/  ISETP.NE.AND P0, PT, R234, 0x3, PT ;  /* 0x00000003ea00780c */ /* 0x000fda0003f05270 */
[----:B------:R-:W-:Y:S05]  /*13320*/  @!P0 BRA `(.L_x_1934) ;  /* 0x0000000000048947 */ /* 0x000fea0003800000 */
[----:B------:R-:W-:Y:S01]  /*13330*/  BPT.TRAP 0x1 ;  /* 0x000000040000795c */ /* 0x000fe20000300000 */
.L_x_1934:
[----:B------:R-:W-:Y:S01]  /*13340*/  IMAD R57, R22, 0x8, R16 ;  /* 0x0000000816397824 */ /* 0x000fe200078e0210 */
[----:B------:R-:W-:-:S04]  /*13350*/  SHF.L.U32 R0, R219, 0x1f, RZ ;  /* 0x0000001fdb007819 */ /* 0x000fc800000006ff */
[----:B------:R4:W0:Y:S01]  /*13360*/  SYNCS.PHASECHK.TRANS64.TRYWAIT P2, [R57+URZ+0x30830], R0 ;  /* 0x03083000390075a7 */ /* 0x000822000804017f */
[----:B------:R-:W-:Y:S05]  /*13370*/  @!P0 BRA `(.L_x_1935) ;  /* 0x0000000000048947 */ /* 0x000fea0003800000 */
[----:B------:R-:W-:Y:S01]  /*13380*/  BPT.TRAP 0x1 ;  /* 0x000000040000795c */ /* 0x000fe20000300000 */
.L_x_1935:
[----:B01----:R-:W0:Y:S02]  /*13390*/  S2R R3, SR_TID.X ;  /* 0x0000000000037919 */ /* 0x003e240000002100 */
[----:B0-----:R-:W-:-:S04]  /*133a0*/  LOP3.LUT R3, R3, 0x7f, RZ, 0xc0, !PT ;  /* 0x0000007f03037812 */ /* 0x001fc800078ec0ff */
[----:B------:R-:W-:Y:S01]  /*133b0*/  ISETP.NE.AND P1, PT, R3, RZ, PT ;  /* 0x000000ff0300720c */ /* 0x000fe20003f25270 */
[----:B------:R-:W-:-:S12]  /*133c0*/  @P2 BRA `(.L_x_1936) ;  /* 0x0000000000082947 */ /* 0x000fd80003800000 */
[----:B------:R-:W0:Y:S02]  /*133d0*/  SYNCS.PHASECHK.TRANS64.TRYWAIT P2, [R57+URZ+0x30830], R0 ;  /* 0x03083000390075a7 */ /* 0x000e24000804017f */
[----:B0-----:R-:W-:Y:S05]  /*133e0*/  @!P2 BRA `(.L_x_1937) ;  /* 0x0000019c0040a947 */ /* 0x001fea0003800000 */
.L_x_1936:
[----:B------:R-:W-:Y:S05]  /*133f0*/  WARPSYNC.ALL ;  /* 0x0000000000007948 */ /* 0x000fea0003800000 */
[----:B0---4-:R-:W-:Y:S01]  /*13400*/  VIADD R0, R16, 0x20400 ;  /* 0x0002040010007836 */ /* 0x011fe20000000000 */
[----:B---3--:R-:W-:-:S04]  /*13410*/  LOP3.LUT R6, R2, 0x10000, RZ, 0xfc, !PT ;  /* 0x0001000002067812 */ /* 0x008fc800078efcff */
[----:B------:R-:W-:-:S04]  /*13420*/  SHF.R.U32.HI R0, RZ, 0x4, R0 ;  /* 0x00000004ff007819 */ /* 0x000fc80000011600 */
[----:B------:R-:W-:-:S04]  /*13430*/  LOP3.LUT R0, R0, 0x3fff, RZ, 0xc0, !PT ;  /* 0x00003fff00007812 */ /* 0x000fc800078ec0ff */
[----:B------:R-:W-:Y:S01]  /*13440*/  LOP3.LUT R4, R0, 0x10000, RZ, 0xfc, !PT ;  /* 0x0001000000047812 */ /* 0x000fe200078efcff */
[----:B------:R-:W-:Y:S02]  /*13450*/  IMAD.MOV.U32 R7, RZ, RZ, 0x40000040 ;  /* 0x40000040ff077424 */ /* 0x000fe400078e00ff */
[----:B------:R-:W-:Y:S02]  /*13460*/  IMAD.MOV.U32 R3, RZ, RZ, 0x40000040 ;  /* 0x40000040ff037424 */ /* 0x000fe400078e00ff */
[----:B------:R-:W-:Y:S01]  /*13470*/  IMAD R2, R22, 0x800, R4 ;  /* 0x0000080016027824 */ /* 0x000fe200078e0204 */
[----:B------:R-:W-:Y:S01]  /*13480*/  R2UR UR4, R6 ;  /* 0x00000000060472ca */ /* 0x000fe200000e0000 */
[----:B--2--5:R-:W-:Y:S01]  /*13490*/  WARPGROUP.ARRIVE ;  /* 0x00000000000079c5 */ /* 0x024fe20000000000 */
[----:B------:R-:W-:Y:S01]  /*134a0*/  R2UR UR5, R7 ;  /* 0x00000000070572ca */ /* 0x000fe200000e0000 */
[----:B------:R0:W-:Y:S01]  /*134b0*/  STL [R1+0x24], R4 ;  /* 0x0000240401007387 */ /* 0x0001e20000100800 */
[----:B------:R-:W-:-:S02]  /*134c0*/  R2UR UR6, R2 ;  /* 0x00000000020672ca */ /* 0x000fc400000e0000 */
[----:B------:R-:W-:Y:S01]  /*134d0*/  R2UR UR7, R3 ;  /* 0x00000000030772ca */ /* 0x000fe200000e0000 */
[----:B------:R-:W-:Y:S01]  /*134e0*/  VIADD R224, R6, 0x2 ;  /* 0x0000000206e07836 */ /* 0x000fe20000000000 */
[----:B------:R-:W2:Y:S01]  /*134f0*/  LDL R63, [R1+0x4c] ;  /* 0x00004c00013f7983 */ /* 0x000ea20000100800 */
[----:B------:R-:W-:Y:S02]  /*13500*/  IMAD.MOV.U32 R225, RZ, RZ, 0x40000040 ;  /* 0x40000040ffe17424 */ /* 0x000fe400078e00ff */
[----:B------:R-:W-:Y:S01]  /*13510*/  IMAD.MOV.U32 R5, RZ, RZ, 0x40000040 ;  /* 0x40000040ff057424 */ /* 0x000fe200078e00ff */
[----:B------:R-:W2:Y:S01]  /*13520*/  LDL R80, [R1+0x34] ;  /* 0x0000340001507983 */ /* 0x000ea20000100800 */
[----:B0-----:R-:W-:Y:S02]  /*13530*/  VIADD R4, R2, 0x2 ;  /* 0x0000000202047836 */ /* 0x001fe40000000000 */
[----:B------:R-:W-:Y:S02]  /*13540*/  VIADD R222, R6, 0x4 ;  /* 0x0000000406de7836 */ /* 0x000fe40000000000 */
[----:B------:R-:W-:-:S02]  /*13550*/  IMAD.MOV.U32 R223, RZ, RZ, 0x40000040 ;  /* 0x40000040ffdf7424 */ /* 0x000fc400078e00ff */
[----:B------:R-:W-:Y:S01]  /*13560*/  HGMMA.64x64x16.F32.BF16 R24, gdesc[UR4], RZ, !UPT, gsb0 ;  /* 0x00e00000041879f0 */ /* 0x000fe2000c0018ff */
[----:B------:R-:W-:Y:S01]  /*13570*/  R2UR UR4, R224 ;  /* 0x00000000e00472ca */ /* 0x000fe200000e0000 */
[----:B------:R-:W-:Y:S01]  /*13580*/  VIADD R216, R6, 0x6 ;  /* 0x0000000606d87836 */ /* 0x000fe20000000000 */
[----:B------:R-:W-:Y:S01]  /*13590*/  R2UR UR5, R225 ;  /* 0x00000000e10572ca */ /* 0x000fe200000e0000 */
[----:B------:R-:W-:Y:S01]  /*135a0*/  IMAD.MOV.U32 R217, RZ, RZ, 0x40000040 ;  /* 0x40000040ffd97424 */ /* 0x000fe200078e00ff */
[----:B------:R-:W-:Y:S01]  /*135b0*/  R2UR UR6, R4 ;  /* 0x00000000040672ca */ /* 0x000fe200000e0000 */
[----:B------:R-:W-:Y:S01]  /*135c0*/  VIADD R4, R2, 0x4 ;  /* 0x0000000402047836 */ /* 0x000fe20000000000 */
[----:B------:R-:W-:Y:S01]  /*135d0*/  R2UR UR7, R5 ;  /* 0x00000000050772ca */ /* 0x000fe200000e0000 */
[----:B------:R-:W-:Y:S02]  /*135e0*/  IMAD.MOV.U32 R5, RZ, RZ, 0x40000040 ;  /* 0x40000040ff057424 */ /* 0x000fe400078e00ff */
[----:B------:R-:W-:-:S02]  /*135f0*/  VIADD R214, R6, 0x400 ;  /* 0x0000040006d67836 */ /* 0x000fc40000000000 */
[----:B------:R-:W-:Y:S02]  /*13600*/  IMAD.MOV.U32 R215, RZ, RZ, 0x40000040 ;  /* 0x40000040ffd77424 */ /* 0x000fe400078e00ff */
[C---:B------:R-:W-:Y:S02]  /*13610*/  VIADD R212, R6.reuse, 0x402 ;  /* 0x0000040206d47836 */ /* 0x040fe40000000000 */
[----:B------:R-:W-:Y:S02]  /*13620*/  IMAD.MOV.U32 R213, RZ, RZ, 0x40000040 ;  /* 0x40000040ffd57424 */ /* 0x000fe400078e00ff */
[C---:B------:R-:W-:Y:S02]  /*13630*/  VIADD R210, R6.reuse, 0x404 ;  /* 0x0000040406d27836 */ /* 0x040fe40000000000 */
        /* <DEDUP_REMOVED lines=17> */
[----:B------:R-:W-:Y:S02]  /*13750*/  VIADD R8, R6, 0xc06 ;  /* 0x00000c0606087836 */ /* 0x000fe40000000000 */
[----:B------:R-:W-:Y:S02]  /*13760*/  IMAD.MOV.U32 R9, RZ, RZ, 0x40000040 ;  /* 0x40000040ff097424 */ /* 0x000fe400078e00ff */
[----:B------:R-:W-:Y:S01]  /*13770*/  IMAD.MOV.U32 R3, RZ, RZ, 0x40000040 ;  /* 0x40000040ff037424 */ /* 0x000fe200078e00ff */
[----:B------:R-:W-:-:S02]  /*13780*/  WARPGROUP.DEPBAR.LE gsb0, 0x0 ;  /* 0x00008000000079c5 */ /* 0x000fc40000010000 */
[----:B------:R-:W-:-:S06]  /*13790*/  WARPGROUP.ARRIVE ;  /* 0x00000000000079c5 */ /* 0x000fcc0000000000 */
[----:B------:R-:W-:Y:S01]  /*137a0*/  HGMMA.64x64x16.F32.BF16 R24, gdesc[UR4], R24, gsb0 ;  /* 0x00e00000041879f0 */ /* 0x000fe20008001818 */
[----:B------:R-:W-:Y:S02]  /*137b0*/  R2UR UR4, R222 ;  /* 0x00000000de0472ca */ /* 0x000fe400000e0000 */
[----:B------:R-:W-:Y:S02]  /*137c0*/  R2UR UR5, R223 ;  /* 0x00000000df0572ca */ /* 0x000fe400000e0000 */
[----:B------:R-:W-:Y:S01]  /*137d0*/  R2UR UR6, R4 ;  /* 0x00000000040672ca */ /* 0x000fe200000e0000 */
[----:B------:R-:W-:Y:S01]  /*137e0*/  VIADD R4, R2, 0x6 ;  /* 0x0000000602047836 */ /* 0x000fe20000000000 */
[----:B------:R-:W-:Y:S01]  /*137f0*/  R2UR UR7, R5 ;  /* 0x00000000050772ca */ /* 0x000fe200000e0000 */
[----:B------:R-:W-:Y:S01]  /*13800*/  IMAD.MOV.U32 R5, RZ, RZ, 0x40000040 ;  /* 0x40000040ff057424 */ /* 0x000fe200078e00ff */
[----:B------:R-:W-:Y:S02]  /*13810*/  WARPGROUP.DEPBAR.LE gsb0, 0x0 ;  /* 0x00008000000079c5 */ /* 0x000fe40000010000 */
[----:B------:R-:W-:-:S09]  /*13820*/  WARPGROUP.ARRIVE ;  /* 0x00000000000079c5 */ /* 0x000fd20000000000 */
        /* <DEDUP_REMOVED lines=94> */
[C---:B------:R-:W-:Y:S01]  /*13e10*/  VIADD R4, R2.reuse, 0x604 ;  /* 0x0000060402047836 */ /* 0x040fe20000000000 */
[----:B------:R-:W-:Y:S01]  /*13e20*/  R2UR UR7, R5 ;  /* 0x00000000050772ca */ /* 0x000fe200000e0000 */
[----:B------:R-:W-:Y:S02]  /*13e30*/  IMAD.MOV.U32 R5, RZ, RZ, 0x40000040 ;  /* 0x40000040ff057424 */ /* 0x000fe400078e00ff */
[----:B------:R-:W-:Y:S01]  /*13e40*/  VIADD R2, R2, 0x606 ;  /* 0x0000060602027836 */ /* 0x000fe20000000000 */
[----:B------:R-:W-:-:S02]  /*13e50*/  WARPGROUP.DEPBAR.LE gsb0, 0x0 ;  /* 0x00008000000079c5 */ /* 0x000fc40000010000 */
[----:B------:R-:W-:-:S07]  /*13e60*/  WARPGROUP.ARRIVE ;  /* 0x00000000000079c5 */ /* 0x000fce0000000000 */
[----:B------:R-:W-:Y:S01]  /*13e70*/  HGMMA.64x64x16.F32.BF16 R24, gdesc[UR4], R24, gsb0 ;  /* 0x00e00000041879f0 */ /* 0x000fe20008001818 */
[----:B------:R-:W-:Y:S02]  /*13e80*/  R2UR UR4, R10 ;  /* 0x000000000a0472ca */ /* 0x000fe400000e0000 */
[----:B------:R-:W-:Y:S02]  /*13e90*/  R2UR UR5, R11 ;  /* 0x000000000b0572ca */ /* 0x000fe400000e0000 */
[----:B------:R-:W-:Y:S02]  /*13ea0*/  R2UR UR6, R4 ;  /* 0x00000000040672ca */ /* 0x000fe400000e0000 */
[----:B------:R-:W-:Y:S01]  /*13eb0*/  R2UR UR7, R5 ;  /* 0x00000000050772ca */ /* 0x000fe200000e0000 */
[----:B------:R-:W-:Y:S02]  /*13ec0*/  WARPGROUP.DEPBAR.LE gsb0, 0x0 ;  /* 0x00008000000079c5 */ /* 0x000fe40000010000 */
[----:B------:R-:W-:-:S10]  /*13ed0*/  WARPGROUP.ARRIVE ;  /* 0x00000000000079c5 */ /* 0x000fd40000000000 */
[----:B------:R-:W-:Y:S01]  /*13ee0*/  HGMMA.64x64x16.F32.BF16 R24, gdesc[UR4], R24, gsb0 ;  /* 0x00e00000041879f0 */ /* 0x000fe20008001818 */
[----:B------:R-:W-:Y:S02]  /*13ef0*/  R2UR UR4, R8 ;  /* 0x00000000080472ca */ /* 0x000fe400000e0000 */
[----:B------:R-:W-:Y:S02]  /*13f00*/  R2UR UR5, R9 ;  /* 0x00000000090572ca */ /* 0x000fe400000e0000 */
[----:B------:R-:W-:Y:S02]  /*13f10*/  R2UR UR6, R2 ;  /* 0x00000000020672ca */ /* 0x000fe400000e0000 */
[----:B------:R-:W-:Y:S02]  /*13f20*/  R2UR UR7, R3 ;  /* 0x00000000030772ca */ /* 0x000fe400000e0000 */
[----:B------:R-:W0:Y:S02]  /*13f30*/  LDC R3, c[0x0][0x448] ;  /* 0x00011200ff037b82 */ /* 0x000e240000000800 */
[----:B0-----:R-:W-:-:S13]  /*13f40*/  ISETP.NE.AND P2, PT, R3, 0x1, PT ;  /* 0x000000010300780c */ /* 0x001fda0003f45270 */
[----:B------:R-:W0:Y:S01]  /*13f50*/  @P2 LDC R3, c[0x0][0x44c] ;  /* 0x00011300ff032b82 */ /* 0x000e220000000800 */
[----:B------:R-:W-:Y:S02]  /*13f60*/  WARPGROUP.DEPBAR.LE gsb0, 0x0 ;  /* 0x00008000000079c5 */ /* 0x000fe40000010000 */
[----:B------:R-:W-:-:S06]  /*13f70*/  WARPGROUP.ARRIVE ;  /* 0x00000000000079c5 */ /* 0x000fcc0000000000 */
[----:B------:R-:W-:Y:S01]  /*13f80*/  HGMMA.64x64x16.F32.BF16 R24, gdesc[UR4], R24, gsb0 ;  /* 0x00e00000041879f0 */ /* 0x000fe20008001818 */
[----:B------:R-:W-:Y:S02]  /*13f90*/  ULDC UR4, c[0x0][0x9d8] ;  /* 0x0002760000047ab9 */ /* 0x000fe40000000800 */
[----:B------:R-:W-:Y:S02]  /*13fa0*/  WARPGROUP.DEPBAR.LE gsb0, 0x0 ;  /* 0x00008000000079c5 */ /* 0x000fe40000010000 */
[----:B------:R-:W-:Y:S01]  /*13fb0*/  FMUL.FTZ R56, R24, UR4 ;  /* 0x0000000418387c20 */ /* 0x000fe20008410000 */
[----:B------:R-:W-:Y:S01]  /*13fc0*/  FMUL.FTZ R2, R36, UR4 ;  /* 0x0000000424027c20 */ /* 0x000fe20008410000 */
[----:B------:R-:W1:Y:S01]  /*13fd0*/  @P2 LDC R24, c[0x0][0x450] ;  /* 0x00011400ff182b82 */ /* 0x000e620000000800 */
[----:B------:R-:W-:Y:S01]  /*13fe0*/  FMUL.FTZ R23, R30, UR4 ;  /* 0x000000041e177c20 */ /* 0x000fe20008410000 */
[----:B------:R-:W-:Y:S01]  /*13ff0*/  FMUL.FTZ R30, R34, UR4 ;  /* 0x00000004221e7c20 */ /* 0x000fe20008410000 */
[----:B------:R-:W-:Y:S01]  /*14000*/  FMUL.FTZ R34, R35, UR4 ;  /* 0x0000000423227c20 */ /* 0x000fe20008410000 */
        /* <DEDUP_REMOVED lines=10> */
[----:B--2---:R-:W-:-:S02]  /*140b0*/  IMAD.IADD R2, R63, 0x1, R80 ;  /* 0x000000013f027824 */ /* 0x004fc400078e0250 */
[----:B------:R-:W-:Y:S01]  /*140c0*/  FMUL.FTZ R5, R27, UR4 ;  /* 0x000000041b057c20 */ /* 0x000fe20008410000 */
[----:B------:R-:W-:Y:S01]  /*140d0*/  FMUL.FTZ R29, R29, UR4 ;  /* 0x000000041d1d7c20 */ /* 0x000fe20008410000 */
[----:B------:R-:W-:Y:S01]  /*140e0*/  FMUL.FTZ R33, R33, UR4 ;  /* 0x0000000421217c20 */ /* 0x000fe20008410000 */
[----:B0-----:R-:W-:-:S04]  /*140f0*/  @P2 IMAD.HI.U32 R3, R2, R3, RZ ;  /* 0x0000000302032227 */ /* 0x001fc800078e00ff */
[----:B------:R-:W-:Y:S01]  /*14100*/  FMUL.FTZ R37, R37, UR4 ;  /* 0x0000000425257c20 */ /* 0x000fe20008410000 */
[----:B------:R-:W-:Y:S01]  /*14110*/  FMUL.FTZ R41, R41, UR4 ;  /* 0x0000000429297c20 */ /* 0x000fe20008410000 */
[----:B------:R0:W2:Y:S01]  /*14120*/  MUFU.TANH R58, R25 ;  /* 0x00000019003a7308 */ /* 0x0000a20000002400 */
[----:B----4-:R-:W-:Y:S02]  /*14130*/  IMAD.MOV.U32 R40, RZ, RZ, R2 ;  /* 0x000000ffff287224 */ /* 0x010fe400078e0002 */
[----:B------:R-:W-:Y:S01]  /*14140*/  FMUL.FTZ R42, R42, UR4 ;  /* 0x000000042a2a7c20 */ /* 0x000fe20008410000 */
[----:B-1----:R-:W-:Y:S01]  /*14150*/  @P2 SHF.R.U32.HI R40, RZ, R24, R3 ;  /* 0x00000018ff282219 */ /* 0x002fe20000011603 */
[----:B------:R-:W-:Y:S01]  /*14160*/  FMUL.FTZ R43, R43, UR4 ;  /* 0x000000042b2b7c20 */ /* 0x000fe20008410000 */
[----:B------:R-:W-:Y:S01]  /*14170*/  FMUL.FTZ R44, R44, UR4 ;  /* 0x000000042c2c7c20 */ /* 0x000fe20008410000 */
[----:B------:R-:W-:Y:S01]  /*14180*/  FMUL.FTZ R45, R45, UR4 ;  /* 0x000000042d2d7c20 */ /* 0x000fe20008410000 */
[----:B------:R-:W-:Y:S01]  /*14190*/  FMUL.FTZ R46, R46, UR4 ;  /* 0x000000042e2e7c20 */ /* 0x000fe20008410000 */
[----:B------:R1:W4:Y:S01]  /*141a0*/  MUFU.TANH R59, R28 ;  /* 0x0000001c003b7308 */ /* 0x0003220000002400 */
[----:B0-----:R-:W0:Y:S01]  /*141b0*/  LDC.64 R24, c[0x0][0x9e0] ;  /* 0x00027800ff187b82 */ /* 0x001e220000000a00 */
[----:B------:R-:W-:Y:S01]  /*141c0*/  FMUL.FTZ R47, R47, UR4 ;  /* 0x000000042f2f7c20 */ /* 0x000fe20008410000 */
[----:B------:R-:W-:Y:S01]  /*141d0*/  FMUL.FTZ R48, R48, UR4 ;  /* 0x0000000430307c20 */ /* 0x000fe20008410000 */
[----:B------:R-:W-:Y:S01]  /*141e0*/  FMUL.FTZ R49, R49, UR4 ;  /* 0x0000000431317c20 */ /* 0x000fe20008410000 */
[----:B------:R-:W-:Y:S01]  /*141f0*/  FMUL.FTZ R50, R50, UR4 ;  /* 0x0000000432327c20 */ /* 0x000fe20008410000 */
[----:B------:R-:W-:Y:S01]  /*14200*/  FMUL.FTZ R4, R51, UR4 ;  /* 0x0000000433047c20 */ /* 0x000fe20008410000 */
[----:B------:R-:W-:Y:S01]  /*14210*/  FMUL.FTZ R52, R52, UR4 ;  /* 0x0000000434347c20 */ /* 0x000fe20008410000 */
[----:B------:R3:W0:Y:S01]  /*14220*/  MUFU.TANH R31, R32 ;  /* 0x00000020001f7308 */ /* 0x0006220000002400 */
[----:B-1----:R-:W-:-:S02]  /*14230*/  IMAD.MOV.U32 R28, RZ, RZ, -0x40 ;  /* 0xffffffc0ff1c7424 */ /* 0x002fc400078e00ff */
[----:B------:R-:W-:Y:S01]  /*14240*/  FMUL.FTZ R53, R53, UR4 ;  /* 0x0000000435357c20 */ /* 0x000fe20008410000 */
[----:B------:R-:W1:Y:S01]  /*14250*/  SHFL.IDX PT, R70, R40, RZ, 0x1c1f ;  /* 0x001c1fff28467589 */ /* 0x000e6200000e0000 */
[----:B------:R-:W-:Y:S02]  /*14260*/  @!P1 VIADD R2, R57, 0x30840 ;  /* 0x0003084039029836 */ /* 0x000fe40000000000 */
[----:B------:R-:W-:Y:S02]  /*14270*/  IMAD R66, R103, R28, 0x40 ;  /* 0x0000004067427424 */ /* 0x000fe400078e021c */
[----:B------:R-:W-:Y:S01]  /*14280*/  FMUL.FTZ R28, R54, UR4 ;  /* 0x00000004361c7c20 */ /* 0x000fe20008410000 */
[----:B------:R2:W0:Y:S01]  /*14290*/  MUFU.TANH R67, R42 ;  /* 0x0000002a00437308 */ /* 0x0004220000002400 */
[----:B---3--:R-:W-:Y:S01]  /*142a0*/  FMUL.FTZ R32, R55, UR4 ;  /* 0x0000000437207c20 */ /* 0x008fe20008410000 */
[----:B------:R-:W-:Y:S01]  /*142b0*/  ULDC UR4, c[0x0][0x9dc] ;  /* 0x0002770000047ab9 */ /* 0x000fe20000000800 */
[----:B------:R-:W-:Y:S01]  /*142c0*/  @!P1 PRMT R2, RZ, 0x654, R2 ;  /* 0x00000654ff029816 */ /* 0x000fe20000000002 */
[----:B------:R-:W-:Y:S01]  /*142d0*/  ULOP3.LUT UR8, URZ, UR4, URZ, 0x33, !UPT ;  /* 0x000000043f087292 */ /* 0x000fe2000f8e333f */
[----:B------:R-:W-:-:S02]  /*142e0*/  LEA R54, R103, 0xffffffc0, 0x6 ;  /* 0xffffffc067367811 */ /* 0x000fc400078e30ff */
[----:B------:R3:W-:Y:S01]  /*142f0*/  @!P1 SYNCS.ARRIVE.TRANS64.RED.A1T0 RZ, [R2+URZ], RZ ;  /* 0x000000ff02ff99a7 */ /* 0x0007e2000810043f */
[----:B------:R-:W0:Y:S01]  /*14300*/  MUFU.TANH R56, R56 ;  /* 0x0000003800387308 */ /* 0x000e220000002400 */
[----:B--2---:R-:W-:Y:S01]  /*14310*/  VIADD R42, R66, 0x1 ;  /* 0x00000001422a7836 */ /* 0x004fe20000000000 */
[----:B0-----:R-:W-:Y:S01]  /*14320*/  ISETP.GE.AND P3, PT, R25, 0x1, PT ;  /* 0x000000011900780c */ /* 0x001fe20003f66270 */
[----:B------:R-:W-:Y:S02]  /*14330*/  IMAD.U32 R27, RZ, RZ, UR8 ;  /* 0x00000008ff1b7e24 */ /* 0x000fe4000f8e00ff */
[----:B------:R-:W-:Y:S02]  /*14340*/  IMAD R42, R229, -0x2, R42 ;  /* 0xfffffffee52a7824 */ /* 0x000fe400078e022a */
[----:B---3--:R-:W-:Y:S01]  /*14350*/  IMAD.IADD R2, R221, 0x1, R66 ;  /* 0x00000001dd027824 */ /* 0x008fe200078e0242 */
[----:B------:R0:W-:Y:S01]  /*14360*/  STL [R1+0x28], R27 ;  /* 0x0000281b01007387 */ /* 0x0001e20000100800 */
[----:B------:R-:W2:Y:S01]  /*14370*/  MUFU.TANH R0, R0 ;  /* 0x0000000000007308 */ /* 0x000ea20000002400 */
[----:B------:R-:W-:Y:S01]  /*14380*/  IADD3 R3, -R220, R42, R221 ;  /* 0x0000002adc037210 */ /* 0x000fe20007ffe1dd */
[----:B------:R-:W-:-:S04]  /*14390*/  IMAD R55, R229, -0x2, R2 ;  /* 0xfffffffee5377824 */ /* 0x000fc800078e0202 */
[C---:B------:R-:W-:Y:S02]  /*143a0*/  IMAD.IADD R68, R3.reuse, 0x1, R24 ;  /* 0x0000000103447824 */ /* 0x040fe400078e0218 */
[----:B------:R-:W3:Y:S01]  /*143b0*/  MUFU.TANH R5, R5 ;  /* 0x0000000500057308 */ /* 0x000ee20000002400 */
[----:B------:R-:W-:Y:S02]  /*143c0*/  VIADD R57, R3, UR8 ;  /* 0x0000000803397c36 */ /* 0x000fe40008000000 */
[----:B-1----:R-:W-:-:S05]  /*143d0*/  VIADDMNMX R42, R70, R68, R55, PT ;  /* 0x00000044462a7246 */ /* 0x002fca0003800137 */
[----:B------:R-:W1:Y:S08]  /*143e0*/  MUFU.TANH R23, R23 ;  /* 0x0000001700177308 */ /* 0x000e700000002400 */
        /* <DEDUP_REMOVED lines=21> */
[----:B------:R4:W0:Y:S02]  /*14540*/  MUFU.TANH R60, R29 ;  /* 0x0000001d003c7308 */ /* 0x0008240000002400 */
[----:B----4-:R-:W-:Y:S01]  /*14550*/  IMAD.IADD R29, R57, 0x1, R70 ;  /* 0x00000001391d7824 */ /* 0x010fe200078e0246 */
[----:B-123--:R-:W-:Y:S06]  /*14560*/  @!P3 BRA `(.L_x_1938) ;  /* 0x000000000050b947 */ /* 0x00efec0003800000 */
[----:B0-----:R-:W-:Y:S01]  /*14570*/  IADD3 R27, -R220, R221, R70 ;  /* 0x000000dddc1b7210 */ /* 0x001fe20007ffe146 */
[----:B------:R-:W-:Y:S03]  /*14580*/  BSSY B0, `(.L_x_1939) ;  /* 0x000000e000007945 */ /* 0x000fe60003800000 */
        /* <DEDUP_REMOVED lines=9> */
.L_x_1940:
[----:B------:R-:W-:-:S13]  /*14620*/  ISETP.NE.AND P4, PT, R25, 0x1, PT ;  /* 0x000000011900780c */ /* 0x000fda0003f85270 */
[----:B------:R-:W0:Y:S02]  /*14630*/  @P4 LDC.64 R2, c[0x0][0x9e8] ;  /* 0x00027a00ff024b82 */ /* 0x000e240000000a00 */
[----:B0-----:R-:W-:-:S05]  /*14640*/  @P4 IMAD.HI.U32 R2, R27, R2, RZ ;  /* 0x000000021b024227 */ /* 0x001fca00078e00ff */
[----:B------:R-:W-:-:S07]  /*14650*/  @P4 SHF.R.U32.HI R27, RZ, R3, R2 ;  /* 0x00000003ff1b4219 */ /* 0x000fce0000011602 */
.L_x_1941:
[----:B------:R-:W-:Y:S05]  /*14660*/  BSYNC B0 ;  /* 0x0000000000007941 */ /* 0x000fea0003800000 */
.L_x_1939:
[----:B------:R-:W-:-:S04]  /*14670*/  IMAD R2, R27, R25, -R54 ;  /* 0x000000191b027224 */ /* 0x000fc800078e0a36 */
[----:B------:R-:W-:-:S05]  /*14680*/  IMAD R2, R229, -0x2, R2 ;  /* 0xfffffffee5027824 */ /* 0x000fca00078e0202 */
[----:B------:R-:W-:Y:S02]  /*14690*/  VIMNMX R29, R29, R2, !PT ;  /* 0x000000021d1d7248 */ /* 0x000fe40007fe0100 */
[----:B------:R-:W-:-:S07]  /*146a0*/  VIADDMNMX R42, R2, R25, R42, PT ;  /* 0x00000019022a7246 */ /* 0x000fce000380012a */
.L_x_1938:
[C---:B------:R-:W-:Y:S01]  /*146b0*/  ISETP.GE.AND P4, PT, R66.reuse, 0x2, PT ;  /* 0x000000024200780c */ /* 0x040fe20003f86270 */
[----:B------:R-:W1:Y:S01]  /*146c0*/  SHFL.IDX PT, R40, R40, 0x1, 0x1c1f ;  /* 0x003c1f0028287f89 */ /* 0x000e6200000e0000 */
[----:B------:R-:W-:Y:S02]  /*146d0*/  ISETP.GE.AND P6, PT, R66, 0x9, PT ;  /* 0x000000094200780c */ /* 0x000fe40003fc6270 */
[----:B------:R-:W-:-:S04]  /*146e0*/  ISETP.GT.AND P5, PT, R29, 0x1, !P4 ;  /* 0x000000011d00780c */ /* 0x000fc800067a4270 */
[----:B------:R-:W-:-:S04]  /*146f0*/  ISETP.LT.OR P5, PT, R42, 0x2, P5 ;  /* 0x000000022a00780c */ /* 0x000fc80002fa1670 */
[----:B------:R-:W-:Y:S02]  /*14700*/  FSEL R73, R58, -INF , !P5 ;  /* 0xff8000003a497808 */ /* 0x000fe40006800000 */
[----:B------:R-:W-:Y:S02]  /*14710*/  ISETP.GT.AND P5, PT, R29, 0x8, !P6 ;  /* 0x000000081d00780c */ /* 0x000fe400077a4270 */
[----:B------:R-:W-:Y:S02]  /*14720*/  P2R R58, PR, RZ, 0x40 ;  /* 0x00000040ff3a7803 */ /* 0x000fe40000000000 */
[----:B------:R-:W-:Y:S02]  /*14730*/  ISETP.LT.OR P5, PT, R42, 0x9, P5 ;  /* 0x000000092a00780c */ /* 0x000fe40002fa1670 */
[----:B------:R-:W-:Y:S02]  /*14740*/  ISETP.GE.AND P6, PT, R66, 0xa, PT ;  /* 0x0000000a4200780c */ /* 0x000fe40003fc6270 */
[----:B------:R-:W-:-:S02]  /*14750*/  FSEL R77, R59, -INF , !P5 ;  /* 0xff8000003b4d7808 */ /* 0x000fc40006800000 */
[C---:B------:R-:W-:Y:S02]  /*14760*/  ISETP.GT.AND P5, PT, R29.reuse, 0x9, !P6 ;  /* 0x000000091d00780c */ /* 0x040fe400077a4270 */
[----:B------:R-:W-:Y:S02]  /*14770*/  P2R R59, PR, RZ, 0x40 ;  /* 0x00000040ff3b7803 */ /* 0x000fe40000000000 */
[----:B------:R-:W-:Y:S02]  /*14780*/  ISETP.LT.OR P5, PT, R42, 0xa, P5 ;  /* 0x0000000a2a00780c */ /* 0x000fe40002fa1670 */
[----:B------:R-:W-:Y:S02]  /*14790*/  ISETP.GE.AND P6, PT, R66, 0x11, PT ;  /* 0x000000114200780c */ /* 0x000fe40003fc6270 */
[----:B0-----:R-:W-:Y:S02]  /*147a0*/  FSEL R81, R60, -INF , !P5 ;  /* 0xff8000003c517808 */ /* 0x001fe40006800000 */
        /* <DEDUP_REMOVED lines=34> */
[----:B------:R-:W-:Y:S01]  /*149d0*/  FSEL R37, R44, -INF , !P5 ;  /* 0xff8000002c257808 */ /* 0x000fe20006800000 */
[----:B-1----:R-:W-:Y:S01]  /*149e0*/  IMAD.IADD R44, R57, 0x1, R40 ;  /* 0x00000001392c7824 */ /* 0x002fe200078e0228 */
        /* <DEDUP_REMOVED lines=25> */
[----:B------:R-:W-:-:S04]  /*14b80*/  ISETP.GT.AND P6, PT, R29, 0x39, !P6 ;  /* 0x000000391d00780c */ /* 0x000fc800077c4270 */
[----:B------:R-:W-:Y:S02]  /*14b90*/  ISETP.LT.OR P6, PT, R42, 0x3a, P6 ;  /* 0x0000003a2a00780c */ /* 0x000fe400037c1670 */
[----:B------:R-:W-:Y:S02]  /*14ba0*/  VIADDMNMX R42, R40, R68, R55, PT ;  /* 0x00000044282a7246 */ /* 0x000fe40003800137 */
[----:B------:R-:W-:Y:S01]  /*14bb0*/  FSEL R29, R53, -INF , !P6 ;  /* 0xff800000351d7808 */ /* 0x000fe20007000000 */
[----:B------:R-:W-:Y:S08]  /*14bc0*/  @!P3 BRA `(.L_x_1942) ;  /* 0x000000000050b947 */ /* 0x000ff00003800000 */
[----:B------:R-:W-:Y:S01]  /*14bd0*/  IADD3 R40, -R220, R221, R40 ;  /* 0x000000dddc287210 */ /* 0x000fe20007ffe128 */
        /* <DEDUP_REMOVED lines=10> */
.L_x_1944:
[----:B------:R-:W-:-:S13]  /*14c80*/  ISETP.NE.AND P6, PT, R25, 0x1, PT ;  /* 0x000000011900780c */ /* 0x000fda0003fc5270 */
[----:B------:R-:W0:Y:S02]  /*14c90*/  @P6 LDC.64 R2, c[0x0][0x9e8] ;  /* 0x00027a00ff026b82 */ /* 0x000e240000000a00 */
[----:B0-----:R-:W-:-:S05]  /*14ca0*/  @P6 IMAD.HI.U32 R2, R40, R2, RZ ;  /* 0x0000000228026227 */ /* 0x001fca00078e00ff */
[----:B------:R-:W-:-:S07]  /*14cb0*/  @P6 SHF.R.U32.HI R40, RZ, R3, R2 ;  /* 0x00000003ff286219 */ /* 0x000fce0000011602 */
.L_x_1945:
[----:B------:R-:W-:Y:S05]  /*14cc0*/  BSYNC B0 ;  /* 0x0000000000007941 */ /* 0x000fea0003800000 */
.L_x_1943:
[----:B------:R-:W-:-:S04]  /*14cd0*/  IMAD R40, R40, R25, -R54 ;  /* 0x0000001928287224 */ /* 0x000fc800078e0a36 */
[----:B------:R-:W-:-:S05]  /*14ce0*/  IMAD R3, R229, -0x2, R40 ;  /* 0xfffffffee5037824 */ /* 0x000fca00078e0228 */
[----:B------:R-:W-:Y:S02]  /*14cf0*/  VIMNMX R44, R44, R3, !PT ;  /* 0x000000032c2c7248 */ /* 0x000fe40007fe0100 */
[----:B------:R-:W-:-:S07]  /*14d00*/  VIADDMNMX R42, R3, R25, R42, PT ;  /* 0x00000019032a7246 */ /* 0x000fce000380012a */
.L_x_1942:
[----:B------:R-:W-:Y:S01]  /*14d10*/  ISETP.GT.AND P4, PT, R44, 0x1, !P4 ;  /* 0x000000012c00780c */ /* 0x000fe20006784270 */
[----:B------:R-:W-:Y:S01]  /*14d20*/  ULDC UR4, c[0x0][0x988] ;  /* 0x0002620000047ab9 */ /* 0x000fe20000000800 */
[----:B------:R-:W-:Y:S01]  /*14d30*/  ISETP.NE.AND P6, PT, R58, RZ, PT ;  /* 0x000000ff3a00720c */ /* 0x000fe20003fc5270 */
[----:B------:R-:W-:Y:S01]  /*14d40*/  IMAD.U32 R2, RZ, RZ, UR4 ;  /* 0x00000004ff027e24 */ /* 0x000fe2000f8e00ff */
[----:B------:R-:W-:Y:S02]  /*14d50*/  ISETP.LT.OR P4, PT, R42, 0x2, P4 ;  /* 0x000000022a00780c */ /* 0x000fe40002781670 */
[C---:B------:R-:W-:Y:S02]  /*14d60*/  ISETP.GT.AND P5, PT, R44.reuse, 0x38, !P5 ;  /* 0x000000382c00780c */ /* 0x040fe40006fa4270 */
[----:B------:R-:W-:Y:S02]  /*14d70*/  FSEL R40, R5, -INF , !P4 ;  /* 0xff80000005287808 */ /* 0x000fe40006000000 */
[----:B------:R-:W-:-:S02]  /*14d80*/  ISETP.GT.AND P4, PT, R44, 0x8, !P6 ;  /* 0x000000082c00780c */ /* 0x000fc40007784270 */
[----:B------:R-:W-:Y:S02]  /*14d90*/  ISETP.NE.AND P6, PT, R48, RZ, PT ;  /* 0x000000ff3000720c */ /* 0x000fe40003fc5270 */
[C---:B------:R-:W-:Y:S02]  /*14da0*/  ISETP.LT.OR P4, PT, R42.reuse, 0x9, P4 ;  /* 0x000000092a00780c */ /* 0x040fe40002781670 */
[----:B------:R-:W-:Y:S02]  /*14db0*/  ISETP.LT.OR P5, PT, R42, 0x39, P5 ;  /* 0x000000392a00780c */ /* 0x000fe40002fa1670 */
[----:B------:R-:W-:Y:S02]  /*14dc0*/  FSEL R55, R23, -INF , !P4 ;  /* 0xff80000017377808 */ /* 0x000fe40006000000 */
[----:B------:R-:W-:-:S04]  /*14dd0*/  ISETP.NE.AND P4, PT, R59, RZ, PT ;  /* 0x000000ff3b00720c */ /* 0x000fc80003f85270 */
[----:B------:R-:W-:-:S04]  /*14de0*/  ISETP.GT.AND P4, PT, R44, 0x9, !P4 ;  /* 0x000000092c00780c */ /* 0x000fc80006784270 */
[----:B------:R-:W-:-:S04]  /*14df0*/  ISETP.LT.OR P4, PT, R42, 0xa, P4 ;  /* 0x0000000a2a00780c */ /* 0x000fc80002781670 */
        /* <DEDUP_REMOVED lines=29> */
[----:B------:R-:W-:Y:S01]  /*14fd0*/  ISETP.NE.AND P4, PT, R76, RZ, PT ;  /* 0x000000ff4c00720c */ /* 0x000fe20003f85270 */
[----:B------:R-:W0:Y:S03]  /*14fe0*/  @P2 LDC R46, c[0x0][0x450] ;  /* 0x00011400ff2e2b82 */ /* 0x000e260000000800 */
[----:B------:R-:W-:-:S04]  /*14ff0*/  ISETP.GT.AND P4, PT, R44, 0x29, !P4 ;  /* 0x000000292c00780c */ /* 0x000fc80006784270 */
[----:B------:R-:W-:-:S04]  /*15000*/  ISETP.LT.OR P4, PT, R42, 0x2a, P4 ;  /* 0x0000002a2a00780c */ /* 0x000fc80002781670 */
[----:B------:R-:W-:Y:S02]  /*15010*/  FSEL R23, R64, -INF , !P4 ;  /* 0xff80000040177808 */ /* 0x000fe40006000000 */
[----:B------:R-:W-:-:S04]  /*15020*/  ISETP.NE.AND P4, PT, R62, RZ, PT ;  /* 0x000000ff3e00720c */ /* 0x000fc80003f85270 */
[----:B------:R-:W-:-:S04]  /*15030*/  ISETP.GT.AND P4, PT, R44, 0x30, !P4 ;  /* 0x000000302c00780c */ /* 0x000fc80006784270 */
[----:B------:R-:W-:-:S04]  /*15040*/  ISETP.LT.OR P4, PT, R42, 0x31, P4 ;  /* 0x000000312a00780c */ /* 0x000fc80002781670 */
[----:B------:R-:W-:Y:S02]  /*15050*/  FSEL R5, R50, -INF , !P4 ;  /* 0xff80000032057808 */ /* 0x000fe40006000000 */
[----:B------:R-:W-:Y:S02]  /*15060*/  ISETP.GT.AND P4, PT, R44, RZ, !P6 ;  /* 0x000000ff2c00720c */ /* 0x000fe40007784270 */
[----:B------:R-:W-:Y:S02]  /*15070*/  ISETP.NE.AND P6, PT, R52, RZ, PT ;  /* 0x000000ff3400720c */ /* 0x000fe40003fc5270 */
[----:B------:R-:W-:Y:S02]  /*15080*/  ISETP.LT.OR P4, PT, R42, 0x1, P4 ;  /* 0x000000012a00780c */ /* 0x000fe40002781670 */
[----:B------:R-:W-:Y:S02]  /*15090*/  ISETP.GT.AND P6, PT, R44, 0x39, !P6 ;  /* 0x000000392c00780c */ /* 0x000fe400077c4270 */
[----:B------:R-:W-:-:S02]  /*150a0*/  FSEL R53, R0, -INF , !P4 ;  /* 0xff80000000357808 */ /* 0x000fc40006000000 */
[----:B------:R-:W-:Y:S02]  /*150b0*/  FMNMX.FTZ R0, R71, R73, !PT ;  /* 0x0000004947007209 */ /* 0x000fe40007810000 */
[----:B------:R-:W-:Y:S02]  /*150c0*/  ISETP.LT.OR P6, PT, R42, 0x3a, P6 ;  /* 0x0000003a2a00780c */ /* 0x000fe400037c1670 */
[----:B------:R-:W-:Y:S02]  /*150d0*/  FMNMX.FTZ R0, R77, R0, !PT ;  /* 0x000000004d007209 */ /* 0x000fe40007810000 */
[----:B------:R-:W-:Y:S02]  /*150e0*/  FSEL R75, R32, -INF , !P6 ;  /* 0xff800000204b7808 */ /* 0x000fe40007000000 */
        /* <DEDUP_REMOVED lines=12> */
[----:B------:R-:W-:-:S05]  /*151b0*/  FMNMX.FTZ R26, R29, R0, !PT ;  /* 0x000000001d1a7209 */ /* 0x000fca0007810000 */
[----:B------:R-:W1:Y:S02]  /*151c0*/  SHFL.BFLY PT, R3, R26, 0x2, 0x1f ;  /* 0x0c401f001a037f89 */ /* 0x000e6400000e0000 */
[----:B-1----:R-:W-:-:S05]  /*151d0*/  FMNMX.FTZ R30, R26, R3, !PT ;  /* 0x000000031a1e7209 */ /* 0x002fca0007810000 */
[----:B------:R-:W1:Y:S02]  /*151e0*/  SHFL.BFLY PT, R3, R30, 0x1, 0x1f ;  /* 0x0c201f001e037f89 */ /* 0x000e6400000e0000 */
[----:B-1----:R-:W-:-:S04]  /*151f0*/  FMNMX.FTZ R3, R30, R3, !PT ;  /* 0x000000031e037209 */ /* 0x002fc80007810000 */
[C---:B------:R-:W-:Y:S01]  /*15200*/  FSETP.NEU.FTZ.AND P4, PT, R3.reuse, -INF , PT ;  /* 0xff8000000300780b */ /* 0x040fe20003f9d000 */
[----:B------:R-:W-:-:S05]  /*15210*/  FMUL.FTZ R0, R3, R2 ;  /* 0x0000000203007220 */ /* 0x000fca0000410000 */
[----:B------:R-:W-:Y:S02]  /*15220*/  FSEL R34, R0, RZ, P4 ;  /* 0x000000ff00227208 */ /* 0x000fe40002000000 */
[----:B------:R-:W-:Y:S02]  /*15230*/  FMNMX.FTZ R0, R53, R40, !PT ;  /* 0x0000002835007209 */ /* 0x000fe40007810000 */
[----:B------:R-:W-:Y:S01]  /*15240*/  ISETP.NE.AND P4, PT, R78, RZ, PT ;  /* 0x000000ff4e00720c */ /* 0x000fe20003f85270 */
[--C-:B------:R-:W-:Y:S01]  /*15250*/  FFMA.FTZ R26, R71, R2, -R34.reuse ;  /* 0x00000002471a7223 */ /* 0x100fe20000010822 */
[----:B------:R-:W-:Y:S01]  /*15260*/  FMNMX.FTZ R0, R55, R0, !PT ;  /* 0x0000000037007209 */ /* 0x000fe20007810000 */
[-CC-:B------:R-:W-:Y:S01]  /*15270*/  FFMA.FTZ R30, R81, R2.reuse, -R34.reuse ;  /* 0x00000002511e7223 */ /* 0x180fe20000010822 */
[----:B------:R-:W-:Y:S01]  /*15280*/  ISETP.GT.AND P4, PT, R44, 0x31, !P4 ;  /* 0x000000312c00780c */ /* 0x000fe20006784270 */
[--C-:B------:R-:W-:Y:S01]  /*15290*/  FFMA.FTZ R51, R51, R2, -R34.reuse ;  /* 0x0000000233337223 */ /* 0x100fe20000010822 */
[----:B------:R-:W-:Y:S01]  /*152a0*/  FMNMX.FTZ R0, R57, R0, !PT ;  /* 0x0000000039007209 */ /* 0x000fe20007810000 */
[----:B------:R-:W-:Y:S01]  /*152b0*/  MUFU.EX2 R26, R26 ;  /* 0x0000001a001a7308 */ /* 0x000fe20000000800 */
[----:B------:R-:W-:Y:S01]  /*152c0*/  ISETP.LT.OR P4, PT, R42, 0x32, P4 ;  /* 0x000000322a00780c */ /* 0x000fe20002781670 */
[--C-:B------:R-:W-:Y:S01]  /*152d0*/  FFMA.FTZ R29, R29, R2, -R34.reuse ;  /* 0x000000021d1d7223 */ /* 0x100fe20000010822 */
[----:B------:R-:W-:Y:S01]  /*152e0*/  FMNMX.FTZ R0, R59, R0, !PT ;  /* 0x000000003b007209 */ /* 0x000fe20007810000 */
[-CC-:B------:R-:W-:Y:S01]  /*152f0*/  FFMA.FTZ R47, R47, R2.reuse, -R34.reuse ;  /* 0x000000022f2f7223 */ /* 0x180fe20000010822 */
[----:B------:R-:W-:Y:S01]  /*15300*/  FSEL R71, R4, -INF , !P4 ;  /* 0xff80000004477808 */ /* 0x000fe20006000000 */
[--C-:B------:R-:W-:Y:S01]  /*15310*/  FFMA.FTZ R4, R73, R2, -R34.reuse ;  /* 0x0000000249047223 */ /* 0x100fe20000010822 */
[----:B------:R-:W-:Y:S01]  /*15320*/  FMNMX.FTZ R0, R61, R0, !PT ;  /* 0x000000003d007209 */ /* 0x000fe20007810000 */
[----:B------:R-:W-:Y:S01]  /*15330*/  MUFU.EX2 R81, R30 ;  /* 0x0000001e00517308 */ /* 0x000fe20000000800 */
[----:B------:R-:W-:Y:S01]  /*15340*/  FSEL R73, R28, -INF , !P5 ;  /* 0xff8000001c497808 */ /* 0x000fe20006800000 */
[--C-:B------:R-:W-:Y:S01]  /*15350*/  FFMA.FTZ R28, R77, R2, -R34.reuse ;  /* 0x000000024d1c7223 */ /* 0x100fe20000010822 */
[----:B------:R-:W-:Y:S01]  /*15360*/  FMNMX.FTZ R0, R63, R0, !PT ;  /* 0x000000003f007209 */ /* 0x000fe20007810000 */
[-CC-:B------:R-:W-:Y:S01]  /*15370*/  FFMA.FTZ R45, R45, R2.reuse, -R34.reuse ;  /* 0x000000022d2d7223 */ /* 0x180fe20000010822 */
[-CC-:B------:R-:W-:Y:S01]  /*15380*/  FFMA.FTZ R43, R43, R2.reuse, -R34.reuse ;  /* 0x000000022b2b7223 */ /* 0x180fe20000010822 */
[--C-:B------:R-:W-:Y:S01]  /*15390*/  FFMA.FTZ R31, R31, R2, -R34.reuse ;  /* 0x000000021f1f7223 */ /* 0x100fe20000010822 */
[----:B------:R-:W-:Y:S01]  /*153a0*/  FMNMX.FTZ R0, R65, R0, !PT ;  /* 0x0000000041007209 */ /* 0x000fe20007810000 */
[----:B------:R-:W1:Y:S01]  /*153b0*/  MUFU.EX2 R79, R4 ;  /* 0x00000004004f7308 */ /* 0x000e620000000800 */
[-CC-:B------:R-:W-:Y:S01]  /*153c0*/  FFMA.FTZ R41, R41, R2.reuse, -R34.reuse ;  /* 0x0000000229297223 */ /* 0x180fe20000010822 */
[--C-:B------:R-:W-:Y:S01]  /*153d0*/  FFMA.FTZ R39, R39, R2, -R34.reuse ;  /* 0x0000000227277223 */ /* 0x100fe20000010822 */
[----:B------:R-:W-:Y:S01]  /*153e0*/  FMNMX.FTZ R0, R67, R0, !PT ;  /* 0x0000000043007209 */ /* 0x000fe20007810000 */
[-CC-:B------:R-:W-:Y:S01]  /*153f0*/  FFMA.FTZ R37, R37, R2.reuse, -R34.reuse ;  /* 0x0000000225257223 */ /* 0x180fe20000010822 */
[-CC-:B------:R-:W-:Y:S01]  /*15400*/  FFMA.FTZ R35, R35, R2.reuse, -R34.reuse ;  /* 0x0000000223237223 */ /* 0x180fe20000010822 */
[--C-:B------:R-:W-:Y:S01]  /*15410*/  FFMA.FTZ R33, R33, R2, -R34.reuse ;  /* 0x0000000221217223 */ /* 0x100fe20000010822 */
[----:B------:R-:W-:Y:S01]  /*15420*/  FMNMX.FTZ R0, R69, R0, !PT ;  /* 0x0000000045007209 */ /* 0x000fe20007810000 */
[----:B------:R-:W2:Y:S01]  /*15430*/  MUFU.EX2 R28, R28 ;  /* 0x0000001c001c7308 */ /* 0x000ea20000000800 */
[----:B------:R-:W-:-:S02]  /*15440*/  FFMA.FTZ R27, R27, R2, -R34 ;  /* 0x000000021b1b7223 */ /* 0x000fc40000010822 */
[----:B------:R-:W-:-:S04]  /*15450*/  FMNMX.FTZ R0, R49, R0, !PT ;  /* 0x0000000031007209 */ /* 0x000fc80007810000 */
[----:B------:R-:W-:Y:S01]  /*15460*/  FMNMX.FTZ R0, R23, R0, !PT ;  /* 0x0000000017007209 */ /* 0x000fe20007810000 */
[----:B------:R-:W3:Y:S01]  /*15470*/  MUFU.EX2 R51, R51 ;  /* 0x0000003300337308 */ /* 0x000ee20000000800 */
[----:B-1----:R-:W-:Y:S02]  /*15480*/  F2FP.BF16.F32.PACK_AB R196, R79, R26 ;  /* 0x0000001a4fc4723e */ /* 0x002fe400000010ff */
[----:B------:R-:W-:-:S04]  /*15490*/  FMNMX.FTZ R0, R5, R0, !PT ;  /* 0x0000000005007209 */ /* 0x000fc80007810000 */
[----:B------:R-:W-:Y:S01]  /*154a0*/  FMNMX.FTZ R0, R71, R0, !PT ;  /* 0x0000000047007209 */ /* 0x000fe20007810000 */
[----:B------:R1:W-:Y:S01]  /*154b0*/  MUFU.EX2 R186, R29 ;  /* 0x0000001d00ba7308 */ /* 0x0003e20000000800 */
[----:B--2---:R-:W-:Y:S02]  /*154c0*/  F2FP.BF16.F32.PACK_AB R198, R81, R28 ;  /* 0x0000001c51c6723e */ /* 0x004fe400000010ff */
[----:B------:R-:W-:-:S04]  /*154d0*/  FMNMX.FTZ R0, R73, R0, !PT ;  /* 0x0000000049007209 */ /* 0x000fc80007810000 */
[----:B------:R-:W-:Y:S01]  /*154e0*/  FMNMX.FTZ R0, R75, R0, !PT ;  /* 0x000000004b007209 */ /* 0x000fe20007810000 */
[----:B------:R-:W2:Y:S01]  /*154f0*/  MUFU.EX2 R192, R47 ;  /* 0x0000002f00c07308 */ /* 0x000ea20000000800 */
[----:B-1----:R-:W-:-:S03]  /*15500*/  FADD.FTZ R29, R26, R79 ;  /* 0x0000004f1a1d7221 */ /* 0x002fc60000010000 */
[----:B------:R-:W1:Y:S01]  /*15510*/  SHFL.BFLY PT, R77, R0, 0x2, 0x1f ;  /* 0x0c401f00004d7f89 */ /* 0x000e6200000e0000 */
[----:B------:R-:W-:-:S03]  /*15520*/  FADD.FTZ R38, R28, R29 ;  /* 0x0000001d1c267221 */ /* 0x000fc60000010000 */
[----:B------:R-:W4:Y:S01]  /*15530*/  MUFU.EX2 R45, R45 ;  /* 0x0000002d002d7308 */ /* 0x000f220000000800 */
[----:B------:R-:W-:-:S07]  /*15540*/  FADD.FTZ R42, R81, R38 ;  /* 0x00000026512a7221 */ /* 0x000fce0000010000 */
[----:B------:R-:W5:Y:S08]  /*15550*/  MUFU.EX2 R194, R43 ;  /* 0x0000002b00c27308 */ /* 0x000f700000000800 */
[----:B------:R3:W-:Y:S01]  /*15560*/  MUFU.EX2 R184, R31 ;  /* 0x0000001f00b87308 */ /* 0x0007e20000000800 */
[----:B-1----:R-:W-:-:S07]  /*15570*/  FMNMX.FTZ R77, R0, R77, !PT ;  /* 0x0000004d004d7209 */ /* 0x002fce0007810000 */
[----:B------:R-:W-:Y:S01]  /*15580*/  MUFU.EX2 R41, R41 ;  /* 0x0000002900297308 */ /* 0x000fe20000000800 */
[----:B------:R-:W1:Y:S01]  /*15590*/  SHFL.BFLY PT, R4, R77, 0x1, 0x1f ;  /* 0x0c201f004d047f89 */ /* 0x000e6200000e0000 */
[----:B---3--:R-:W-:-:S04]  /*155a0*/  FADD.FTZ R31, R51, R42 ;  /* 0x0000002a331f7221 */ /* 0x008fc80000010000 */
[C---:B--2---:R-:W-:Y:S01]  /*155b0*/  FADD.FTZ R44, R192.reuse, R31 ;  /* 0x0000001fc02c7221 */ /* 0x044fe20000010000 */
[----:B------:R-:W-:Y:S01]  /*155c0*/  F2FP.BF16.F32.PACK_AB R192, R192, R51 ;  /* 0x00000033c0c0723e */ /* 0x000fe200000010ff */
[----:B------:R2:W-:Y:S02]  /*155d0*/  MUFU.EX2 R188, R39 ;  /* 0x0000002700bc7308 */ /* 0x0005e40000000800 */
[----:B----4-:R-:W-:-:S04]  /*155e0*/  FADD.FTZ R31, R45, R44 ;  /* 0x0000002c2d1f7221 */ /* 0x010fc80000010000 */
[C---:B-----5:R-:W-:Y:S01]  /*155f0*/  FADD.FTZ R44, R194.reuse, R31 ;  /* 0x0000001fc22c7221 */ /* 0x060fe20000010000 */
[----:B------:R-:W-:Y:S01]  /*15600*/  F2FP.BF16.F32.PACK_AB R194, R194, R45 ;  /* 0x0000002dc2c2723e */ /* 0x000fe200000010ff */
[----:B------:R-:W-:Y:S01]  /*15610*/  MUFU.EX2 R37, R37 ;  /* 0x0000002500257308 */ /* 0x000fe20000000800 */
[----:B--2---:R-:W2:Y:S07]  /*15620*/  @P2 LDC R39, c[0x0][0x44c] ;  /* 0x00011300ff272b82 */ /* 0x004eae0000000800 */
[----:B------:R3:W-:Y:S01]  /*15630*/  MUFU.EX2 R190, R35 ;  /* 0x0000002300be7308 */ /* 0x0007e20000000800 */
[----:B-1----:R-:W-:-:S04]  /*15640*/  FMNMX.FTZ R4, R77, R4, !PT ;  /* 0x000000044d047209 */ /* 0x002fc80007810000 */
[C---:B------:R-:W-:Y:S01]  /*15650*/  FSETP.NEU.FTZ.AND P4, PT, R4.reuse, -INF , PT ;  /* 0xff8000000400780b */ /* 0x040fe20003f9d000 */
[----:B------:R-:W-:Y:S02]  /*15660*/  FMUL.FTZ R0, R4, R2 ;  /* 0x0000000204007220 */ /* 0x000fe40000410000 */
[----:B------:R-:W-:Y:S01]  /*15670*/  MUFU.EX2 R33, R33 ;  /* 0x0000002100217308 */ /* 0x000fe20000000800 */
[----:B---3--:R-:W-:Y:S02]  /*15680*/  IMAD.MOV.U32 R35, RZ, RZ, R80 ;  /* 0x000000ffff237224 */ /* 0x008fe400078e0050 */
[----:B------:R-:W-:-:S05]  /*15690*/  FSEL R0, R0, RZ, P4 ;  /* 0x000000ff00007208 */ /* 0x000fca0002000000 */
[-CC-:B------:R-:W-:Y:S01]  /*156a0*/  FFMA.FTZ R53, R53, R2.reuse, -R0.reuse ;  /* 0x0000000235357223 */ /* 0x180fe20000010800 */
[-CC-:B------:R-:W-:Y:S01]  /*156b0*/  FFMA.FTZ R40, R40, R2.reuse, -R0.reuse ;  /* 0x0000000228287223 */ /* 0x180fe20000010800 */
[-CC-:B------:R-:W-:Y:S01]  /*156c0*/  FFMA.FTZ R55, R55, R2.reuse, -R0.reuse ;  /* 0x0000000237377223 */ /* 0x180fe20000010800 */
[-CC-:B------:R-:W-:Y:S01]  /*156d0*/  FFMA.FTZ R57, R57, R2.reuse, -R0.reuse ;  /* 0x0000000239397223 */ /* 0x180fe20000010800 */
[-CC-:B------:R-:W-:Y:S01]  /*156e0*/  FFMA.FTZ R59, R59, R2.reuse, -R0.reuse ;  /* 0x000000023b3b7223 */ /* 0x180fe20000010800 */
[-CC-:B------:R-:W-:Y:S01]  /*156f0*/  FFMA.FTZ R61, R61, R2.reuse, -R0.reuse ;  /* 0x000000023d3d7223 */ /* 0x180fe20000010800 */
[----:B------:R-:W-:Y:S01]  /*15700*/  MUFU.EX2 R53, R53 ;  /* 0x0000003500357308 */ /* 0x000fe20000000800 */
        /* <DEDUP_REMOVED lines=10> */
[----:B------:R-:W-:Y:S01]  /*157b0*/  FFMA.FTZ R75, R75, R2, -R0 ;  /* 0x000000024b4b7223 */ /* 0x000fe20000010800 */
[----:B--2---:R-:W-:-:S04]  /*157c0*/  @P2 IMAD.HI.U32 R39, R80, R39, RZ ;  /* 0x0000002750272227 */ /* 0x004fc800078e00ff */
[----:B------:R-:W2:Y:S01]  /*157d0*/  MUFU.EX2 R55, R55 ;  /* 0x0000003700377308 */ /* 0x000ea20000000800 */
[----:B0-----:R-:W-:-:S05]  /*157e0*/  @P2 SHF.R.U32.HI R35, RZ, R46, R39 ;  /* 0x0000002eff232219 */ /* 0x001fca0000011627 */
[----:B------:R-:W-:Y:S02]  /*157f0*/  IMAD.IADD R31, R106, 0x1, R35 ;  /* 0x000000016a1f7824 */ /* 0x000fe400078e0223 */
[----:B------:R-:W0:Y:S01]  /*15800*/  MUFU.EX2 R30, R57 ;  /* 0x00000039001e7308 */ /* 0x000e220000000800 */
[----:B-1----:R-:W-:Y:S01]  /*15810*/  FADD.FTZ R38, R53, R40 ;  /* 0x0000002835267221 */ /* 0x002fe20000010000 */
[----:B------:R-:W-:Y:S01]  /*15820*/  F2FP.BF16.F32.PACK_AB R197, R40, R53 ;  /* 0x0000003528c5723e */ /* 0x000fe200000010ff */
[----:B------:R-:W-:-:S05]  /*15830*/  IMAD.IADD R24, R31, 0x1, R24 ;  /* 0x000000011f187824 */ /* 0x000fca00078e0218 */
[----:B------:R-:W1:Y:S01]  /*15840*/  MUFU.EX2 R59, R59 ;  /* 0x0000003b003b7308 */ /* 0x000e620000000800 */
[----:B--2---:R-:W-:-:S07]  /*15850*/  FADD.FTZ R29, R55, R38 ;  /* 0x00000026371d7221 */ /* 0x004fce0000010000 */
[----:B------:R-:W2:Y:S01]  /*15860*/  MUFU.EX2 R32, R61 ;  /* 0x0000003d00207308 */ /* 0x000ea20000000800 */
[C---:B0-----:R-:W-:Y:S01]  /*15870*/  FADD.FTZ R42, R30.reuse, R29 ;  /* 0x0000001d1e2a7221 */ /* 0x041fe20000010000 */
[----:B------:R-:W-:-:S06]  /*15880*/  F2FP.BF16.F32.PACK_AB R199, R30, R55 ;  /* 0x000000371ec7723e */ /* 0x000fcc00000010ff */
[----:B------:R-:W-:Y:S01]  /*15890*/  MUFU.EX2 R63, R63 ;  /* 0x0000003f003f7308 */ /* 0x000fe20000000800 */
[----:B-1----:R-:W-:-:S07]  /*158a0*/  FADD.FTZ R29, R59, R42 ;  /* 0x0000002a3b1d7221 */ /* 0x002fce0000010000 */
[----:B------:R-:W0:Y:S01]  /*158b0*/  MUFU.EX2 R34, R65 ;  /* 0x0000004100227308 */ /* 0x000e220000000800 */
[C---:B--2---:R-:W-:Y:S01]  /*158c0*/  FADD.FTZ R42, R32.reuse, R29 ;  /* 0x0000001d202a7221 */ /* 0x044fe20000010000 */
[----:B------:R-:W-:Y:S01]  /*158d0*/  FADD.FTZ R29, R41, R44 ;  /* 0x0000002c291d7221 */ /* 0x000fe20000010000 */
[----:B------:R-:W-:-:S03]  /*158e0*/  F2FP.BF16.F32.PACK_AB R193, R32, R59 ;  /* 0x0000003b20c1723e */ /* 0x000fc600000010ff */
[C---:B------:R-:W-:Y:S01]  /*158f0*/  FADD.FTZ R44, R188.reuse, R29 ;  /* 0x0000001dbc2c7221 */ /* 0x040fe20000010000 */
[----:B------:R-:W-:Y:S01]  /*15900*/  F2FP.BF16.F32.PACK_AB R188, R188, R41 ;  /* 0x00000029bcbc723e */ /* 0x000fe200000010ff */
[----:B------:R-:W-:Y:S02]  /*15910*/  MUFU.EX2 R67, R67 ;  /* 0x0000004300437308 */ /* 0x000fe40000000800 */
[----:B------:R-:W-:-:S06]  /*15920*/  FADD.FTZ R29, R37, R44 ;  /* 0x0000002c251d7221 */ /* 0x000fcc0000010000 */
[----:B------:R-:W1:Y:S01]  /*15930*/  MUFU.EX2 R36, R69 ;  /* 0x0000004500247308 */ /* 0x000e620000000800 */
[----:B0-----:R-:W-:-:S07]  /*15940*/  F2FP.BF16.F32.PACK_AB R195, R34, R63 ;  /* 0x0000003f22c3723e */ /* 0x001fce00000010ff */
[----:B------:R-:W-:Y:S08]  /*15950*/  MUFU.EX2 R49, R49 ;  /* 0x0000003100317308 */ /* 0x000ff00000000800 */
[----:B------:R0:W2:Y:S01]  /*15960*/  MUFU.EX2 R38, R23 ;  /* 0x0000001700267308 */ /* 0x0000a20000000800 */
[----:B-1----:R-:W-:-:S07]  /*15970*/  F2FP.BF16.F32.PACK_AB R189, R36, R67 ;  /* 0x0000004324bd723e */ /* 0x002fce00000010ff */
[----:B------:R-:W1:Y:S01]  /*15980*/  MUFU.EX2 R5, R5 ;  /* 0x0000000500057308 */ /* 0x000e620000000800 */
[----:B0-----:R-:W-:-:S04]  /*15990*/  FADD.FTZ R23, R63, R42 ;  /* 0x0000002a3f177221 */ /* 0x001fc80000010000 */
[----:B------:R-:W-:-:S03]  /*159a0*/  FADD.FTZ R42, R34, R23 ;  /* 0x00000017222a7221 */ /* 0x000fc60000010000 */
[----:B------:R-:W0:Y:S01]  /*159b0*/  MUFU.EX2 R0, R71 ;  /* 0x0000004700007308 */ /* 0x000e220000000800 */
[----:B------:R-:W-:Y:S01]  /*159c0*/  FADD.FTZ R23, R67, R42 ;  /* 0x0000002a43177221 */ /* 0x000fe20000010000 */
[C---:B------:R-:W-:Y:S01]  /*159d0*/  FADD.FTZ R42, R190.reuse, R29 ;  /* 0x0000001dbe2a7221 */ /* 0x040fe20000010000 */
[----:B------:R-:W-:Y:S02]  /*159e0*/  F2FP.BF16.F32.PACK_AB R190, R190, R37 ;  /* 0x00000025bebe723e */ /* 0x000fe400000010ff */
[----:B------:R-:W-:Y:S01]  /*159f0*/  FADD.FTZ R26, R36, R23 ;  /* 0x00000017241a7221 */ /* 0x000fe20000010000 */
[----:B------:R-:W-:Y:S01]  /*15a00*/  FADD.FTZ R29, R33, R42 ;  /* 0x0000002a211d7221 */ /* 0x000fe20000010000 */
[----:B--2---:R-:W-:Y:S01]  /*15a10*/  F2FP.BF16.F32.PACK_AB R191, R38, R49 ;  /* 0x0000003126bf723e */ /* 0x004fe200000010ff */
[----:B------:R-:W2:Y:S01]  /*15a20*/  MUFU.EX2 R27, R27 ;  /* 0x0000001b001b7308 */ /* 0x000ea20000000800 */
[----:B------:R-:W-:Y:S01]  /*15a30*/  FADD.FTZ R23, R49, R26 ;  /* 0x0000001a31177221 */ /* 0x000fe20000010000 */
[C---:B------:R-:W-:Y:S01]  /*15a40*/  FADD.FTZ R42, R184.reuse, R29 ;  /* 0x0000001db82a7221 */ /* 0x040fe20000010000 */
[----:B------:R-:W-:-:S02]  /*15a50*/  F2FP.BF16.F32.PACK_AB R184, R184, R33 ;  /* 0x00000021b8b8723e */ /* 0x000fc400000010ff */
[----:B------:R-:W-:-:S03]  /*15a60*/  FADD.FTZ R28, R38, R23 ;  /* 0x00000017261c7221 */ /* 0x000fc60000010000 */
[----:B------:R-:W3:Y:S01]  /*15a70*/  MUFU.EX2 R73, R73 ;  /* 0x0000004900497308 */ /* 0x000ee20000000800 */
[----:B-1----:R-:W-:Y:S01]  /*15a80*/  FADD.FTZ R23, R5, R28 ;  /* 0x0000001c05177221 */ /* 0x002fe20000010000 */
[C---:B0-----:R-:W-:Y:S01]  /*15a90*/  F2FP.BF16.F32.PACK_AB R185, R0.reuse, R5 ;  /* 0x0000000500b9723e */ /* 0x041fe200000010ff */
[----:B------:R-:W-:Y:S02]  /*15aa0*/  VIADD R5, R103, 0xfffffffe ;  /* 0xfffffffe67057836 */ /* 0x000fe40000000000 */
[----:B------:R-:W-:-:S03]  /*15ab0*/  FADD.FTZ R28, R0, R23 ;  /* 0x00000017001c7221 */ /* 0x000fc60000010000 */
[----:B------:R-:W0:Y:S01]  /*15ac0*/  MUFU.EX2 R26, R75 ;  /* 0x0000004b001a7308 */ /* 0x000e220000000800 */
[----:B--2---:R-:W-:-:S04]  /*15ad0*/  FADD.FTZ R29, R27, R42 ;  /* 0x0000002a1b1d7221 */ /* 0x004fc80000010000 */
[C---:B------:R-:W-:Y:S01]  /*15ae0*/  FADD.FTZ R228, R186.reuse, R29 ;  /* 0x0000001dbae47221 */ /* 0x040fe20000010000 */
[----:B------:R-:W-:Y:S01]  /*15af0*/  F2FP.BF16.F32.PACK_AB R186, R186, R27 ;  /* 0x0000001bbaba723e */ /* 0x000fe200000010ff */
[----:B---3--:R-:W-:-:S04]  /*15b00*/  FADD.FTZ R227, R73, R28 ;  /* 0x0000001c49e37221 */ /* 0x008fc80000010000 */
[C---:B0-----:R-:W-:Y:S01]  /*15b10*/  FADD.FTZ R227, R26.reuse, R227 ;  /* 0x000000e31ae37221 */ /* 0x041fe20000010000 */
[----:B------:R-:W-:Y:S01]  /*15b20*/  F2FP.BF16.F32.PACK_AB R187, R26, R73 ;  /* 0x000000491abb723e */ /* 0x000fe200000010ff */
[----:B------:R-:W-:Y:S06]  /*15b30*/  @!P3 BRA `(.L_x_1946) ;  /* 0x000000000048b947 */ /* 0x000fec0003800000 */
        /* <DEDUP_REMOVED lines=11> */
.L_x_1948:
[----:B------:R-:W-:-:S13]  /*15bf0*/  ISETP.NE.AND P4, PT, R25, 0x1, PT ;  /* 0x000000011900780c */ /* 0x000fda0003f85270 */
[----:B------:R-:W0:Y:S02]  /*15c00*/  @P4 LDC.64 R26, c[0x0][0x9e8] ;  /* 0x00027a00ff1a4b82 */ /* 0x000e240000000a00 */
[----:B0-----:R-:W-:-:S05]  /*15c10*/  @P4 IMAD.HI.U32 R26, R0, R26, RZ ;  /* 0x0000001a001a4227 */ /* 0x001fca00078e00ff */
[----:B------:R-:W-:-:S07]  /*15c20*/  @P4 SHF.R.U32.HI R0, RZ, R27, R26 ;  /* 0x0000001bff004219 */ /* 0x000fce000001161a */
.L_x_1949:
[----:B------:R-:W-:Y:S05]  /*15c30*/  BSYNC B0 ;  /* 0x0000000000007941 */ /* 0x000fea0003800000 */
.L_x_1947:
[----:B------:R-:W-:-:S05]  /*15c40*/  IMAD R25, R0, R25, R25 ;  /* 0x0000001900197224 */ /* 0x000fca00078e0219 */
[----:B------:R-:W-:-:S07]  /*15c50*/  VIMNMX R24, R24, R25, PT ;  /* 0x0000001918187248 */ /* 0x000fce0003fe0100 */
.L_x_1946:
[----:B------:R-:W2:Y:S01]  /*15c60*/  LDL R25, [R1+0x50] ;  /* 0x0000500001197983 */ /* 0x000ea20000100800 */
[----:B------:R-:W-:Y:S01]  /*15c70*/  SHF.R.S32.HI R23, RZ, 0x1f, R24 ;  /* 0x0000001fff177819 */ /* 0x000fe20000011418 */
[----:B------:R-:W-:Y:S01]  /*15c80*/  BSSY B0, `(.L_x_1950) ;  /* 0x0000352000007945 */ /* 0x000fe20003800000 */
[----:B------:R-:W-:Y:S01]  /*15c90*/  IMAD.MOV.U32 R0, RZ, RZ, 0x3f800000 ;  /* 0x3f800000ff007424 */ /* 0x000fe200078e00ff */
[----:B------:R-:W-:Y:S02]  /*15ca0*/  CS2R R150, SRZ ;  /* 0x0000000000967805 */ /* 0x000fe4000001ff00 */
[----:B------:R-:W-:Y:S01]  /*15cb0*/  LEA.HI R24, R23, R24, RZ, 0x6 ;  /* 0x0000001817187211 */ /* 0x000fe200078f30ff */
[----:B------:R-:W-:Y:S01]  /*15cc0*/  IMAD.MOV.U32 R23, RZ, RZ, 0x3f800000 ;  /* 0x3f800000ff177424 */ /* 0x000fe200078e00ff */
[----:B------:R-:W-:Y:S02]  /*15cd0*/  CS2R R148, SRZ ;  /* 0x0000000000947805 */ /* 0x000fe4000001ff00 */
[----:B------:R-:W-:-:S02]  /*15ce0*/  CS2R R146, SRZ ;  /* 0x0000000000927805 */ /* 0x000fc4000001ff00 */
[----:B------:R-:W-:Y:S02]  /*15cf0*/  SHF.R.S32.HI R24, RZ, 0x6, R24 ;  /* 0x00000006ff187819 */ /* 0x000fe40000011418 */
        /* <DEDUP_REMOVED lines=60> */
[----:B--2---:R-:W-:-:S04]  /*160c0*/  VIMNMX R25, R25, R24, !PT ;  /* 0x0000001819197248 */ /* 0x004fc80007fe0100 */
[----:B------:R-:W-:Y:S01]  /*160d0*/  ISETP.GE.AND P4, PT, R5, R25, PT ;  /* 0x000000190500720c */ /* 0x000fe20003f86270 */
[----:B------:R0:W-:Y:S02]  /*160e0*/  STL [R1+0x1c], R25 ;  /* 0x00001c1901007387 */ /* 0x0001e40000100800 */
[----:B0-----:R-:W-:-:S10]  /*160f0*/  CS2R R24, SRZ ;  /* 0x0000000000187805 */ /* 0x001fd4000001ff00 */
[----:B------:R-:W-:Y:S05]  /*16100*/  @!P4 BRA `(.L_x_1951) ;  /* 0x000000300024c947 */ /* 0x000fea0003800000 */
[----:B------:R-:W-:Y:S01]  /*16110*/  BSSY B1, `(.L_x_1952) ;  /* 0x0000304000017945 */ /* 0x000fe20003800000 */
[----:B------:R-:W-:Y:S02]  /*16120*/  IMAD.MOV.U32 R0, RZ, RZ, 0x3f800000 ;  /* 0x3f800000ff007424 */ /* 0x000fe400078e00ff */
[----:B------:R-:W-:-:S07]  /*16130*/  IMAD.MOV.U32 R151, RZ, RZ, RZ ;  /* 0x000000ffff977224 */ /* 0x000fce00078e00ff */
.L_x_1971:
[----:B------:R-:W-:-:S05]  /*16140*/  VIADD R231, R22, 0x1 ;  /* 0x0000000116e77836 */ /* 0x000fca0000000000 */
[----:B------:R-:W-:-:S04]  /*16150*/  ISETP.NE.AND P4, PT, R231, 0x2, PT ;  /* 0x00000002e700780c */ /* 0x000fc80003f85270 */
[----:B------:R-:W-:Y:S02]  /*16160*/  SEL R230, RZ, 0x1, P4 ;  /* 0x00000001ffe67807 */ /* 0x000fe40002000000 */
[----:B------:R-:W-:Y:S02]  /*16170*/  SEL R231, R231, RZ, P4 ;  /* 0x000000ffe7e77207 */ /* 0x000fe40002000000 */
[----:B------:R-:W-:Y:S01]  /*16180*/  LOP3.LUT R230, R219, R230, RZ, 0x3c, !PT ;  /* 0x000000e6dbe67212 */ /* 0x000fe200078e3cff */
[----:B------:R-:W-:Y:S06]  /*16190*/  @!P0 BRA `(.L_x_1953) ;  /* 0x0000000000048947 */ /* 0x000fec0003800000 */
[----:B------:R-:W-:Y:S01]  /*161a0*/  BPT.TRAP 0x1 ;  /* 0x000000040000795c */ /* 0x000fe20000300000 */
.L_x_1953:
[----:B------:R-:W-:Y:S01]  /*161b0*/  IMAD R2, R231, 0x8, R16 ;  /* 0x00000008e7027824 */ /* 0x000fe200078e0210 */
[----:B------:R-:W-:-:S04]  /*161c0*/  SHF.L.U32 R153, R230, 0x1f, RZ ;  /* 0x0000001fe6997819 */ /* 0x000fc800000006ff */
[----:B------:R0:W1:Y:S01]  /*161d0*/  SYNCS.PHASECHK.TRANS64.TRYWAIT P4, [R2+URZ+0x30830], R153 ;  /* 0x03083099020075a7 */ /* 0x000062000808017f */
[----:B------:R-:W-:Y:S05]  /*161e0*/  @!P0 BRA `(.L_x_1954) ;  /* 0x0000000000048947 */ /* 0x000fea0003800000 */
[----:B------:R-:W-:Y:S01]  /*161f0*/  BPT.TRAP 0x1 ;  /* 0x000000040000795c */ /* 0x000fe20000300000 */
.L_x_1954:
[----:B------:R-:W2:Y:S01]  /*16200*/  LDL R152, [R1+0x24] ;  /* 0x0000240001987983 */ /* 0x000ea20000100800 */
[----:B------:R-:W-:Y:S01]  /*16210*/  BSSY B2, `(.L_x_1955) ;  /* 0x0000007000027945 */ /* 0x000fe20003800000 */
[----:B--2---:R-:W-:-:S04]  /*16220*/  IMAD R152, R231, 0x800, R152 ;  /* 0x00000800e7987824 */ /* 0x004fc800078e0298 */
[C---:B------:R-:W-:Y:S02]  /*16230*/  VIADD R154, R152.reuse, 0x2 ;  /* 0x00000002989a7836 */ /* 0x040fe40000000000 */
[----:B------:R-:W-:Y:S01]  /*16240*/  VIADD R157, R152, 0x4 ;  /* 0x00000004989d7836 */ /* 0x000fe20000000000 */
[----:B-1----:R-:W-:Y:S06]  /*16250*/  @P4 BRA `(.L_x_1956) ;  /* 0x0000000000084947 */ /* 0x002fec0003800000 */
[----:B------:R-:W1:Y:S02]  /*16260*/  SYNCS.PHASECHK.TRANS64.TRYWAIT P4, [R2+URZ+0x30830], R153 ;  /* 0x03083099020075a7 */ /* 0x000e64000808017f */
[----:B-1----:R-:W-:Y:S05]  /*16270*/  @!P4 BRA `(.L_x_1957) ;  /* 0x0000016c00b0c947 */ /* 0x002fea0003800000 */
.L_x_1956:
[----:B------:R-:W-:Y:S05]  /*16280*/  BSYNC B2 ;  /* 0x0000000000027941 */ /* 0x000fea0003800000 */
.L_x_1955:
[----:B------:R-:W-:Y:S01]  /*16290*/  R2UR UR4, R154 ;  /* 0x000000009a0472ca */ /* 0x000fe200000e0000 */
[----:B------:R-:W-:Y:S01]  /*162a0*/  IMAD.MOV.U32 R154, RZ, RZ, R157 ;  /* 0x000000ffff9a7224 */ /* 0x000fe200078e009d */
[----:B------:R-:W-:Y:S01]  /*162b0*/  STL [R1+0xb8], R5 ;  /* 0x0000b80501007387 */ /* 0x000fe20000100800 */
[----:B------:R-:W-:Y:S02]  /*162c0*/  IMAD.MOV.U32 R155, RZ, RZ, 0x40000040 ;  /* 0x40000040ff9b7424 */ /* 0x000fe400078e00ff */
[-C--:B------:R-:W-:Y:S01]  /*162d0*/  FMUL.FTZ R24, R24, R23.reuse ;  /* 0x0000001718187220 */ /* 0x080fe20000410000 */
[C---:B------:R-:W-:Y:S01]  /*162e0*/  VIADD R156, R152.reuse, 0x6 ;  /* 0x00000006989c7836 */ /* 0x040fe20000000000 */
[----:B------:R2:W-:Y:S01]  /*162f0*/  STL [R1+0xb4], R4 ;  /* 0x0000b40401007387 */ /* 0x0005e20000100800 */
[----:B------:R-:W-:Y:S01]  /*16300*/  VIADD R158, R152, 0x204 ;  /* 0x00000204989e7836 */ /* 0x000fe20000000000 */
[C---:B------:R-:W-:Y:S01]  /*16310*/  R2UR UR5, R155.reuse ;  /* 0x000000009b0572ca */ /* 0x040fe200000e0000 */
[----:B01----:R-:W-:Y:S01]  /*16320*/  IMAD.MOV.U32 R153, RZ, RZ, 0x40000040 ;  /* 0x40000040ff997424 */ /* 0x003fe200078e00ff */
[----:B------:R-:W-:Y:S01]  /*16330*/  STL [R1+0xb0], R3 ;  /* 0x0000b00301007387 */ /* 0x000fe20000100800 */
[----:B------:R-:W-:Y:S01]  /*16340*/  R2UR UR58, R156 ;  /* 0x000000009c3a72ca */ /* 0x000fe200000e0000 */
[----:B------:R-:W-:Y:S01]  /*16350*/  VIADD R156, R152, 0x202 ;  /* 0x00000202989c7836 */ /* 0x000fe20000000000 */
[----:B------:R-:W-:Y:S01]  /*16360*/  R2UR UR14, R158 ;  /* 0x000000009e0e72ca */ /* 0x000fe200000e0000 */
[----:B------:R0:W-:Y:S01]  /*16370*/  STL [R1+0xac], R2 ;  /* 0x0000ac0201007387 */ /* 0x0001e20000100800 */
[----:B------:R-:W-:Y:S01]  /*16380*/  VIADD R158, R152, 0x400 ;  /* 0x00000400989e7836 */ /* 0x000fe20000000000 */
[----:B--2---:R-:W-:Y:S01]  /*16390*/  MOV R4, UR38 ;  /* 0x0000002600047c02 */ /* 0x004fe20008000f00 */
[----:B------:R-:W-:Y:S01]  /*163a0*/  IMAD.MOV.U32 R157, RZ, RZ, 0x40000040 ;  /* 0x40000040ff9d7424 */ /* 0x000fe200078e00ff */
[----:B------:R-:W-:Y:S01]  /*163b0*/  R2UR UR38, R154 ;  /* 0x000000009a2672ca */ /* 0x000fe200000e0000 */
[----:B------:R-:W-:Y:S01]  /*163c0*/  VIADD R154, R152, 0x200 ;  /* 0x00000200989a7836 */ /* 0x000fe20000000000 */
[----:B------:R-:W-:Y:S01]  /*163d0*/  R2UR UR10, R156 ;  /* 0x000000009c0a72ca */ /* 0x000fe200000e0000 */
[----:B------:R-:W-:Y:S01]  /*163e0*/  VIADD R156, R152, 0x402 ;  /* 0x00000402989c7836 */ /* 0x000fe20000000000 */
[----:B------:R-:W-:Y:S01]  /*163f0*/  R2UR UR22, R158 ;  /* 0x000000009e1672ca */ /* 0x000fe200000e0000 */
[----:B------:R-:W-:Y:S01]  /*16400*/  VIADD R158, R152, 0x406 ;  /* 0x00000406989e7836 */ /* 0x000fe20000000000 */
[----:B0-----:R-:W-:Y:S01]  /*16410*/  MOV R2, UR39 ;  /* 0x0000002700027c02 */ /* 0x001fe20008000f00 */
[----:B------:R-:W-:Y:S01]  /*16420*/  IMAD.MOV.U32 R159, RZ, RZ, 0x40000040 ;  /* 0x40000040ff9f7424 */ /* 0x000fe200078e00ff */
[----:B------:R-:W-:Y:S01]  /*16430*/  R2UR UR6, R154 ;  /* 0x000000009a0672ca */ /* 0x000fe200000e0000 */
[----:B------:R-:W-:Y:S01]  /*16440*/  VIADD R154, R152, 0x206 ;  /* 0x00000206989a7836 */ /* 0x000fe20000000000 */
[----:B------:R-:W-:Y:S01]  /*16450*/  R2UR UR39, R155 ;  /* 0x000000009b2772ca */ /* 0x000fe200000e0000 */
[----:B------:R0:W-:Y:S01]  /*16460*/  STL [R1+0x18], R2 ;  /* 0x0000180201007387 */ /* 0x0001e20000100800 */
[----:B------:R-:W-:Y:S01]  /*16470*/  MOV R3, UR37 ;  /* 0x0000002500037c02 */ /* 0x000fe20008000f00 */
[-C--:B------:R-:W-:Y:S01]  /*16480*/  FMUL.FTZ R25, R25, R23.reuse ;  /* 0x0000001719197220 */ /* 0x080fe20000410000 */
[----:B------:R-:W-:Y:S01]  /*16490*/  R2UR UR18, R154 ;  /* 0x000000009a1272ca */ /* 0x000fe200000e0000 */
[----:B------:R-:W-:Y:S01]  /*164a0*/  VIADD R154, R152, 0x404 ;  /* 0x00000404989a7836 */ /* 0x000fe20000000000 */
[----:B------:R-:W-:Y:S01]  /*164b0*/  MOV R232, UR38 ;  /* 0x0000002600e87c02 */ /* 0x000fe20008000f00 */
[----:B------:R-:W-:Y:S01]  /*164c0*/  UMOV UR38, UR4 ;  /* 0x0000000400267c82 */ /* 0x000fe20008000000 */
[----:B------:R-:W-:Y:S01]  /*164d0*/  R2UR UR26, R156 ;  /* 0x000000009c1a72ca */ /* 0x000fe200000e0000 */
[----:B------:R-:W-:Y:S01]  /*164e0*/  VIADD R156, R152, 0x604 ;  /* 0x00000604989c7836 */ /* 0x000fe20000000000 */
[----:B------:R-:W-:Y:S01]  /*164f0*/  R2UR UR30, R154 ;  /* 0x000000009a1e72ca */ /* 0x000fe200000e0000 */
[----:B------:R-:W-:Y:S01]  /*16500*/  VIADD R154, R152, 0x600 ;  /* 0x00000600989a7836 */ /* 0x000fe20000000000 */
[----:B0-----:R-:W-:Y:S01]  /*16510*/  MOV R2, UR36 ;  /* 0x0000002400027c02 */ /* 0x001fe20008000f00 */
[-C--:B------:R-:W-:Y:S01]  /*16520*/  FMUL.FTZ R28, R28, R23.reuse ;  /* 0x000000171c1c7220 */ /* 0x080fe20000410000 */
[----:B------:R-:W-:Y:S01]  /*16530*/  MOV R233, UR39 ;  /* 0x0000002700e97c02 */ /* 0x000fe20008000f00 */
[----:B------:R-:W-:Y:S01]  /*16540*/  UMOV UR39, UR5 ;  /* 0x0000000500277c82 */ /* 0x000fe20008000000 */
[----:B------:R-:W-:Y:S01]  /*16550*/  MOV R5, UR38 ;  /* 0x0000002600057c02 */ /* 0x000fe20008000f00 */
[-C--:B------:R-:W-:Y:S01]  /*16560*/  FMUL.FTZ R29, R29, R23.reuse ;  /* 0x000000171d1d7220 */ /* 0x080fe20000410000 */
[----:B------:R-:W-:Y:S01]  /*16570*/  MOV R160, UR39 ;  /* 0x0000002700a07c02 */ /* 0x000fe20008000f00 */
[-C--:B------:R-:W-:Y:S01]  /*16580*/  FMUL.FTZ R32, R32, R23.reuse ;  /* 0x0000001720207220 */ /* 0x080fe20000410000 */
[----:B------:R-:W-:Y:S01]  /*16590*/  R2UR UR34, R158 ;  /* 0x000000009e2272ca */ /* 0x000fe200000e0000 */
[----:B------:R-:W-:Y:S01]  /*165a0*/  VIADD R158, R152, 0x602 ;  /* 0x00000602989e7836 */ /* 0x000fe20000000000 */
[----:B------:R-:W-:Y:S01]  /*165b0*/  R2UR UR42, R154 ;  /* 0x000000009a2a72ca */ /* 0x000fe200000e0000 */
[C---:B------:R-:W-:Y:S01]  /*165c0*/  VIADD R154, R152.reuse, 0x606 ;  /* 0x00000606989a7836 */ /* 0x040fe20000000000 */
[----:B------:R-:W-:Y:S01]  /*165d0*/  R2UR UR38, R152 ;  /* 0x00000000982672ca */ /* 0x000fe200000e0000 */
[-C--:B------:R-:W-:Y:S01]  /*165e0*/  FMUL.FTZ R33, R33, R23.reuse ;  /* 0x0000001721217220 */ /* 0x080fe20000410000 */
[----:B------:R-:W-:Y:S01]  /*165f0*/  R2UR UR39, R153 ;  /* 0x00000000992772ca */ /* 0x000fe200000e0000 */
[-C--:B------:R-:W-:Y:S01]  /*16600*/  FMUL.FTZ R36, R36, R23.reuse ;  /* 0x0000001724247220 */ /* 0x080fe20000410000 */
[----:B------:R-:W-:Y:S01]  /*16610*/  R2UR UR36, R6 ;  /* 0x00000000062472ca */ /* 0x000fe200000e0000 */
[-C--:B------:R-:W-:Y:S01]  /*16620*/  FMUL.FTZ R37, R37, R23.reuse ;  /* 0x0000001725257220 */ /* 0x080fe20000410000 */
[----:B------:R-:W-:Y:S01]  /*16630*/  R2UR UR37, R7 ;  /* 0x00000000072572ca */ /* 0x000fe200000e0000 */
        /* <DEDUP_REMOVED lines=64> */
[----:B------:R-:W-:Y:S01]  /*16a40*/  R2UR UR59, R157 ;  /* 0x000000009d3b72ca */ /* 0x000fe200000e0000 */
[----:B------:R-:W-:Y:S01]  /*16a50*/  IMAD.MOV.U32 R0, RZ, RZ, R160 ;  /* 0x000000ffff007224 */ /* 0x000fe200078e00a0 */
        /* <DEDUP_REMOVED lines=30> */
[----:B------:R-:W-:Y:S01]  /*16c40*/  WARPGROUP.ARRIVE ;  /* 0x00000000000079c5 */ /* 0x000fe20000000000 */
[-C--:B------:R-:W-:Y:S01]  /*16c50*/  FMUL.FTZ R69, R69, R23.reuse ;  /* 0x0000001745457220 */ /* 0x080fe20000410000 */
[-C--:B------:R-:W-:Y:S01]  /*16c60*/  FMUL.FTZ R72, R72, R23.reuse ;  /* 0x0000001748487220 */ /* 0x080fe20000410000 */
[-C--:B------:R-:W-:Y:S01]  /*16c70*/  FMUL.FTZ R73, R73, R23.reuse ;  /* 0x0000001749497220 */ /* 0x080fe20000410000 */
[-C--:B------:R-:W-:Y:S01]  /*16c80*/  FMUL.FTZ R76, R76, R23.reuse ;  /* 0x000000174c4c7220 */ /* 0x080fe20000410000 */
[-C--:B------:R-:W-:Y:S01]  /*16c90*/  FMUL.FTZ R77, R77, R23.reuse ;  /* 0x000000174d4d7220 */ /* 0x080fe20000410000 */
[----:B------:R-:W-:Y:S01]  /*16ca0*/  HGMMA.64x64x16.F32.BF16 R152, gdesc[UR36], RZ, !UPT, gsb0 ;  /* 0x00e00000249879f0 */ /* 0x000fe2000c0018ff */
        /* <DEDUP_REMOVED lines=41> */
[----:B------:R-:W2:Y:S01]  /*16f40*/  LDL.LU R23, [R1+0x18] ;  /* 0x0000180001177983 */ /* 0x000ea20000300800 */
[----:B------:R-:W-:-:S02]  /*16f50*/  R2UR UR57, R217 ;  /* 0x00000000d93972ca */ /* 0x000fc400000e0000 */
[----:B------:R-:W-:Y:S01]  /*16f60*/  R2UR UR4, R214 ;  /* 0x00000000d60472ca */ /* 0x000fe200000e0000 */
[----:B------:R0:W5:Y:S01]  /*16f70*/  LDL.LU R5, [R1+0xb8] ;  /* 0x0000b80001057983 */ /* 0x0001620000300800 */
[----:B------:R-:W-:Y:S02]  /*16f80*/  WARPGROUP.DEPBAR.LE gsb0, 0x0 ;  /* 0x00008000000079c5 */ /* 0x000fe40000010000 */
[----:B------:R-:W-:-:S06]  /*16f90*/  WARPGROUP.ARRIVE ;  /* 0x00000000000079c5 */ /* 0x000fcc0000000000 */
[----:B------:R-:W-:Y:S01]  /*16fa0*/  HGMMA.64x64x16.F32.BF16 R152, gdesc[UR36], R152, gsb0 ;  /* 0x00e00000249879f0 */ /* 0x000fe20008001898 */
[----:B------:R-:W-:Y:S02]  /*16fb0*/  R2UR UR39, R233 ;  /* 0x00000000e92772ca */ /* 0x000fe400000e0000 */
[----:B------:R-:W-:Y:S02]  /*16fc0*/  R2UR UR38, R232 ;  /* 0x00000000e82672ca */ /* 0x000fe400000e0000 */
[----:B------:R-:W-:Y:S02]  /*16fd0*/  R2UR UR36, R222 ;  /* 0x00000000de2472ca */ /* 0x000fe400000e0000 */
[----:B------:R-:W-:Y:S01]  /*16fe0*/  R2UR UR37, R223 ;  /* 0x00000000df2572ca */ /* 0x000fe200000e0000 */
[----:B------:R-:W-:Y:S02]  /*16ff0*/  WARPGROUP.DEPBAR.LE gsb0, 0x0 ;  /* 0x00008000000079c5 */ /* 0x000fe40000010000 */
[----:B------:R-:W-:-:S10]  /*17000*/  WARPGROUP.ARRIVE ;  /* 0x00000000000079c5 */ /* 0x000fd40000000000 */
[----:B------:R-:W-:Y:S03]  /*17010*/  HGMMA.64x64x16.F32.BF16 R152, gdesc[UR36], R152, gsb0 ;  /* 0x00e00000249879f0 */ /* 0x000fe60008001898 */
[----:B------:R-:W-:Y:S02]  /*17020*/  WARPGROUP.DEPBAR.LE gsb0, 0x0 ;  /* 0x00008000000079c5 */ /* 0x000fe40000010000 */
[----:B------:R-:W-:-:S06]  /*17030*/  WARPGROUP.ARRIVE ;  /* 0x00000000000079c5 */ /* 0x000fcc0000000000 */
[----:B------:R-:W-:Y:S01]  /*17040*/  HGMMA.64x64x16.F32.BF16 R152, gdesc[UR56], R152, gsb0 ;  /* 0x00e00000389879f0 */ /* 0x000fe20008001898 */
[----:B------:R-:W-:Y:S02]  /*17050*/  R2UR UR5, R215 ;  /* 0x00000000d70572ca */ /* 0x000fe400000e0000 */
[----:B------:R-:W-:Y:S02]  /*17060*/  WARPGROUP.DEPBAR.LE gsb0, 0x0 ;  /* 0x00008000000079c5 */ /* 0x000fe40000010000 */
[----:B------:R-:W-:-:S09]  /*17070*/  WARPGROUP.ARRIVE ;  /* 0x00000000000079c5 */ /* 0x000fd20000000000 */
[----:B------:R-:W-:Y:S01]  /*17080*/  HGMMA.64x64x16.F32.BF16 R152, gdesc[UR4], R152, gsb0 ;  /* 0x00e00000049879f0 */ /* 0x000fe20008001898 */
[----:B------:R-:W-:Y:S02]  /*17090*/  R2UR UR8, R212 ;  /* 0x00000000d40872ca */ /* 0x000fe400000e0000 */
[----:B------:R-:W-:Y:S01]  /*170a0*/  R2UR UR9, R213 ;  /* 0x00000000d50972ca */ /* 0x000fe200000e0000 */
[----:B------:R-:W-:Y:S02]  /*170b0*/  WARPGROUP.DEPBAR.LE gsb0, 0x0 ;  /* 0x00008000000079c5 */ /* 0x000fe40000010000 */
[----:B------:R-:W-:-:S10]  /*170c0*/  WARPGROUP.ARRIVE ;  /* 0x00000000000079c5 */ /* 0x000fd40000000000 */
        /* <DEDUP_REMOVED lines=34> */
[----:B------:R0:W5:Y:S01]  /*172f0*/  LDL.LU R4, [R1+0xb4] ;  /* 0x0000b40001047983 */ /* 0x0001620000300800 */
[----:B------:R-:W-:Y:S02]  /*17300*/  R2UR UR37, R3 ;  /* 0x00000000032572ca */ /* 0x000fe400000e0000 */
[----:B------:R-:W-:Y:S01]  /*17310*/  R2UR UR36, R2 ;  /* 0x00000000022472ca */ /* 0x000fe200000e0000 */
[----:B------:R0:W5:Y:S04]  /*17320*/  LDL.LU R3, [R1+0xb0] ;  /* 0x0000b00001037983 */ /* 0x0001680000300800 */
[----:B------:R0:W5:Y:S01]  /*17330*/  LDL.LU R2, [R1+0xac] ;  /* 0x0000ac0001027983 */ /* 0x0001620000300800 */
[----:B------:R-:W-:-:S02]  /*17340*/  WARPGROUP.DEPBAR.LE gsb0, 0x0 ;  /* 0x00008000000079c5 */ /* 0x000fc40000010000 */
[----:B------:R-:W-:-:S06]  /*17350*/  WARPGROUP.ARRIVE ;  /* 0x00000000000079c5 */ /* 0x000fcc0000000000 */
        /* <DEDUP_REMOVED lines=16> */
[----:B--2---:R-:W-:Y:S02]  /*17460*/  R2UR UR39, R23 ;  /* 0x00000000172772ca */ /* 0x004fe400000e0000 */
[----:B------:R-:W-:Y:S02]  /*17470*/  WARPGROUP.DEPBAR.LE gsb0, 0x0 ;  /* 0x00008000000079c5 */ /* 0x000fe40000010000 */
[----:B0-----:R-:W-:Y:S11]  /*17480*/  @!P0 BRA `(.L_x_1958) ;  /* 0x0000000000048947 */ /* 0x001ff60003800000 */
[----:B------:R-:W-:Y:S01]  /*17490*/  BPT.TRAP 0x1 ;  /* 0x000000040000795c */ /* 0x000fe20000300000 */
.L_x_1958:
[----:B------:R-:W-:Y:S01]  /*174a0*/  SHF.L.U32 R23, R219, 0x1f, RZ ;  /* 0x0000001fdb177819 */ /* 0x000fe200000006ff */
[----:B------:R-:W-:-:S04]  /*174b0*/  IMAD R0, R22, 0x8, R16 ;  /* 0x0000000816007824 */ /* 0x000fc800078e0210 */
[----:B------:R0:W1:Y:S01]  /*174c0*/  SYNCS.PHASECHK.TRANS64.TRYWAIT P4, [R0+URZ+0x30850], R23 ;  /* 0x03085017000075a7 */ /* 0x000062000808017f */
[----:B------:R-:W-:Y:S05]  /*174d0*/  @!P0 BRA `(.L_x_1959) ;  /* 0x0000000000048947 */ /* 0x000fea0003800000 */
[----:B------:R-:W-:Y:S01]  /*174e0*/  BPT.TRAP 0x1 ;  /* 0x000000040000795c */ /* 0x000fe20000300000 */
.L_x_1959:
[----:B------:R-:W-:Y:S04]  /*174f0*/  BSSY B2, `(.L_x_1960) ;  /* 0x0000004000027945 */ /* 0x000fe80003800000 */
[----:B-1----:R-:W-:Y:S05]  /*17500*/  @P4 BRA `(.L_x_1961) ;  /* 0x0000000000084947 */ /* 0x002fea0003800000 */
[----:B------:R-:W1:Y:S02]  /*17510*/  SYNCS.PHASECHK.TRANS64.TRYWAIT P4, [R0+URZ+0x30850], R23 ;  /* 0x03085017000075a7 */ /* 0x000e64000808017f */
[----:B-1----:R-:W-:Y:S05]  /*17520*/  @!P4 BRA `(.L_x_1962) ;  /* 0x0000015c0018c947 */ /* 0x002fea0003800000 */
.L_x_1961:
[----:B------:R-:W-:Y:S05]  /*17530*/  BSYNC B2 ;  /* 0x0000000000027941 */ /* 0x000fea0003800000 */
.L_x_1960:
[----:B01----:R-:W-:Y:S01]  /*17540*/  VIADD R23, R16, 0x400 ;  /* 0x0000040010177836 */ /* 0x003fe20000000000 */
[----:B------:R-:W-:Y:S01]  /*17550*/  WARPGROUP.ARRIVE ;  /* 0x00000000000079c5 */ /* 0x000fe20000000000 */
[----:B------:R-:W2:Y:S01]  /*17560*/  LDL R232, [R1+0x34] ;  /* 0x0000340001e87983 */ /* 0x000ea20000100800 */
[----:B------:R-:W-:Y:S02]  /*17570*/  ULDC UR5, c[0x0][0x9d8] ;  /* 0x0002760000057ab9 */ /* 0x000fe40000000800 */
[----:B------:R-:W-:Y:S01]  /*17580*/  SHF.R.U32.HI R23, RZ, 0x4, R23 ;  /* 0x00000004ff177819 */ /* 0x000fe20000011617 */
[----:B------:R-:W2:Y:S03]  /*17590*/  LDL R219, [R1+0x4c] ;  /* 0x00004c0001db7983 */ /* 0x000ea60000100800 */
[----:B------:R-:W-:Y:S01]  /*175a0*/  LOP3.LUT R23, R23, 0x3fff, RZ, 0xc0, !PT ;  /* 0x00003fff17177812 */ /* 0x000fe200078ec0ff */
[----:B------:R-:W3:Y:S03]  /*175b0*/  LDL R233, [R1+0x28] ;  /* 0x0000280001e97983 */ /* 0x000ee60000100800 */
[----:B------:R-:W-:-:S05]  /*175c0*/  LOP3.LUT R23, R23, 0x2000000, RZ, 0xfc, !PT ;  /* 0x0200000017177812 */ /* 0x000fca00078efcff */
[----:B------:R-:W-:Y:S02]  /*175d0*/  IMAD R22, R22, 0x800, R23 ;  /* 0x0000080016167824 */ /* 0x000fe400078e0217 */
[----:B------:R-:W-:-:S03]  /*175e0*/  IMAD.MOV.U32 R23, RZ, RZ, 0x40000040 ;  /* 0x40000040ff177424 */ /* 0x000fc600078e00ff */
[----:B------:R-:W-:Y:S02]  /*175f0*/  R2UR UR6, R22 ;  /* 0x00000000160672ca */ /* 0x000fe400000e0000 */
[----:B------:R-:W-:-:S13]  /*17600*/  R2UR UR7, R23 ;  /* 0x00000000170772ca */ /* 0x000fda00000e0000 */
[----:B------:R-:W-:Y:S03]  /*17610*/  HGMMA.64x256x16.F32.BF16 R24, R196, gdesc[UR4].tnspB, R24, gsb0 ;  /* 0x43e00004c4187df0 */ /* 0x000fe60008001818 */
[----:B------:R-:W-:Y:S02]  /*17620*/  WARPGROUP.DEPBAR.LE gsb0, 0x0 ;  /* 0x00008000000079c5 */ /* 0x000fe40000010000 */
[----:B------:R-:W-:Y:S02]  /*17630*/  VIADD R196, R22, 0x80 ;  /* 0x0000008016c47836 */ /* 0x000fe40000000000 */
[----:B------:R-:W-:-:S03]  /*17640*/  IMAD.MOV.U32 R197, RZ, RZ, 0x40000040 ;  /* 0x40000040ffc57424 */ /* 0x000fc600078e00ff */
[----:B------:R-:W-:Y:S02]  /*17650*/  R2UR UR6, R196 ;  /* 0x00000000c40672ca */ /* 0x000fe400000e0000 */
[----:B------:R-:W-:Y:S01]  /*17660*/  R2UR UR7, R197 ;  /* 0x00000000c50772ca */ /* 0x000fe200000e0000 */
[----:B------:R-:W-:-:S15]  /*17670*/  WARPGROUP.ARRIVE ;  /* 0x00000000000079c5 */ /* 0x000fde0000000000 */
[----:B------:R-:W-:Y:S01]  /*17680*/  HGMMA.64x256x16.F32.BF16 R24, R192, gdesc[UR4].tnspB, R24, gsb0 ;  /* 0x43e00004c0187df0 */ /* 0x000fe20008001818 */
[----:B------:R-:W-:Y:S02]  /*17690*/  IMAD.MOV.U32 R23, RZ, RZ, 0x40000040 ;  /* 0x40000040ff177424 */ /* 0x000fe400078e00ff */
[----:B------:R-:W-:Y:S02]  /*176a0*/  WARPGROUP.DEPBAR.LE gsb0, 0x0 ;  /* 0x00008000000079c5 */ /* 0x000fe40000010000 */
[----:B------:R-:W-:Y:S02]  /*176b0*/  VIADD R192, R22, 0x100 ;  /* 0x0000010016c07836 */ /* 0x000fe40000000000 */
[----:B------:R-:W-:-:S03]  /*176c0*/  IMAD.MOV.U32 R193, RZ, RZ, 0x40000040 ;  /* 0x40000040ffc17424 */ /* 0x000fc600078e00ff */
[----:B------:R-:W-:Y:S02]  /*176d0*/  R2UR UR6, R192 ;  /* 0x00000000c00672ca */ /* 0x000fe400000e0000 */
[----:B------:R-:W-:Y:S01]  /*176e0*/  R2UR UR7, R193 ;  /* 0x00000000c10772ca */ /* 0x000fe200000e0000 */
[----:B------:R-:W-:-:S15]  /*176f0*/  WARPGROUP.ARRIVE ;  /* 0x00000000000079c5 */ /* 0x000fde0000000000 */
[----:B------:R-:W-:Y:S01]  /*17700*/  HGMMA.64x256x16.F32.BF16 R24, R188, gdesc[UR4].tnspB, R24, gsb0 ;  /* 0x43e00004bc187df0 */ /* 0x000fe20008001818 */
[----:B------:R-:W-:Y:S01]  /*17710*/  VIADD R22, R22, 0x180 ;  /* 0x0000018016167836 */ /* 0x000fe20000000000 */
[----:B------:R-:W-:Y:S02]  /*17720*/  R2UR UR7, R23 ;  /* 0x00000000170772ca */ /* 0x000fe400000e0000 */
[----:B------:R-:W0:Y:S02]  /*17730*/  @P2 LDC R23, c[0x0][0x450] ;  /* 0x00011400ff172b82 */ /* 0x000e240000000800 */
[----:B------:R-:W-:-:S06]  /*17740*/  R2UR UR6, R22 ;  /* 0x00000000160672ca */ /* 0x000fcc00000e0000 */
[----:B------:R-:W1:Y:S01]  /*17750*/  @P2 LDC R22, c[0x0][0x44c] ;  /* 0x00011300ff162b82 */ /* 0x000e620000000800 */
[----:B-----5:R-:W-:-:S05]  /*17760*/  @!P1 VIADD R2, R2, 0x30840 ;  /* 0x0003084002029836 */ /* 0x020fca0000000000 */
[----:B------:R-:W-:Y:S01]  /*17770*/  @!P1 PRMT R2, RZ, 0x654, R2 ;  /* 0x00000654ff029816 */ /* 0x000fe20000000002 */
[----:B------:R-:W-:Y:S01]  /*17780*/  FMUL.FTZ R153, R153, UR5 ;  /* 0x0000000599997c20 */ /* 0x000fe20008410000 */
[----:B------:R-:W-:Y:S01]  /*17790*/  FMUL.FTZ R158, R158, UR5 ;  /* 0x000000059e9e7c20 */ /* 0x000fe20008410000 */
[----:B------:R-:W-:Y:S01]  /*177a0*/  FMUL.FTZ R159, R159, UR5 ;  /* 0x000000059f9f7c20 */ /* 0x000fe20008410000 */
[----:B------:R-:W-:Y:S01]  /*177b0*/  FMUL.FTZ R160, R160, UR5 ;  /* 0x00000005a0a07c20 */ /* 0x000fe20008410000 */
[----:B------:R-:W-:Y:S01]  /*177c0*/  FMUL.FTZ R165, R165, UR5 ;  /* 0x00000005a5a57c20 */ /* 0x000fe20008410000 */
[----:B------:R-:W-:Y:S01]  /*177d0*/  FMUL.FTZ R169, R169, UR5 ;  /* 0x00000005a9a97c20 */ /* 0x000fe20008410000 */
[----:B------:R-:W-:Y:S01]  /*177e0*/  FMUL.FTZ R173, R173, UR5 ;  /* 0x00000005adad7c20 */ /* 0x000fe20008410000 */
[----:B---3--:R-:W-:Y:S01]  /*177f0*/  R2UR UR4, R233 ;  /* 0x00000000e90472ca */ /* 0x008fe200000e0000 */
[----:B------:R-:W3:Y:S08]  /*17800*/  MUFU.TANH R153, R153 ;  /* 0x0000009900997308 */ /* 0x000ef00000002400 */
[----:B------:R-:W4:Y:S08]  /*17810*/  MUFU.TANH R158, R158 ;  /* 0x0000009e009e7308 */ /* 0x000f300000002400 */
[----:B------:R-:W0:Y:S08]  /*17820*/  MUFU.TANH R159, R159 ;  /* 0x0000009f009f7308 */ /* 0x000e300000002400 */
[----:B------:R-:W0:Y:S08]  /*17830*/  MUFU.TANH R160, R160 ;  /* 0x000000a000a07308 */ /* 0x000e300000002400 */
[----:B------:R-:W0:Y:S08]  /*17840*/  MUFU.TANH R165, R165 ;  /* 0x000000a500a57308 */ /* 0x000e300000002400 */
[----:B------:R-:W0:Y:S01]  /*17850*/  MUFU.TANH R169, R169 ;  /* 0x000000a900a97308 */ /* 0x000e220000002400 */
[----:B------:R-:W-:-:S02]  /*17860*/  WARPGROUP.DEPBAR.LE gsb0, 0x0 ;  /* 0x00008000000079c5 */ /* 0x000fc40000010000 */
[----:B------:R-:W-:-:S06]  /*17870*/  WARPGROUP.ARRIVE ;  /* 0x00000000000079c5 */ /* 0x000fcc0000000000 */
[----:B------:R-:W-:Y:S01]  /*17880*/  HGMMA.64x256x16.F32.BF16 R24, R184, gdesc[UR4].tnspB, R24, gsb0 ;  /* 0x43e00004b8187df0 */ /* 0x000fe20008001818 */
[----:B------:R-:W-:Y:S01]  /*17890*/  FMUL.FTZ R188, R172, UR5 ;  /* 0x00000005acbc7c20 */ /* 0x000fe20008410000 */
[----:B------:R-:W-:Y:S01]  /*178a0*/  FMUL.FTZ R172, R178, UR5 ;  /* 0x00000005b2ac7c20 */ /* 0x000fe20008410000 */
[----:B------:R-:W-:Y:S01]  /*178b0*/  FMUL.FTZ R178, R180, UR5 ;  /* 0x00000005b4b27c20 */ /* 0x000fe20008410000 */
[----:B------:R-:W0:Y:S08]  /*178c0*/  MUFU.TANH R173, R173 ;  /* 0x000000ad00ad7308 */ /* 0x000e300000002400 */
[----:B------:R-:W0:Y:S08]  /*178d0*/  MUFU.TANH R188, R188 ;  /* 0x000000bc00bc7308 */ /* 0x000e300000002400 */
[----:B------:R-:W0:Y:S08]  /*178e0*/  MUFU.TANH R172, R172 ;  /* 0x000000ac00ac7308 */ /* 0x000e300000002400 */
[----:B------:R-:W3:Y:S01]  /*178f0*/  MUFU.TANH R178, R178 ;  /* 0x000000b200b27308 */ /* 0x000ee20000002400 */
[----:B------:R-:W-:-:S02]  /*17900*/  WARPGROUP.DEPBAR.LE gsb0, 0x0 ;  /* 0x00008000000079c5 */ /* 0x000fc40000010000 */
[----:B--2---:R-:W-:Y:S01]  /*17910*/  IMAD.IADD R184, R219, 0x1, R232 ;  /* 0x00000001dbb87824 */ /* 0x004fe200078e02e8 */
[----:B------:R2:W-:Y:S03]  /*17920*/  @!P1 SYNCS.ARRIVE.TRANS64.RED.A1T0 RZ, [R2+URZ], RZ ;  /* 0x000000ff02ff99a7 */ /* 0x0005e6000810043f */
[----:B-1----:R-:W-:-:S04]  /*17930*/  @P2 IMAD.HI.U32 R185, R184, R22, RZ ;  /* 0x00000016b8b92227 */ /* 0x002fc800078e00ff */
[----:B------:R-:W-:Y:S01]  /*17940*/  IMAD.MOV.U32 R22, RZ, RZ, R184 ;  /* 0x000000ffff167224 */ /* 0x000fe200078e00b8 */
[----:B0-----:R-:W-:Y:S01]  /*17950*/  @P2 SHF.R.U32.HI R22, RZ, R23, R185 ;  /* 0x00000017ff162219 */ /* 0x001fe200000116b9 */
[----:B------:R-:W-:Y:S01]  /*17960*/  FMUL.FTZ R185, R161, UR5 ;  /* 0x00000005a1b97c20 */ /* 0x000fe20008410000 */
[----:B--2---:R-:W-:Y:S02]  /*17970*/  IMAD.SHL.U32 R2, R5, 0x40, RZ ;  /* 0x0000004005027824 */ /* 0x004fe400078e00ff */
[----:B------:R-:W-:Y:S01]  /*17980*/  FMUL.FTZ R23, R152, UR5 ;  /* 0x0000000598177c20 */ /* 0x000fe20008410000 */
[----:B------:R-:W-:Y:S01]  /*17990*/  FMUL.FTZ R161, R162, UR5 ;  /* 0x00000005a2a17c20 */ /* 0x000fe20008410000 */
[----:B------:R-:W0:Y:S01]  /*179a0*/  SHFL.IDX PT, R189, R22, RZ, 0x1c1f ;  /* 0x001c1fff16bd7589 */ /* 0x000e2200000e0000 */
        /* <DEDUP_REMOVED lines=19> */
[----:B------:R-:W-:Y:S01]  /*17ae0*/  FMUL.FTZ R177, R183, UR5 ;  /* 0x00000005b7b17c20 */ /* 0x000fe20008410000 */
[----:B------:R-:W-:Y:S01]  /*17af0*/  IMAD R156, R229, -0x2, R156 ;  /* 0xfffffffee59c7824 */ /* 0x000fe200078e029c */
[----:B------:R-:W1:Y:S01]  /*17b00*/  MUFU.TANH R23, R23 ;  /* 0x0000001700177308 */ /* 0x000e620000002400 */
[----:B------:R-:W-:-:S03]  /*17b10*/  ULDC UR5, c[0x0][0x9e0] ;  /* 0x0002780000057ab9 */ /* 0x000fc60000000800 */
[----:B------:R-:W-:-:S04]  /*17b20*/  IADD3 R156, -R220, R156, R221 ;  /* 0x0000009cdc9c7210 */ /* 0x000fc80007ffe1dd */
        /* <DEDUP_REMOVED lines=19> */
[----:B------:R-:W1:Y:S08]  /*17c60*/  MUFU.TANH R175, R175 ;  /* 0x000000af00af7308 */ /* 0x000e700000002400 */
[----:B------:R-:W1:Y:S01]  /*17c70*/  MUFU.TANH R177, R177 ;  /* 0x000000b100b17308 */ /* 0x000e620000002400 */
[----:B------:R-:W-:-:S02]  /*17c80*/  VIADD R183, R156, UR5 ;  /* 0x000000059cb77c36 */ /* 0x000fc40008000000 */
[----:B------:R-:W-:Y:S02]  /*17c90*/  VIADD R182, R156, UR4 ;  /* 0x000000049cb67c36 */ /* 0x000fe40008000000 */
[--C-:B0-----:R-:W-:Y:S02]  /*17ca0*/  IMAD.IADD R181, R183, 0x1, R189.reuse ;  /* 0x00000001b7b57824 */ /* 0x101fe400078e02bd */
[----:B------:R-:W-:Y:S01]  /*17cb0*/  IMAD.IADD R180, R182, 0x1, R189 ;  /* 0x00000001b6b47824 */ /* 0x000fe200078e02bd */
[----:B--234-:R-:W-:Y:S06]  /*17cc0*/  @!P3 BRA `(.L_x_1963) ;  /* 0x000000000060b947 */ /* 0x01cfec0003800000 */
[----:B------:R-:W-:Y:S01]  /*17cd0*/  IADD3 R189, -R220, R221, R189 ;  /* 0x000000dddcbd7210 */ /* 0x000fe20007ffe1bd */
[----:B------:R-:W-:Y:S03]  /*17ce0*/  BSSY B2, `(.L_x_1964) ;  /* 0x0000012000027945 */ /* 0x000fe60003800000 */
[----:B------:R-:W-:-:S13]  /*17cf0*/  ISETP.GT.AND P4, PT, R189, -0x1, PT ;  /* 0xffffffffbd00780c */ /* 0x000fda0003f84270 */
[----:B------:R-:W-:Y:S05]  /*17d00*/  @P4 BRA `(.L_x_1965) ;  /* 0x0000000000244947 */ /* 0x000fea0003800000 */
[----:B------:R-:W-:Y:S01]  /*17d10*/  ULDC UR4, c[0x0][0x9e4] ;  /* 0x0002790000047ab9 */ /* 0x000fe20000000800 */
[----:B------:R-:W-:Y:S01]  /*17d20*/  LOP3.LUT R189, RZ, R189, RZ, 0x33, !PT ;  /* 0x000000bdffbd7212 */ /* 0x000fe200078e33ff */
[----:B------:R-:W-:-:S05]  /*17d30*/  IMAD.U32 R190, RZ, RZ, UR4 ;  /* 0x00000004ffbe7e24 */ /* 0x000fca000f8e00ff */
[----:B------:R-:W-:-:S13]  /*17d40*/  ISETP.NE.AND P4, PT, R190, 0x1, PT ;  /* 0x00000001be00780c */ /* 0x000fda0003f85270 */
[----:B------:R-:W0:Y:S02]  /*17d50*/  @P4 LDC.64 R156, c[0x0][0x9e8] ;  /* 0x00027a00ff9c4b82 */ /* 0x000e240000000a00 */
[----:B0-----:R-:W-:-:S05]  /*17d60*/  @P4 IMAD.HI.U32 R156, R189, R156, RZ ;  /* 0x0000009cbd9c4227 */ /* 0x001fca00078e00ff */
[----:B------:R-:W-:-:S04]  /*17d70*/  @P4 SHF.R.U32.HI R189, RZ, R157, R156 ;  /* 0x0000009dffbd4219 */ /* 0x000fc8000001169c */
[----:B------:R-:W-:Y:S01]  /*17d80*/  LOP3.LUT R189, RZ, R189, RZ, 0x33, !PT ;  /* 0x000000bdffbd7212 */ /* 0x000fe200078e33ff */
[----:B------:R-:W-:Y:S06]  /*17d90*/  BRA `(.L_x_1966) ;  /* 0x0000000000187947 */ /* 0x000fec0003800000 */
.L_x_1965:
[----:B------:R-:W-:Y:S02]  /*17da0*/  ULDC UR4, c[0x0][0x9e4] ;  /* 0x0002790000047ab9 */ /* 0x000fe40000000800 */
[----:B------:R-:W-:-:S05]  /*17db0*/  IMAD.U32 R190, RZ, RZ, UR4 ;  /* 0x00000004ffbe7e24 */ /* 0x000fca000f8e00ff */
[----:B------:R-:W-:-:S13]  /*17dc0*/  ISETP.NE.AND P4, PT, R190, 0x1, PT ;  /* 0x00000001be00780c */ /* 0x000fda0003f85270 */
[----:B------:R-:W0:Y:S02]  /*17dd0*/  @P4 LDC.64 R156, c[0x0][0x9e8] ;  /* 0x00027a00ff9c4b82 */ /* 0x000e240000000a00 */
[----:B0-----:R-:W-:-:S05]  /*17de0*/  @P4 IMAD.HI.U32 R156, R189, R156, RZ ;  /* 0x0000009cbd9c4227 */ /* 0x001fca00078e00ff */
[----:B------:R-:W-:-:S07]  /*17df0*/  @P4 SHF.R.U32.HI R189, RZ, R157, R156 ;  /* 0x0000009dffbd4219 */ /* 0x000fce000001169c */
.L_x_1966:
[----:B------:R-:W-:Y:S05]  /*17e00*/  BSYNC B2 ;  /* 0x0000000000027941 */ /* 0x000fea0003800000 */
.L_x_1964:
[----:B------:R-:W-:-:S04]  /*17e10*/  IMAD R189, R189, R190, -R2 ;  /* 0x000000bebdbd7224 */ /* 0x000fc800078e0a02 */
[----:B------:R-:W-:-:S05]  /*17e20*/  IMAD R189, R229, -0x2, R189 ;  /* 0xfffffffee5bd7824 */ /* 0x000fca00078e02bd */
[----:B------:R-:W-:Y:S02]  /*17e30*/  VIMNMX R180, R180, R189, !PT ;  /* 0x000000bdb4b47248 */ /* 0x000fe40007fe0100 */
[----:B------:R-:W-:-:S07]  /*17e40*/  VIADDMNMX R181, R189, R190, R181, PT ;  /* 0x000000bebdb57246 */ /* 0x000fce00038001b5 */
.L_x_1963:
[----:B------:R-:W-:Y:S01]  /*17e50*/  ISETP.GT.AND P4, PT, R5, -0x1, PT ;  /* 0xffffffff0500780c */ /* 0x000fe20003f84270 */
[----:B------:R-:W0:Y:S03]  /*17e60*/  SHFL.IDX PT, R22, R22, 0x1, 0x1c1f ;  /* 0x003c1f0016167f89 */ /* 0x000e2600000e0000 */
[C---:B------:R-:W-:Y:S02]  /*17e70*/  ISETP.GT.AND P6, PT, R180.reuse, RZ, P4 ;  /* 0x000000ffb400720c */ /* 0x040fe400027c4270 */
[----:B------:R-:W-:Y:S02]  /*17e80*/  ISETP.GT.AND P5, PT, R180, 0x1, P4 ;  /* 0x00000001b400780c */ /* 0x000fe400027a4270 */
[C---:B------:R-:W-:Y:S02]  /*17e90*/  ISETP.LT.OR P6, PT, R181.reuse, 0x1, P6 ;  /* 0x00000001b500780c */ /* 0x040fe400037c1670 */
[----:B------:R-:W-:-:S02]  /*17ea0*/  ISETP.LT.OR P5, PT, R181, 0x2, P5 ;  /* 0x00000002b500780c */ /* 0x000fc40002fa1670 */
[----:B-1----:R-:W-:Y:S02]  /*17eb0*/  FSEL R156, R23, -INF , !P6 ;  /* 0xff800000179c7808 */ /* 0x002fe40007000000 */
[----:B------:R-:W-:Y:S02]  /*17ec0*/  FSEL R153, R153, -INF , !P5 ;  /* 0xff80000099997808 */ /* 0x000fe40006800000 */
[C---:B------:R-:W-:Y:S02]  /*17ed0*/  ISETP.GT.AND P6, PT, R180.reuse, 0x8, P4 ;  /* 0x00000008b400780c */ /* 0x040fe400027c4270 */
[----:B------:R-:W-:Y:S02]  /*17ee0*/  ISETP.GT.AND P5, PT, R180, 0x9, P4 ;  /* 0x00000009b400780c */ /* 0x000fe400027a4270 */
[C---:B------:R-:W-:Y:S02]  /*17ef0*/  ISETP.LT.OR P6, PT, R181.reuse, 0x9, P6 ;  /* 0x00000009b500780c */ /* 0x040fe400037c1670 */
[----:B------:R-:W-:-:S02]  /*17f00*/  ISETP.LT.OR P5, PT, R181, 0xa, P5 ;  /* 0x0000000ab500780c */ /* 0x000fc40002fa1670 */
[----:B------:R-:W-:Y:S01]  /*17f10*/  FSEL R155, R155, -INF , !P6 ;  /* 0xff8000009b9b7808 */ /* 0x000fe20007000000 */
[--C-:B0-----:R-:W-:Y:S01]  /*17f20*/  IMAD.IADD R183, R183, 0x1, R22.reuse ;  /* 0x00000001b7b77824 */ /* 0x101fe200078e0216 */
[----:B------:R-:W-:Y:S01]  /*17f30*/  FSEL R184, R184, -INF , !P5 ;  /* 0xff800000b8b87808 */ /* 0x000fe20006800000 */
[----:B------:R-:W-:Y:S01]  /*17f40*/  IMAD.IADD R182, R182, 0x1, R22 ;  /* 0x00000001b6b67824 */ /* 0x000fe200078e0216 */
        /* <DEDUP_REMOVED lines=35> */
[----:B------:R-:W-:Y:S01]  /*18180*/  FSEL R179, R179, -INF , !P5 ;  /* 0xff800000b3b37808 */ /* 0x000fe20006800000 */
[----:B------:R-:W-:Y:S08]  /*18190*/  @!P3 BRA `(.L_x_1967) ;  /* 0x000000000060b947 */ /* 0x000ff00003800000 */
        /* <DEDUP_REMOVED lines=13> */
.L_x_1969:
[----:B------:R-:W-:Y:S02]  /*18270*/  ULDC UR4, c[0x0][0x9e4] ;  /* 0x0002790000047ab9 */ /* 0x000fe40000000800 */
[----:B------:R-:W-:-:S05]  /*18280*/  IMAD.U32 R180, RZ, RZ, UR4 ;  /* 0x00000004ffb47e24 */ /* 0x000fca000f8e00ff */
[----:B------:R-:W-:-:S13]  /*18290*/  ISETP.NE.AND P5, PT, R180, 0x1, PT ;  /* 0x00000001b400780c */ /* 0x000fda0003fa5270 */
[----:B------:R-:W0:Y:S02]  /*182a0*/  @P5 LDC.64 R22, c[0x0][0x9e8] ;  /* 0x00027a00ff165b82 */ /* 0x000e240000000a00 */
[----:B0-----:R-:W-:-:S05]  /*182b0*/  @P5 IMAD.HI.U32 R22, R157, R22, RZ ;  /* 0x000000169d165227 */ /* 0x001fca00078e00ff */
[----:B------:R-:W-:-:S07]  /*182c0*/  @P5 SHF.R.U32.HI R157, RZ, R23, R22 ;  /* 0x00000017ff9d5219 */ /* 0x000fce0000011616 */
.L_x_1970:
[----:B------:R-:W-:Y:S05]  /*182d0*/  BSYNC B2 ;  /* 0x0000000000027941 */ /* 0x000fea0003800000 */
.L_x_1968:
[----:B------:R-:W-:-:S04]  /*182e0*/  IMAD R2, R157, R180, -R2 ;  /* 0x000000b49d027224 */ /* 0x000fc800078e0a02 */
[----:B------:R-:W-:-:S05]  /*182f0*/  IMAD R2, R229, -0x2, R2 ;  /* 0xfffffffee5027824 */ /* 0x000fca00078e0202 */
[----:B------:R-:W-:Y:S02]  /*18300*/  VIMNMX R182, R182, R2, !PT ;  /* 0x00000002b6b67248 */ /* 0x000fe40007fe0100 */
[----:B------:R-:W-:-:S07]  /*18310*/  VIADDMNMX R183, R2, R180, R183, PT ;  /* 0x000000b402b77246 */ /* 0x000fce00038001b7 */
.L_x_1967:
[----:B------:R-:W-:Y:S01]  /*18320*/  @!P1 VIADD R0, R0, 0x30860 ;  /* 0x0003086000009836 */ /* 0x000fe20000000000 */
[----:B------:R-:W2:Y:S01]  /*18330*/  LDL R180, [R1+0x1c] ;  /* 0x00001c0001b47983 */ /* 0x000ea20000100800 */
[----:B------:R-:W-:Y:S01]  /*18340*/  ULDC UR4, c[0x0][0x988] ;  /* 0x0002620000047ab9 */ /* 0x000fe20000000800 */
[----:B------:R-:W-:Y:S02]  /*18350*/  IMAD.MOV.U32 R219, RZ, RZ, R230 ;  /* 0x000000ffffdb7224 */ /* 0x000fe400078e00e6 */
[----:B------:R-:W-:-:S04]  /*18360*/  @!P1 PRMT R0, RZ, 0x654, R0 ;  /* 0x00000654ff009816 */ /* 0x000fc80000000000 */
[----:B------:R0:W-:Y:S02]  /*18370*/  @!P1 SYNCS.ARRIVE.TRANS64.RED.A1T0 RZ, [R0+URZ], RZ ;  /* 0x000000ff00ff99a7 */ /* 0x0001e4000810043f */
[----:B0-----:R-:W-:-:S04]  /*18380*/  FMNMX.FTZ R0, R156, R3, !PT ;  /* 0x000000039c007209 */ /* 0x001fc80007810000 */
        /* <DEDUP_REMOVED lines=15> */
[----:B------:R-:W0:Y:S02]  /*18480*/  SHFL.BFLY PT, R2, R0, 0x2, 0x1f ;  /* 0x0c401f0000027f89 */ /* 0x000e2400000e0000 */
[----:B0-----:R-:W-:-:S05]  /*18490*/  FMNMX.FTZ R2, R0, R2, !PT ;  /* 0x0000000200027209 */ /* 0x001fca0007810000 */
[----:B------:R-:W0:Y:S02]  /*184a0*/  SHFL.BFLY PT, R157, R2, 0x1, 0x1f ;  /* 0x0c201f00029d7f89 */ /* 0x000e2400000e0000 */
[----:B0-----:R-:W-:Y:S01]  /*184b0*/  FMNMX.FTZ R157, R2, R157, !PT ;  /* 0x0000009d029d7209 */ /* 0x001fe20007810000 */
[----:B------:R-:W-:-:S03]  /*184c0*/  IMAD.U32 R2, RZ, RZ, UR4 ;  /* 0x00000004ff027e24 */ /* 0x000fc6000f8e00ff */
[----:B------:R-:W-:-:S04]  /*184d0*/  FSETP.NEU.FTZ.AND P5, PT, R157, -INF , PT ;  /* 0xff8000009d00780b */ /* 0x000fc80003fbd000 */
[----:B------:R-:W-:-:S05]  /*184e0*/  FSEL R0, R157, RZ, P5 ;  /* 0x000000ff9d007208 */ /* 0x000fca0002800000 */
[----:B------:R-:W-:Y:S01]  /*184f0*/  FADD.FTZ R3, -R0, R3 ;  /* 0x0000000300037221 */ /* 0x000fe20000010100 */
[----:B------:R-:W-:-:S03]  /*18500*/  FMUL.FTZ R0, R157, R2 ;  /* 0x000000029d007220 */ /* 0x000fc60000410000 */
[-C--:B------:R-:W-:Y:S02]  /*18510*/  FMUL.FTZ R3, R3, R2.reuse ;  /* 0x0000000203037220 */ /* 0x080fe40000410000 */
[----:B------:R-:W-:Y:S02]  /*18520*/  FSEL R0, R0, RZ, P5 ;  /* 0x000000ff00007208 */ /* 0x000fe40002800000 */
[----:B------:R-:W-:Y:S01]  /*18530*/  ISETP.GT.AND P5, PT, R182, 0x1, P4 ;  /* 0x00000001b600780c */ /* 0x000fe200027a4270 */
[----:B------:R-:W-:Y:S02]  /*18540*/  MUFU.EX2 R23, R3 ;  /* 0x0000000300177308 */ /* 0x000fe40000000800 */
[-CC-:B------:R-:W-:Y:S01]  /*18550*/  FFMA.FTZ R156, R156, R2.reuse, -R0.reuse ;  /* 0x000000029c9c7223 */ /* 0x180fe20000010800 */
[----:B------:R-:W-:Y:S01]  /*18560*/  ISETP.LT.OR P6, PT, R183, 0x2, P5 ;  /* 0x00000002b700780c */ /* 0x000fe20002fc1670 */
[-CC-:B------:R-:W-:Y:S01]  /*18570*/  FFMA.FTZ R153, R153, R2.reuse, -R0.reuse ;  /* 0x0000000299997223 */ /* 0x180fe20000010800 */
[----:B------:R-:W-:Y:S01]  /*18580*/  ISETP.GT.AND P5, PT, R182, 0x8, P4 ;  /* 0x00000008b600780c */ /* 0x000fe200027a4270 */
[-CC-:B------:R-:W-:Y:S01]  /*18590*/  FFMA.FTZ R155, R155, R2.reuse, -R0.reuse ;  /* 0x000000029b9b7223 */ /* 0x180fe20000010800 */
[----:B------:R-:W-:Y:S01]  /*185a0*/  FSEL R154, R154, -INF , !P6 ;  /* 0xff8000009a9a7808 */ /* 0x000fe20007000000 */
[----:B------:R-:W0:Y:S01]  /*185b0*/  MUFU.EX2 R156, R156 ;  /* 0x0000009c009c7308 */ /* 0x000e220000000800 */
[----:B------:R-:W-:Y:S01]  /*185c0*/  ISETP.GT.AND P6, PT, R182, 0x9, P4 ;  /* 0x00000009b600780c */ /* 0x000fe200027c4270 */
[-CC-:B------:R-:W-:Y:S01]  /*185d0*/  FFMA.FTZ R184, R184, R2.reuse, -R0.reuse ;  /* 0x00000002b8b87223 */ /* 0x180fe20000010800 */
[C---:B------:R-:W-:Y:S01]  /*185e0*/  ISETP.LT.OR P5, PT, R183.reuse, 0x9, P5 ;  /* 0x00000009b700780c */ /* 0x040fe20002fa1670 */
[-CC-:B------:R-:W-:Y:S01]  /*185f0*/  FFMA.FTZ R160, R160, R2.reuse, -R0.reuse ;  /* 0x00000002a0a07223 */ /* 0x180fe20000010800 */
[----:B------:R-:W-:Y:S01]  /*18600*/  ISETP.LT.OR P6, PT, R183, 0xa, P6 ;  /* 0x0000000ab700780c */ /* 0x000fe200037c1670 */
[-CC-:B------:R-:W-:Y:S01]  /*18610*/  FFMA.FTZ R185, R185, R2.reuse, -R0.reuse ;  /* 0x00000002b9b97223 */ /* 0x180fe20000010800 */
[----:B------:R-:W-:Y:S01]  /*18620*/  FSEL R158, R158, -INF , !P5 ;  /* 0xff8000009e9e7808 */ /* 0x000fe20006800000 */
[----:B------:R-:W1:Y:S01]  /*18630*/  MUFU.EX2 R153, R153 ;  /* 0x0000009900997308 */ /* 0x000e620000000800 */
[----:B------:R-:W-:Y:S01]  /*18640*/  FSEL R159, R159, -INF , !P6 ;  /* 0xff8000009f9f7808 */ /* 0x000fe20007000000 */
[-CC-:B------:R-:W-:Y:S01]  /*18650*/  FFMA.FTZ R186, R186, R2.reuse, -R0.reuse ;  /* 0x00000002baba7223 */ /* 0x180fe20000010800 */
[C---:B------:R-:W-:Y:S01]  /*18660*/  ISETP.GT.AND P6, PT, R182.reuse, 0x11, P4 ;  /* 0x00000011b600780c */ /* 0x040fe200027c4270 */
[-CC-:B------:R-:W-:Y:S01]  /*18670*/  FFMA.FTZ R165, R165, R2.reuse, -R0.reuse ;  /* 0x00000002a5a57223 */ /* 0x180fe20000010800 */
[----:B------:R-:W-:Y:S01]  /*18680*/  ISETP.GT.AND P5, PT, R182, 0x10, P4 ;  /* 0x00000010b600780c */ /* 0x000fe200027a4270 */
[----:B------:R-:W-:Y:S01]  /*18690*/  FFMA.FTZ R187, R187, R2, -R0 ;  /* 0x00000002bbbb7223 */ /* 0x000fe20000010800 */
[C---:B------:R-:W-:Y:S01]  /*186a0*/  ISETP.LT.OR P6, PT, R183.reuse, 0x12, P6 ;  /* 0x00000012b700780c */ /* 0x040fe200037c1670 */
[----:B------:R-:W-:Y:S01]  /*186b0*/  MUFU.EX2 R155, R155 ;  /* 0x0000009b009b7308 */ /* 0x000fe20000000800 */
[----:B------:R-:W-:Y:S01]  /*186c0*/  ISETP.LT.OR P5, PT, R183, 0x11, P5 ;  /* 0x00000011b700780c */ /* 0x000fe20002fa1670 */
[----:B0-----:R-:W-:Y:S01]  /*186d0*/  FFMA.FTZ R22, R23, R228, R156 ;  /* 0x000000e417167223 */ /* 0x001fe2000001009c */
[----:B------:R-:W-:Y:S01]  /*186e0*/  FSEL R162, R162, -INF , !P6 ;  /* 0xff800000a2a27808 */ /* 0x000fe20007000000 */
[-CC-:B------:R-:W-:Y:S01]  /*186f0*/  FFMA.FTZ R169, R169, R2.reuse, -R0.reuse ;  /* 0x00000002a9a97223 */ /* 0x180fe20000010800 */
[----:B------:R-:W-:Y:S01]  /*18700*/  ISETP.GT.AND P6, PT, R182, 0x19, P4 ;  /* 0x00000019b600780c */ /* 0x000fe200027c4270 */
[-C--:B------:R-:W-:Y:S01]  /*18710*/  FFMA.FTZ R188, R188, R2.reuse, -R0 ;  /* 0x00000002bcbc7223 */ /* 0x080fe20000010800 */
[----:B------:R-:W-:Y:S01]  /*18720*/  FSEL R161, R161, -INF , !P5 ;  /* 0xff800000a1a17808 */ /* 0x000fe20006800000 */
[----:B------:R-:W0:Y:S01]  /*18730*/  MUFU.EX2 R184, R184 ;  /* 0x000000b800b87308 */ /* 0x000e220000000800 */
[----:B------:R-:W-:Y:S01]  /*18740*/  ISETP.LT.OR P6, PT, R183, 0x1a, P6 ;  /* 0x0000001ab700780c */ /* 0x000fe200037c1670 */
[----:B-1----:R-:W-:Y:S01]  /*18750*/  FADD.FTZ R22, R153, R22 ;  /* 0x0000001699167221 */ /* 0x002fe20000010000 */
[----:B------:R-:W-:Y:S01]  /*18760*/  ISETP.GT.AND P5, PT, R182, 0x18, P4 ;  /* 0x00000018b600780c */ /* 0x000fe200027a4270 */
[-CC-:B------:R-:W-:Y:S01]  /*18770*/  FFMA.FTZ R173, R173, R2.reuse, -R0.reuse ;  /* 0x00000002adad7223 */ /* 0x180fe20000010800 */
[----:B------:R-:W-:Y:S01]  /*18780*/  FSEL R164, R164, -INF , !P6 ;  /* 0xff800000a4a47808 */ /* 0x000fe20007000000 */
[-CC-:B------:R-:W-:Y:S01]  /*18790*/  FFMA.FTZ R174, R174, R2.reuse, -R0.reuse ;  /* 0x00000002aeae7223 */ /* 0x180fe20000010800 */
[----:B------:R-:W-:Y:S01]  /*187a0*/  ISETP.GT.AND P6, PT, R182, 0x21, P4 ;  /* 0x00000021b600780c */ /* 0x000fe200027c4270 */
[----:B------:R-:W-:Y:S01]  /*187b0*/  MUFU.EX2 R160, R160 ;  /* 0x000000a000a07308 */ /* 0x000fe20000000800 */
[C---:B------:R-:W-:Y:S01]  /*187c0*/  ISETP.LT.OR P5, PT, R183.reuse, 0x19, P5 ;  /* 0x00000019b700780c */ /* 0x040fe20002fa1670 */
[-CC-:B------:R-:W-:Y:S01]  /*187d0*/  FFMA.FTZ R176, R176, R2.reuse, -R0.reuse ;  /* 0x00000002b0b07223 */ /* 0x180fe20000010800 */
[----:B------:R-:W-:Y:S01]  /*187e0*/  ISETP.LT.OR P6, PT, R183, 0x22, P6 ;  /* 0x00000022b700780c */ /* 0x000fe200037c1670 */
[-CC-:B------:R-:W-:Y:S01]  /*187f0*/  FFMA.FTZ R178, R178, R2.reuse, -R0.reuse ;  /* 0x00000002b2b27223 */ /* 0x180fe20000010800 */
[----:B------:R-:W-:Y:S01]  /*18800*/  FSEL R163, R163, -INF , !P5 ;  /* 0xff800000a3a37808 */ /* 0x000fe20006800000 */
[----:B------:R-:W-:Y:S01]  /*18810*/  FFMA.FTZ R0, R179, R2, -R0 ;  /* 0x00000002b3007223 */ /* 0x000fe20000010800 */
[----:B------:R-:W-:Y:S01]  /*18820*/  FSEL R167, R167, -INF , !P6 ;  /* 0xff800000a7a77808 */ /* 0x000fe20007000000 */
[----:B------:R-:W1:Y:S01]  /*18830*/  MUFU.EX2 R185, R185 ;  /* 0x000000b900b97308 */ /* 0x000e620000000800 */
[----:B------:R-:W-:-:S02]  /*18840*/  ISETP.GT.AND P6, PT, R182, 0x29, P4 ;  /* 0x00000029b600780c */ /* 0x000fc400027c4270 */
[----:B------:R-:W-:Y:S02]  /*18850*/  ISETP.GT.AND P5, PT, R182, 0x20, P4 ;  /* 0x00000020b600780c */ /* 0x000fe400027a4270 */
[C---:B------:R-:W-:Y:S02]  /*18860*/  ISETP.LT.OR P6, PT, R183.reuse, 0x2a, P6 ;  /* 0x0000002ab700780c */ /* 0x040fe400037c1670 */
[----:B------:R-:W-:Y:S01]  /*18870*/  ISETP.LT.OR P5, PT, R183, 0x21, P5 ;  /* 0x00000021b700780c */ /* 0x000fe20002fa1670 */
[----:B------:R-:W-:Y:S01]  /*18880*/  MUFU.EX2 R186, R186 ;  /* 0x000000ba00ba7308 */ /* 0x000fe20000000800 */
[----:B------:R-:W-:Y:S02]  /*18890*/  FSEL R170, R170, -INF , !P6 ;  /* 0xff800000aaaa7808 */ /* 0x000fe40007000000 */
[----:B------:R-:W-:Y:S02]  /*188a0*/  ISETP.GT.AND P6, PT, R182, RZ, P4 ;  /* 0x000000ffb600720c */ /* 0x000fe400027c4270 */
[----:B------:R-:W-:-:S02]  /*188b0*/  FSEL R166, R166, -INF , !P5 ;  /* 0xff800000a6a67808 */ /* 0x000fc40006800000 */
[C---:B------:R-:W-:Y:S01]  /*188c0*/  ISETP.LT.OR P6, PT, R183.reuse, 0x1, P6 ;  /* 0x00000001b700780c */ /* 0x040fe200037c1670 */
[----:B------:R-:W3:Y:S01]  /*188d0*/  MUFU.EX2 R165, R165 ;  /* 0x000000a500a57308 */ /* 0x000ee20000000800 */
[----:B------:R-:W-:Y:S02]  /*188e0*/  ISETP.GT.AND P5, PT, R182, 0x28, P4 ;  /* 0x00000028b600780c */ /* 0x000fe400027a4270 */
[----:B------:R-:W-:Y:S02]  /*188f0*/  FSEL R3, R152, -INF , !P6 ;  /* 0xff80000098037808 */ /* 0x000fe40007000000 */
[----:B------:R-:W-:Y:S02]  /*18900*/  ISETP.LT.OR P5, PT, R183, 0x29, P5 ;  /* 0x00000029b700780c */ /* 0x000fe40002fa1670 */
[----:B------:R-:W-:Y:S01]  /*18910*/  FMNMX.FTZ R152, R3, R4, !PT ;  /* 0x0000000403987209 */ /* 0x000fe20007810000 */
[----:B------:R-:W-:Y:S01]  /*18920*/  MUFU.EX2 R187, R187 ;  /* 0x000000bb00bb7308 */ /* 0x000fe20000000800 */
[----:B------:R-:W-:-:S02]  /*18930*/  FSEL R168, R168, -INF , !P5 ;  /* 0xff800000a8a87808 */ /* 0x000fc40006800000 */
[----:B------:R-:W-:Y:S02]  /*18940*/  FMNMX.FTZ R152, R154, R152, !PT ;  /* 0x000000989a987209 */ /* 0x000fe40007810000 */
[----:B------:R-:W-:Y:S02]  /*18950*/  ISETP.GT.AND P5, PT, R182, 0x30, P4 ;  /* 0x00000030b600780c */ /* 0x000fe400027a4270 */
[----:B------:R-:W-:Y:S01]  /*18960*/  FMNMX.FTZ R152, R158, R152, !PT ;  /* 0x000000989e987209 */ /* 0x000fe20007810000 */
[----:B------:R-:W4:Y:S01]  /*18970*/  MUFU.EX2 R169, R169 ;  /* 0x000000a900a97308 */ /* 0x000f220000000800 */
[----:B------:R-:W-:Y:S02]  /*18980*/  ISETP.LT.OR P5, PT, R183, 0x31, P5 ;  /* 0x00000031b700780c */ /* 0x000fe40002fa1670 */
[----:B------:R-:W-:Y:S02]  /*18990*/  FMNMX.FTZ R152, R159, R152, !PT ;  /* 0x000000989f987209 */ /* 0x000fe40007810000 */
[----:B------:R-:W-:-:S02]  /*189a0*/  FSEL R172, R172, -INF , !P5 ;  /* 0xff800000acac7808 */ /* 0x000fc40006800000 */
[----:B------:R-:W-:Y:S01]  /*189b0*/  FMNMX.FTZ R152, R161, R152, !PT ;  /* 0x00000098a1987209 */ /* 0x000fe20007810000 */
[----:B------:R4:W-:Y:S01]  /*189c0*/  MUFU.EX2 R190, R188 ;  /* 0x000000bc00be7308 */ /* 0x0009e20000000800 */
[----:B------:R-:W-:Y:S02]  /*189d0*/  ISETP.GT.AND P5, PT, R182, 0x31, P4 ;  /* 0x00000031b600780c */ /* 0x000fe400027a4270 */
[----:B------:R-:W-:Y:S02]  /*189e0*/  FMNMX.FTZ R152, R162, R152, !PT ;  /* 0x00000098a2987209 */ /* 0x000fe40007810000 */
[----:B------:R-:W-:Y:S02]  /*189f0*/  ISETP.GT.AND P6, PT, R182, 0x38, P4 ;  /* 0x00000038b600780c */ /* 0x000fe400027c4270 */
[----:B------:R-:W-:Y:S01]  /*18a00*/  FMNMX.FTZ R152, R163, R152, !PT ;  /* 0x00000098a3987209 */ /* 0x000fe20007810000 */
[----:B------:R-:W-:Y:S01]  /*18a10*/  MUFU.EX2 R173, R173 ;  /* 0x000000ad00ad7308 */ /* 0x000fe20000000800 */
[----:B------:R-:W-:-:S02]  /*18a20*/  ISETP.LT.OR P5, PT, R183, 0x32, P5 ;  /* 0x00000032b700780c */ /* 0x000fc40002fa1670 */
[----:B------:R-:W-:Y:S02]  /*18a30*/  FMNMX.FTZ R152, R164, R152, !PT ;  /* 0x00000098a4987209 */ /* 0x000fe40007810000 */
[----:B------:R-:W-:Y:S02]  /*18a40*/  ISETP.GT.AND P4, PT, R182, 0x39, P4 ;  /* 0x00000039b600780c */ /* 0x000fe40002784270 */
[----:B------:R-:W-:Y:S01]  /*18a50*/  FMNMX.FTZ R152, R166, R152, !PT ;  /* 0x00000098a6987209 */ /* 0x000fe20007810000 */
[----:B------:R-:W-:Y:S01]  /*18a60*/  MUFU.EX2 R174, R174 ;  /* 0x000000ae00ae7308 */ /* 0x000fe20000000800 */
[----:B------:R-:W-:Y:S02]  /*18a70*/  ISETP.LT.OR P6, PT, R183, 0x39, P6 ;  /* 0x00000039b700780c */ /* 0x000fe400037c1670 */
[----:B------:R-:W-:Y:S02]  /*18a80*/  FMNMX.FTZ R152, R167, R152, !PT ;  /* 0x00000098a7987209 */ /* 0x000fe40007810000 */
[----:B------:R-:W-:-:S02]  /*18a90*/  FSEL R171, R171, -INF , !P5 ;  /* 0xff800000abab7808 */ /* 0x000fc40006800000 */
[----:B------:R-:W-:Y:S01]  /*18aa0*/  FMNMX.FTZ R152, R168, R152, !PT ;  /* 0x00000098a8987209 */ /* 0x000fe20007810000 */
[----:B------:R-:W5:Y:S01]  /*18ab0*/  MUFU.EX2 R176, R176 ;  /* 0x000000b000b07308 */ /* 0x000f620000000800 */
[----:B------:R-:W-:Y:S02]  /*18ac0*/  ISETP.LT.OR P4, PT, R183, 0x3a, P4 ;  /* 0x0000003ab700780c */ /* 0x000fe40002781670 */
[----:B------:R-:W-:Y:S02]  /*18ad0*/  FMNMX.FTZ R152, R170, R152, !PT ;  /* 0x00000098aa987209 */ /* 0x000fe40007810000 */
[----:B------:R-:W-:Y:S02]  /*18ae0*/  FSEL R175, R175, -INF , !P6 ;  /* 0xff800000afaf7808 */ /* 0x000fe40007000000 */
[----:B------:R-:W-:Y:S01]  /*18af0*/  FMNMX.FTZ R152, R172, R152, !PT ;  /* 0x00000098ac987209 */ /* 0x000fe20007810000 */
[----:B------:R-:W-:Y:S01]  /*18b00*/  MUFU.EX2 R178, R178 ;  /* 0x000000b200b27308 */ /* 0x000fe20000000800 */
[----:B------:R-:W-:-:S02]  /*18b10*/  FSEL R177, R177, -INF , !P4 ;  /* 0xff800000b1b17808 */ /* 0x000fc40006000000 */
[----:B------:R-:W-:Y:S02]  /*18b20*/  FMNMX.FTZ R152, R171, R152, !PT ;  /* 0x00000098ab987209 */ /* 0x000fe40007810000 */
[----:B------:R-:W-:Y:S02]  /*18b30*/  F2FP.BF16.F32.PACK_AB R196, R153, R156 ;  /* 0x0000009c99c4723e */ /* 0x000fe400000010ff */
[----:B------:R-:W-:Y:S02]  /*18b40*/  FMNMX.FTZ R152, R175, R152, !PT ;  /* 0x00000098af987209 */ /* 0x000fe40007810000 */
[----:B0-----:R-:W-:Y:S02]  /*18b50*/  F2FP.BF16.F32.PACK_AB R198, R184, R155 ;  /* 0x0000009bb8c6723e */ /* 0x001fe400000010ff */
[----:B------:R-:W-:Y:S02]  /*18b60*/  FMNMX.FTZ R153, R177, R152, !PT ;  /* 0x00000098b1997209 */ /* 0x000fe40007810000 */
[----:B-1----:R-:W-:-:S02]  /*18b70*/  F2FP.BF16.F32.PACK_AB R192, R185, R160 ;  /* 0x000000a0b9c0723e */ /* 0x002fc400000010ff */
[----:B---3--:R-:W-:Y:S01]  /*18b80*/  F2FP.BF16.F32.PACK_AB R194, R165, R186 ;  /* 0x000000baa5c2723e */ /* 0x008fe200000010ff */
[----:B------:R-:W0:Y:S01]  /*18b90*/  SHFL.BFLY PT, R152, R153, 0x2, 0x1f ;  /* 0x0c401f0099987f89 */ /* 0x000e2200000e0000 */
[----:B----4-:R-:W-:Y:S02]  /*18ba0*/  F2FP.BF16.F32.PACK_AB R188, R169, R187 ;  /* 0x000000bba9bc723e */ /* 0x010fe400000010ff */
[----:B0-----:R-:W-:-:S05]  /*18bb0*/  FMNMX.FTZ R153, R153, R152, !PT ;  /* 0x0000009899997209 */ /* 0x001fca0007810000 */
[----:B------:R-:W0:Y:S02]  /*18bc0*/  SHFL.BFLY PT, R152, R153, 0x1, 0x1f ;  /* 0x0c201f0099987f89 */ /* 0x000e2400000e0000 */
[----:B0-----:R-:W-:Y:S02]  /*18bd0*/  FMNMX.FTZ R152, R153, R152, !PT ;  /* 0x0000009899987209 */ /* 0x001fe40007810000 */
[----:B------:R0:W1:Y:S02]  /*18be0*/  MUFU.EX2 R153, R0 ;  /* 0x0000000000997308 */ /* 0x0000640000000800 */
[C---:B------:R-:W-:Y:S01]  /*18bf0*/  FSETP.NEU.FTZ.AND P4, PT, R152.reuse, -INF , PT ;  /* 0xff8000009800780b */ /* 0x040fe20003f9d000 */
[----:B------:R-:W-:-:S05]  /*18c00*/  FMUL.FTZ R156, R152, R2 ;  /* 0x00000002989c7220 */ /* 0x000fca0000410000 */
[----:B------:R-:W-:Y:S01]  /*18c10*/  FSEL R156, R156, RZ, P4 ;  /* 0x000000ff9c9c7208 */ /* 0x000fe20002000000 */
[----:B0-----:R-:W-:Y:S01]  /*18c20*/  FADD.FTZ R0, R155, R22 ;  /* 0x000000169b007221 */ /* 0x001fe20000010000 */
[----:B------:R-:W-:Y:S02]  /*18c30*/  FSEL R22, R152, RZ, P4 ;  /* 0x000000ff98167208 */ /* 0x000fe40002000000 */
[----:B--2---:R-:W-:Y:S01]  /*18c40*/  ISETP.GT.AND P4, PT, R5, R180, PT ;  /* 0x000000b40500720c */ /* 0x004fe20003f84270 */
[----:B------:R-:W-:Y:S01]  /*18c50*/  FADD.FTZ R0, R184, R0 ;  /* 0x00000000b8007221 */ /* 0x000fe20000010000 */
[-C--:B------:R-:W-:Y:S01]  /*18c60*/  FFMA.FTZ R3, R3, R2.reuse, -R156 ;  /* 0x0000000203037223 */ /* 0x080fe2000001089c */
[----:B------:R-:W-:Y:S01]  /*18c70*/  FADD.FTZ R22, -R22, R4 ;  /* 0x0000000416167221 */ /* 0x000fe20000010100 */
[-C--:B------:R-:W-:Y:S01]  /*18c80*/  FFMA.FTZ R154, R154, R2.reuse, -R156 ;  /* 0x000000029a9a7223 */ /* 0x080fe2000001089c */
[----:B------:R-:W-:Y:S01]  /*18c90*/  FADD.FTZ R0, R160, R0 ;  /* 0x00000000a0007221 */ /* 0x000fe20000010000 */
[-C--:B------:R-:W-:Y:S01]  /*18ca0*/  FFMA.FTZ R158, R158, R2.reuse, -R156 ;  /* 0x000000029e9e7223 */ /* 0x080fe2000001089c */
[-C--:B------:R-:W-:Y:S01]  /*18cb0*/  FMUL.FTZ R22, R22, R2.reuse ;  /* 0x0000000216167220 */ /* 0x080fe20000410000 */
[----:B------:R-:W-:Y:S01]  /*18cc0*/  MUFU.EX2 R3, R3 ;  /* 0x0000000300037308 */ /* 0x000fe20000000800 */
[----:B------:R-:W-:Y:S01]  /*18cd0*/  FADD.FTZ R0, R185, R0 ;  /* 0x00000000b9007221 */ /* 0x000fe20000010000 */
[-CC-:B------:R-:W-:Y:S01]  /*18ce0*/  FFMA.FTZ R159, R159, R2.reuse, -R156.reuse ;  /* 0x000000029f9f7223 */ /* 0x180fe2000001089c */
[-CC-:B------:R-:W-:Y:S01]  /*18cf0*/  FFMA.FTZ R161, R161, R2.reuse, -R156.reuse ;  /* 0x00000002a1a17223 */ /* 0x180fe2000001089c */
[-C--:B------:R-:W-:Y:S01]  /*18d00*/  FFMA.FTZ R162, R162, R2.reuse, -R156 ;  /* 0x00000002a2a27223 */ /* 0x080fe2000001089c */
[----:B------:R-:W-:Y:S01]  /*18d10*/  FADD.FTZ R4, R186, R0 ;  /* 0x00000000ba047221 */ /* 0x000fe20000010000 */
[-CC-:B------:R-:W-:Y:S01]  /*18d20*/  FFMA.FTZ R163, R163, R2.reuse, -R156.reuse ;  /* 0x00000002a3a37223 */ /* 0x180fe2000001089c */
[-CC-:B------:R-:W-:Y:S01]  /*18d30*/  FFMA.FTZ R164, R164, R2.reuse, -R156.reuse ;  /* 0x00000002a4a47223 */ /* 0x180fe2000001089c */
[----:B------:R-:W0:Y:S01]  /*18d40*/  MUFU.EX2 R0, R22 ;  /* 0x0000001600007308 */ /* 0x000e220000000800 */
[-CC-:B------:R-:W-:Y:S01]  /*18d50*/  FFMA.FTZ R166, R166, R2.reuse, -R156.reuse ;  /* 0x00000002a6a67223 */ /* 0x180fe2000001089c */
[-CC-:B------:R-:W-:Y:S01]  /*18d60*/  FFMA.FTZ R167, R167, R2.reuse, -R156.reuse ;  /* 0x00000002a7a77223 */ /* 0x180fe2000001089c */
[-CC-:B------:R-:W-:Y:S01]  /*18d70*/  FFMA.FTZ R168, R168, R2.reuse, -R156.reuse ;  /* 0x00000002a8a87223 */ /* 0x180fe2000001089c */
[-CC-:B------:R-:W-:Y:S01]  /*18d80*/  FFMA.FTZ R170, R170, R2.reuse, -R156.reuse ;  /* 0x00000002aaaa7223 */ /* 0x180fe2000001089c */
[-C--:B------:R-:W-:Y:S01]  /*18d90*/  FFMA.FTZ R172, R172, R2.reuse, -R156 ;  /* 0x00000002acac7223 */ /* 0x080fe2000001089c */
[----:B------:R-:W-:Y:S01]  /*18da0*/  FADD.FTZ R4, R165, R4 ;  /* 0x00000004a5047221 */ /* 0x000fe20000010000 */
[-CC-:B------:R-:W-:Y:S01]  /*18db0*/  FFMA.FTZ R171, R171, R2.reuse, -R156.reuse ;  /* 0x00000002abab7223 */ /* 0x180fe2000001089c */
[----:B------:R-:W2:Y:S01]  /*18dc0*/  MUFU.EX2 R154, R154 ;  /* 0x0000009a009a7308 */ /* 0x000ea20000000800 */
[-C--:B------:R-:W-:Y:S01]  /*18dd0*/  FFMA.FTZ R175, R175, R2.reuse, -R156 ;  /* 0x00000002afaf7223 */ /* 0x080fe2000001089c */
[----:B------:R-:W-:Y:S01]  /*18de0*/  FADD.FTZ R4, R187, R4 ;  /* 0x00000004bb047221 */ /* 0x000fe20000010000 */
[----:B------:R-:W-:Y:S01]  /*18df0*/  FFMA.FTZ R156, R177, R2, -R156 ;  /* 0x00000002b19c7223 */ /* 0x000fe2000001089c */
[----:B-----5:R-:W-:Y:S01]  /*18e00*/  F2FP.BF16.F32.PACK_AB R184, R176, R174 ;  /* 0x000000aeb0b8723e */ /* 0x020fe200000010ff */
[----:B------:R-:W-:-:S02]  /*18e10*/  VIADD R5, R5, 0xffffffff ;  /* 0xffffffff05057836 */ /* 0x000fc40000000000 */
[----:B------:R-:W-:Y:S01]  /*18e20*/  FADD.FTZ R4, R169, R4 ;  /* 0x00000004a9047221 */ /* 0x000fe20000010000 */
[----:B-1----:R-:W-:Y:S01]  /*18e30*/  F2FP.BF16.F32.PACK_AB R186, R153, R178 ;  /* 0x000000b299ba723e */ /* 0x002fe200000010ff */
[----:B------:R-:W1:Y:S01]  /*18e40*/  MUFU.EX2 R158, R158 ;  /* 0x0000009e009e7308 */ /* 0x000e620000000800 */
[----:B0-----:R-:W-:Y:S01]  /*18e50*/  FFMA.FTZ R227, R0, R227, R3 ;  /* 0x000000e300e37223 */ /* 0x001fe20000010003 */
[----:B------:R-:W-:Y:S01]  /*18e60*/  FADD.FTZ R4, R190, R4 ;  /* 0x00000004be047221 */ /* 0x000fe20000010000 */
[C---:B------:R-:W-:Y:S01]  /*18e70*/  F2FP.BF16.F32.PACK_AB R190, R173.reuse, R190 ;  /* 0x000000beadbe723e */ /* 0x040fe200000010ff */
[----:B------:R-:W-:Y:S02]  /*18e80*/  IMAD.MOV.U32 R22, RZ, RZ, R231 ;  /* 0x000000ffff167224 */ /* 0x000fe400078e00e7 */
[----:B------:R-:W-:Y:S02]  /*18e90*/  FADD.FTZ R4, R173, R4 ;  /* 0x00000004ad047221 */ /* 0x000fe40000010000 */
[----:B------:R-:W0:Y:S01]  /*18ea0*/  MUFU.EX2 R159, R159 ;  /* 0x0000009f009f7308 */ /* 0x000e220000000800 */
[----:B--2---:R-:W-:Y:S01]  /*18eb0*/  FADD.FTZ R227, R154, R227 ;  /* 0x000000e39ae37221 */ /* 0x004fe20000010000 */
[----:B------:R-:W-:Y:S01]  /*18ec0*/  FADD.FTZ R4, R174, R4 ;  /* 0x00000004ae047221 */ /* 0x000fe20000010000 */
[----:B------:R-:W-:Y:S01]  /*18ed0*/  F2FP.BF16.F32.PACK_AB R197, R154, R3 ;  /* 0x000000039ac5723e */ /* 0x000fe200000010ff */
[----:B------:R-:W-:-:S02]  /*18ee0*/  IMAD.MOV.U32 R3, RZ, RZ, R157 ;  /* 0x000000ffff037224 */ /* 0x000fc400078e009d */
[----:B------:R-:W-:Y:S02]  /*18ef0*/  FADD.FTZ R4, R176, R4 ;  /* 0x00000004b0047221 */ /* 0x000fe40000010000 */
[----:B------:R-:W2:Y:S01]  /*18f00*/  MUFU.EX2 R161, R161 ;  /* 0x000000a100a17308 */ /* 0x000ea20000000800 */
[----:B-1----:R-:W-:Y:S01]  /*18f10*/  FADD.FTZ R227, R158, R227 ;  /* 0x000000e39ee37221 */ /* 0x002fe20000010000 */
[----:B------:R-:W-:-:S04]  /*18f20*/  FADD.FTZ R4, R178, R4 ;  /* 0x00000004b2047221 */ /* 0x000fc80000010000 */
[----:B------:R-:W-:Y:S01]  /*18f30*/  FADD.FTZ R228, R153, R4 ;  /* 0x0000000499e47221 */ /* 0x000fe20000010000 */
[----:B------:R-:W-:Y:S01]  /*18f40*/  IMAD.MOV.U32 R4, RZ, RZ, R152 ;  /* 0x000000ffff047224 */ /* 0x000fe200078e0098 */
        /* <DEDUP_REMOVED lines=27> */
[----:B------:R-:W-:-:S03]  /*19100*/  F2FP.BF16.F32.PACK_AB R185, R171, R172 ;  /* 0x000000acabb9723e */ /* 0x000fc600000010ff */
[----:B-1----:R-:W-:-:S04]  /*19110*/  FADD.FTZ R227, R175, R227 ;  /* 0x000000e3afe37221 */ /* 0x002fc80000010000 */
[C---:B0-----:R-:W-:Y:S01]  /*19120*/  FADD.FTZ R227, R156.reuse, R227 ;  /* 0x000000e39ce37221 */ /* 0x041fe20000010000 */
[----:B------:R-:W-:Y:S01]  /*19130*/  F2FP.BF16.F32.PACK_AB R187, R156, R175 ;  /* 0x000000af9cbb723e */ /* 0x000fe200000010ff */
[----:B------:R-:W-:Y:S06]  /*19140*/  @P4 BRA `(.L_x_1971) ;  /* 0xffffffcc00fc4947 */ /* 0x000fec000383ffff */
[----:B------:R-:W-:Y:S05]  /*19150*/  BSYNC B1 ;  /* 0x0000000000017941 */ /* 0x000fea0003800000 */
.L_x_1952:
[----:B------:R-:W-:Y:S02]  /*19160*/  IMAD.MOV.U32 R4, RZ, RZ, R152 ;  /* 0x000000ffff047224 */ /* 0x000fe400078e0098 */
[----:B------:R-:W-:Y:S02]  /*19170*/  IMAD.MOV.U32 R3, RZ, RZ, R157 ;  /* 0x000000ffff037224 */ /* 0x000fe400078e009d */
[----:B------:R-:W-:Y:S02]  /*19180*/  IMAD.MOV.U32 R22, RZ, RZ, R231 ;  /* 0x000000ffff167224 */ /* 0x000fe400078e00e7 */
[----:B------:R-:W-:-:S07]  /*19190*/  IMAD.MOV.U32 R219, RZ, RZ, R230 ;  /* 0x000000ffffdb7224 */ /* 0x000fce00078e00e6 */
.L_x_1951:
[----:B------:R-:W-:Y:S05]  /*191a0*/  BSYNC B0 ;  /* 0x0000000000007941 */ /* 0x000fea0003800000 */
.L_x_1950:
[----:B------:R-:W2:Y:S01]  /*191b0*/  LDL R153, [R1+0x34] ;  /* 0x0000340001997983 */ /* 0x000ea20000100800 */
[----:B------:R-:W0:Y:S01]  /*191c0*/  LDC R152, c[0x0][0x448] ;  /* 0x00011200ff987b82 */ /* 0x000e220000000800 */
[----:B------:R-:W-:-:S07]  /*191d0*/  ULDC UR4, c[0x0][0x9dc] ;  /* 0x0002770000047ab9 */ /* 0x000fce0000000800 */
[----:B------:R-:W1:Y:S01]  /*191e0*/  LDC R156, c[0x0][0x9e4] ;  /* 0x00027900ff9c7b82 */ /* 0x000e620000000800 */
[----:B0-----:R-:W-:Y:S02]  /*191f0*/  ISETP.NE.AND P5, PT, R152, 0x1, PT ;  /* 0x000000019800780c */ /* 0x001fe40003fa5270 */
[----:B-1----:R-:W-:-:S11]  /*19200*/  ISETP.GE.AND P6, PT, R156, 0x1, PT ;  /* 0x000000019c00780c */ /* 0x002fd60003fc6270 */
[----:B------:R-:W0:Y:S08]  /*19210*/  @P5 LDC R154, c[0x0][0x44c] ;  /* 0x00011300ff9a5b82 */ /* 0x000e300000000800 */
[----:B------:R-:W1:Y:S01]  /*19220*/  @P5 LDC R152, c[0x0][0x450] ;  /* 0x00011400ff985b82 */ /* 0x000e620000000800 */
[----:B--2---:R-:W-:-:S04]  /*19230*/  VIADD R153, R153, 0x7f ;  /* 0x0000007f99997836 */ /* 0x004fc80000000000 */
[----:B0-----:R-:W-:-:S05]  /*19240*/  @P5 IMAD.HI.U32 R154, R153, R154, RZ ;  /* 0x0000009a999a5227 */ /* 0x001fca00078e00ff */
[----:B-1----:R-:W-:Y:S02]  /*19250*/  @P5 SHF.R.U32.HI R153, RZ, R152, R154 ;  /* 0x00000098ff995219 */ /* 0x002fe4000001169a */
[----:B------:R-:W-:-:S05]  /*19260*/  IADD3 R152, R221, 0x1, -R220 ;  /* 0x00000001dd987810 */ /* 0x000fca0007ffe8dc */
[----:B------:R-:W-:-:S04]  /*19270*/  IMAD.IADD R153, R152, 0x1, R153 ;  /* 0x0000000198997824 */ /* 0x000fc800078e0299 */
[----:B------:R-:W-:Y:S01]  /*19280*/  VIADD R154, R153, -UR4 ;  /* 0x80000004999a7c36 */ /* 0x000fe20008000000 */
[----:B------:R-:W-:Y:S06]  /*19290*/  @!P6 BRA `(.L_x_1972) ;  /* 0x000000000048e947 */ /* 0x000fec0003800000 */
[----:B------:R-:W-:Y:S01]  /*192a0*/  IMAD.MOV.U32 R155, RZ, RZ, R153 ;  /* 0x000000ffff9b7224 */ /* 0x000fe200078e0099 */
[----:B------:R-:W-:Y:S04]  /*192b0*/  BSSY B0, `(.L_x_1973) ;  /* 0x000000e000007945 */ /* 0x000fe80003800000 */
        /* <DEDUP_REMOVED lines=9> */
.L_x_1974:
[----:B------:R-:W-:-:S13]  /*19350*/  ISETP.NE.AND P2, PT, R156, 0x1, PT ;  /* 0x000000019c00780c */ /* 0x000fda0003f45270 */
[----:B------:R-:W0:Y:S02]  /*19360*/  @P2 LDC.64 R152, c[0x0][0x9e8] ;  /* 0x00027a00ff982b82 */ /* 0x000e240000000a00 */
[----:B0-----:R-:W-:-:S05]  /*19370*/  @P2 IMAD.HI.U32 R152, R155, R152, RZ ;  /* 0x000000989b982227 */ /* 0x001fca00078e00ff */
[----:B------:R-:W-:-:S07]  /*19380*/  @P2 SHF.R.U32.HI R155, RZ, R153, R152 ;  /* 0x00000099ff9b2219 */ /* 0x000fce0000011698 */
.L_x_1975:
[----:B------:R-:W-:Y:S05]  /*19390*/  BSYNC B0 ;  /* 0x0000000000007941 */ /* 0x000fea0003800000 */
.L_x_1973:
[----:B------:R-:W-:-:S05]  /*193a0*/  IMAD R155, R155, R156, RZ ;  /* 0x0000009c9b9b7224 */ /* 0x000fca00078e02ff */
[----:B------:R-:W-:-:S07]  /*193b0*/  VIMNMX R154, R154, R155, !PT ;  /* 0x0000009b9a9a7248 */ /* 0x000fce0007fe0100 */
.L_x_1972:
[----:B------:R-:W2:Y:S01]  /*193c0*/  LDL R153, [R1+0x50] ;  /* 0x0000500001997983 */ /* 0x000ea20000100800 */
[----:B------:R-:W-:Y:S01]  /*193d0*/  VIADD R154, R154, 0x3f ;  /* 0x0000003f9a9a7836 */ /* 0x000fe20000000000 */
[----:B------:R-:W-:Y:S04]  /*193e0*/  BSSY B0, `(.L_x_1976) ;  /* 0x0000263000007945 */ /* 0x000fe80003800000 */
[----:B------:R-:W-:-:S04]  /*193f0*/  SHF.R.S32.HI R152, RZ, 0x1f, R154 ;  /* 0x0000001fff987819 */ /* 0x000fc8000001149a */
[----:B------:R-:W-:-:S04]  /*19400*/  LEA.HI R152, R152, R154, RZ, 0x6 ;  /* 0x0000009a98987211 */ /* 0x000fc800078f30ff */
[----:B------:R-:W-:-:S04]  /*19410*/  SHF.R.S32.HI R152, RZ, 0x6, R152 ;  /* 0x00000006ff987819 */ /* 0x000fc80000011498 */
[----:B--2---:R-:W-:-:S04]  /*19420*/  VIMNMX R153, R153, R152, !PT ;  /* 0x0000009899997248 */ /* 0x004fc80007fe0100 */
[----:B------:R-:W-:Y:S01]  /*19430*/  ISETP.GE.AND P2, PT, R5, R153, PT ;  /* 0x000000990500720c */ /* 0x000fe20003f46270 */
[----:B------:R0:W-:-:S12]  /*19440*/  STL [R1+0x20], R153 ;  /* 0x0000209901007387 */ /* 0x0001d80000100800 */
[----:B0-----:R-:W-:Y:S05]  /*19450*/  @!P2 BRA `(.L_x_1977) ;  /* 0x00000024006ca947 */ /* 0x001fea0003800000 */
[----:B------:R-:W-:Y:S01]  /*19460*/  BSSY B1, `(.L_x_1978) ;  /* 0x0000259000017945 */ /* 0x000fe20003800000 */
[----:B------:R-:W-:Y:S02]  /*19470*/  IMAD.MOV.U32 R233, RZ, RZ, R5 ;  /* 0x000000ffffe97224 */ /* 0x000fe400078e0005 */
[----:B------:R-:W-:Y:S02]  /*19480*/  IMAD.MOV.U32 R231, RZ, RZ, R4 ;  /* 0x000000ffffe77224 */ /* 0x000fe400078e0004 */
[----:B------:R-:W-:Y:S02]  /*19490*/  IMAD.MOV.U32 R230, RZ, RZ, R3 ;  /* 0x000000ffffe67224 */ /* 0x000fe400078e0003 */
[----:B------:R-:W-:Y:S02]  /*194a0*/  IMAD.MOV.U32 R232, RZ, RZ, R219 ;  /* 0x000000ffffe87224 */ /* 0x000fe400078e00db */
[----:B------:R-:W-:-:S07]  /*194b0*/  IMAD.MOV.U32 R5, RZ, RZ, R22 ;  /* 0x000000ffff057224 */ /* 0x000fce00078e0016 */
.L_x_1989:
[----:B------:R-:W-:-:S05]  /*194c0*/  VIADD R22, R5, 0x1 ;  /* 0x0000000105167836 */ /* 0x000fca0000000000 */
[----:B------:R-:W-:-:S04]  /*194d0*/  ISETP.NE.AND P2, PT, R22, 0x2, PT ;  /* 0x000000021600780c */ /* 0x000fc80003f45270 */
[----:B------:R-:W-:Y:S02]  /*194e0*/  SEL R219, RZ, 0x1, P2 ;  /* 0x00000001ffdb7807 */ /* 0x000fe40001000000 */
[----:B------:R-:W-:Y:S02]  /*194f0*/  SEL R22, R22, RZ, P2 ;  /* 0x000000ff16167207 */ /* 0x000fe40001000000 */
[----:B------:R-:W-:Y:S01]  /*19500*/  LOP3.LUT R219, R232, R219, RZ, 0x3c, !PT ;  /* 0x000000dbe8db7212 */ /* 0x000fe200078e3cff */
[----:B------:R-:W-:Y:S06]  /*19510*/  @!P0 BRA `(.L_x_1979) ;  /* 0x0000000000048947 */ /* 0x000fec0003800000 */
[----:B------:R-:W-:Y:S01]  /*19520*/  BPT.TRAP 0x1 ;  /* 0x000000040000795c */ /* 0x000fe20000300000 */
.L_x_1979:
[----:B------:R-:W-:Y:S01]  /*19530*/  IMAD R3, R22, 0x8, R16 ;  /* 0x0000000816037824 */ /* 0x000fe200078e0210 */
[----:B------:R-:W-:-:S04]  /*19540*/  SHF.L.U32 R153, R219, 0x1f, RZ ;  /* 0x0000001fdb997819 */ /* 0x000fc800000006ff */
[----:B------:R0:W1:Y:S01]  /*19550*/  SYNCS.PHASECHK.TRANS64.TRYWAIT P2, [R3+URZ+0x30830], R153 ;  /* 0x03083099030075a7 */ /* 0x000062000804017f */
[----:B------:R-:W-:Y:S05]  /*19560*/  @!P0 BRA `(.L_x_1980) ;  /* 0x0000000000048947 */ /* 0x000fea0003800000 */
[----:B------:R-:W-:Y:S01]  /*19570*/  BPT.TRAP 0x1 ;  /* 0x000000040000795c */ /* 0x000fe20000300000 */
.L_x_1980:
        /* <DEDUP_REMOVED lines=8> */
.L_x_1982:
[----:B------:R-:W-:Y:S05]  /*19600*/  BSYNC B2 ;  /* 0x0000000000027941 */ /* 0x000fea0003800000 */
.L_x_1981:
[----:B------:R-:W-:Y:S01]  /*19610*/  R2UR UR4, R152 ;  /* 0x00000000980472ca */ /* 0x000fe200000e0000 */
[----:B------:R-:W-:Y:S01]  /*19620*/  IMAD.MOV.U32 R152, RZ, RZ, R4 ;  /* 0x000000ffff987224 */ /* 0x000fe200078e0004 */
[----:B------:R2:W-:Y:S01]  /*19630*/  STL [R1+0xb4], R17 ;  /* 0x0000b41101007387 */ /* 0x0005e20000100800 */
[----:B01----:R-:W-:Y:S01]  /*19640*/  IMAD.MOV.U32 R153, RZ, RZ, 0x40000040 ;  /* 0x40000040ff997424 */ /* 0x003fe200078e00ff */
[----:B------:R-:W-:Y:S01]  /*19650*/  MOV R161, UR39 ;  /* 0x0000002700a17c02 */ /* 0x000fe20008000f00 */
[C---:B------:R-:W-:Y:S01]  /*19660*/  VIADD R154, R2.reuse, 0x6 ;  /* 0x00000006029a7836 */ /* 0x040fe20000000000 */
[----:B------:R0:W-:Y:S01]  /*19670*/  STL [R1+0xb0], R16 ;  /* 0x0000b01001007387 */ /* 0x0001e20000100800 */
[----:B------:R-:W-:Y:S01]  /*19680*/  VIADD R156, R2, 0x204 ;  /* 0x00000204029c7836 */ /* 0x000fe20000000000 */
[C---:B------:R-:W-:Y:S01]  /*19690*/  R2UR UR39, R153.reuse ;  /* 0x00000000992772ca */ /* 0x040fe200000e0000 */
[----:B------:R-:W-:Y:S01]  /*196a0*/  IMAD.MOV.U32 R3, RZ, RZ, 0x40000040 ;  /* 0x40000040ff037424 */ /* 0x000fe200078e00ff */
[----:B------:R-:W-:Y:S01]  /*196b0*/  R2UR UR5, R153 ;  /* 0x00000000990572ca */ /* 0x000fe200000e0000 */
[----:B------:R1:W-:Y:S01]  /*196c0*/  STL [R1+0xac], R5 ;  /* 0x0000ac0501007387 */ /* 0x0003e20000100800 */
        /* <DEDUP_REMOVED lines=16> */
[----:B------:R-:W-:Y:S01]  /*197d0*/  MOV R159, UR39 ;  /* 0x00000027009f7c02 */ /* 0x000fe20008000f00 */
[----:B------:R-:W-:Y:S01]  /*197e0*/  UMOV UR39, UR5 ;  /* 0x0000000500277c82 */ /* 0x000fe20008000000 */
[----:B------:R-:W-:Y:S01]  /*197f0*/  MOV R4, UR38 ;  /* 0x0000002600047c02 */ /* 0x000fe20008000f00 */
[----:B------:R-:W-:Y:S01]  /*19800*/  UMOV UR38, UR4 ;  /* 0x0000000400267c82 */ /* 0x000fe20008000000 */
[----:B------:R-:W-:Y:S01]  /*19810*/  R2UR UR30, R152 ;  /* 0x00000000981e72ca */ /* 0x000fe200000e0000 */
[----:B------:R-:W-:Y:S01]  /*19820*/  VIADD R152, R2, 0x600 ;  /* 0x0000060002987836 */ /* 0x000fe20000000000 */
[----:B0-----:R-:W-:Y:S01]  /*19830*/  MOV R16, UR37 ;  /* 0x0000002500107c02 */ /* 0x001fe20008000f00 */
[----:B------:R-:W-:Y:S01]  /*19840*/  IMAD.MOV.U32 R157, RZ, RZ, 0x40000040 ;  /* 0x40000040ff9d7424 */ /* 0x000fe200078e00ff */
[----:B-1----:R-:W-:Y:S01]  /*19850*/  MOV R5, UR36 ;  /* 0x0000002400057c02 */ /* 0x002fe20008000f00 */
[-C--:B------:R-:W-:Y:S01]  /*19860*/  FMUL.FTZ R24, R24, R23.reuse ;  /* 0x0000001718187220 */ /* 0x080fe20000410000 */
[----:B------:R-:W-:Y:S01]  /*19870*/  MOV R158, UR39 ;  /* 0x00000027009e7c02 */ /* 0x000fe20008000f00 */
[-C--:B------:R-:W-:Y:S01]  /*19880*/  FMUL.FTZ R25, R25, R23.reuse ;  /* 0x0000001719197220 */ /* 0x080fe20000410000 */
[----:B------:R-:W-:Y:S01]  /*19890*/  MOV R160, UR38 ;  /* 0x0000002600a07c02 */ /* 0x000fe20008000f00 */
[-C--:B------:R-:W-:Y:S01]  /*198a0*/  FMUL.FTZ R28, R28, R23.reuse ;  /* 0x000000171c1c7220 */ /* 0x080fe20000410000 */
[----:B------:R-:W-:Y:S01]  /*198b0*/  R2UR UR26, R154 ;  /* 0x000000009a1a72ca */ /* 0x000fe200000e0000 */
[----:B------:R-:W-:Y:S01]  /*198c0*/  VIADD R154, R2, 0x604 ;  /* 0x00000604029a7836 */ /* 0x000fe20000000000 */
        /* <DEDUP_REMOVED lines=136> */
[----:B------:R-:W-:Y:S01]  /*1a150*/  IMAD.MOV.U32 R2, RZ, RZ, R160 ;  /* 0x000000ffff027224 */ /* 0x000fe200078e00a0 */
[----:B------:R-:W-:Y:S01]  /*1a160*/  R2UR UR11, R155 ;  /* 0x000000009b0b72ca */ /* 0x000fe200000e0000 */
[----:B------:R-:W-:Y:S01]  /*1a170*/  IMAD.MOV.U32 R3, RZ, RZ, R159 ;  /* 0x000000ffff037224 */ /* 0x000fe200078e009f */
[----:B------:R-:W-:Y:S01]  /*1a180*/  R2UR UR15, R157 ;  /* 0x000000009d0f72ca */ /* 0x000fe200000e0000 */
[----:B------:R-:W-:Y:S01]  /*1a190*/  IMAD.MOV.U32 R0, RZ, RZ, R158 ;  /* 0x000000ffff007224 */ /* 0x000fe200078e009e */
[----:B------:R-:W-:-:S02]  /*1a1a0*/  R2UR UR19, R153 ;  /* 0x00000000991372ca */ /* 0x000fc400000e0000 */
[----:B------:R-:W-:Y:S02]  /*1a1b0*/  R2UR UR23, R157 ;  /* 0x000000009d1772ca */ /* 0x000fe400000e0000 */
[----:B------:R-:W-:Y:S02]  /*1a1c0*/  R2UR UR27, R155 ;  /* 0x000000009b1b72ca */ /* 0x000fe400000e0000 */
[----:B------:R-:W-:Y:S02]  /*1a1d0*/  R2UR UR31, R153 ;  /* 0x00000000991f72ca */ /* 0x000fe400000e0000 */
[----:B------:R-:W-:Y:S02]  /*1a1e0*/  R2UR UR35, R157 ;  /* 0x000000009d2372ca */ /* 0x000fe400000e0000 */
[----:B------:R-:W-:Y:S02]  /*1a1f0*/  R2UR UR43, R153 ;  /* 0x00000000992b72ca */ /* 0x000fe400000e0000 */
[----:B------:R-:W-:-:S02]  /*1a200*/  R2UR UR46, R156 ;  /* 0x000000009c2e72ca */ /* 0x000fc400000e0000 */
[----:B------:R-:W-:Y:S02]  /*1a210*/  R2UR UR47, R157 ;  /* 0x000000009d2f72ca */ /* 0x000fe400000e0000 */
[----:B------:R-:W-:Y:S02]  /*1a220*/  R2UR UR50, R154 ;  /* 0x000000009a3272ca */ /* 0x000fe400000e0000 */
[----:B------:R-:W-:Y:S02]  /*1a230*/  R2UR UR51, R155 ;  /* 0x000000009b3372ca */ /* 0x000fe400000e0000 */
[----:B------:R-:W-:Y:S02]  /*1a240*/  R2UR UR54, R152 ;  /* 0x00000000983672ca */ /* 0x000fe400000e0000 */
[----:B------:R-:W-:Y:S02]  /*1a250*/  R2UR UR55, R153 ;  /* 0x00000000993772ca */ /* 0x000fe400000e0000 */
[----:B------:R-:W-:-:S06]  /*1a260*/  WARPGROUP.ARRIVE ;  /* 0x00000000000079c5 */ /* 0x000fcc0000000000 */
[----:B------:R-:W-:Y:S01]  /*1a270*/  HGMMA.64x64x16.F32.BF16 R152, gdesc[UR36], RZ, !UPT, gsb0 ;  /* 0x00e00000249879f0 */ /* 0x000fe2000c0018ff */
        /* <DEDUP_REMOVED lines=35> */
[----:B------:R0:W5:Y:S01]  /*1a4b0*/  LDL.LU R17, [R1+0xb4] ;  /* 0x0000b40001117983 */ /* 0x0001620000300800 */
[----:B------:R-:W-:Y:S02]  /*1a4c0*/  R2UR UR37, R16 ;  /* 0x00000000102572ca */ /* 0x000fe400000e0000 */
[----:B------:R-:W-:Y:S01]  /*1a4d0*/  R2UR UR36, R5 ;  /* 0x00000000052472ca */ /* 0x000fe200000e0000 */
[----:B------:R0:W5:Y:S01]  /*1a4e0*/  LDL.LU R16, [R1+0xb0] ;  /* 0x0000b00001107983 */ /* 0x0001620000300800 */
[----:B------:R-:W-:-:S02]  /*1a4f0*/  R2UR UR44, R12 ;  /* 0x000000000c2c72ca */ /* 0x000fc400000e0000 */
[----:B------:R-:W-:Y:S01]  /*1a500*/  R2UR UR45, R13 ;  /* 0x000000000d2d72ca */ /* 0x000fe200000e0000 */
[----:B------:R0:W5:Y:S01]  /*1a510*/  LDL.LU R5, [R1+0xac] ;  /* 0x0000ac0001057983 */ /* 0x0001620000300800 */
[----:B------:R-:W-:Y:S02]  /*1a520*/  R2UR UR48, R10 ;  /* 0x000000000a3072ca */ /* 0x000fe400000e0000 */
[----:B------:R-:W-:Y:S02]  /*1a530*/  R2UR UR49, R11 ;  /* 0x000000000b3172ca */ /* 0x000fe400000e0000 */
[----:B------:R-:W-:Y:S02]  /*1a540*/  R2UR UR52, R8 ;  /* 0x00000000083472ca */ /* 0x000fe400000e0000 */
[----:B------:R-:W-:Y:S02]  /*1a550*/  R2UR UR53, R9 ;  /* 0x00000000093572ca */ /* 0x000fe400000e0000 */
[----:B------:R-:W-:Y:S01]  /*1a560*/  R2UR UR39, R23 ;  /* 0x00000000172772ca */ /* 0x000fe200000e0000 */
[----:B------:R-:W-:-:S02]  /*1a570*/  WARPGROUP.DEPBAR.LE gsb0, 0x0 ;  /* 0x00008000000079c5 */ /* 0x000fc40000010000 */
        /* <DEDUP_REMOVED lines=39> */
[----:B0-----:R-:W-:Y:S05]  /*1a7f0*/  @!P0 BRA `(.L_x_1984) ;  /* 0x0000000000048947 */ /* 0x001fea0003800000 */
[----:B------:R-:W-:Y:S01]  /*1a800*/  BPT.TRAP 0x1 ;  /* 0x000000040000795c */ /* 0x000fe20000300000 */
.L_x_1984:
[----:B------:R-:W-:Y:S01]  /*1a810*/  SHF.L.U32 R0, R232, 0x1f, RZ ;  /* 0x0000001fe8007819 */ /* 0x000fe200000006ff */
[----:B-----5:R-:W-:-:S04]  /*1a820*/  IMAD R232, R5, 0x8, R16 ;  /* 0x0000000805e87824 */ /* 0x020fc800078e0210 */
[----:B------:R0:W1:Y:S01]  /*1a830*/  SYNCS.PHASECHK.TRANS64.TRYWAIT P2, [R232+URZ+0x30850], R0 ;  /* 0x03085000e80075a7 */ /* 0x000062000804017f */
[----:B------:R-:W-:Y:S05]  /*1a840*/  @!P0 BRA `(.L_x_1985) ;  /* 0x0000000000048947 */ /* 0x000fea0003800000 */
[----:B------:R-:W-:Y:S01]  /*1a850*/  BPT.TRAP 0x1 ;  /* 0x000000040000795c */ /* 0x000fe20000300000 */
.L_x_1985:
[----:B------:R-:W-:Y:S04]  /*1a860*/  BSSY B2, `(.L_x_1986) ;  /* 0x0000004000027945 */ /* 0x000fe80003800000 */
[----:B-1----:R-:W-:Y:S05]  /*1a870*/  @P2 BRA `(.L_x_1987) ;  /* 0x0000000000082947 */ /* 0x002fea0003800000 */
[----:B------:R-:W1:Y:S02]  /*1a880*/  SYNCS.PHASECHK.TRANS64.TRYWAIT P2, [R232+URZ+0x30850], R0 ;  /* 0x03085000e80075a7 */ /* 0x000e64000804017f */
[----:B-1----:R-:W-:Y:S05]  /*1a890*/  @!P2 BRA `(.L_x_1988) ;  /* 0x000001280064a947 */ /* 0x002fea0003800000 */
.L_x_1987:
[----:B------:R-:W-:Y:S05]  /*1a8a0*/  BSYNC B2 ;  /* 0x0000000000027941 */ /* 0x000fea0003800000 */
.L_x_1986:
[----:B01----:R-:W-:Y:S01]  /*1a8b0*/  VIADD R0, R16, 0x400 ;  /* 0x0000040010007836 */ /* 0x003fe20000000000 */
[----:B------:R-:W-:Y:S01]  /*1a8c0*/  WARPGROUP.ARRIVE ;  /* 0x00000000000079c5 */ /* 0x000fe20000000000 */
[----:B------:R-:W-:Y:S01]  /*1a8d0*/  IMAD.MOV.U32 R3, RZ, RZ, 0x40000040 ;  /* 0x40000040ff037424 */ /* 0x000fe200078e00ff */
[----:B------:R-:W-:Y:S02]  /*1a8e0*/  ULDC UR4, c[0x0][0x9d8] ;  /* 0x0002760000047ab9 */ /* 0x000fe40000000800 */
[----:B------:R-:W-:Y:S02]  /*1a8f0*/  SHF.R.U32.HI R0, RZ, 0x4, R0 ;  /* 0x00000004ff007819 */ /* 0x000fe40000011600 */
[----:B------:R-:W-:Y:S01]  /*1a900*/  R2UR UR7, R3 ;  /* 0x00000000030772ca */ /* 0x000fe200000e0000 */
[----:B------:R-:W-:Y:S01]  /*1a910*/  IMAD.MOV.U32 R3, RZ, RZ, 0x40000040 ;  /* 0x40000040ff037424 */ /* 0x000fe200078e00ff */
[----:B------:R-:W-:-:S04]  /*1a920*/  LOP3.LUT R0, R0, 0x3fff, RZ, 0xc0, !PT ;  /* 0x00003fff00007812 */ /* 0x000fc800078ec0ff */
[----:B------:R-:W-:-:S05]  /*1a930*/  LOP3.LUT R0, R0, 0x2000000, RZ, 0xfc, !PT ;  /* 0x0200000000007812 */ /* 0x000fca00078efcff */
[----:B------:R-:W-:Y:S02]  /*1a940*/  IMAD R2, R5, 0x800, R0 ;  /* 0x0000080005027824 */ /* 0x000fe400078e0200 */
[----:B------:R-:W-:Y:S02]  /*1a950*/  IMAD.MOV.U32 R5, RZ, RZ, 0x40000040 ;  /* 0x40000040ff057424 */ /* 0x000fe400078e00ff */
[C---:B------:R-:W-:Y:S01]  /*1a960*/  VIADD R4, R2.reuse, 0x80 ;  /* 0x0000008002047836 */ /* 0x040fe20000000000 */
[----:B------:R-:W-:-:S13]  /*1a970*/  R2UR UR6, R2 ;  /* 0x00000000020672ca */ /* 0x000fda00000e0000 */
        /* <DEDUP_REMOVED lines=12> */
[----:B------:R-:W-:Y:S02]  /*1aa40*/  WARPGROUP.DEPBAR.LE gsb0, 0x0 ;  /* 0x00008000000079c5 */ /* 0x000fe40000010000 */
[----:B------:R-:W-:-:S15]  /*1aa50*/  WARPGROUP.ARRIVE ;  /* 0x00000000000079c5 */ /* 0x000fde0000000000 */
[----:B------:R-:W-:-:S07]  /*1aa60*/  NOP ;  /* 0x0000000000007918 */ /* 0x000fce0000000000 */
[----:B------:R-:W-:Y:S01]  /*1aa70*/  HGMMA.64x256x16.F32.BF16 R24, R188, gdesc[UR4].tnspB, R24, gsb0 ;  /* 0x43e00004bc187df0 */ /* 0x000fe20008001818 */
[----:B------:R-:W-:Y:S02]  /*1aa80*/  R2UR UR6, R2 ;  /* 0x00000000020672ca */ /* 0x000fe400000e0000 */
[----:B------:R-:W-:Y:S01]  /*1aa90*/  R2UR UR7, R3 ;  /* 0x00000000030772ca */ /* 0x000fe200000e0000 */
[----:B------:R-:W-:Y:S01]  /*1aaa0*/  FMUL.FTZ R0, R152, UR4 ;  /* 0x0000000498007c20 */ /* 0x000fe20008410000 */
[----:B------:R-:W-:Y:S01]  /*1aab0*/  FMUL.FTZ R4, R153, UR4 ;  /* 0x0000000499047c20 */ /* 0x000fe20008410000 */
[----:B------:R-:W-:Y:S01]  /*1aac0*/  FMUL.FTZ R5, R154, UR4 ;  /* 0x000000049a057c20 */ /* 0x000fe20008410000 */
[----:B------:R-:W-:-:S03]  /*1aad0*/  FMUL.FTZ R154, R156, UR4 ;  /* 0x000000049c9a7c20 */ /* 0x000fc60008410000 */
[----:B------:R-:W0:Y:S01]  /*1aae0*/  MUFU.TANH R0, R0 ;  /* 0x0000000000007308 */ /* 0x000e220000002400 */
[----:B------:R-:W-:Y:S01]  /*1aaf0*/  FMUL.FTZ R152, R155, UR4 ;  /* 0x000000049b987c20 */ /* 0x000fe20008410000 */
[----:B------:R-:W-:-:S06]  /*1ab00*/  FMUL.FTZ R155, R157, UR4 ;  /* 0x000000049d9b7c20 */ /* 0x000fcc0008410000 */
[----:B------:R-:W1:Y:S01]  /*1ab10*/  MUFU.TANH R4, R4 ;  /* 0x0000000400047308 */ /* 0x000e620000002400 */
[----:B------:R-:W-:Y:S01]  /*1ab20*/  FMUL.FTZ R157, R160, UR4 ;  /* 0x00000004a09d7c20 */ /* 0x000fe20008410000 */
[----:B------:R-:W-:-:S06]  /*1ab30*/  FMUL.FTZ R153, R158, UR4 ;  /* 0x000000049e997c20 */ /* 0x000fcc0008410000 */
[----:B------:R-:W2:Y:S01]  /*1ab40*/  MUFU.TANH R154, R154 ;  /* 0x0000009a009a7308 */ /* 0x000ea20000002400 */
[----:B------:R-:W-:Y:S01]  /*1ab50*/  FMUL.FTZ R158, R161, UR4 ;  /* 0x00000004a19e7c20 */ /* 0x000fe20008410000 */
[----:B------:R-:W-:Y:S01]  /*1ab60*/  FMUL.FTZ R156, R159, UR4 ;  /* 0x000000049f9c7c20 */ /* 0x000fe20008410000 */
[----:B0-----:R-:W-:-:S05]  /*1ab70*/  FMNMX.FTZ R2, R0, R230, !PT ;  /* 0x000000e600027209 */ /* 0x001fca0007810000 */
[----:B------:R-:W0:Y:S01]  /*1ab80*/  MUFU.TANH R155, R155 ;  /* 0x0000009b009b7308 */ /* 0x000e220000002400 */
[----:B------:R-:W-:Y:S01]  /*1ab90*/  FMUL.FTZ R159, R164, UR4 ;  /* 0x00000004a49f7c20 */ /* 0x000fe20008410000 */
[----:B-1----:R-:W-:-:S06]  /*1aba0*/  FMNMX.FTZ R2, R4, R2, !PT ;  /* 0x0000000204027209 */ /* 0x002fcc0007810000 */
[----:B------:R-:W1:Y:S01]  /*1abb0*/  MUFU.TANH R157, R157 ;  /* 0x0000009d009d7308 */ /* 0x000e620000002400 */
[----:B------:R-:W-:Y:S01]  /*1abc0*/  FMUL.FTZ R160, R165, UR4 ;  /* 0x00000004a5a07c20 */ /* 0x000fe20008410000 */
[----:B--2---:R-:W-:-:S06]  /*1abd0*/  FMNMX.FTZ R2, R154, R2, !PT ;  /* 0x000000029a027209 */ /* 0x004fcc0007810000 */
[----:B------:R-:W2:Y:S01]  /*1abe0*/  MUFU.TANH R158, R158 ;  /* 0x0000009e009e7308 */ /* 0x000ea20000002400 */
[----:B------:R-:W-:Y:S01]  /*1abf0*/  FMUL.FTZ R161, R168, UR4 ;  /* 0x00000004a8a17c20 */ /* 0x000fe20008410000 */
[----:B0-----:R-:W-:-:S06]  /*1ac00*/  FMNMX.FTZ R2, R155, R2, !PT ;  /* 0x000000029b027209 */ /* 0x001fcc0007810000 */
[----:B------:R-:W0:Y:S01]  /*1ac10*/  MUFU.TANH R159, R159 ;  /* 0x0000009f009f7308 */ /* 0x000e220000002400 */
[----:B------:R-:W-:Y:S01]  /*1ac20*/  FMUL.FTZ R164, R169, UR4 ;  /* 0x00000004a9a47c20 */ /* 0x000fe20008410000 */
[----:B-1----:R-:W-:-:S06]  /*1ac30*/  FMNMX.FTZ R2, R157, R2, !PT ;  /* 0x000000029d027209 */ /* 0x002fcc0007810000 */
[----:B------:R-:W1:Y:S01]  /*1ac40*/  MUFU.TANH R160, R160 ;  /* 0x000000a000a07308 */ /* 0x000e620000002400 */
[----:B------:R-:W-:Y:S01]  /*1ac50*/  FMUL.FTZ R165, R172, UR4 ;  /* 0x00000004aca57c20 */ /* 0x000fe20008410000 */
[----:B--2---:R-:W-:-:S06]  /*1ac60*/  FMNMX.FTZ R2, R158, R2, !PT ;  /* 0x000000029e027209 */ /* 0x004fcc0007810000 */
[----:B------:R-:W2:Y:S01]  /*1ac70*/  MUFU.TANH R161, R161 ;  /* 0x000000a100a17308 */ /* 0x000ea20000002400 */
[----:B------:R-:W-:Y:S02]  /*1ac80*/  WARPGROUP.DEPBAR.LE gsb0, 0x0 ;  /* 0x00008000000079c5 */ /* 0x000fe40000010000 */
[----:B------:R-:W-:-:S06]  /*1ac90*/  WARPGROUP.ARRIVE ;  /* 0x00000000000079c5 */ /* 0x000fcc0000000000 */
[----:B------:R-:W-:Y:S01]  /*1aca0*/  HGMMA.64x256x16.F32.BF16 R24, R184, gdesc[UR4].tnspB, R24, gsb0 ;  /* 0x43e00004b8187df0 */ /* 0x000fe20008001818 */
[----:B------:R-:W3:Y:S01]  /*1acb0*/  MUFU.TANH R164, R164 ;  /* 0x000000a400a47308 */ /* 0x000ee20000002400 */
[----:B------:R-:W-:Y:S01]  /*1acc0*/  FMUL.FTZ R168, R173, UR4 ;  /* 0x00000004ada87c20 */ /* 0x000fe20008410000 */
[----:B0-----:R-:W-:Y:S01]  /*1acd0*/  FMNMX.FTZ R2, R159, R2, !PT ;  /* 0x000000029f027209 */ /* 0x001fe20007810000 */
[----:B------:R-:W-:-:S05]  /*1ace0*/  FMUL.FTZ R169, R176, UR4 ;  /* 0x00000004b0a97c20 */ /* 0x000fca0008410000 */
[----:B------:R-:W0:Y:S01]  /*1acf0*/  MUFU.TANH R165, R165 ;  /* 0x000000a500a57308 */ /* 0x000e220000002400 */
[----:B-1----:R-:W-:Y:S01]  /*1ad00*/  FMNMX.FTZ R2, R160, R2, !PT ;  /* 0x00000002a0027209 */ /* 0x002fe20007810000 */
[----:B------:R-:W-:-:S06]  /*1ad10*/  FMUL.FTZ R173, R177, UR4 ;  /* 0x00000004b1ad7c20 */ /* 0x000fcc0008410000 */
[----:B------:R-:W1:Y:S01]  /*1ad20*/  MUFU.TANH R168, R168 ;  /* 0x000000a800a87308 */ /* 0x000e620000002400 */
[----:B--2---:R-:W-:Y:S01]  /*1ad30*/  FMNMX.FTZ R2, R161, R2, !PT ;  /* 0x00000002a1027209 */ /* 0x004fe20007810000 */
[----:B------:R-:W-:-:S06]  /*1ad40*/  FMUL.FTZ R172, R180, UR4 ;  /* 0x00000004b4ac7c20 */ /* 0x000fcc0008410000 */
[----:B------:R-:W2:Y:S01]  /*1ad50*/  MUFU.TANH R169, R169 ;  /* 0x000000a900a97308 */ /* 0x000ea20000002400 */
[----:B---3--:R-:W-:Y:S01]  /*1ad60*/  FMNMX.FTZ R2, R164, R2, !PT ;  /* 0x00000002a4027209 */ /* 0x008fe20007810000 */
[----:B------:R-:W-:-:S06]  /*1ad70*/  FMUL.FTZ R176, R181, UR4 ;  /* 0x00000004b5b07c20 */ /* 0x000fcc0008410000 */
[----:B------:R-:W3:Y:S01]  /*1ad80*/  MUFU.TANH R173, R173 ;  /* 0x000000ad00ad7308 */ /* 0x000ee20000002400 */
[----:B0-----:R-:W-:-:S07]  /*1ad90*/  FMNMX.FTZ R2, R165, R2, !PT ;  /* 0x00000002a5027209 */ /* 0x001fce0007810000 */
[----:B------:R-:W0:Y:S01]  /*1ada0*/  MUFU.TANH R172, R172 ;  /* 0x000000ac00ac7308 */ /* 0x000e220000002400 */
[----:B-1----:R-:W-:-:S07]  /*1adb0*/  FMNMX.FTZ R2, R168, R2, !PT ;  /* 0x00000002a8027209 */ /* 0x002fce0007810000 */
[----:B------:R-:W1:Y:S01]  /*1adc0*/  MUFU.TANH R176, R176 ;  /* 0x000000b000b07308 */ /* 0x000e620000002400 */
[----:B--2---:R-:W-:-:S04]  /*1add0*/  FMNMX.FTZ R2, R169, R2, !PT ;  /* 0x00000002a9027209 */ /* 0x004fc80007810000 */
[----:B---3--:R-:W-:-:S04]  /*1ade0*/  FMNMX.FTZ R2, R173, R2, !PT ;  /* 0x00000002ad027209 */ /* 0x008fc80007810000 */
[----:B0-----:R-:W-:-:S04]  /*1adf0*/  FMNMX.FTZ R2, R172, R2, !PT ;  /* 0x00000002ac027209 */ /* 0x001fc80007810000 */
[----:B-1----:R-:W-:-:S05]  /*1ae00*/  FMNMX.FTZ R2, R176, R2, !PT ;  /* 0x00000002b0027209 */ /* 0x002fca0007810000 */
[----:B------:R-:W0:Y:S01]  /*1ae10*/  SHFL.BFLY PT, R3, R2, 0x2, 0x1f ;  /* 0x0c401f0002037f89 */ /* 0x000e2200000e0000 */
[----:B------:R-:W1:Y:S01]  /*1ae20*/  MUFU.TANH R5, R5 ;  /* 0x0000000500057308 */ /* 0x000e620000002400 */
[----:B------:R-:W-:-:S07]  /*1ae30*/  FMUL.FTZ R162, R162, UR4 ;  /* 0x00000004a2a27c20 */ /* 0x000fce0008410000 */
[----:B------:R-:W2:Y:S01]  /*1ae40*/  MUFU.TANH R152, R152 ;  /* 0x0000009800987308 */ /* 0x000ea20000002400 */
[----:B------:R-:W-:-:S07]  /*1ae50*/  FMUL.FTZ R163, R163, UR4 ;  /* 0x00000004a3a37c20 */ /* 0x000fce0008410000 */
[----:B------:R-:W3:Y:S01]  /*1ae60*/  MUFU.TANH R153, R153 ;  /* 0x0000009900997308 */ /* 0x000ee20000002400 */
[----:B0-----:R-:W-:-:S07]  /*1ae70*/  FMNMX.FTZ R3, R2, R3, !PT ;  /* 0x0000000302037209 */ /* 0x001fce0007810000 */
[----:B------:R-:W0:Y:S01]  /*1ae80*/  MUFU.TANH R156, R156 ;  /* 0x0000009c009c7308 */ /* 0x000e220000002400 */
[----:B-1----:R-:W-:Y:S01]  /*1ae90*/  FMNMX.FTZ R23, R5, R231, !PT ;  /* 0x000000e705177209 */ /* 0x002fe20007810000 */
[----:B------:R-:W1:Y:S01]  /*1aea0*/  SHFL.BFLY PT, R2, R3, 0x1, 0x1f ;  /* 0x0c201f0003027f89 */ /* 0x000e6200000e0000 */
[----:B------:R-:W-:-:S05]  /*1aeb0*/  FMUL.FTZ R166, R166, UR4 ;  /* 0x00000004a6a67c20 */ /* 0x000fca0008410000 */
[----:B------:R-:W4:Y:S01]  /*1aec0*/  MUFU.TANH R162, R162 ;  /* 0x000000a200a27308 */ /* 0x000f220000002400 */
[----:B--2---:R-:W-:Y:S01]  /*1aed0*/  FMNMX.FTZ R23, R152, R23, !PT ;  /* 0x0000001798177209 */ /* 0x004fe20007810000 */
[----:B------:R-:W-:-:S06]  /*1aee0*/  FMUL.FTZ R167, R167, UR4 ;  /* 0x00000004a7a77c20 */ /* 0x000fcc0008410000 */
[----:B------:R-:W2:Y:S01]  /*1aef0*/  MUFU.TANH R163, R163 ;  /* 0x000000a300a37308 */ /* 0x000ea20000002400 */
[----:B---3--:R-:W-:Y:S01]  /*1af00*/  FMNMX.FTZ R23, R153, R23, !PT ;  /* 0x0000001799177209 */ /* 0x008fe20007810000 */
[----:B------:R-:W-:-:S06]  /*1af10*/  FMUL.FTZ R170, R170, UR4 ;  /* 0x00000004aaaa7c20 */ /* 0x000fcc0008410000 */
[----:B------:R-:W3:Y:S01]  /*1af20*/  MUFU.TANH R166, R166 ;  /* 0x000000a600a67308 */ /* 0x000ee20000002400 */
[----:B0-----:R-:W-:Y:S01]  /*1af30*/  FMNMX.FTZ R23, R156, R23, !PT ;  /* 0x000000179c177209 */ /* 0x001fe20007810000 */
[----:B------:R-:W-:-:S06]  /*1af40*/  FMUL.FTZ R171, R171, UR4 ;  /* 0x00000004abab7c20 */ /* 0x000fcc0008410000 */
[----:B------:R-:W0:Y:S01]  /*1af50*/  MUFU.TANH R167, R167 ;  /* 0x000000a700a77308 */ /* 0x000e220000002400 */
[----:B----4-:R-:W-:Y:S01]  /*1af60*/  FMNMX.FTZ R23, R162, R23, !PT ;  /* 0x00000017a2177209 */ /* 0x010fe20007810000 */
[----:B------:R-:W-:-:S06]  /*1af70*/  FMUL.FTZ R174, R174, UR4 ;  /* 0x00000004aeae7c20 */ /* 0x000fcc0008410000 */
[----:B------:R-:W4:Y:S01]  /*1af80*/  MUFU.TANH R170, R170 ;  /* 0x000000aa00aa7308 */ /* 0x000f220000002400 */
[----:B--2---:R-:W-:Y:S01]  /*1af90*/  FMNMX.FTZ R23, R163, R23, !PT ;  /* 0x00000017a3177209 */ /* 0x004fe20007810000 */
[----:B------:R-:W-:Y:S01]  /*1afa0*/  FMUL.FTZ R175, R175, UR4 ;  /* 0x00000004afaf7c20 */ /* 0x000fe20008410000 */
[----:B------:R-:W-:Y:S01]  /*1afb0*/  FMUL.FTZ R177, R178, UR4 ;  /* 0x00000004b2b17c20 */ /* 0x000fe20008410000 */
[----:B-1----:R-:W-:Y:S01]  /*1afc0*/  FMNMX.FTZ R3, R3, R2, !PT ;  /* 0x0000000203037209 */ /* 0x002fe20007810000 */
[----:B------:R-:W-:-:S03]  /*1afd0*/  FMUL.FTZ R178, R179, UR4 ;  /* 0x00000004b3b27c20 */ /* 0x000fc60008410000 */
[----:B------:R-:W1:Y:S01]  /*1afe0*/  MUFU.TANH R171, R171 ;  /* 0x000000ab00ab7308 */ /* 0x000e620000002400 */
[----:B------:R-:W-:Y:S02]  /*1aff0*/  WARPGROUP.DEPBAR.LE gsb0, 0x0 ;  /* 0x00008000000079c5 */ /* 0x000fe40000010000 */
[----:B------:R-:W2:Y:S05]  /*1b000*/  LDL R187, [R1+0x20] ;  /* 0x0000200001bb7983 */ /* 0x000eaa0000100800 */
[----:B------:R-:W5:Y:S01]  /*1b010*/  MUFU.TANH R174, R174 ;  /* 0x000000ae00ae7308 */ /* 0x000f620000002400 */
[----:B------:R-:W-:Y:S01]  /*1b020*/  FMUL.FTZ R179, R182, UR4 ;  /* 0x00000004b6b37c20 */ /* 0x000fe20008410000 */
[----:B------:R-:W-:Y:S01]  /*1b030*/  FMUL.FTZ R180, R183, UR4 ;  /* 0x00000004b7b47c20 */ /* 0x000fe20008410000 */
[----:B------:R-:W-:Y:S01]  /*1b040*/  ULDC UR4, c[0x0][0x988] ;  /* 0x0002620000047ab9 */ /* 0x000fe20000000800 */
[----:B---3--:R-:W-:Y:S01]  /*1b050*/  FMNMX.FTZ R23, R166, R23, !PT ;  /* 0x00000017a6177209 */ /* 0x008fe20007810000 */
[----:B------:R-:W-:Y:S01]  /*1b060*/  FADD.FTZ R181, -R3, R230 ;  /* 0x000000e603b57221 */ /* 0x000fe20000010100 */
[----:B------:R-:W-:-:S02]  /*1b070*/  IMAD.U32 R2, RZ, RZ, UR4 ;  /* 0x00000004ff027e24 */ /* 0x000fc4000f8e00ff */
[----:B------:R-:W3:Y:S01]  /*1b080*/  MUFU.TANH R175, R175 ;  /* 0x000000af00af7308 */ /* 0x000ee20000002400 */
[----:B0-----:R-:W-:Y:S01]  /*1b090*/  FMNMX.FTZ R182, R167, R23, !PT ;  /* 0x00000017a7b67209 */ /* 0x001fe20007810000 */
[----:B------:R-:W-:Y:S01]  /*1b0a0*/  FMUL.FTZ R181, R181, R2 ;  /* 0x00000002b5b57220 */ /* 0x000fe20000410000 */
[----:B------:R-:W-:Y:S02]  /*1b0b0*/  @!P1 VIADD R232, R232, 0x30860 ;  /* 0x00030860e8e89836 */ /* 0x000fe40000000000 */
[----:B----4-:R-:W-:Y:S01]  /*1b0c0*/  FMNMX.FTZ R182, R170, R182, !PT ;  /* 0x000000b6aab67209 */ /* 0x010fe20007810000 */
[----:B------:R-:W-:Y:S02]  /*1b0d0*/  IMAD.MOV.U32 R230, RZ, RZ, R3 ;  /* 0x000000ffffe67224 */ /* 0x000fe400078e0003 */
[----:B------:R-:W0:Y:S01]  /*1b0e0*/  MUFU.TANH R177, R177 ;  /* 0x000000b100b17308 */ /* 0x000e220000002400 */
[----:B-1----:R-:W-:Y:S02]  /*1b0f0*/  FMNMX.FTZ R182, R171, R182, !PT ;  /* 0x000000b6abb67209 */ /* 0x002fe40007810000 */
[----:B------:R-:W-:-:S05]  /*1b100*/  @!P1 PRMT R232, RZ, 0x654, R232 ;  /* 0x00000654ffe89816 */ /* 0x000fca00000000e8 */
[----:B------:R1:W-:Y:S08]  /*1b110*/  MUFU.EX2 R23, R181 ;  /* 0x000000b500177308 */ /* 0x0003f00000000800 */
[----:B------:R-:W4:Y:S01]  /*1b120*/  MUFU.TANH R178, R178 ;  /* 0x000000b200b27308 */ /* 0x000f220000002400 */
[----:B-1----:R-:W-:-:S04]  /*1b130*/  FMUL.FTZ R181, R3, R2 ;  /* 0x0000000203b57220 */ /* 0x002fc80000410000 */
[--C-:B------:R-:W-:Y:S01]  /*1b140*/  FFMA.FTZ R196, R0, R2, -R181.reuse ;  /* 0x0000000200c47223 */ /* 0x100fe200000108b5 */
[----:B-----5:R-:W-:Y:S01]  /*1b150*/  FMNMX.FTZ R0, R174, R182, !PT ;  /* 0x000000b6ae007209 */ /* 0x020fe20007810000 */
[-CC-:B------:R-:W-:Y:S01]  /*1b160*/  FFMA.FTZ R4, R4, R2.reuse, -R181.reuse ;  /* 0x0000000204047223 */ /* 0x180fe200000108b5 */
[----:B------:R-:W1:Y:S01]  /*1b170*/  MUFU.TANH R179, R179 ;  /* 0x000000b300b37308 */ /* 0x000e620000002400 */
[--C-:B------:R-:W-:Y:S01]  /*1b180*/  FFMA.FTZ R188, R161, R2, -R181.reuse ;  /* 0x00000002a1bc7223 */ /* 0x100fe200000108b5 */
[----:B---3--:R-:W-:Y:S01]  /*1b190*/  FMNMX.FTZ R0, R175, R0, !PT ;  /* 0x00000000af007209 */ /* 0x008fe20007810000 */
[-CC-:B------:R-:W-:Y:S01]  /*1b1a0*/  FFMA.FTZ R198, R154, R2.reuse, -R181.reuse ;  /* 0x000000029ac67223 */ /* 0x180fe200000108b5 */
[-CC-:B------:R-:W-:Y:S01]  /*1b1b0*/  FFMA.FTZ R183, R155, R2.reuse, -R181.reuse ;  /* 0x000000029bb77223 */ /* 0x180fe200000108b5 */
[--C-:B------:R-:W-:Y:S01]  /*1b1c0*/  FFMA.FTZ R192, R157, R2, -R181.reuse ;  /* 0x000000029dc07223 */ /* 0x100fe200000108b5 */
[----:B0-----:R-:W-:Y:S01]  /*1b1d0*/  FMNMX.FTZ R0, R177, R0, !PT ;  /* 0x00000000b1007209 */ /* 0x001fe20007810000 */
[-CC-:B------:R-:W-:Y:S01]  /*1b1e0*/  FFMA.FTZ R154, R158, R2.reuse, -R181.reuse ;  /* 0x000000029e9a7223 */ /* 0x180fe200000108b5 */
[----:B------:R-:W0:Y:S01]  /*1b1f0*/  MUFU.TANH R180, R180 ;  /* 0x000000b400b47308 */ /* 0x000e220000002400 */
[--C-:B------:R-:W-:Y:S01]  /*1b200*/  FFMA.FTZ R194, R159, R2, -R181.reuse ;  /* 0x000000029fc27223 */ /* 0x100fe200000108b5 */
[----:B----4-:R-:W-:Y:S01]  /*1b210*/  FMNMX.FTZ R0, R178, R0, !PT ;  /* 0x00000000b2007209 */ /* 0x010fe20007810000 */
[-CC-:B------:R-:W-:Y:S01]  /*1b220*/  FFMA.FTZ R155, R160, R2.reuse, -R181.reuse ;  /* 0x00000002a09b7223 */ /* 0x180fe200000108b5 */
[-CC-:B------:R-:W-:Y:S01]  /*1b230*/  FFMA.FTZ R157, R164, R2.reuse, -R181.reuse ;  /* 0x00000002a49d7223 */ /* 0x180fe200000108b5 */
[-CC-:B------:R-:W-:Y:S01]  /*1b240*/  FFMA.FTZ R190, R165, R2.reuse, -R181.reuse ;  /* 0x00000002a5be7223 */ /* 0x180fe200000108b5 */
[-CC-:B------:R-:W-:Y:S01]  /*1b250*/  FFMA.FTZ R158, R168, R2.reuse, -R181.reuse ;  /* 0x00000002a89e7223 */ /* 0x180fe200000108b5 */
[--C-:B------:R-:W-:Y:S01]  /*1b260*/  FFMA.FTZ R184, R169, R2, -R181.reuse ;  /* 0x00000002a9b87223 */ /* 0x100fe200000108b5 */
[----:B------:R3:W-:Y:S01]  /*1b270*/  MUFU.EX2 R182, R4 ;  /* 0x0000000400b67308 */ /* 0x0007e20000000800 */
[----:B-1----:R-:W-:Y:S01]  /*1b280*/  FMNMX.FTZ R0, R179, R0, !PT ;  /* 0x00000000b3007209 */ /* 0x002fe20007810000 */
[-CC-:B------:R-:W-:Y:S01]  /*1b290*/  FFMA.FTZ R159, R173, R2.reuse, -R181.reuse ;  /* 0x00000002ad9f7223 */ /* 0x180fe200000108b5 */
[-CC-:B------:R-:W-:Y:S01]  /*1b2a0*/  FFMA.FTZ R186, R172, R2.reuse, -R181.reuse ;  /* 0x00000002acba7223 */ /* 0x180fe200000108b5 */
[----:B------:R-:W-:-:S04]  /*1b2b0*/  FFMA.FTZ R160, R176, R2, -R181 ;  /* 0x00000002b0a07223 */ /* 0x000fc800000108b5 */
[----:B------:R-:W-:Y:S01]  /*1b2c0*/  MUFU.EX2 R196, R196 ;  /* 0x000000c400c47308 */ /* 0x000fe20000000800 */
[----:B0-----:R-:W-:-:S05]  /*1b2d0*/  FMNMX.FTZ R0, R180, R0, !PT ;  /* 0x00000000b4007209 */ /* 0x001fca0007810000 */
[----:B---3--:R-:W0:Y:S02]  /*1b2e0*/  SHFL.BFLY PT, R4, R0, 0x2, 0x1f ;  /* 0x0c401f0000047f89 */ /* 0x008e2400000e0000 */
        /* <DEDUP_REMOVED lines=9> */
[----:B0-----:R-:W-:-:S05]  /*1b380*/  FMNMX.FTZ R4, R0, R4, !PT ;  /* 0x0000000400047209 */ /* 0x001fca0007810000 */
[C---:B------:R-:W-:Y:S01]  /*1b390*/  FADD.FTZ R0, -R4.reuse, R231 ;  /* 0x000000e704007221 */ /* 0x040fe20000010100 */
[-C--:B------:R-:W-:Y:S01]  /*1b3a0*/  FMUL.FTZ R161, R4, R2.reuse ;  /* 0x0000000204a17220 */ /* 0x080fe20000410000 */
[----:B------:R-:W-:Y:S01]  /*1b3b0*/  MUFU.EX2 R157, R157 ;  /* 0x0000009d009d7308 */ /* 0x000fe20000000800 */
[----:B------:R-:W-:Y:S02]  /*1b3c0*/  IMAD.MOV.U32 R231, RZ, RZ, R4 ;  /* 0x000000ffffe77224 */ /* 0x000fe400078e0004 */
[-C--:B------:R-:W-:Y:S01]  /*1b3d0*/  FMUL.FTZ R0, R0, R2.reuse ;  /* 0x0000000200007220 */ /* 0x080fe20000410000 */
[-CC-:B------:R-:W-:Y:S01]  /*1b3e0*/  FFMA.FTZ R197, R5, R2.reuse, -R161.reuse ;  /* 0x0000000205c57223 */ /* 0x180fe200000108a1 */
[-CC-:B------:R-:W-:Y:S01]  /*1b3f0*/  FFMA.FTZ R5, R152, R2.reuse, -R161.reuse ;  /* 0x0000000298057223 */ /* 0x180fe200000108a1 */
[-CC-:B------:R-:W-:Y:S01]  /*1b400*/  FFMA.FTZ R199, R153, R2.reuse, -R161.reuse ;  /* 0x0000000299c77223 */ /* 0x180fe200000108a1 */
[-CC-:B------:R-:W-:Y:S01]  /*1b410*/  FFMA.FTZ R152, R156, R2.reuse, -R161.reuse ;  /* 0x000000029c987223 */ /* 0x180fe200000108a1 */
[----:B------:R-:W-:Y:S01]  /*1b420*/  @!P1 IMAD R153, R22, 0x8, R16 ;  /* 0x0000000816999824 */ /* 0x000fe200078e0210 */
[----:B------:R-:W-:Y:S01]  /*1b430*/  MUFU.EX2 R0, R0 ;  /* 0x0000000000007308 */ /* 0x000fe20000000800 */
[-CC-:B------:R-:W-:Y:S01]  /*1b440*/  FFMA.FTZ R193, R162, R2.reuse, -R161.reuse ;  /* 0x00000002a2c17223 */ /* 0x180fe200000108a1 */
[----:B------:R-:W-:Y:S01]  /*1b450*/  FFMA.FTZ R163, R163, R2, -R161 ;  /* 0x00000002a3a37223 */ /* 0x000fe200000108a1 */
[----:B------:R-:W-:-:S02]  /*1b460*/  @!P1 VIADD R156, R153, 0x30840 ;  /* 0x00030840999c9836 */ /* 0x000fc40000000000 */
[-CC-:B------:R-:W-:Y:S01]  /*1b470*/  FFMA.FTZ R195, R166, R2.reuse, -R161.reuse ;  /* 0x00000002a6c37223 */ /* 0x180fe200000108a1 */
[-CC-:B------:R-:W-:Y:S01]  /*1b480*/  FFMA.FTZ R189, R170, R2.reuse, -R161.reuse ;  /* 0x00000002aabd7223 */ /* 0x180fe200000108a1 */
[-CC-:B------:R-:W-:Y:S01]  /*1b490*/  FFMA.FTZ R162, R171, R2.reuse, -R161.reuse ;  /* 0x00000002aba27223 */ /* 0x180fe200000108a1 */
[-CC-:B------:R-:W-:Y:S01]  /*1b4a0*/  FFMA.FTZ R174, R174, R2.reuse, -R161.reuse ;  /* 0x00000002aeae7223 */ /* 0x180fe200000108a1 */
[----:B------:R-:W0:Y:S01]  /*1b4b0*/  MUFU.EX2 R197, R197 ;  /* 0x000000c500c57308 */ /* 0x000e220000000800 */
[----:B------:R-:W-:Y:S01]  /*1b4c0*/  @!P1 PRMT R156, RZ, 0x654, R156 ;  /* 0x00000654ff9c9816 */ /* 0x000fe2000000009c */
[-CC-:B------:R-:W-:Y:S01]  /*1b4d0*/  FFMA.FTZ R175, R175, R2.reuse, -R161.reuse ;  /* 0x00000002afaf7223 */ /* 0x180fe200000108a1 */
[-CC-:B------:R-:W-:Y:S01]  /*1b4e0*/  FFMA.FTZ R177, R177, R2.reuse, -R161.reuse ;  /* 0x00000002b1b17223 */ /* 0x180fe200000108a1 */
[-CC-:B------:R-:W-:Y:S01]  /*1b4f0*/  FFMA.FTZ R178, R178, R2.reuse, -R161.reuse ;  /* 0x00000002b2b27223 */ /* 0x180fe200000108a1 */
[----:B------:R1:W-:Y:S01]  /*1b500*/  @!P1 SYNCS.ARRIVE.TRANS64.RED.A1T0 RZ, [R156+URZ], RZ ;  /* 0x000000ff9cff99a7 */ /* 0x0003e2000810043f */
[----:B------:R-:W-:-:S02]  /*1b510*/  FFMA.FTZ R179, R179, R2, -R161 ;  /* 0x00000002b3b37223 */ /* 0x000fc400000108a1 */
[----:B------:R-:W3:Y:S01]  /*1b520*/  MUFU.EX2 R5, R5 ;  /* 0x0000000500057308 */ /* 0x000ee20000000800 */
[-CC-:B-1----:R-:W-:Y:S01]  /*1b530*/  FFMA.FTZ R156, R167, R2.reuse, -R161.reuse ;  /* 0x00000002a79c7223 */ /* 0x182fe200000108a1 */
[----:B------:R-:W-:Y:S01]  /*1b540*/  FFMA.FTZ R161, R180, R2, -R161 ;  /* 0x00000002b4a17223 */ /* 0x000fe200000108a1 */
[----:B------:R1:W-:Y:S05]  /*1b550*/  @!P1 SYNCS.ARRIVE.TRANS64.RED.A1T0 RZ, [R232+URZ], RZ ;  /* 0x000000ffe8ff99a7 */ /* 0x0003ea000810043f */
[----:B------:R-:W4:Y:S01]  /*1b560*/  MUFU.EX2 R199, R199 ;  /* 0x000000c700c77308 */ /* 0x000f220000000800 */
[----:B0-----:R-:W-:Y:S01]  /*1b570*/  FFMA.FTZ R227, R0, R227, R197 ;  /* 0x000000e300e37223 */ /* 0x001fe200000100c5 */
[----:B-1----:R-:W-:-:S06]  /*1b580*/  IMAD.MOV.U32 R232, RZ, RZ, R219 ;  /* 0x000000ffffe87224 */ /* 0x002fcc00078e00db */
[----:B------:R-:W0:Y:S01]  /*1b590*/  MUFU.EX2 R152, R152 ;  /* 0x0000009800987308 */ /* 0x000e220000000800 */
[C---:B---3--:R-:W-:Y:S01]  /*1b5a0*/  FADD.FTZ R227, R5.reuse, R227 ;  /* 0x000000e305e37221 */ /* 0x048fe20000010000 */
[----:B------:R-:W-:Y:S01]  /*1b5b0*/  F2FP.BF16.F32.PACK_AB R197, R5, R197 ;  /* 0x000000c505c5723e */ /* 0x000fe200000010ff */
[----:B------:R-:W-:-:S05]  /*1b5c0*/  IMAD.MOV.U32 R5, RZ, RZ, R22 ;  /* 0x000000ffff057224 */ /* 0x000fca00078e0016 */
[----:B------:R-:W1:Y:S01]  /*1b5d0*/  MUFU.EX2 R193, R193 ;  /* 0x000000c100c17308 */ /* 0x000e620000000800 */
[----:B----4-:R-:W-:-:S07]  /*1b5e0*/  FADD.FTZ R227, R199, R227 ;  /* 0x000000e3c7e37221 */ /* 0x010fce0000010000 */
[----:B------:R3:W4:Y:S01]  /*1b5f0*/  MUFU.EX2 R153, R163 ;  /* 0x000000a300997308 */ /* 0x0007220000000800 */
[C---:B0-----:R-:W-:Y:S01]  /*1b600*/  FADD.FTZ R164, R152.reuse, R227 ;  /* 0x000000e398a47221 */ /* 0x041fe20000010000 */
[----:B------:R-:W-:-:S06]  /*1b610*/  F2FP.BF16.F32.PACK_AB R199, R152, R199 ;  /* 0x000000c798c7723e */ /* 0x000fcc00000010ff */
[----:B------:R-:W0:Y:S01]  /*1b620*/  MUFU.EX2 R195, R195 ;  /* 0x000000c300c37308 */ /* 0x000e220000000800 */
[----:B---3--:R-:W-:Y:S01]  /*1b630*/  FFMA.FTZ R163, R23, R228, R196 ;  /* 0x000000e417a37223 */ /* 0x008fe200000100c4 */
[----:B-1----:R-:W-:Y:S01]  /*1b640*/  FADD.FTZ R164, R193, R164 ;  /* 0x000000a4c1a47221 */ /* 0x002fe20000010000 */
[C---:B------:R-:W-:Y:S02]  /*1b650*/  F2FP.BF16.F32.PACK_AB R196, R182.reuse, R196 ;  /* 0x000000c4b6c4723e */ /* 0x040fe400000010ff */
[----:B------:R-:W-:-:S03]  /*1b660*/  FADD.FTZ R163, R182, R163 ;  /* 0x000000a3b6a37221 */ /* 0x000fc60000010000 */
[----:B------:R-:W1:Y:S01]  /*1b670*/  MUFU.EX2 R156, R156 ;  /* 0x0000009c009c7308 */ /* 0x000e620000000800 */
[----:B------:R-:W-:Y:S01]  /*1b680*/  FADD.FTZ R163, R198, R163 ;  /* 0x000000a3c6a37221 */ /* 0x000fe20000010000 */
[----:B----4-:R-:W-:Y:S01]  /*1b690*/  FADD.FTZ R164, R153, R164 ;  /* 0x000000a499a47221 */ /* 0x010fe20000010000 */
[C---:B------:R-:W-:Y:S02]  /*1b6a0*/  F2FP.BF16.F32.PACK_AB R198, R183.reuse, R198 ;  /* 0x000000c6b7c6723e */ /* 0x040fe400000010ff */
[----:B------:R-:W-:Y:S01]  /*1b6b0*/  FADD.FTZ R163, R183, R163 ;  /* 0x000000a3b7a37221 */ /* 0x000fe20000010000 */
[----:B------:R-:W-:Y:S02]  /*1b6c0*/  F2FP.BF16.F32.PACK_AB R193, R153, R193 ;  /* 0x000000c199c1723e */ /* 0x000fe400000010ff */
[----:B------:R-:W3:Y:S01]  /*1b6d0*/  MUFU.EX2 R189, R189 ;  /* 0x000000bd00bd7308 */ /* 0x000ee20000000800 */
[----:B------:R-:W-:Y:S01]  /*1b6e0*/  FADD.FTZ R163, R192, R163 ;  /* 0x000000a3c0a37221 */ /* 0x000fe20000010000 */
[----:B0-----:R-:W-:Y:S01]  /*1b6f0*/  FADD.FTZ R164, R195, R164 ;  /* 0x000000a4c3a47221 */ /* 0x001fe20000010000 */
[----:B------:R-:W-:-:S02]  /*1b700*/  F2FP.BF16.F32.PACK_AB R192, R154, R192 ;  /* 0x000000c09ac0723e */ /* 0x000fc400000010ff */
[----:B------:R-:W-:-:S03]  /*1b710*/  FADD.FTZ R163, R154, R163 ;  /* 0x000000a39aa37221 */ /* 0x000fc60000010000 */
[----:B------:R-:W0:Y:S01]  /*1b720*/  MUFU.EX2 R162, R162 ;  /* 0x000000a200a27308 */ /* 0x000e220000000800 */
[----:B------:R-:W-:Y:S01]  /*1b730*/  FADD.FTZ R163, R194, R163 ;  /* 0x000000a3c2a37221 */ /* 0x000fe20000010000 */
[C---:B-1----:R-:W-:Y:S01]  /*1b740*/  FADD.FTZ R164, R156.reuse, R164 ;  /* 0x000000a49ca47221 */ /* 0x042fe20000010000 */
[C---:B------:R-:W-:Y:S02]  /*1b750*/  F2FP.BF16.F32.PACK_AB R194, R155.reuse, R194 ;  /* 0x000000c29bc2723e */ /* 0x040fe400000010ff */
[----:B------:R-:W-:Y:S01]  /*1b760*/  FADD.FTZ R163, R155, R163 ;  /* 0x000000a39ba37221 */ /* 0x000fe20000010000 */
[----:B------:R-:W-:Y:S02]  /*1b770*/  F2FP.BF16.F32.PACK_AB R195, R156, R195 ;  /* 0x000000c39cc3723e */ /* 0x000fe400000010ff */
[----:B------:R-:W1:Y:S01]  /*1b780*/  MUFU.EX2 R190, R190 ;  /* 0x000000be00be7308 */ /* 0x000e620000000800 */
[----:B------:R-:W-:Y:S01]  /*1b790*/  FADD.FTZ R163, R188, R163 ;  /* 0x000000a3bca37221 */ /* 0x000fe20000010000 */
[----:B---3--:R-:W-:Y:S01]  /*1b7a0*/  FADD.FTZ R164, R189, R164 ;  /* 0x000000a4bda47221 */ /* 0x008fe20000010000 */
[----:B------:R-:W-:-:S02]  /*1b7b0*/  F2FP.BF16.F32.PACK_AB R188, R157, R188 ;  /* 0x000000bc9dbc723e */ /* 0x000fc400000010ff */
[----:B------:R-:W-:-:S03]  /*1b7c0*/  FADD.FTZ R163, R157, R163 ;  /* 0x000000a39da37221 */ /* 0x000fc60000010000 */
        /* <DEDUP_REMOVED lines=10> */
[----:B------:R-:W0:Y:S01]  /*1b870*/  MUFU.EX2 R177, R177 ;  /* 0x000000b100b17308 */ /* 0x000e220000000800 */
[C---:B-1----:R-:W-:Y:S01]  /*1b880*/  FADD.FTZ R164, R175.reuse, R164 ;  /* 0x000000a4afa47221 */ /* 0x042fe20000010000 */
[----:B------:R-:W-:-:S06]  /*1b890*/  F2FP.BF16.F32.PACK_AB R191, R175, R174 ;  /* 0x000000aeafbf723e */ /* 0x000fcc00000010ff */
[----:B------:R-:W1:Y:S01]  /*1b8a0*/  MUFU.EX2 R159, R159 ;  /* 0x0000009f009f7308 */ /* 0x000e620000000800 */
[----:B---3--:R-:W-:-:S07]  /*1b8b0*/  FADD.FTZ R163, R184, R163 ;  /* 0x000000a3b8a37221 */ /* 0x008fce0000010000 */
[----:B------:R-:W3:Y:S01]  /*1b8c0*/  MUFU.EX2 R178, R178 ;  /* 0x000000b200b27308 */ /* 0x000ee20000000800 */
[----:B0-----:R-:W-:-:S07]  /*1b8d0*/  FADD.FTZ R164, R177, R164 ;  /* 0x000000a4b1a47221 */ /* 0x001fce0000010000 */
[----:B------:R-:W0:Y:S01]  /*1b8e0*/  MUFU.EX2 R186, R186 ;  /* 0x000000ba00ba7308 */ /* 0x000e220000000800 */
[C---:B-1----:R-:W-:Y:S01]  /*1b8f0*/  FADD.FTZ R163, R159.reuse, R163 ;  /* 0x000000a39fa37221 */ /* 0x042fe20000010000 */
[----:B------:R-:W-:-:S06]  /*1b900*/  F2FP.BF16.F32.PACK_AB R184, R159, R184 ;  /* 0x000000b89fb8723e */ /* 0x000fcc00000010ff */
[----:B------:R-:W1:Y:S01]  /*1b910*/  MUFU.EX2 R179, R179 ;  /* 0x000000b300b37308 */ /* 0x000e620000000800 */
[C---:B--2---:R-:W-:Y:S01]  /*1b920*/  ISETP.GT.AND P2, PT, R233.reuse, R187, PT ;  /* 0x000000bbe900720c */ /* 0x044fe20003f44270 */
[C---:B---3--:R-:W-:Y:S01]  /*1b930*/  FADD.FTZ R164, R178.reuse, R164 ;  /* 0x000000a4b2a47221 */ /* 0x048fe20000010000 */
[----:B------:R-:W-:Y:S01]  /*1b940*/  F2FP.BF16.F32.PACK_AB R185, R178, R177 ;  /* 0x000000b1b2b9723e */ /* 0x000fe200000010ff */
[----:B------:R-:W-:-:S04]  /*1b950*/  VIADD R233, R233, 0xffffffff ;  /* 0xffffffffe9e97836 */ /* 0x000fc80000000000 */
[----:B------:R-:W2:Y:S01]  /*1b960*/  MUFU.EX2 R160, R160 ;  /* 0x000000a000a07308 */ /* 0x000ea20000000800 */
[----:B0-----:R-:W-:-:S07]  /*1b970*/  FADD.FTZ R163, R186, R163 ;  /* 0x000000a3baa37221 */ /* 0x001fce0000010000 */
[----:B------:R-:W0:Y:S01]  /*1b980*/  MUFU.EX2 R161, R161 ;  /* 0x000000a100a17308 */ /* 0x000e220000000800 */
[----:B-1----:R-:W-:Y:S01]  /*1b990*/  FADD.FTZ R164, R179, R164 ;  /* 0x000000a4b3a47221 */ /* 0x002fe20000010000 */
[C---:B--2---:R-:W-:Y:S01]  /*1b9a0*/  FADD.FTZ R228, R160.reuse, R163 ;  /* 0x000000a3a0e47221 */ /* 0x044fe20000010000 */
[----:B------:R-:W-:Y:S02]  /*1b9b0*/  F2FP.BF16.F32.PACK_AB R186, R160, R186 ;  /* 0x000000baa0ba723e */ /* 0x000fe400000010ff */
[C---:B0-----:R-:W-:Y:S01]  /*1b9c0*/  FADD.FTZ R227, R161.reuse, R164 ;  /* 0x000000a4a1e37221 */ /* 0x041fe20000010000 */
[----:B------:R-:W-:Y:S01]  /*1b9d0*/  F2FP.BF16.F32.PACK_AB R187, R161, R179 ;  /* 0x000000b3a1bb723e */ /* 0x000fe200000010ff */
[----:B------:R-:W-:Y:S06]  /*1b9e0*/  @P2 BRA `(.L_x_1989) ;  /* 0xffffffd800b42947 */ /* 0x000fec000383ffff */
[----:B------:R-:W-:Y:S05]  /*1b9f0*/  BSYNC B1 ;  /* 0x0000000000017941 */ /* 0x000fea0003800000 */
.L_x_1978:
[----:B------:R-:W-:-:S07]  /*1ba00*/  IMAD.MOV.U32 R5, RZ, RZ, R233 ;  /* 0x000000ffff057224 */ /* 0x000fce00078e00e9 */
.L_x_1977:
[----:B------:R-:W-:Y:S05]  /*1ba10*/  BSYNC B0 ;  /* 0x0000000000007941 */ /* 0x000fea0003800000 */
.L_x_1976:
[----:B------:R-:W2:Y:S01]  /*1ba20*/  LDL R152, [R1+0x50] ;  /* 0x0000500001987983 */ /* 0x000ea20000100800 */
[----:B------:R-:W-:Y:S01]  /*1ba30*/  BSSY B0, `(.L_x_1990) ;  /* 0x000030c000007945 */ /* 0x000fe20003800000 */
[----:B--2---:R-:W-:-:S13]  /*1ba40*/  ISETP.GE.AND P2, PT, R5, R152, PT ;  /* 0x000000980500720c */ /* 0x004fda0003f46270 */
[----:B------:R-:W-:Y:S05]  /*1ba50*/  @!P2 BRA `(.L_x_1991) ;  /* 0x000000300024a947 */ /* 0x000fea0003800000 */
[----:B------:R-:W-:Y:S02]  /*1ba60*/  IMAD.MOV.U32 R230, RZ, RZ, R4 ;  /* 0x000000ffffe67224 */ /* 0x000fe400078e0004 */
[----:B------:R-:W-:Y:S02]  /*1ba70*/  IMAD.MOV.U32 R231, RZ, RZ, R3 ;  /* 0x000000ffffe77224 */ /* 0x000fe400078e0003 */
[----:B------:R-:W-:Y:S02]  /*1ba80*/  IMAD.MOV.U32 R233, RZ, RZ, R219 ;  /* 0x000000ffffe97224 */ /* 0x000fe400078e00db */
[----:B------:R-:W-:-:S07]  /*1ba90*/  IMAD.MOV.U32 R232, RZ, RZ, R22 ;  /* 0x000000ffffe87224 */ /* 0x000fce00078e0016 */
.L_x_2010:
[----:B------:R-:W-:-:S05]  /*1baa0*/  VIADD R4, R232, 0x1 ;  /* 0x00000001e8047836 */ /* 0x000fca0000000000 */
[----:B------:R-:W-:-:S04]  /*1bab0*/  ISETP.NE.AND P2, PT, R4, 0x2, PT ;  /* 0x000000020400780c */ /* 0x000fc80003f45270 */
[----:B------:R-:W-:Y:S02]  /*1bac0*/  SEL R4, R4, RZ, P2 ;  /* 0x000000ff04047207 */ /* 0x000fe40001000000 */
[----:B------:R-:W-:-:S03]  /*1bad0*/  SEL R219, RZ, 0x1, P2 ;  /* 0x00000001ffdb7807 */ /* 0x000fc60001000000 */
[----:B------:R-:W-:Y:S01]  /*1bae0*/  IMAD.MOV.U32 R22, RZ, RZ, R4 ;  /* 0x000000ffff167224 */ /* 0x000fe200078e0004 */
[----:B------:R-:W-:Y:S01]  /*1baf0*/  LOP3.LUT R219, R233, R219, RZ, 0x3c, !PT ;  /* 0x000000dbe9db7212 */ /* 0x000fe200078e3cff */
[----:B------:R-:W-:Y:S06]  /*1bb00*/  @!P0 BRA `(.L_x_1992) ;  /* 0x0000000000048947 */ /* 0x000fec0003800000 */
[----:B------:R-:W-:Y:S01]  /*1bb10*/  BPT.TRAP 0x1 ;  /* 0x000000040000795c */ /* 0x000fe20000300000 */
.L_x_1992:
[----:B------:R-:W-:Y:S01]  /*1bb20*/  IMAD R3, R22, 0x8, R16 ;  /* 0x0000000816037824 */ /* 0x000fe200078e0210 */
[----:B------:R-:W-:-:S04]  /*1bb30*/  SHF.L.U32 R153, R219, 0x1f, RZ ;  /* 0x0000001fdb997819 */ /* 0x000fc800000006ff */
[----:B------:R0:W1:Y:S01]  /*1bb40*/  SYNCS.PHASECHK.TRANS64.TRYWAIT P2, [R3+URZ+0x30830], R153 ;  /* 0x03083099030075a7 */ /* 0x000062000804017f */
[----:B------:R-:W-:Y:S05]  /*1bb50*/  @!P0 BRA `(.L_x_1993) ;  /* 0x0000000000048947 */ /* 0x000fea0003800000 */
[----:B------:R-:W-:Y:S01]  /*1bb60*/  BPT.TRAP 0x1 ;  /* 0x000000040000795c */ /* 0x000fe20000300000 */
.L_x_1993:
        /* <DEDUP_REMOVED lines=8> */
.L_x_1995:
[----:B------:R-:W-:Y:S05]  /*1bbf0*/  BSYNC B1 ;  /* 0x0000000000017941 */ /* 0x000fea0003800000 */
.L_x_1994:
[----:B------:R-:W-:Y:S01]  /*1bc00*/  R2UR UR4, R152 ;  /* 0x00000000980472ca */ /* 0x000fe200000e0000 */
[----:B------:R-:W-:Y:S01]  /*1bc10*/  IMAD.MOV.U32 R152, RZ, RZ, R155 ;  /* 0x000000ffff987224 */ /* 0x000fe200078e009b */
[----:B------:R-:W-:Y:S01]  /*1bc20*/  STL [R1+0xb8], R17 ;  /* 0x0000b81101007387 */ /* 0x000fe20000100800 */
        /* <DEDUP_REMOVED lines=9> */
[----:B------:R-:W-:Y:S01]  /*1bcc0*/  R2UR UR58, R154 ;  /* 0x000000009a3a72ca */ /* 0x000fe200000e0000 */
[----:B------:R-:W-:Y:S01]  /*1bcd0*/  VIADD R154, R2, 0x202 ;  /* 0x00000202029a7836 */ /* 0x000fe20000000000 */
[----:B------:R-:W-:Y:S01]  /*1bce0*/  R2UR UR14, R156 ;  /* 0x000000009c0e72ca */ /* 0x000fe200000e0000 */
[----:B------:R-:W-:Y:S01]  /*1bcf0*/  VIADD R156, R2, 0x400 ;  /* 0x00000400029c7836 */ /* 0x000fe20000000000 */
[----:B0-----:R-:W-:Y:S01]  /*1bd00*/  MOV R16, UR38 ;  /* 0x0000002600107c02 */ /* 0x001fe20008000f00 */
[----:B------:R-:W-:Y:S01]  /*1bd10*/  STL [R1+0xac], R4 ;  /* 0x0000ac0401007387 */ /* 0x000fe20000100800 */
[----:B------:R-:W-:Y:S01]  /*1bd20*/  R2UR UR38, R152 ;  /* 0x00000000982672ca */ /* 0x000fe200000e0000 */
[----:B------:R-:W-:Y:S01]  /*1bd30*/  VIADD R152, R2, 0x200 ;  /* 0x0000020002987836 */ /* 0x000fe20000000000 */
[----:B------:R-:W-:Y:S01]  /*1bd40*/  R2UR UR10, R154 ;  /* 0x000000009a0a72ca */ /* 0x000fe200000e0000 */
[----:B------:R0:W-:Y:S01]  /*1bd50*/  STL [R1+0x20], R3 ;  /* 0x0000200301007387 */ /* 0x0001e20000100800 */
[----:B------:R-:W-:Y:S01]  /*1bd60*/  R2UR UR22, R156 ;  /* 0x000000009c1672ca */ /* 0x000fe200000e0000 */
[----:B------:R-:W-:Y:S01]  /*1bd70*/  VIADD R154, R2, 0x402 ;  /* 0x00000402029a7836 */ /* 0x000fe20000000000 */
[----:B------:R-:W-:Y:S01]  /*1bd80*/  R2UR UR6, R152 ;  /* 0x00000000980672ca */ /* 0x000fe200000e0000 */
[C---:B------:R-:W-:Y:S01]  /*1bd90*/  VIADD R152, R2.reuse, 0x206 ;  /* 0x0000020602987836 */ /* 0x040fe20000000000 */
[----:B------:R-:W-:Y:S01]  /*1bda0*/  MOV R159, UR39 ;  /* 0x00000027009f7c02 */ /* 0x000fe20008000f00 */
[----:B------:R-:W-:Y:S01]  /*1bdb0*/  VIADD R156, R2, 0x406 ;  /* 0x00000406029c7836 */ /* 0x000fe20000000000 */
[----:B------:R-:W-:Y:S01]  /*1bdc0*/  UMOV UR39, UR5 ;  /* 0x0000000500277c82 */ /* 0x000fe20008000000 */
[----:B-1----:R-:W-:Y:S01]  /*1bdd0*/  MOV R5, UR37 ;  /* 0x0000002500057c02 */ /* 0x002fe20008000f00 */
[----:B------:R-:W-:Y:S01]  /*1bde0*/  IMAD.MOV.U32 R157, RZ, RZ, 0x40000040 ;  /* 0x40000040ff9d7424 */ /* 0x000fe200078e00ff */
[----:B------:R-:W-:Y:S01]  /*1bdf0*/  R2UR UR18, R152 ;  /* 0x00000000981272ca */ /* 0x000fe200000e0000 */
[----:B------:R-:W-:Y:S01]  /*1be00*/  VIADD R152, R2, 0x404 ;  /* 0x0000040402987836 */ /* 0x000fe20000000000 */
[----:B------:R-:W-:Y:S01]  /*1be10*/  MOV R17, UR38 ;  /* 0x0000002600117c02 */ /* 0x000fe20008000f00 */
[----:B0-----:R-:W-:Y:S01]  /*1be20*/  IMAD.MOV.U32 R3, RZ, RZ, 0x40000040 ;  /* 0x40000040ff037424 */ /* 0x001fe200078e00ff */
[----:B------:R-:W-:Y:S01]  /*1be30*/  UMOV UR38, UR4 ;  /* 0x0000000400267c82 */ /* 0x000fe20008000000 */
[----:B------:R-:W-:Y:S01]  /*1be40*/  MOV R4, UR36 ;  /* 0x0000002400047c02 */ /* 0x000fe20008000f00 */
[-C--:B------:R-:W-:Y:S01]  /*1be50*/  FMUL.FTZ R24, R24, R23.reuse ;  /* 0x0000001718187220 */ /* 0x080fe20000410000 */
[----:B------:R-:W-:Y:S01]  /*1be60*/  R2UR UR30, R152 ;  /* 0x00000000981e72ca */ /* 0x000fe200000e0000 */
[----:B------:R-:W-:Y:S01]  /*1be70*/  VIADD R152, R2, 0x600 ;  /* 0x0000060002987836 */ /* 0x000fe20000000000 */
        /* <DEDUP_REMOVED lines=166> */
[----:B------:R-:W-:-:S02]  /*1c8e0*/  WARPGROUP.DEPBAR.LE gsb0, 0x0 ;  /* 0x00008000000079c5 */ /* 0x000fc40000010000 */
[----:B------:R-:W-:-:S06]  /*1c8f0*/  WARPGROUP.ARRIVE ;  /* 0x00000000000079c5 */ /* 0x000fcc0000000000 */
[----:B------:R-:W-:Y:S01]  /*1c900*/  HGMMA.64x64x16.F32.BF16 R152, gdesc[UR36], R152, gsb0 ;  /* 0x00e00000249879f0 */ /* 0x000fe20008001898 */
[----:B------:R-:W-:Y:S02]  /*1c910*/  R2UR UR39, R3 ;  /* 0x00000000032772ca */ /* 0x000fe400000e0000 */
[----:B------:R-:W-:Y:S02]  /*1c920*/  R2UR UR38, R17 ;  /* 0x00000000112672ca */ /* 0x000fe400000e0000 */
[----:B------:R-:W-:Y:S01]  /*1c930*/  R2UR UR36, R222 ;  /* 0x00000000de2472ca */ /* 0x000fe200000e0000 */
[----:B------:R0:W5:Y:S01]  /*1c940*/  LDL.LU R17, [R1+0xb8] ;  /* 0x0000b80001117983 */ /* 0x0001620000300800 */
[----:B------:R-:W-:Y:S01]  /*1c950*/  R2UR UR37, R223 ;  /* 0x00000000df2572ca */ /* 0x000fe200000e0000 */
[----:B------:R-:W-:Y:S02]  /*1c960*/  WARPGROUP.DEPBAR.LE gsb0, 0x0 ;  /* 0x00008000000079c5 */ /* 0x000fe40000010000 */
[----:B------:R-:W-:-:S10]  /*1c970*/  WARPGROUP.ARRIVE ;  /* 0x00000000000079c5 */ /* 0x000fd40000000000 */
        /* <DEDUP_REMOVED lines=75> */
.L_x_1997:
[----:B------:R-:W-:Y:S01]  /*1ce30*/  SHF.L.U32 R2, R233, 0x1f, RZ ;  /* 0x0000001fe9027819 */ /* 0x000fe200000006ff */
[----:B-----5:R-:W-:-:S04]  /*1ce40*/  IMAD R0, R232, 0x8, R16 ;  /* 0x00000008e8007824 */ /* 0x020fc800078e0210 */
[----:B------:R0:W1:Y:S01]  /*1ce50*/  SYNCS.PHASECHK.TRANS64.TRYWAIT P2, [R0+URZ+0x30850], R2 ;  /* 0x03085002000075a7 */ /* 0x000062000804017f */
[----:B------:R-:W-:Y:S05]  /*1ce60*/  @!P0 BRA `(.L_x_1998) ;  /* 0x0000000000048947 */ /* 0x000fea0003800000 */
[----:B------:R-:W-:Y:S01]  /*1ce70*/  BPT.TRAP 0x1 ;  /* 0x000000040000795c */ /* 0x000fe20000300000 */
.L_x_1998:
[----:B------:R-:W-:Y:S04]  /*1ce80*/  BSSY B1, `(.L_x_1999) ;  /* 0x0000004000017945 */ /* 0x000fe80003800000 */
[----:B-1----:R-:W-:Y:S05]  /*1ce90*/  @P2 BRA `(.L_x_2000) ;  /* 0x0000000000082947 */ /* 0x002fea0003800000 */
[----:B------:R-:W1:Y:S02]  /*1cea0*/  SYNCS.PHASECHK.TRANS64.TRYWAIT P2, [R0+URZ+0x30850], R2 ;  /* 0x03085002000075a7 */ /* 0x000e64000804017f */
[----:B-1----:R-:W-:Y:S05]  /*1ceb0*/  @!P2 BRA `(.L_x_2001) ;  /* 0x000001040004a947 */ /* 0x002fea0003800000 */
.L_x_2000:
[----:B------:R-:W-:Y:S05]  /*1cec0*/  BSYNC B1 ;  /* 0x0000000000017941 */ /* 0x000fea0003800000 */
.L_x_1999:
[----:B01----:R-:W-:Y:S01]  /*1ced0*/  VIADD R2, R16, 0x400 ;  /* 0x0000040010027836 */ /* 0x003fe20000000000 */
[----:B------:R-:W2:Y:S01]  /*1cee0*/  LDL R233, [R1+0x28] ;  /* 0x0000280001e97983 */ /* 0x000ea20000100800 */
[----:B------:R-:W-:Y:S01]  /*1cef0*/  IMAD.MOV.U32 R3, RZ, RZ, 0x40000040 ;  /* 0x40000040ff037424 */ /* 0x000fe200078e00ff */
[----:B------:R-:W-:Y:S01]  /*1cf00*/  WARPGROUP.ARRIVE ;  /* 0x00000000000079c5 */ /* 0x000fe20000000000 */
[----:B------:R-:W-:Y:S01]  /*1cf10*/  ULDC UR5, c[0x0][0x9d8] ;  /* 0x0002760000057ab9 */ /* 0x000fe20000000800 */
[----:B------:R-:W-:Y:S01]  /*1cf20*/  SHF.R.U32.HI R2, RZ, 0x4, R2 ;  /* 0x00000004ff027819 */ /* 0x000fe20000011602 */
[----:B------:R-:W3:Y:S03]  /*1cf30*/  LDL R23, [R1+0x4c] ;  /* 0x00004c0001177983 */ /* 0x000ee60000100800 */
[----:B------:R-:W-:-:S04]  /*1cf40*/  LOP3.LUT R2, R2, 0x3fff, RZ, 0xc0, !PT ;  /* 0x00003fff02027812 */ /* 0x000fc800078ec0ff */
[----:B------:R-:W-:-:S05]  /*1cf50*/  LOP3.LUT R2, R2, 0x2000000, RZ, 0xfc, !PT ;  /* 0x0200000002027812 */ /* 0x000fca00078efcff */
[----:B------:R-:W-:Y:S01]  /*1cf60*/  IMAD R2, R232, 0x800, R2 ;  /* 0x00000800e8027824 */ /* 0x000fe200078e0202 */
[----:B------:R-:W-:-:S04]  /*1cf70*/  R2UR UR7, R3 ;  /* 0x00000000030772ca */ /* 0x000fc800000e0000 */
[----:B------:R-:W-:-:S13]  /*1cf80*/  R2UR UR6, R2 ;  /* 0x00000000020672ca */ /* 0x000fda00000e0000 */
[----:B------:R-:W-:Y:S01]  /*1cf90*/  HGMMA.64x256x16.F32.BF16 R24, R196, gdesc[UR4].tnspB, R24, gsb0 ;  /* 0x43e00004c4187df0 */ /* 0x000fe20008001818 */
[----:B--2---:R-:W-:Y:S02]  /*1cfa0*/  R2UR UR4, R233 ;  /* 0x00000000e90472ca */ /* 0x004fe400000e0000 */
[----:B------:R-:W3:Y:S01]  /*1cfb0*/  LDL R233, [R1+0x34] ;  /* 0x0000340001e97983 */ /* 0x000ee20000100800 */
[----:B------:R-:W-:Y:S02]  /*1cfc0*/  IMAD.MOV.U32 R3, RZ, RZ, 0x40000040 ;  /* 0x40000040ff037424 */ /* 0x000fe400078e00ff */
[----:B------:R-:W-:Y:S01]  /*1cfd0*/  FMUL.FTZ R153, R153, UR5 ;  /* 0x0000000599997c20 */ /* 0x000fe20008410000 */
[----:B------:R-:W-:Y:S02]  /*1cfe0*/  WARPGROUP.DEPBAR.LE gsb0, 0x0 ;  /* 0x00008000000079c5 */ /* 0x000fe40000010000 */
[----:B------:R-:W-:Y:S01]  /*1cff0*/  VIADD R196, R2, 0x80 ;  /* 0x0000008002c47836 */ /* 0x000fe20000000000 */
[----:B------:R-:W-:Y:S01]  /*1d000*/  WARPGROUP.ARRIVE ;  /* 0x00000000000079c5 */ /* 0x000fe20000000000 */
[----:B------:R-:W-:-:S02]  /*1d010*/  IMAD.MOV.U32 R197, RZ, RZ, 0x40000040 ;  /* 0x40000040ffc57424 */ /* 0x000fc400078e00ff */
[----:B------:R-:W-:Y:S01]  /*1d020*/  FMUL.FTZ R160, R160, UR5 ;  /* 0x00000005a0a07c20 */ /* 0x000fe20008410000 */
[----:B------:R-:W-:Y:S01]  /*1d030*/  @!P1 IMAD R4, R4, 0x8, R16 ;  /* 0x0000000804049824 */ /* 0x000fe200078e0210 */
[----:B------:R-:W-:Y:S01]  /*1d040*/  R2UR UR6, R196 ;  /* 0x00000000c40672ca */ /* 0x000fe200000e0000 */
[----:B------:R-:W-:Y:S01]  /*1d050*/  FMUL.FTZ R165, R165, UR5 ;  /* 0x00000005a5a57c20 */ /* 0x000fe20008410000 */
[----:B------:R-:W-:Y:S01]  /*1d060*/  R2UR UR7, R197 ;  /* 0x00000000c50772ca */ /* 0x000fe200000e0000 */
[----:B------:R-:W-:Y:S02]  /*1d070*/  @!P1 VIADD R4, R4, 0x30840 ;  /* 0x0003084004049836 */ /* 0x000fe40000000000 */
[----:B------:R-:W-:Y:S01]  /*1d080*/  FMUL.FTZ R169, R169, UR5 ;  /* 0x00000005a9a97c20 */ /* 0x000fe20008410000 */
[----:B------:R-:W-:Y:S01]  /*1d090*/  FMUL.FTZ R172, R172, UR5 ;  /* 0x00000005acac7c20 */ /* 0x000fe20008410000 */
[----:B------:R-:W-:Y:S01]  /*1d0a0*/  FMUL.FTZ R173, R173, UR5 ;  /* 0x00000005adad7c20 */ /* 0x000fe20008410000 */
[----:B------:R-:W0:Y:S01]  /*1d0b0*/  MUFU.TANH R153, R153 ;  /* 0x0000009900997308 */ /* 0x000e220000002400 */
[----:B------:R-:W-:-:S06]  /*1d0c0*/  @!P1 PRMT R4, RZ, 0x654, R4 ;  /* 0x00000654ff049816 */ /* 0x000fcc0000000004 */
[----:B------:R-:W-:Y:S01]  /*1d0d0*/  HGMMA.64x256x16.F32.BF16 R24, R192, gdesc[UR4].tnspB, R24, gsb0 ;  /* 0x43e00004c0187df0 */ /* 0x000fe20008001818 */
[----:B------:R-:W1:Y:S08]  /*1d0e0*/  MUFU.TANH R160, R160 ;  /* 0x000000a000a07308 */ /* 0x000e700000002400 */
[----:B------:R-:W2:Y:S08]  /*1d0f0*/  MUFU.TANH R165, R165 ;  /* 0x000000a500a57308 */ /* 0x000eb00000002400 */
[----:B------:R-:W4:Y:S08]  /*1d100*/  MUFU.TANH R169, R169 ;  /* 0x000000a900a97308 */ /* 0x000f300000002400 */
[----:B------:R-:W0:Y:S08]  /*1d110*/  MUFU.TANH R172, R172 ;  /* 0x000000ac00ac7308 */ /* 0x000e300000002400 */
[----:B------:R-:W0:Y:S01]  /*1d120*/  MUFU.TANH R173, R173 ;  /* 0x000000ad00ad7308 */ /* 0x000e220000002400 */
[----:B------:R-:W-:-:S02]  /*1d130*/  WARPGROUP.DEPBAR.LE gsb0, 0x0 ;  /* 0x00008000000079c5 */ /* 0x000fc40000010000 */
[C---:B------:R-:W-:Y:S01]  /*1d140*/  VIADD R192, R2.reuse, 0x100 ;  /* 0x0000010002c07836 */ /* 0x040fe20000000000 */
[----:B------:R-:W-:Y:S01]  /*1d150*/  WARPGROUP.ARRIVE ;  /* 0x00000000000079c5 */ /* 0x000fe20000000000 */
[----:B------:R-:W-:Y:S02]  /*1d160*/  IMAD.MOV.U32 R193, RZ, RZ, 0x40000040 ;  /* 0x40000040ffc17424 */ /* 0x000fe400078e00ff */
[----:B------:R-:W-:Y:S01]  /*1d170*/  VIADD R2, R2, 0x180 ;  /* 0x0000018002027836 */ /* 0x000fe20000000000 */
[----:B------:R-:W-:Y:S01]  /*1d180*/  R2UR UR6, R192 ;  /* 0x00000000c00672ca */ /* 0x000fe200000e0000 */
[----:B---3--:R-:W-:Y:S01]  /*1d190*/  IMAD.IADD R23, R23, 0x1, R233 ;  /* 0x0000000117177824 */ /* 0x008fe200078e02e9 */
[----:B------:R-:W-:-:S13]  /*1d1a0*/  R2UR UR7, R193 ;  /* 0x00000000c10772ca */ /* 0x000fda00000e0000 */
[----:B------:R-:W-:Y:S01]  /*1d1b0*/  HGMMA.64x256x16.F32.BF16 R24, R188, gdesc[UR4].tnspB, R24, gsb0 ;  /* 0x43e00004bc187df0 */ /* 0x000fe20008001818 */
[----:B------:R-:W-:Y:S02]  /*1d1c0*/  R2UR UR6, R2 ;  /* 0x00000000020672ca */ /* 0x000fe400000e0000 */
[----:B------:R-:W-:Y:S01]  /*1d1d0*/  R2UR UR7, R3 ;  /* 0x00000000030772ca */ /* 0x000fe200000e0000 */
[----:B------:R-:W3:Y:S08]  /*1d1e0*/  @P5 LDC R2, c[0x0][0x44c] ;  /* 0x00011300ff025b82 */ /* 0x000ef00000000800 */
[----:B------:R-:W5:Y:S01]  /*1d1f0*/  @P5 LDC R3, c[0x0][0x450] ;  /* 0x00011400ff035b82 */ /* 0x000f620000000800 */
[----:B------:R-:W-:-:S02]  /*1d200*/  WARPGROUP.DEPBAR.LE gsb0, 0x0 ;  /* 0x00008000000079c5 */ /* 0x000fc40000010000 */
[----:B------:R-:W-:-:S13]  /*1d210*/  WARPGROUP.ARRIVE ;  /* 0x00000000000079c5 */ /* 0x000fda0000000000 */
[----:B------:R-:W-:Y:S03]  /*1d220*/  HGMMA.64x256x16.F32.BF16 R24, R184, gdesc[UR4].tnspB, R24, gsb0 ;  /* 0x43e00004b8187df0 */ /* 0x000fe60008001818 */
[----:B------:R-:W-:Y:S02]  /*1d230*/  WARPGROUP.DEPBAR.LE gsb0, 0x0 ;  /* 0x00008000000079c5 */ /* 0x000fe40000010000 */
[----:B---3--:R-:W-:-:S04]  /*1d240*/  @P5 IMAD.HI.U32 R184, R23, R2, RZ ;  /* 0x0000000217b85227 */ /* 0x008fc800078e00ff */
[----:B------:R-:W-:Y:S01]  /*1d250*/  FMUL.FTZ R185, R161, UR5 ;  /* 0x00000005a1b97c20 */ /* 0x000fe20008410000 */
[----:B------:R-:W-:Y:S01]  /*1d260*/  FMUL.FTZ R161, R163, UR5 ;  /* 0x00000005a3a17c20 */ /* 0x000fe20008410000 */
[----:B------:R-:W-:Y:S01]  /*1d270*/  FMUL.FTZ R163, R167, UR5 ;  /* 0x00000005a7a37c20 */ /* 0x000fe20008410000 */
[----:B------:R-:W-:Y:S01]  /*1d280*/  IMAD.MOV.U32 R2, RZ, RZ, R23 ;  /* 0x000000ffff027224 */ /* 0x000fe200078e0017 */
[----:B-----5:R-:W-:Y:S01]  /*1d290*/  @P5 SHF.R.U32.HI R2, RZ, R3, R184 ;  /* 0x00000003ff025219 */ /* 0x020fe200000116b8 */
[----:B------:R-:W-:Y:S01]  /*1d2a0*/  FMUL.FTZ R167, R174, UR5 ;  /* 0x00000005aea77c20 */ /* 0x000fe20008410000 */
[----:B------:R-:W-:Y:S01]  /*1d2b0*/  FMUL.FTZ R3, R152, UR5 ;  /* 0x0000000598037c20 */ /* 0x000fe20008410000 */
[----:B------:R-:W-:Y:S01]  /*1d2c0*/  FMUL.FTZ R174, R176, UR5 ;  /* 0x00000005b0ae7c20 */ /* 0x000fe20008410000 */
[----:B------:R-:W-:Y:S01]  /*1d2d0*/  FMUL.FTZ R152, R154, UR5 ;  /* 0x000000059a987c20 */ /* 0x000fe20008410000 */
[----:B------:R-:W-:Y:S01]  /*1d2e0*/  FMUL.FTZ R176, R177, UR5 ;  /* 0x00000005b1b07c20 */ /* 0x000fe20008410000 */
[----:B------:R-:W-:Y:S01]  /*1d2f0*/  FMUL.FTZ R154, R158, UR5 ;  /* 0x000000059e9a7c20 */ /* 0x000fe20008410000 */
[----:B------:R-:W3:Y:S01]  /*1d300*/  SHFL.IDX PT, R188, R2, RZ, 0x1c1f ;  /* 0x001c1fff02bc7589 */ /* 0x000ee200000e0000 */
[----:B------:R-:W-:-:S02]  /*1d310*/  IMAD.SHL.U32 R177, R5, 0x40, RZ ;  /* 0x0000004005b17824 */ /* 0x000fc400078e00ff */
        /* <DEDUP_REMOVED lines=12> */
[----:B------:R5:W-:Y:S01]  /*1d3e0*/  @!P1 SYNCS.ARRIVE.TRANS64.RED.A1T0 RZ, [R4+URZ], RZ ;  /* 0x000000ff04ff99a7 */ /* 0x000be2000810043f */
[----:B------:R-:W-:Y:S01]  /*1d3f0*/  IADD3 R156, -R177, 0x1, RZ ;  /* 0x00000001b19c7810 */ /* 0x000fe20007ffe1ff */
[----:B------:R-:W-:Y:S01]  /*1d400*/  FMUL.FTZ R184, R157, UR5 ;  /* 0x000000059db87c20 */ /* 0x000fe20008410000 */
[----:B------:R-:W-:Y:S01]  /*1d410*/  FMUL.FTZ R178, R180, UR5 ;  /* 0x00000005b4b27c20 */ /* 0x000fe20008410000 */
[----:B------:R-:W-:Y:S01]  /*1d420*/  FMUL.FTZ R179, R181, UR5 ;  /* 0x00000005b5b37c20 */ /* 0x000fe20008410000 */
[----:B------:R-:W-:Y:S01]  /*1d430*/  FMUL.FTZ R175, R183, UR5 ;  /* 0x00000005b7af7c20 */ /* 0x000fe20008410000 */
[----:B------:R-:W-:Y:S01]  /*1d440*/  IMAD R156, R229, -0x2, R156 ;  /* 0xfffffffee59c7824 */ /* 0x000fe200078e029c */
[----:B------:R-:W0:Y:S01]  /*1d450*/  MUFU.TANH R3, R3 ;  /* 0x0000000300037308 */ /* 0x000e220000002400 */
[----:B-----5:R-:W-:Y:S01]  /*1d460*/  FMUL.FTZ R4, R182, UR5 ;  /* 0x00000005b6047c20 */ /* 0x020fe20008410000 */
[----:B------:R-:W-:-:S02]  /*1d470*/  ULDC UR5, c[0x0][0x9e0] ;  /* 0x0002780000057ab9 */ /* 0x000fc40000000800 */
[----:B------:R-:W-:-:S04]  /*1d480*/  IADD3 R156, -R220, R156, R221 ;  /* 0x0000009cdc9c7210 */ /* 0x000fc80007ffe1dd */
[----:B------:R-:W0:Y:S01]  /*1d490*/  MUFU.TANH R152, R152 ;  /* 0x0000009800987308 */ /* 0x000e220000002400 */
[C---:B------:R-:W-:Y:S02]  /*1d4a0*/  VIADD R183, R156.reuse, UR5 ;  /* 0x000000059cb77c36 */ /* 0x040fe40008000000 */
[----:B------:R-:W-:Y:S02]  /*1d4b0*/  VIADD R182, R156, UR4 ;  /* 0x000000049cb67c36 */ /* 0x000fe40008000000 */
[--C-:B---3--:R-:W-:Y:S02]  /*1d4c0*/  IMAD.IADD R181, R183, 0x1, R188.reuse ;  /* 0x00000001b7b57824 */ /* 0x108fe400078e02bc */
[----:B------:R-:W-:Y:S01]  /*1d4d0*/  IMAD.IADD R180, R182, 0x1, R188 ;  /* 0x00000001b6b47824 */ /* 0x000fe200078e02bc */
[----:B------:R-:W3:Y:S08]  /*1d4e0*/  MUFU.TANH R23, R23 ;  /* 0x0000001700177308 */ /* 0x000ef00000002400 */
        /* <DEDUP_REMOVED lines=32> */
[----:B------:R-:W1:Y:S02]  /*1d6f0*/  @P2 LDC.64 R156, c[0x0][0x9e8] ;  /* 0x00027a00ff9c2b82 */ /* 0x000e640000000a00 */
[----:B-1----:R-:W-:-:S05]  /*1d700*/  @P2 IMAD.HI.U32 R156, R188, R156, RZ ;  /* 0x0000009cbc9c2227 */ /* 0x002fca00078e00ff */
[----:B------:R-:W-:-:S04]  /*1d710*/  @P2 SHF.R.U32.HI R188, RZ, R157, R156 ;  /* 0x0000009dffbc2219 */ /* 0x000fc8000001169c */
[----:B------:R-:W-:Y:S01]  /*1d720*/  LOP3.LUT R188, RZ, R188, RZ, 0x33, !PT ;  /* 0x000000bcffbc7212 */ /* 0x000fe200078e33ff */
[----:B------:R-:W-:Y:S06]  /*1d730*/  BRA `(.L_x_2005) ;  /* 0x0000000000187947 */ /* 0x000fec0003800000 */
.L_x_2004:
[----:B------:R-:W-:Y:S02]  /*1d740*/  ULDC UR4, c[0x0][0x9e4] ;  /* 0x0002790000047ab9 */ /* 0x000fe40000000800 */
[----:B------:R-:W-:-:S05]  /*1d750*/  IMAD.U32 R189, RZ, RZ, UR4 ;  /* 0x00000004ffbd7e24 */ /* 0x000fca000f8e00ff */
[----:B------:R-:W-:-:S13]  /*1d760*/  ISETP.NE.AND P2, PT, R189, 0x1, PT ;  /* 0x00000001bd00780c */ /* 0x000fda0003f45270 */
[----:B------:R-:W1:Y:S02]  /*1d770*/  @P2 LDC.64 R156, c[0x0][0x9e8] ;  /* 0x00027a00ff9c2b82 */ /* 0x000e640000000a00 */
[----:B-1----:R-:W-:-:S05]  /*1d780*/  @P2 IMAD.HI.U32 R156, R188, R156, RZ ;  /* 0x0000009cbc9c2227 */ /* 0x002fca00078e00ff */
[----:B------:R-:W-:-:S07]  /*1d790*/  @P2 SHF.R.U32.HI R188, RZ, R157, R156 ;  /* 0x0000009dffbc2219 */ /* 0x000fce000001169c */
.L_x_2005:
[----:B------:R-:W-:Y:S05]  /*1d7a0*/  BSYNC B1 ;  /* 0x0000000000017941 */ /* 0x000fea0003800000 */
.L_x_2003:
[----:B------:R-:W-:-:S04]  /*1d7b0*/  IMAD R188, R188, R189, -R177 ;  /* 0x000000bdbcbc7224 */ /* 0x000fc800078e0ab1 */
[----:B------:R-:W-:-:S05]  /*1d7c0*/  IMAD R188, R229, -0x2, R188 ;  /* 0xfffffffee5bc7824 */ /* 0x000fca00078e02bc */
[----:B------:R-:W-:Y:S02]  /*1d7d0*/  VIMNMX R180, R180, R188, !PT ;  /* 0x000000bcb4b47248 */ /* 0x000fe40007fe0100 */
[----:B------:R-:W-:-:S07]  /*1d7e0*/  VIADDMNMX R181, R188, R189, R181, PT ;  /* 0x000000bdbcb57246 */ /* 0x000fce00038001b5 */
.L_x_2002:
[----:B------:R-:W-:Y:S01]  /*1d7f0*/  ISETP.GT.AND P2, PT, R5, -0x1, PT ;  /* 0xffffffff0500780c */ /* 0x000fe20003f44270 */
[----:B------:R-:W1:Y:S03]  /*1d800*/  SHFL.IDX PT, R2, R2, 0x1, 0x1c1f ;  /* 0x003c1f0002027f89 */ /* 0x000e6600000e0000 */
[C---:B------:R-:W-:Y:S02]  /*1d810*/  ISETP.GT.AND P4, PT, R180.reuse, RZ, P2 ;  /* 0x000000ffb400720c */ /* 0x040fe40001784270 */
[----:B------:R-:W-:Y:S02]  /*1d820*/  ISETP.GT.AND P3, PT, R180, 0x1, P2 ;  /* 0x00000001b400780c */ /* 0x000fe40001764270 */
[C---:B------:R-:W-:Y:S02]  /*1d830*/  ISETP.LT.OR P4, PT, R181.reuse, 0x1, P4 ;  /* 0x00000001b500780c */ /* 0x040fe40002781670 */
[----:B------:R-:W-:-:S02]  /*1d840*/  ISETP.LT.OR P3, PT, R181, 0x2, P3 ;  /* 0x00000002b500780c */ /* 0x000fc40001f61670 */
[----:B0-----:R-:W-:Y:S02]  /*1d850*/  FSEL R156, R3, -INF , !P4 ;  /* 0xff800000039c7808 */ /* 0x001fe40006000000 */
[----:B------:R-:W-:Y:S02]  /*1d860*/  FSEL R153, R153, -INF , !P3 ;  /* 0xff80000099997808 */ /* 0x000fe40005800000 */
[C---:B------:R-:W-:Y:S02]  /*1d870*/  ISETP.GT.AND P4, PT, R180.reuse, 0x8, P2 ;  /* 0x00000008b400780c */ /* 0x040fe40001784270 */
[----:B------:R-:W-:Y:S02]  /*1d880*/  ISETP.GT.AND P3, PT, R180, 0x9, P2 ;  /* 0x00000009b400780c */ /* 0x000fe40001764270 */
[C---:B------:R-:W-:Y:S02]  /*1d890*/  ISETP.LT.OR P4, PT, R181.reuse, 0x9, P4 ;  /* 0x00000009b500780c */ /* 0x040fe40002781670 */
[----:B------:R-:W-:-:S02]  /*1d8a0*/  ISETP.LT.OR P3, PT, R181, 0xa, P3 ;  /* 0x0000000ab500780c */ /* 0x000fc40001f61670 */
[----:B------:R-:W-:Y:S01]  /*1d8b0*/  FSEL R155, R155, -INF , !P4 ;  /* 0xff8000009b9b7808 */ /* 0x000fe20006000000 */
[--C-:B-1----:R-:W-:Y:S01]  /*1d8c0*/  IMAD.IADD R183, R183, 0x1, R2.reuse ;  /* 0x00000001b7b77824 */ /* 0x102fe200078e0202 */
        /* <DEDUP_REMOVED lines=52> */
.L_x_2008:
[----:B------:R-:W-:Y:S02]  /*1dc10*/  ULDC UR4, c[0x0][0x9e4] ;  /* 0x0002790000047ab9 */ /* 0x000fe40000000800 */
[----:B------:R-:W-:-:S05]  /*1dc20*/  IMAD.U32 R180, RZ, RZ, UR4 ;  /* 0x00000004ffb47e24 */ /* 0x000fca000f8e00ff */
[----:B------:R-:W-:-:S13]  /*1dc30*/  ISETP.NE.AND P3, PT, R180, 0x1, PT ;  /* 0x00000001b400780c */ /* 0x000fda0003f65270 */
[----:B------:R-:W0:Y:S02]  /*1dc40*/  @P3 LDC.64 R2, c[0x0][0x9e8] ;  /* 0x00027a00ff023b82 */ /* 0x000e240000000a00 */
[----:B0-----:R-:W-:-:S05]  /*1dc50*/  @P3 IMAD.HI.U32 R2, R157, R2, RZ ;  /* 0x000000029d023227 */ /* 0x001fca00078e00ff */
[----:B------:R-:W-:-:S07]  /*1dc60*/  @P3 SHF.R.U32.HI R157, RZ, R3, R2 ;  /* 0x00000003ff9d3219 */ /* 0x000fce0000011602 */
.L_x_2009:
[----:B------:R-:W-:Y:S05]  /*1dc70*/  BSYNC B1 ;  /* 0x0000000000017941 */ /* 0x000fea0003800000 */
.L_x_2007:
[----:B------:R-:W-:-:S04]  /*1dc80*/  IMAD R157, R157, R180, -R177 ;  /* 0x000000b49d9d7224 */ /* 0x000fc800078e0ab1 */
[----:B------:R-:W-:-:S05]  /*1dc90*/  IMAD R157, R229, -0x2, R157 ;  /* 0xfffffffee59d7824 */ /* 0x000fca00078e029d */
[----:B------:R-:W-:Y:S02]  /*1dca0*/  VIMNMX R182, R182, R157, !PT ;  /* 0x0000009db6b67248 */ /* 0x000fe40007fe0100 */
[----:B------:R-:W-:-:S07]  /*1dcb0*/  VIADDMNMX R183, R157, R180, R183, PT ;  /* 0x000000b49db77246 */ /* 0x000fce00038001b7 */
.L_x_2006:
[----:B------:R-:W-:Y:S01]  /*1dcc0*/  @!P1 VIADD R0, R0, 0x30860 ;  /* 0x0003086000009836 */ /* 0x000fe20000000000 */
[----:B------:R-:W2:Y:S01]  /*1dcd0*/  LDL R180, [R1+0x50] ;  /* 0x0000500001b47983 */ /* 0x000ea20000100800 */
[----:B------:R-:W-:Y:S01]  /*1dce0*/  ULDC UR4, c[0x0][0x988] ;  /* 0x0002620000047ab9 */ /* 0x000fe20000000800 */
[----:B------:R-:W-:Y:S02]  /*1dcf0*/  IMAD.MOV.U32 R233, RZ, RZ, R219 ;  /* 0x000000ffffe97224 */ /* 0x000fe400078e00db */
[----:B------:R-:W-:Y:S01]  /*1dd00*/  @!P1 PRMT R0, RZ, 0x654, R0 ;  /* 0x00000654ff009816 */ /* 0x000fe20000000000 */
[----:B------:R-:W-:-:S03]  /*1dd10*/  IMAD.MOV.U32 R232, RZ, RZ, R22 ;  /* 0x000000ffffe87224 */ /* 0x000fc600078e0016 */
        /* <DEDUP_REMOVED lines=22> */
[C---:B------:R-:W-:Y:S01]  /*1de80*/  FSETP.NEU.FTZ.AND P3, PT, R3.reuse, -INF , PT ;  /* 0xff8000000300780b */ /* 0x040fe20003f7d000 */
[----:B------:R-:W-:-:S03]  /*1de90*/  FMUL.FTZ R0, R3, R2 ;  /* 0x0000000203007220 */ /* 0x000fc60000410000 */
[----:B------:R-:W-:Y:S02]  /*1dea0*/  FSEL R157, R3, RZ, P3 ;  /* 0x000000ff039d7208 */ /* 0x000fe40001800000 */
[----:B------:R-:W-:Y:S02]  /*1deb0*/  FSEL R0, R0, RZ, P3 ;  /* 0x000000ff00007208 */ /* 0x000fe40001800000 */
[----:B------:R-:W-:Y:S01]  /*1dec0*/  ISETP.GT.AND P3, PT, R182, 0x1, P2 ;  /* 0x00000001b600780c */ /* 0x000fe20001764270 */
[----:B------:R-:W-:Y:S01]  /*1ded0*/  FADD.FTZ R157, -R157, R231 ;  /* 0x000000e79d9d7221 */ /* 0x000fe20000010100 */
[----:B------:R-:W-:Y:S02]  /*1dee0*/  IMAD.MOV.U32 R231, RZ, RZ, R3 ;  /* 0x000000ffffe77224 */ /* 0x000fe400078e0003 */
[-CC-:B------:R-:W-:Y:S01]  /*1def0*/  FFMA.FTZ R156, R156, R2.reuse, -R0.reuse ;  /* 0x000000029c9c7223 */ /* 0x180fe20000010800 */
[----:B------:R-:W-:Y:S01]  /*1df00*/  ISETP.LT.OR P4, PT, R183, 0x2, P3 ;  /* 0x00000002b700780c */ /* 0x000fe20001f81670 */
[-C--:B------:R-:W-:Y:S01]  /*1df10*/  FMUL.FTZ R157, R157, R2.reuse ;  /* 0x000000029d9d7220 */ /* 0x080fe20000410000 */
[-CC-:B------:R-:W-:Y:S01]  /*1df20*/  FFMA.FTZ R153, R153, R2.reuse, -R0.reuse ;  /* 0x0000000299997223 */ /* 0x180fe20000010800 */
[C---:B------:R-:W-:Y:S01]  /*1df30*/  ISETP.GT.AND P3, PT, R182.reuse, 0x8, P2 ;  /* 0x00000008b600780c */ /* 0x040fe20001764270 */
[-CC-:B------:R-:W-:Y:S01]  /*1df40*/  FFMA.FTZ R155, R155, R2.reuse, -R0.reuse ;  /* 0x000000029b9b7223 */ /* 0x180fe20000010800 */
[----:B------:R-:W-:Y:S01]  /*1df50*/  FSEL R177, R23, -INF , !P4 ;  /* 0xff80000017b17808 */ /* 0x000fe20006000000 */
[----:B------:R-:W-:Y:S01]  /*1df60*/  MUFU.EX2 R156, R156 ;  /* 0x0000009c009c7308 */ /* 0x000fe20000000800 */
[----:B------:R-:W-:Y:S01]  /*1df70*/  ISETP.GT.AND P4, PT, R182, 0x9, P2 ;  /* 0x00000009b600780c */ /* 0x000fe20001784270 */
[-CC-:B------:R-:W-:Y:S01]  /*1df80*/  FFMA.FTZ R184, R184, R2.reuse, -R0.reuse ;  /* 0x00000002b8b87223 */ /* 0x180fe20000010800 */
[C---:B------:R-:W-:Y:S01]  /*1df90*/  ISETP.LT.OR P3, PT, R183.reuse, 0x9, P3 ;  /* 0x00000009b700780c */ /* 0x040fe20001f61670 */
[-CC-:B------:R-:W-:Y:S01]  /*1dfa0*/  FFMA.FTZ R160, R160, R2.reuse, -R0.reuse ;  /* 0x00000002a0a07223 */ /* 0x180fe20000010800 */
[----:B------:R-:W-:Y:S01]  /*1dfb0*/  ISETP.LT.OR P4, PT, R183, 0xa, P4 ;  /* 0x0000000ab700780c */ /* 0x000fe20002781670 */
[-CC-:B------:R-:W-:Y:S01]  /*1dfc0*/  FFMA.FTZ R185, R185, R2.reuse, -R0.reuse ;  /* 0x00000002b9b97223 */ /* 0x180fe20000010800 */
[----:B------:R-:W-:Y:S01]  /*1dfd0*/  FSEL R154, R154, -INF , !P3 ;  /* 0xff8000009a9a7808 */ /* 0x000fe20005800000 */
[----:B------:R-:W0:Y:S01]  /*1dfe0*/  MUFU.EX2 R23, R157 ;  /* 0x0000009d00177308 */ /* 0x000e220000000800 */
[----:B------:R-:W-:Y:S01]  /*1dff0*/  FSEL R158, R158, -INF , !P4 ;  /* 0xff8000009e9e7808 */ /* 0x000fe20006000000 */
[-CC-:B------:R-:W-:Y:S01]  /*1e000*/  FFMA.FTZ R186, R186, R2.reuse, -R0.reuse ;  /* 0x00000002baba7223 */ /* 0x180fe20000010800 */
[C---:B------:R-:W-:Y:S01]  /*1e010*/  ISETP.GT.AND P4, PT, R182.reuse, 0x11, P2 ;  /* 0x00000011b600780c */ /* 0x040fe20001784270 */
[-CC-:B------:R-:W-:Y:S01]  /*1e020*/  FFMA.FTZ R165, R165, R2.reuse, -R0.reuse ;  /* 0x00000002a5a57223 */ /* 0x180fe20000010800 */
[----:B------:R-:W-:Y:S01]  /*1e030*/  ISETP.GT.AND P3, PT, R182, 0x10, P2 ;  /* 0x00000010b600780c */ /* 0x000fe20001764270 */
[-CC-:B------:R-:W-:Y:S01]  /*1e040*/  FFMA.FTZ R187, R187, R2.reuse, -R0.reuse ;  /* 0x00000002bbbb7223 */ /* 0x180fe20000010800 */
[C---:B------:R-:W-:Y:S01]  /*1e050*/  ISETP.LT.OR P4, PT, R183.reuse, 0x12, P4 ;  /* 0x00000012b700780c */ /* 0x040fe20002781670 */
[----:B------:R0:W1:Y:S01]  /*1e060*/  MUFU.EX2 R196, R153 ;  /* 0x0000009900c47308 */ /* 0x0000620000000800 */
[----:B------:R-:W-:Y:S01]  /*1e070*/  ISETP.LT.OR P3, PT, R183, 0x11, P3 ;  /* 0x00000011b700780c */ /* 0x000fe20001f61670 */
[-CC-:B------:R-:W-:Y:S01]  /*1e080*/  FFMA.FTZ R169, R169, R2.reuse, -R0.reuse ;  /* 0x00000002a9a97223 */ /* 0x180fe20000010800 */
[----:B------:R-:W-:Y:S01]  /*1e090*/  FSEL R161, R161, -INF , !P4 ;  /* 0xff800000a1a17808 */ /* 0x000fe20006000000 */
[-CC-:B------:R-:W-:Y:S01]  /*1e0a0*/  FFMA.FTZ R172, R172, R2.reuse, -R0.reuse ;  /* 0x00000002acac7223 */ /* 0x180fe20000010800 */
[C---:B------:R-:W-:Y:S01]  /*1e0b0*/  ISETP.GT.AND P4, PT, R182.reuse, 0x19, P2 ;  /* 0x00000019b600780c */ /* 0x040fe20001784270 */
[----:B------:R-:W-:Y:S01]  /*1e0c0*/  FFMA.FTZ R173, R173, R2, -R0 ;  /* 0x00000002adad7223 */ /* 0x000fe20000010800 */
[----:B------:R-:W-:Y:S01]  /*1e0d0*/  FSEL R159, R159, -INF , !P3 ;  /* 0xff8000009f9f7808 */ /* 0x000fe20005800000 */
[----:B------:R-:W-:Y:S01]  /*1e0e0*/  MUFU.EX2 R155, R155 ;  /* 0x0000009b009b7308 */ /* 0x000fe20000000800 */
[----:B------:R-:W-:Y:S01]  /*1e0f0*/  ISETP.LT.OR P4, PT, R183, 0x1a, P4 ;  /* 0x0000001ab700780c */ /* 0x000fe20002781670 */
[----:B0-----:R-:W-:Y:S01]  /*1e100*/  FFMA.FTZ R153, R23, R228, R156 ;  /* 0x000000e417997223 */ /* 0x001fe2000001009c */
[----:B------:R-:W-:Y:S01]  /*1e110*/  ISETP.GT.AND P3, PT, R182, 0x18, P2 ;  /* 0x00000018b600780c */ /* 0x000fe20001764270 */
[-CC-:B------:R-:W-:Y:S01]  /*1e120*/  FFMA.FTZ R174, R174, R2.reuse, -R0.reuse ;  /* 0x00000002aeae7223 */ /* 0x180fe20000010800 */
[----:B------:R-:W-:Y:S01]  /*1e130*/  FSEL R163, R163, -INF , !P4 ;  /* 0xff800000a3a37808 */ /* 0x000fe20006000000 */
[--C-:B------:R-:W-:Y:S01]  /*1e140*/  FFMA.FTZ R176, R176, R2, -R0.reuse ;  /* 0x00000002b0b07223 */ /* 0x100fe20000010800 */
[----:B------:R-:W-:Y:S01]  /*1e150*/  ISETP.GT.AND P4, PT, R182, 0x21, P2 ;  /* 0x00000021b600780c */ /* 0x000fe20001784270 */
[----:B------:R-:W0:Y:S01]  /*1e160*/  MUFU.EX2 R184, R184 ;  /* 0x000000b800b87308 */ /* 0x000e220000000800 */
[C---:B-1----:R-:W-:Y:S01]  /*1e170*/  FADD.FTZ R153, R196.reuse, R153 ;  /* 0x00000099c4997221 */ /* 0x042fe20000010000 */
[----:B------:R-:W-:Y:S01]  /*1e180*/  F2FP.BF16.F32.PACK_AB R196, R196, R156 ;  /* 0x0000009cc4c4723e */ /* 0x000fe200000010ff */
[-CC-:B------:R-:W-:Y:S01]  /*1e190*/  FFMA.FTZ R178, R178, R2.reuse, -R0.reuse ;  /* 0x00000002b2b27223 */ /* 0x180fe20000010800 */
[----:B------:R-:W-:Y:S01]  /*1e1a0*/  ISETP.LT.OR P4, PT, R183, 0x22, P4 ;  /* 0x00000022b700780c */ /* 0x000fe20002781670 */
[----:B------:R-:W-:Y:S01]  /*1e1b0*/  FFMA.FTZ R0, R179, R2, -R0 ;  /* 0x00000002b3007223 */ /* 0x000fe20000010800 */
[----:B------:R-:W-:-:S02]  /*1e1c0*/  ISETP.LT.OR P3, PT, R183, 0x19, P3 ;  /* 0x00000019b700780c */ /* 0x000fc40001f61670 */
[----:B------:R-:W-:Y:S01]  /*1e1d0*/  FSEL R166, R166, -INF , !P4 ;  /* 0xff800000a6a67808 */ /* 0x000fe20006000000 */
[----:B------:R-:W-:Y:S01]  /*1e1e0*/  MUFU.EX2 R160, R160 ;  /* 0x000000a000a07308 */ /* 0x000fe20000000800 */
[----:B------:R-:W-:Y:S02]  /*1e1f0*/  ISETP.GT.AND P4, PT, R182, 0x29, P2 ;  /* 0x00000029b600780c */ /* 0x000fe40001784270 */
[----:B------:R-:W-:Y:S02]  /*1e200*/  FSEL R162, R162, -INF , !P3 ;  /* 0xff800000a2a27808 */ /* 0x000fe40005800000 */
[----:B------:R-:W-:Y:S02]  /*1e210*/  ISETP.LT.OR P4, PT, R183, 0x2a, P4 ;  /* 0x0000002ab700780c */ /* 0x000fe40002781670 */
[----:B------:R-:W-:Y:S01]  /*1e220*/  ISETP.GT.AND P3, PT, R182, 0x20, P2 ;  /* 0x00000020b600780c */ /* 0x000fe20001764270 */
[----:B------:R-:W1:Y:S01]  /*1e230*/  MUFU.EX2 R185, R185 ;  /* 0x000000b900b97308 */ /* 0x000e620000000800 */
[----:B------:R-:W-:-:S02]  /*1e240*/  FSEL R168, R168, -INF , !P4 ;  /* 0xff800000a8a87808 */ /* 0x000fc40006000000 */
[----:B------:R-:W-:Y:S02]  /*1e250*/  ISETP.GT.AND P4, PT, R182, RZ, P2 ;  /* 0x000000ffb600720c */ /* 0x000fe40001784270 */
[C---:B------:R-:W-:Y:S02]  /*1e260*/  ISETP.LT.OR P3, PT, R183.reuse, 0x21, P3 ;  /* 0x00000021b700780c */ /* 0x040fe40001f61670 */
[----:B------:R-:W-:Y:S01]  /*1e270*/  ISETP.LT.OR P4, PT, R183, 0x1, P4 ;  /* 0x00000001b700780c */ /* 0x000fe20002781670 */
[----:B------:R-:W-:Y:S01]  /*1e280*/  MUFU.EX2 R186, R186 ;  /* 0x000000ba00ba7308 */ /* 0x000fe20000000800 */
[----:B------:R-:W-:Y:S02]  /*1e290*/  FSEL R164, R164, -INF , !P3 ;  /* 0xff800000a4a47808 */ /* 0x000fe40005800000 */
[----:B------:R-:W-:Y:S02]  /*1e2a0*/  FSEL R152, R152, -INF , !P4 ;  /* 0xff80000098987808 */ /* 0x000fe40006000000 */
[----:B------:R-:W-:-:S02]  /*1e2b0*/  ISETP.GT.AND P3, PT, R182, 0x28, P2 ;  /* 0x00000028b600780c */ /* 0x000fc40001764270 */
[----:B------:R-:W-:Y:S01]  /*1e2c0*/  FMNMX.FTZ R156, R152, R230, !PT ;  /* 0x000000e6989c7209 */ /* 0x000fe20007810000 */
[----:B------:R-:W3:Y:S01]  /*1e2d0*/  MUFU.EX2 R165, R165 ;  /* 0x000000a500a57308 */ /* 0x000ee20000000800 */
[----:B------:R-:W-:Y:S02]  /*1e2e0*/  ISETP.LT.OR P3, PT, R183, 0x29, P3 ;  /* 0x00000029b700780c */ /* 0x000fe40001f61670 */
[----:B------:R-:W-:Y:S02]  /*1e2f0*/  FMNMX.FTZ R156, R177, R156, !PT ;  /* 0x0000009cb19c7209 */ /* 0x000fe40007810000 */
[----:B------:R-:W-:Y:S02]  /*1e300*/  FSEL R167, R167, -INF , !P3 ;  /* 0xff800000a7a77808 */ /* 0x000fe40005800000 */
[----:B------:R-:W-:Y:S01]  /*1e310*/  FMNMX.FTZ R156, R154, R156, !PT ;  /* 0x0000009c9a9c7209 */ /* 0x000fe20007810000 */
[----:B------:R-:W-:Y:S01]  /*1e320*/  MUFU.EX2 R187, R187 ;  /* 0x000000bb00bb7308 */ /* 0x000fe20000000800 */
[----:B------:R-:W-:-:S02]  /*1e330*/  ISETP.GT.AND P3, PT, R182, 0x30, P2 ;  /* 0x00000030b600780c */ /* 0x000fc40001764270 */
[----:B------:R-:W-:Y:S02]  /*1e340*/  FMNMX.FTZ R156, R158, R156, !PT ;  /* 0x0000009c9e9c7209 */ /* 0x000fe40007810000 */
[----:B------:R-:W-:Y:S02]  /*1e350*/  ISETP.LT.OR P3, PT, R183, 0x31, P3 ;  /* 0x00000031b700780c */ /* 0x000fe40001f61670 */
[----:B------:R-:W-:Y:S01]  /*1e360*/  FMNMX.FTZ R156, R159, R156, !PT ;  /* 0x0000009c9f9c7209 */ /* 0x000fe20007810000 */
[----:B------:R-:W4:Y:S01]  /*1e370*/  MUFU.EX2 R169, R169 ;  /* 0x000000a900a97308 */ /* 0x000f220000000800 */
[----:B------:R-:W-:Y:S02]  /*1e380*/  FSEL R171, R171, -INF , !P3 ;  /* 0xff800000abab7808 */ /* 0x000fe40005800000 */
[----:B------:R-:W-:Y:S02]  /*1e390*/  FMNMX.FTZ R156, R161, R156, !PT ;  /* 0x0000009ca19c7209 */ /* 0x000fe40007810000 */
[----:B------:R-:W-:-:S02]  /*1e3a0*/  ISETP.GT.AND P3, PT, R182, 0x31, P2 ;  /* 0x00000031b600780c */ /* 0x000fc40001764270 */
[----:B------:R-:W-:Y:S01]  /*1e3b0*/  FMNMX.FTZ R156, R162, R156, !PT ;  /* 0x0000009ca29c7209 */ /* 0x000fe20007810000 */
[----:B------:R-:W-:Y:S01]  /*1e3c0*/  MUFU.EX2 R172, R172 ;  /* 0x000000ac00ac7308 */ /* 0x000fe20000000800 */
[----:B------:R-:W-:Y:S02]  /*1e3d0*/  ISETP.GT.AND P4, PT, R182, 0x38, P2 ;  /* 0x00000038b600780c */ /* 0x000fe40001784270 */
[----:B------:R-:W-:Y:S02]  /*1e3e0*/  FMNMX.FTZ R156, R163, R156, !PT ;  /* 0x0000009ca39c7209 */ /* 0x000fe40007810000 */
[----:B------:R-:W-:Y:S02]  /*1e3f0*/  ISETP.LT.OR P3, PT, R183, 0x32, P3 ;  /* 0x00000032b700780c */ /* 0x000fe40001f61670 */
[----:B------:R-:W-:Y:S01]  /*1e400*/  FMNMX.FTZ R156, R164, R156, !PT ;  /* 0x0000009ca49c7209 */ /* 0x000fe20007810000 */
[----:B------:R-:W5:Y:S01]  /*1e410*/  MUFU.EX2 R173, R173 ;  /* 0x000000ad00ad7308 */ /* 0x000f620000000800 */
[----:B------:R-:W-:-:S02]  /*1e420*/  ISETP.GT.AND P2, PT, R182, 0x39, P2 ;  /* 0x00000039b600780c */ /* 0x000fc40001744270 */
[----:B------:R-:W-:Y:S02]  /*1e430*/  FMNMX.FTZ R156, R166, R156, !PT ;  /* 0x0000009ca69c7209 */ /* 0x000fe40007810000 */
[----:B------:R-:W-:Y:S02]  /*1e440*/  ISETP.LT.OR P4, PT, R183, 0x39, P4 ;  /* 0x00000039b700780c */ /* 0x000fe40002781670 */
[----:B------:R-:W-:Y:S01]  /*1e450*/  FMNMX.FTZ R156, R167, R156, !PT ;  /* 0x0000009ca79c7209 */ /* 0x000fe20007810000 */
[----:B------:R-:W-:Y:S01]  /*1e460*/  MUFU.EX2 R174, R174 ;  /* 0x000000ae00ae7308 */ /* 0x000fe20000000800 */
[----:B------:R-:W-:Y:S02]  /*1e470*/  FSEL R170, R170, -INF , !P3 ;  /* 0xff800000aaaa7808 */ /* 0x000fe40005800000 */
[----:B------:R-:W-:Y:S02]  /*1e480*/  FMNMX.FTZ R156, R168, R156, !PT ;  /* 0x0000009ca89c7209 */ /* 0x000fe40007810000 */
[----:B------:R-:W-:-:S02]  /*1e490*/  ISETP.LT.OR P2, PT, R183, 0x3a, P2 ;  /* 0x0000003ab700780c */ /* 0x000fc40001741670 */
[----:B------:R-:W-:Y:S01]  /*1e4a0*/  FMNMX.FTZ R157, R171, R156, !PT ;  /* 0x0000009cab9d7209 */ /* 0x000fe20007810000 */
[----:B------:R-:W2:Y:S01]  /*1e4b0*/  MUFU.EX2 R176, R176 ;  /* 0x000000b000b07308 */ /* 0x000ea20000000800 */
[----:B------:R-:W-:Y:S02]  /*1e4c0*/  FSEL R156, R4, -INF , !P4 ;  /* 0xff800000049c7808 */ /* 0x000fe40006000000 */
[----:B------:R-:W-:Y:S02]  /*1e4d0*/  FMNMX.FTZ R157, R170, R157, !PT ;  /* 0x0000009daa9d7209 */ /* 0x000fe40007810000 */
[----:B------:R-:W-:Y:S02]  /*1e4e0*/  FSEL R175, R175, -INF , !P2 ;  /* 0xff800000afaf7808 */ /* 0x000fe40005000000 */
[----:B------:R-:W-:Y:S01]  /*1e4f0*/  FMNMX.FTZ R157, R156, R157, !PT ;  /* 0x0000009d9c9d7209 */ /* 0x000fe20007810000 */
[----:B------:R-:W-:Y:S01]  /*1e500*/  MUFU.EX2 R178, R178 ;  /* 0x000000b200b27308 */ /* 0x000fe20000000800 */
[----:B0-----:R-:W-:-:S02]  /*1e510*/  F2FP.BF16.F32.PACK_AB R198, R184, R155 ;  /* 0x0000009bb8c6723e */ /* 0x001fc400000010ff */
[----:B------:R-:W-:Y:S02]  /*1e520*/  FMNMX.FTZ R157, R175, R157, !PT ;  /* 0x0000009daf9d7209 */ /* 0x000fe40007810000 */
[----:B-1----:R-:W-:Y:S02]  /*1e530*/  F2FP.BF16.F32.PACK_AB R192, R185, R160 ;  /* 0x000000a0b9c0723e */ /* 0x002fe400000010ff */
[----:B---3--:R-:W-:Y:S01]  /*1e540*/  F2FP.BF16.F32.PACK_AB R194, R165, R186 ;  /* 0x000000baa5c2723e */ /* 0x008fe200000010ff */
[----:B------:R-:W0:Y:S01]  /*1e550*/  SHFL.BFLY PT, R4, R157, 0x2, 0x1f ;  /* 0x0c401f009d047f89 */ /* 0x000e2200000e0000 */
[----:B----4-:R-:W-:Y:S02]  /*1e560*/  F2FP.BF16.F32.PACK_AB R188, R169, R187 ;  /* 0x000000bba9bc723e */ /* 0x010fe400000010ff */
[----:B-----5:R-:W-:Y:S02]  /*1e570*/  F2FP.BF16.F32.PACK_AB R190, R173, R172 ;  /* 0x000000acadbe723e */ /* 0x020fe400000010ff */
        /* <DEDUP_REMOVED lines=11> */
[-CC-:B------:R-:W-:Y:S01]  /*1e630*/  FFMA.FTZ R152, R152, R2.reuse, -R179.reuse ;  /* 0x0000000298987223 */ /* 0x180fe200000108b3 */
[----:B------:R-:W-:Y:S01]  /*1e640*/  FADD.FTZ R153, -R153, R230 ;  /* 0x000000e699997221 */ /* 0x000fe20000010100 */
[-CC-:B------:R-:W-:Y:S01]  /*1e650*/  FFMA.FTZ R177, R177, R2.reuse, -R179.reuse ;  /* 0x00000002b1b17223 */ /* 0x180fe200000108b3 */
[----:B------:R-:W-:Y:S01]  /*1e660*/  FADD.FTZ R0, R160, R0 ;  /* 0x00000000a0007221 */ /* 0x000fe20000010000 */
[-CC-:B------:R-:W-:Y:S01]  /*1e670*/  FFMA.FTZ R154, R154, R2.reuse, -R179.reuse ;  /* 0x000000029a9a7223 */ /* 0x180fe200000108b3 */
[-C--:B------:R-:W-:Y:S01]  /*1e680*/  FMUL.FTZ R153, R153, R2.reuse ;  /* 0x0000000299997220 */ /* 0x080fe20000410000 */
[----:B------:R-:W-:Y:S01]  /*1e690*/  MUFU.EX2 R152, R152 ;  /* 0x0000009800987308 */ /* 0x000fe20000000800 */
[----:B------:R-:W-:Y:S01]  /*1e6a0*/  FADD.FTZ R0, R185, R0 ;  /* 0x00000000b9007221 */ /* 0x000fe20000010000 */
[-CC-:B------:R-:W-:Y:S01]  /*1e6b0*/  FFMA.FTZ R158, R158, R2.reuse, -R179.reuse ;  /* 0x000000029e9e7223 */ /* 0x180fe200000108b3 */
[-CC-:B------:R-:W-:Y:S01]  /*1e6c0*/  FFMA.FTZ R159, R159, R2.reuse, -R179.reuse ;  /* 0x000000029f9f7223 */ /* 0x180fe200000108b3 */
[-CC-:B------:R-:W-:Y:S01]  /*1e6d0*/  FFMA.FTZ R161, R161, R2.reuse, -R179.reuse ;  /* 0x00000002a1a17223 */ /* 0x180fe200000108b3 */
[----:B------:R-:W-:Y:S01]  /*1e6e0*/  FADD.FTZ R0, R186, R0 ;  /* 0x00000000ba007221 */ /* 0x000fe20000010000 */
[-CC-:B------:R-:W-:Y:S01]  /*1e6f0*/  FFMA.FTZ R162, R162, R2.reuse, -R179.reuse ;  /* 0x00000002a2a27223 */ /* 0x180fe200000108b3 */
[-CC-:B------:R-:W-:Y:S01]  /*1e700*/  FFMA.FTZ R163, R163, R2.reuse, -R179.reuse ;  /* 0x00000002a3a37223 */ /* 0x180fe200000108b3 */
[----:B------:R-:W0:Y:S01]  /*1e710*/  MUFU.EX2 R177, R177 ;  /* 0x000000b100b17308 */ /* 0x000e220000000800 */
[----:B------:R-:W-:Y:S01]  /*1e720*/  FADD.FTZ R0, R165, R0 ;  /* 0x00000000a5007221 */ /* 0x000fe20000010000 */
[-CC-:B------:R-:W-:Y:S01]  /*1e730*/  FFMA.FTZ R164, R164, R2.reuse, -R179.reuse ;  /* 0x00000002a4a47223 */ /* 0x180fe200000108b3 */
[-CC-:B------:R-:W-:Y:S01]  /*1e740*/  FFMA.FTZ R166, R166, R2.reuse, -R179.reuse ;  /* 0x00000002a6a67223 */ /* 0x180fe200000108b3 */
[-CC-:B------:R-:W-:Y:S01]  /*1e750*/  FFMA.FTZ R167, R167, R2.reuse, -R179.reuse ;  /* 0x00000002a7a77223 */ /* 0x180fe200000108b3 */
[----:B------:R-:W-:Y:S01]  /*1e760*/  FADD.FTZ R155, R187, R0 ;  /* 0x00000000bb9b7221 */ /* 0x000fe20000010000 */
[-CC-:B------:R-:W-:Y:S01]  /*1e770*/  FFMA.FTZ R168, R168, R2.reuse, -R179.reuse ;  /* 0x00000002a8a87223 */ /* 0x180fe200000108b3 */
[-CC-:B------:R-:W-:Y:S01]  /*1e780*/  FFMA.FTZ R171, R171, R2.reuse, -R179.reuse ;  /* 0x00000002abab7223 */ /* 0x180fe200000108b3 */
[----:B------:R2:W3:Y:S01]  /*1e790*/  MUFU.EX2 R0, R153 ;  /* 0x0000009900007308 */ /* 0x0004e20000000800 */
[-CC-:B------:R-:W-:Y:S01]  /*1e7a0*/  FFMA.FTZ R170, R170, R2.reuse, -R179.reuse ;  /* 0x00000002aaaa7223 */ /* 0x180fe200000108b3 */
[-C--:B------:R-:W-:Y:S01]  /*1e7b0*/  FFMA.FTZ R156, R156, R2.reuse, -R179 ;  /* 0x000000029c9c7223 */ /* 0x080fe200000108b3 */
[----:B------:R-:W-:Y:S01]  /*1e7c0*/  FADD.FTZ R155, R169, R155 ;  /* 0x0000009ba99b7221 */ /* 0x000fe20000010000 */
[----:B------:R-:W-:Y:S01]  /*1e7d0*/  FFMA.FTZ R175, R175, R2, -R179 ;  /* 0x00000002afaf7223 */ /* 0x000fe200000108b3 */
[----:B------:R-:W-:Y:S01]  /*1e7e0*/  F2FP.BF16.F32.PACK_AB R184, R176, R174 ;  /* 0x000000aeb0b8723e */ /* 0x000fe200000010ff */
[----:B------:R-:W-:-:S02]  /*1e7f0*/  VIADD R5, R5, 0xffffffff ;  /* 0xffffffff05057836 */ /* 0x000fc40000000000 */
[----:B------:R-:W-:Y:S01]  /*1e800*/  FADD.FTZ R155, R172, R155 ;  /* 0x0000009bac9b7221 */ /* 0x000fe20000010000 */
[----:B------:R-:W4:Y:S01]  /*1e810*/  MUFU.EX2 R154, R154 ;  /* 0x0000009a009a7308 */ /* 0x000f220000000800 */
[----:B-1----:R-:W-:Y:S01]  /*1e820*/  F2FP.BF16.F32.PACK_AB R186, R157, R178 ;  /* 0x000000b29dba723e */ /* 0x002fe200000010ff */
[----:B------:R-:W-:Y:S02]  /*1e830*/  IMAD.MOV.U32 R230, RZ, RZ, R4 ;  /* 0x000000ffffe67224 */ /* 0x000fe400078e0004 */
[----:B------:R-:W-:Y:S01]  /*1e840*/  FADD.FTZ R155, R173, R155 ;  /* 0x0000009bad9b7221 */ /* 0x000fe20000010000 */
[----:B0-----:R-:W-:-:S03]  /*1e850*/  F2FP.BF16.F32.PACK_AB R197, R177, R152 ;  /* 0x00000098b1c5723e */ /* 0x001fc600000010ff */
[----:B--2---:R-:W-:Y:S01]  /*1e860*/  FADD.FTZ R153, R174, R155 ;  /* 0x0000009bae997221 */ /* 0x004fe20000010000 */
[----:B------:R-:W0:Y:S01]  /*1e870*/  MUFU.EX2 R158, R158 ;  /* 0x0000009e009e7308 */ /* 0x000e220000000800 */
[----:B---3--:R-:W-:Y:S02]  /*1e880*/  FFMA.FTZ R227, R0, R227, R152 ;  /* 0x000000e300e37223 */ /* 0x008fe40000010098 */
[----:B------:R-:W-:Y:S02]  /*1e890*/  FADD.FTZ R153, R176, R153 ;  /* 0x00000099b0997221 */ /* 0x000fe40000010000 */
[----:B------:R-:W-:Y:S02]  /*1e8a0*/  FADD.FTZ R227, R177, R227 ;  /* 0x000000e3b1e37221 */ /* 0x000fe40000010000 */
[----:B------:R-:W-:Y:S01]  /*1e8b0*/  FADD.FTZ R153, R178, R153 ;  /* 0x00000099b2997221 */ /* 0x000fe20000010000 */
[----:B------:R-:W1:Y:S01]  /*1e8c0*/  MUFU.EX2 R159, R159 ;  /* 0x0000009f009f7308 */ /* 0x000e620000000800 */
[----:B----4-:R-:W-:-:S02]  /*1e8d0*/  FADD.FTZ R227, R154, R227 ;  /* 0x000000e39ae37221 */ /* 0x010fc40000010000 */
[----:B------:R-:W-:-:S05]  /*1e8e0*/  FADD.FTZ R228, R157, R153 ;  /* 0x000000999de47221 */ /* 0x000fca0000010000 */
        /* <DEDUP_REMOVED lines=27> */
[----:B------:R-:W-:-:S03]  /*1eaa0*/  F2FP.BF16.F32.PACK_AB R185, R170, R171 ;  /* 0x000000abaab9723e */ /* 0x000fc600000010ff */
[----:B--2---:R-:W-:-:S04]  /*1eab0*/  FADD.FTZ R227, R156, R227 ;  /* 0x000000e39ce37221 */ /* 0x004fc80000010000 */
[C---:B0-----:R-:W-:Y:S01]  /*1eac0*/  FADD.FTZ R227, R175.reuse, R227 ;  /* 0x000000e3afe37221 */ /* 0x041fe20000010000 */
[----:B------:R-:W-:Y:S01]  /*1ead0*/  F2FP.BF16.F32.PACK_AB R187, R175, R156 ;  /* 0x0000009cafbb723e */ /* 0x000fe200000010ff */
[----:B------:R-:W-:Y:S06]  /*1eae0*/  @P2 BRA `(.L_x_2010) ;  /* 0xffffffcc00ec2947 */ /* 0x000fec000383ffff */
.L_x_1991:
[----:B------:R-:W-:Y:S05]  /*1eaf0*/  BSYNC B0 ;  /* 0x0000000000007941 */ /* 0x000fea0003800000 */
.L_x_1990:
        /* <DEDUP_REMOVED lines=131> */
.L_x_2011:
[----:B------:R-:W-:Y:S01]  /*1f330*/  IMAD R12, R22, 0x8, R16 ;  /* 0x00000008160c7824 */ /* 0x000fe200078e0210 */
[----:B------:R-:W-:-:S04]  /*1f340*/  SHF.L.U32 R5, R219, 0x1f, RZ ;  /* 0x0000001fdb057819 */ /* 0x000fc800000006ff */
[----:B------:R0:W1:Y:S01]  /*1f350*/  SYNCS.PHASECHK.TRANS64.TRYWAIT P2, [R12+URZ+0x30850], R5 ;  /* 0x030850050c0075a7 */ /* 0x000062000804017f */
[----:B------:R-:W-:Y:S05]  /*1f360*/  @!P0 BRA `(.L_x_2012) ;  /* 0x0000000000048947 */ /* 0x000fea0003800000 */
[----:B------:R-:W-:Y:S01]  /*1f370*/  BPT.TRAP 0x1 ;  /* 0x000000040000795c */ /* 0x000fe20000300000 */
.L_x_2012:
        /* <DEDUP_REMOVED lines=9> */
.L_x_2014:
[----:B------:R-:W-:Y:S05]  /*1f410*/  BSYNC B0 ;  /* 0x0000000000007941 */ /* 0x000fea0003800000 */
.L_x_2013:
[----:B------:R-:W-:Y:S01]  /*1f420*/  IMAD.MOV.U32 R6, RZ, RZ, R0 ;  /* 0x000000ffff067224 */ /* 0x000fe200078e0000 */
[----:B------:R-:W2:Y:S01]  /*1f430*/  LDL.LU R16, [R1+0x6c] ;  /* 0x00006c0001107983 */ /* 0x000ea20000300800 */
[----:B------:R-:W-:Y:S01]  /*1f440*/  IMAD.MOV.U32 R7, RZ, RZ, 0x40000040 ;  /* 0x40000040ff077424 */ /* 0x000fe200078e00ff */
[----:B------:R-:W-:Y:S01]  /*1f450*/  WARPGROUP.ARRIVE ;  /* 0x00000000000079c5 */ /* 0x000fe20000000000 */
[----:B------:R-:W-:Y:S01]  /*1f460*/  VIADD R22, R22, 0x1 ;  /* 0x0000000116167836 */ /* 0x000fe20000000000 */
[----:B------:R-:W-:Y:S01]  /*1f470*/  R2UR UR6, R6 ;  /* 0x00000000060672ca */ /* 0x000fe200000e0000 */
[----:B------:R-:W-:Y:S01]  /*1f480*/  VIADD R6, R0, 0x80 ;  /* 0x0000008000067836 */ /* 0x000fe20000000000 */
[----:B------:R-:W-:Y:S01]  /*1f490*/  R2UR UR7, R7 ;  /* 0x00000000070772ca */ /* 0x000fe200000e0000 */
[----:B------:R-:W-:Y:S01]  /*1f4a0*/  IMAD.MOV.U32 R7, RZ, RZ, 0x40000040 ;  /* 0x40000040ff077424 */ /* 0x000fe200078e00ff */
[----:B01----:R-:W0:Y:S01]  /*1f4b0*/  SHFL.BFLY PT, R5, R228, 0x2, 0x1f ;  /* 0x0c401f00e4057f89 */ /* 0x003e2200000e0000 */
[----:B------:R-:W-:Y:S01]  /*1f4c0*/  ISETP.NE.AND P2, PT, R22, 0x2, PT ;  /* 0x000000021600780c */ /* 0x000fe20003f45270 */
[----:B------:R-:W-:-:S03]  /*1f4d0*/  @!P1 VIADD R12, R12, 0x30860 ;  /* 0x000308600c0c9836 */ /* 0x000fc60000000000 */
[----:B------:R-:W-:Y:S02]  /*1f4e0*/  SEL R22, R22, RZ, P2 ;  /* 0x000000ff16167207 */ /* 0x000fe40001000000 */
[----:B------:R-:W-:-:S04]  /*1f4f0*/  @!P1 PRMT R12, RZ, 0x654, R12 ;  /* 0x00000654ff0c9816 */ /* 0x000fc8000000000c */
[----:B------:R-:W-:Y:S01]  /*1f500*/  HGMMA.64x256x16.F32.BF16 R24, R196, gdesc[UR4].tnspB, R24, gsb0 ;  /* 0x43e00004c4187df0 */ /* 0x000fe20008001818 */
[----:B------:R-:W-:Y:S01]  /*1f510*/  R2UR UR6, R6 ;  /* 0x00000000060672ca */ /* 0x000fe200000e0000 */
[----:B------:R-:W-:Y:S01]  /*1f520*/  VIADD R6, R0, 0x100 ;  /* 0x0000010000067836 */ /* 0x000fe20000000000 */
[----:B------:R-:W-:Y:S01]  /*1f530*/  R2UR UR7, R7 ;  /* 0x00000000070772ca */ /* 0x000fe200000e0000 */
[----:B------:R-:W-:Y:S02]  /*1f540*/  IMAD.MOV.U32 R7, RZ, RZ, 0x40000040 ;  /* 0x40000040ff077424 */ /* 0x000fe400078e00ff */
[----:B0-----:R-:W-:Y:S01]  /*1f550*/  FADD.FTZ R5, R5, R228 ;  /* 0x000000e405057221 */ /* 0x001fe20000010000 */
[----:B------:R-:W-:Y:S02]  /*1f560*/  WARPGROUP.DEPBAR.LE gsb0, 0x0 ;  /* 0x00008000000079c5 */ /* 0x000fe40000010000 */
[----:B------:R-:W-:-:S15]  /*1f570*/  WARPGROUP.ARRIVE ;  /* 0x00000000000079c5 */ /* 0x000fde0000000000 */
[----:B------:R-:W-:-:S04]  /*1f580*/  NOP ;  /* 0x0000000000007918 */ /* 0x000fc80000000000 */
[----:B------:R-:W-:Y:S01]  /*1f590*/  HGMMA.64x256x16.F32.BF16 R24, R192, gdesc[UR4].tnspB, R24, gsb0 ;  /* 0x43e00004c0187df0 */ /* 0x000fe20008001818 */
[----:B------:R-:W-:Y:S01]  /*1f5a0*/  R2UR UR6, R6 ;  /* 0x00000000060672ca */ /* 0x000fe200000e0000 */
[----:B------:R-:W-:Y:S01]  /*1f5b0*/  VIADD R6, R0, 0x180 ;  /* 0x0000018000067836 */ /* 0x000fe20000000000 */
[----:B------:R-:W-:Y:S01]  /*1f5c0*/  R2UR UR7, R7 ;  /* 0x00000000070772ca */ /* 0x000fe200000e0000 */
[----:B------:R-:W-:Y:S01]  /*1f5d0*/  IMAD.MOV.U32 R7, RZ, RZ, 0x40000040 ;  /* 0x40000040ff077424 */ /* 0x000fe200078e00ff */
[----:B------:R-:W0:Y:S01]  /*1f5e0*/  SHFL.BFLY PT, R0, R227, 0x2, 0x1f ;  /* 0x0c401f00e3007f89 */ /* 0x000e2200000e0000 */
[----:B--2---:R-:W-:-:S05]  /*1f5f0*/  VIADD R16, R16, 0x1 ;  /* 0x0000000110107836 */ /* 0x004fca0000000000 */
[----:B------:R-:W-:Y:S01]  /*1f600*/  STL [R1+0x6c], R16 ;  /* 0x00006c1001007387 */ /* 0x000fe20000100800 */
[----:B------:R-:W-:Y:S02]  /*1f610*/  WARPGROUP.DEPBAR.LE gsb0, 0x0 ;  /* 0x00008000000079c5 */ /* 0x000fe40000010000 */
[----:B------:R-:W-:-:S14]  /*1f620*/  WARPGROUP.ARRIVE ;  /* 0x00000000000079c5 */ /* 0x000fdc0000000000 */
[----:B------:R-:W-:Y:S01]  /*1f630*/  HGMMA.64x256x16.F32.BF16 R24, R188, gdesc[UR4].tnspB, R24, gsb0 ;  /* 0x43e00004bc187df0 */ /* 0x000fe20008001818 */
[----:B------:R-:W-:Y:S01]  /*1f640*/  R2UR UR6, R6 ;  /* 0x00000000060672ca */ /* 0x000fe200000e0000 */
[----:B0-----:R-:W-:Y:S01]  /*1f650*/  FADD.FTZ R6, R0, R227 ;  /* 0x000000e300067221 */ /* 0x001fe20000010000 */
[----:B------:R-:W-:Y:S01]  /*1f660*/  R2UR UR7, R7 ;  /* 0x00000000070772ca */ /* 0x000fe200000e0000 */
[----:B------:R-:W0:Y:S04]  /*1f670*/  SHFL.BFLY PT, R0, R5, 0x1, 0x1f ;  /* 0x0c201f0005007f89 */ /* 0x000e2800000e0000 */
[----:B------:R-:W1:Y:S01]  /*1f680*/  SHFL.BFLY PT, R7, R6, 0x1, 0x1f ;  /* 0x0c201f0006077f89 */ /* 0x000e6200000e0000 */
[----:B0-----:R-:W-:Y:S01]  /*1f690*/  FADD.FTZ R13, R5, R0 ;  /* 0x00000000050d7221 */ /* 0x001fe20000010000 */
[----:B------:R-:W-:Y:S01]  /*1f6a0*/  SEL R0, RZ, 0x1, P2 ;  /* 0x00000001ff007807 */ /* 0x000fe20001000000 */
[----:B------:R-:W-:-:S02]  /*1f6b0*/  IMAD.MOV.U32 R5, RZ, RZ, -0x800000 ;  /* 0xff800000ff057424 */ /* 0x000fc400078e00ff */
[----:B-1----:R-:W-:Y:S01]  /*1f6c0*/  FADD.FTZ R14, R6, R7 ;  /* 0x00000007060e7221 */ /* 0x002fe20000010000 */
[----:B------:R-:W-:Y:S02]  /*1f6d0*/  FSETP.NE.FTZ.AND P0, PT, R13, RZ, PT ;  /* 0x000000ff0d00720b */ /* 0x000fe40003f15000 */
[----:B------:R-:W-:Y:S02]  /*1f6e0*/  CS2R R6, SRZ ;  /* 0x0000000000067805 */ /* 0x000fe4000001ff00 */
[----:B------:R-:W-:Y:S01]  /*1f6f0*/  LOP3.LUT R219, R219, R0, RZ, 0x3c, !PT ;  /* 0x00000000dbdb7212 */ /* 0x000fe200078e3cff */
[----:B------:R-:W-:Y:S01]  /*1f700*/  IMAD.MOV.U32 R0, RZ, RZ, -0x800000 ;  /* 0xff800000ff007424 */ /* 0x000fe200078e00ff */
[----:B------:R-:W-:-:S07]  /*1f710*/  FSETP.NE.FTZ.AND P3, PT, R14, RZ, PT ;  /* 0x000000ff0e00720b */ /* 0x000fce0003f75000 */
[----:B------:R-:W0:Y:S01]  /*1f720*/  @P0 MUFU.LG2 R9, R13 ;  /* 0x0000000d00090308 */ /* 0x000e220000000c00 */
[----:B------:R-:W-:-:S05]  /*1f730*/  @P0 FMUL.FTZ R8, R2, 0.69314718246459960938 ;  /* 0x3f31721802080820 */ /* 0x000fca0000410000 */
[----:B------:R-:W-:Y:S02]  /*1f740*/  @P3 FMUL.FTZ R2, R2, 0.69314718246459960938 ;  /* 0x3f31721802023820 */ /* 0x000fe40000410000 */
[----:B------:R-:W1:Y:S08]  /*1f750*/  @P3 MUFU.LG2 R10, R14 ;  /* 0x0000000e000a3308 */ /* 0x000e700000000c00 */
[----:B------:R-:W2:Y:S01]  /*1f760*/  @P0 MUFU.RCP R7, R13 ;  /* 0x0000000d00070308 */ /* 0x000ea20000001000 */
[----:B0-----:R-:W-:-:S04]  /*1f770*/  @P0 FMUL.FTZ R9, R9, 0.69314718246459960938 ;  /* 0x3f31721809090820 */ /* 0x001fc80000410000 */
[----:B------:R-:W-:Y:S01]  /*1f780*/  @P0 FFMA.FTZ R0, R8, R3, R9 ;  /* 0x0000000308000223 */ /* 0x000fe20000010009 */
[----:B------:R-:W-:Y:S02]  /*1f790*/  PLOP3.LUT P0, PT, PT, PT, PT, 0x8, 0x0 ;  /* 0x000000000000781c */ /* 0x000fe40003f0e170 */
[----:B------:R-:W0:Y:S01]  /*1f7a0*/  @P3 MUFU.RCP R6, R14 ;  /* 0x0000000e00063308 */ /* 0x000e220000001000 */
[----:B-1----:R-:W-:-:S04]  /*1f7b0*/  @P3 FMUL.FTZ R11, R10, 0.69314718246459960938 ;  /* 0x3f3172180a0b3820 */ /* 0x002fc80000410000 */
[----:B------:R-:W-:Y:S01]  /*1f7c0*/  @P3 FFMA.FTZ R5, R2, R4, R11 ;  /* 0x0000000402053223 */ /* 0x000fe2000001000b */
[----:B------:R-:W-:Y:S02]  /*1f7d0*/  WARPGROUP.DEPBAR.LE gsb0, 0x0 ;  /* 0x00008000000079c5 */ /* 0x000fe40000010000 */
[----:B------:R-:W-:-:S06]  /*1f7e0*/  WARPGROUP.ARRIVE ;  /* 0x00000000000079c5 */ /* 0x000fcc0000000000 */
        /* <DEDUP_REMOVED lines=131> */
.L_x_1849:
        /* <DEDUP_REMOVED lines=10> */
[----:B------:R-:W-:-:S03]  /*200c0*/  ULDC.64 UR4, c[0x0][0xc00] ;  /* 0x0003000000047ab9 */ /* 0x000fc60000000a00 */
[----:B------:R-:W3:Y:S01]  /*200d0*/  LDL R176, [R1+0x64] ;  /* 0x0000640001b07983 */ /* 0x000ee20000100800 */
[----:B------:R-:W4:Y:S01]  /*200e0*/  S2R R21, SR_SWINHI ;  /* 0x0000000000157919 */ /* 0x000f220000002f00 */
[----:B------:R-:W-:Y:S02]  /*200f0*/  MOV R6, R16 ;  /* 0x0000001000067202 */ /* 0x000fe40000000f00 */
[----:B----4-:R-:W-:Y:S02]  /*20100*/  MOV R7, R21 ;  /* 0x0000001500077202 */ /* 0x010fe40000000f00 */
        /* <DEDUP_REMOVED lines=33> */
[----:B------:R-:W-:Y:S01]  /*20320*/  F2FP.BF16.F32.PACK_AB R147, R151, R150 ;  /* 0x000000969793723e */ /* 0x000fe200000010ff */
[----:B------:R-:W-:Y:S02]  /*20330*/  IMAD.MOV.U32 R2, RZ, RZ, RZ ;  /* 0x000000ffff027224 */ /* 0x000fe400078e00ff */
[----:B--2---:R-:W-:-:S03]  /*20340*/  IMAD.WIDE R20, R20, 0x2, R6 ;  /* 0x0000000214147825 */ /* 0x004fc600078e0206 */
[C---:B------:R-:W-:Y:S02]  /*20350*/  IADD3 R31, P1, R20.reuse, 0x20, RZ ;  /* 0x00000020141f7810 */ /* 0x040fe40007f3e0ff */
[----:B------:R-:W-:Y:S02]  /*20360*/  IADD3 R39, P0, R20, 0x40, RZ ;  /* 0x0000004014277810 */ /* 0x000fe40007f1e0ff */
[----:B------:R-:W-:Y:S02]  /*20370*/  LOP3.LUT R30, R31, 0x380, RZ, 0xc0, !PT ;  /* 0x000003801f1e7812 */ /* 0x000fe400078ec0ff */
[----:B------:R-:W-:Y:S02]  /*20380*/  LOP3.LUT R38, R39, 0x380, RZ, 0xc0, !PT ;  /* 0x0000038027267812 */ /* 0x000fe400078ec0ff */
[----:B------:R-:W-:Y:S02]  /*20390*/  SHF.R.U64 R30, R30, 0x3, RZ ;  /* 0x000000031e1e7819 */ /* 0x000fe400000012ff */
[----:B------:R-:W-:-:S02]  /*203a0*/  SHF.R.U64 R38, R38, 0x3, RZ ;  /* 0x0000000326267819 */ /* 0x000fc400000012ff */
[----:B------:R-:W-:Y:S02]  /*203b0*/  IADD3 R111, P2, R20, 0x4060, RZ ;  /* 0x00004060146f7810 */ /* 0x000fe40007f5e0ff */
[----:B------:R-:W-:Y:S01]  /*203c0*/  LOP3.LUT R30, R30, R31, RZ, 0x3c, !PT ;  /* 0x0000001f1e1e7212 */ /* 0x000fe200078e3cff */
[--C-:B------:R-:W-:Y:S01]  /*203d0*/  IMAD.X R31, RZ, RZ, R21.reuse, P1 ;  /* 0x000000ffff1f7224 */ /* 0x100fe200008e0615 */
[----:B------:R-:W-:Y:S01]  /*203e0*/  LOP3.LUT R38, R38, R39, RZ, 0x3c, !PT ;  /* 0x0000002726267212 */ /* 0x000fe200078e3cff */
[----:B------:R-:W-:Y:S01]  /*203f0*/  IMAD.X R39, RZ, RZ, R21, P0 ;  /* 0x000000ffff277224 */ /* 0x000fe200000e0615 */
[C---:B------:R-:W-:Y:S02]  /*20400*/  IADD3 R47, P4, R20.reuse, 0x60, RZ ;  /* 0x00000060142f7810 */ /* 0x040fe40007f9e0ff */
[C---:B------:R-:W-:Y:S02]  /*20410*/  IADD3 R55, P3, R20.reuse, 0x4000, RZ ;  /* 0x0000400014377810 */ /* 0x040fe40007f7e0ff */
[----:B------:R-:W-:-:S02]  /*20420*/  IADD3 R103, P6, R20, 0x4020, RZ ;  /* 0x0000402014677810 */ /* 0x000fc40007fde0ff */
[C---:B------:R-:W-:Y:S02]  /*20430*/  IADD3 R107, P5, R20.reuse, 0x4040, RZ ;  /* 0x00004040146b7810 */ /* 0x040fe40007fbe0ff */
[C---:B------:R-:W-:Y:S02]  /*20440*/  IADD3 R115, P1, R20.reuse, 0x8000, RZ ;  /* 0x0000800014737810 */ /* 0x040fe40007f3e0ff */
[----:B------:R-:W-:Y:S02]  /*20450*/  IADD3 R119, P0, R20, 0x8020, RZ ;  /* 0x0000802014777810 */ /* 0x000fe40007f1e0ff */
[----:B------:R-:W-:Y:S02]  /*20460*/  LOP3.LUT R110, R111, 0x380, RZ, 0xc0, !PT ;  /* 0x000003806f6e7812 */ /* 0x000fe400078ec0ff */
[----:B------:R-:W-:Y:S02]  /*20470*/  LOP3.LUT R46, R47, 0x380, RZ, 0xc0, !PT ;  /* 0x000003802f2e7812 */ /* 0x000fe400078ec0ff */
[----:B------:R-:W-:-:S02]  /*20480*/  LOP3.LUT R54, R55, 0x380, RZ, 0xc0, !PT ;  /* 0x0000038037367812 */ /* 0x000fc400078ec0ff */
[----:B------:R-:W-:Y:S02]  /*20490*/  LOP3.LUT R102, R103, 0x380, RZ, 0xc0, !PT ;  /* 0x0000038067667812 */ /* 0x000fe400078ec0ff */
[----:B------:R-:W-:Y:S02]  /*204a0*/  LOP3.LUT R106, R107, 0x380, RZ, 0xc0, !PT ;  /* 0x000003806b6a7812 */ /* 0x000fe400078ec0ff */
[----:B------:R-:W-:Y:S02]  /*204b0*/  LOP3.LUT R114, R115, 0x380, RZ, 0xc0, !PT ;  /* 0x0000038073727812 */ /* 0x000fe400078ec0ff */
[----:B------:R-:W-:Y:S02]  /*204c0*/  LOP3.LUT R118, R119, 0x380, RZ, 0xc0, !PT ;  /* 0x0000038077767812 */ /* 0x000fe400078ec0ff */
[----:B------:R-:W-:Y:S02]  /*204d0*/  LOP3.LUT R27, R20, 0x380, RZ, 0xc0, !PT ;  /* 0x00000380141b7812 */ /* 0x000fe400078ec0ff */
[----:B------:R-:W-:-:S02]  /*204e0*/  SHF.R.U64 R110, R110, 0x3, RZ ;  /* 0x000000036e6e7819 */ /* 0x000fc400000012ff */
[----:B------:R-:W-:Y:S02]  /*204f0*/  SHF.R.U64 R46, R46, 0x3, RZ ;  /* 0x000000032e2e7819 */ /* 0x000fe400000012ff */
[----:B------:R-:W-:Y:S02]  /*20500*/  SHF.R.U64 R54, R54, 0x3, RZ ;  /* 0x0000000336367819 */ /* 0x000fe400000012ff */
[----:B------:R-:W-:Y:S02]  /*20510*/  SHF.R.U64 R102, R102, 0x3, RZ ;  /* 0x0000000366667819 */ /* 0x000fe400000012ff */
[----:B------:R-:W-:Y:S02]  /*20520*/  SHF.R.U64 R106, R106, 0x3, RZ ;  /* 0x000000036a6a7819 */ /* 0x000fe400000012ff */
[----:B------:R-:W-:Y:S02]  /*20530*/  SHF.R.U64 R114, R114, 0x3, RZ ;  /* 0x0000000372727819 */ /* 0x000fe400000012ff */
[----:B------:R-:W-:-:S02]  /*20540*/  SHF.R.U64 R118, R118, 0x3, RZ ;  /* 0x0000000376767819 */ /* 0x000fc400000012ff */
[----:B------:R-:W-:Y:S02]  /*20550*/  SHF.R.U64 R27, R27, 0x3, RZ ;  /* 0x000000031b1b7819 */ /* 0x000fe400000012ff */
[----:B------:R-:W-:Y:S01]  /*20560*/  LOP3.LUT R110, R110, R111, RZ, 0x3c, !PT ;  /* 0x0000006f6e6e7212 */ /* 0x000fe200078e3cff */
[--C-:B------:R-:W-:Y:S01]  /*20570*/  IMAD.X R111, RZ, RZ, R21.reuse, P2 ;  /* 0x000000ffff6f7224 */ /* 0x100fe200010e0615 */
[----:B------:R-:W-:Y:S01]  /*20580*/  LOP3.LUT R46, R46, R47, RZ, 0x3c, !PT ;  /* 0x0000002f2e2e7212 */ /* 0x000fe200078e3cff */
[--C-:B------:R-:W-:Y:S01]  /*20590*/  IMAD.X R47, RZ, RZ, R21.reuse, P4 ;  /* 0x000000ffff2f7224 */ /* 0x100fe200020e0615 */
[----:B------:R-:W-:Y:S02]  /*205a0*/  IADD3 R173, P2, R20, 0xc040, RZ ;  /* 0x0000c04014ad7810 */ /* 0x000fe40007f5e0ff */
[----:B------:R-:W-:Y:S01]  /*205b0*/  LOP3.LUT R54, R54, R55, RZ, 0x3c, !PT ;  /* 0x0000003736367212 */ /* 0x000fe200078e3cff */
[--C-:B------:R-:W-:Y:S01]  /*205c0*/  IMAD.X R55, RZ, RZ, R21.reuse, P3 ;  /* 0x000000ffff377224 */ /* 0x100fe200018e0615 */
        /* <DEDUP_REMOVED lines=10> */
[----:B------:R-:W-:-:S02]  /*20670*/  IADD3 R123, P4, R20, 0x8040, RZ ;  /* 0x00008040147b7810 */ /* 0x000fc40007f9e0ff */
[C---:B------:R-:W-:Y:S02]  /*20680*/  IADD3 R127, P3, R20.reuse, 0x8060, RZ ;  /* 0x00008060147f7810 */ /* 0x040fe40007f7e0ff */
[C---:B------:R-:W-:Y:S02]  /*20690*/  IADD3 R131, P6, R20.reuse, 0xc000, RZ ;  /* 0x0000c00014837810 */ /* 0x040fe40007fde0ff */
[C---:B------:R-:W-:Y:S02]  /*206a0*/  IADD3 R135, P5, R20.reuse, 0xc020, RZ ;  /* 0x0000c02014877810 */ /* 0x040fe40007fbe0ff */
[----:B------:R-:W-:Y:S02]  /*206b0*/  IADD3 R175, P1, R20, 0xc060, RZ ;  /* 0x0000c06014af7810 */ /* 0x000fe40007f3e0ff */
[----:B------:R-:W-:Y:S02]  /*206c0*/  ISETP.NE.U32.AND P0, PT, RZ, UR4, PT ;  /* 0x00000004ff007c0c */ /* 0x000fe4000bf05070 */
[----:B------:R-:W-:-:S02]  /*206d0*/  LOP3.LUT R20, R173, 0x380, RZ, 0xc0, !PT ;  /* 0x00000380ad147812 */ /* 0x000fc400078ec0ff */
[----:B------:R-:W-:Y:S02]  /*206e0*/  LOP3.LUT R122, R123, 0x380, RZ, 0xc0, !PT ;  /* 0x000003807b7a7812 */ /* 0x000fe400078ec0ff */
[----:B------:R-:W-:Y:S02]  /*206f0*/  LOP3.LUT R126, R127, 0x380, RZ, 0xc0, !PT ;  /* 0x000003807f7e7812 */ /* 0x000fe400078ec0ff */
[----:B-----5:R-:W-:Y:S02]  /*20700*/  MOV R23, R26 ;  /* 0x0000001a00177202 */ /* 0x020fe40000000f00 */
[----:B------:R-:W-:Y:S01]  /*20710*/  ISETP.NE.AND.EX P0, PT, RZ, UR5, PT, P0 ;  /* 0x00000005ff007c0c */ /* 0x000fe2000bf05300 */
[----:B------:R-:W-:Y:S01]  /*20720*/  ULDC.64 UR4, c[0x0][0xc08] ;  /* 0x0003020000047ab9 */ /* 0x000fe20000000a00 */
[----:B------:R-:W-:Y:S01]  /*20730*/  F2FP.BF16.F32.PACK_AB R26, R29, R28 ;  /* 0x0000001c1d1a723e */ /* 0x000fe200000010ff */
[----:B------:R-:W-:Y:S01]  /*20740*/  IMAD.X R29, RZ, RZ, R21, P2 ;  /* 0x000000ffff1d7224 */ /* 0x000fe200010e0615 */
[----:B------:R-:W-:-:S02]  /*20750*/  SHF.R.U64 R20, R20, 0x3, RZ ;  /* 0x0000000314147819 */ /* 0x000fc400000012ff */
[----:B------:R-:W-:Y:S02]  /*20760*/  LOP3.LUT R130, R131, 0x380, RZ, 0xc0, !PT ;  /* 0x0000038083827812 */ /* 0x000fe400078ec0ff */
[----:B------:R-:W-:Y:S02]  /*20770*/  LOP3.LUT R134, R135, 0x380, RZ, 0xc0, !PT ;  /* 0x0000038087867812 */ /* 0x000fe400078ec0ff */
[----:B------:R-:W-:Y:S02]  /*20780*/  SHF.R.U64 R122, R122, 0x3, RZ ;  /* 0x000000037a7a7819 */ /* 0x000fe400000012ff */
[----:B------:R-:W-:Y:S01]  /*20790*/  F2FP.BF16.F32.PACK_AB R27, R76, R68 ;  /* 0x000000444c1b723e */ /* 0x000fe200000010ff */
[----:B------:R-:W-:Y:S01]  /*207a0*/  BAR.SYNC.DEFER_BLOCKING 0x1, 0x100 ;  /* 0x0044000000007b1d */ /* 0x000fe20000010000 */
[----:B------:R-:W-:Y:S02]  /*207b0*/  ISETP.NE.U32.AND P2, PT, RZ, UR4, PT ;  /* 0x00000004ff007c0c */ /* 0x000fe4000bf45070 */
[----:B------:R-:W-:-:S02]  /*207c0*/  SHF.R.U64 R126, R126, 0x3, RZ ;  /* 0x000000037e7e7819 */ /* 0x000fc400000012ff */
[----:B------:R-:W-:Y:S02]  /*207d0*/  MOV R30, R30 ;  /* 0x0000001e001e7202 */ /* 0x000fe40000000f00 */
[----:B------:R-:W-:Y:S02]  /*207e0*/  LOP3.LUT R28, R20, R173, RZ, 0x3c, !PT ;  /* 0x000000ad141c7212 */ /* 0x000fe400078e3cff */
[----:B------:R-:W-:Y:S02]  /*207f0*/  MOV R38, R38 ;  /* 0x0000002600267202 */ /* 0x000fe40000000f00 */
[----:B------:R-:W-:Y:S02]  /*20800*/  SHF.R.U64 R130, R130, 0x3, RZ ;  /* 0x0000000382827819 */ /* 0x000fe400000012ff */
[----:B------:R-:W-:Y:S02]  /*20810*/  MOV R46, R46 ;  /* 0x0000002e002e7202 */ /* 0x000fe40000000f00 */
[----:B------:R-:W-:-:S02]  /*20820*/  SHF.R.U64 R134, R134, 0x3, RZ ;  /* 0x0000000386867819 */ /* 0x000fc400000012ff */
[----:B------:R-:W-:Y:S01]  /*20830*/  LOP3.LUT R122, R122, R123, RZ, 0x3c, !PT ;  /* 0x0000007b7a7a7212 */ /* 0x000fe200078e3cff */
[--C-:B------:R-:W-:Y:S01]  /*20840*/  IMAD.X R123, RZ, RZ, R21.reuse, P4 ;  /* 0x000000ffff7b7224 */ /* 0x100fe200020e0615 */
[----:B-1----:R-:W-:Y:S02]  /*20850*/  LOP3.LUT R64, R175, 0x380, RZ, 0xc0, !PT ;  /* 0x00000380af407812 */ /* 0x002fe400078ec0ff */
[----:B------:R-:W-:Y:S02]  /*20860*/  MOV R54, R54 ;  /* 0x0000003600367202 */ /* 0x000fe40000000f00 */
[----:B------:R-:W-:Y:S01]  /*20870*/  ISETP.NE.AND.EX P2, PT, RZ, UR5, PT, P2 ;  /* 0x00000005ff007c0c */ /* 0x000fe2000bf45320 */
[----:B------:R1:W-:Y:S01]  /*20880*/  STSM.16.M88.4 [R23], R24 ;  /* 0x0000001817007844 */ /* 0x0003e20000000200 */
[----:B------:R-:W-:Y:S01]  /*20890*/  LOP3.LUT R126, R126, R127, RZ, 0x3c, !PT ;  /* 0x0000007f7e7e7212 */ /* 0x000fe200078e3cff */
[----:B------:R-:W-:Y:S01]  /*208a0*/  IMAD.X R127, RZ, RZ, R21, P3 ;  /* 0x000000ffff7f7224 */ /* 0x000fe200018e0615 */
[----:B------:R-:W-:Y:S01]  /*208b0*/  MOV R102, R102 ;  /* 0x0000006600667202 */ /* 0x000fe20000000f00 */
[----:B------:R2:W-:Y:S01]  /*208c0*/  STSM.16.M88.4 [R30], R32 ;  /* 0x000000201e007844 */ /* 0x0005e20000000200 */
[----:B------:R-:W-:-:S02]  /*208d0*/  MOV R106, R106 ;  /* 0x0000006a006a7202 */ /* 0x000fc40000000f00 */
[----:B------:R-:W-:Y:S01]  /*208e0*/  LOP3.LUT R130, R130, R131, RZ, 0x3c, !PT ;  /* 0x0000008382827212 */ /* 0x000fe200078e3cff */
[----:B------:R4:W-:Y:S01]  /*208f0*/  STSM.16.M88.4 [R38], R40 ;  /* 0x0000002826007844 */ /* 0x0009e20000000200 */
[----:B------:R-:W-:Y:S01]  /*20900*/  MOV R110, R110 ;  /* 0x0000006e006e7202 */ /* 0x000fe20000000f00 */
[----:B------:R-:W-:Y:S01]  /*20910*/  IMAD.X R131, RZ, RZ, R21, P6 ;  /* 0x000000ffff837224 */ /* 0x000fe200030e0615 */
[----:B------:R-:W-:Y:S01]  /*20920*/  F2FP.BF16.F32.PACK_AB R31, R87, R86 ;  /* 0x00000056571f723e */ /* 0x000fe200000010ff */
[----:B------:R-:W-:Y:S01]  /*20930*/  STSM.16.M88.4 [R46], R48 ;  /* 0x000000302e007844 */ /* 0x000fe20000000200 */
[----:B------:R-:W-:Y:S02]  /*20940*/  LOP3.LUT R134, R134, R135, RZ, 0x3c, !PT ;  /* 0x0000008786867212 */ /* 0x000fe400078e3cff */
[----:B-1----:R-:W-:Y:S02]  /*20950*/  MOV R23, R28 ;  /* 0x0000001c00177202 */ /* 0x002fe40000000f00 */
[----:B------:R-:W-:-:S02]  /*20960*/  F2FP.BF16.F32.PACK_AB R24, R73, R158 ;  /* 0x0000009e4918723e */ /* 0x000fc400000010ff */
[----:B------:R-:W-:Y:S02]  /*20970*/  F2FP.BF16.F32.PACK_AB R25, R75, R74 ;  /* 0x0000004a4b19723e */ /* 0x000fe400000010ff */
[----:B------:R-:W-:Y:S02]  /*20980*/  F2FP.BF16.F32.PACK_AB R26, R77, R159 ;  /* 0x0000009f4d1a723e */ /* 0x000fe400000010ff */
[----:B------:R-:W-:Y:S02]  /*20990*/  F2FP.BF16.F32.PACK_AB R27, R79, R78 ;  /* 0x0000004e4f1b723e */ /* 0x000fe400000010ff */
[----:B------:R-:W-:Y:S02]  /*209a0*/  F2FP.BF16.F32.PACK_AB R28, R81, R160 ;  /* 0x000000a0511c723e */ /* 0x000fe400000010ff */
[----:B------:R-:W-:Y:S02]  /*209b0*/  F2FP.BF16.F32.PACK_AB R29, R83, R82 ;  /* 0x00000052531d723e */ /* 0x000fe400000010ff */
[----:B--2---:R-:W-:Y:S01]  /*209c0*/  F2FP.BF16.F32.PACK_AB R30, R85, R161 ;  /* 0x000000a1551e723e */ /* 0x004fe200000010ff */
[----:B------:R-:W-:Y:S01]  /*209d0*/  IMAD.X R135, RZ, RZ, R21, P5 ;  /* 0x000000ffff877224 */ /* 0x000fe200028e0615 */
[----:B------:R-:W-:Y:S01]  /*209e0*/  SHF.R.U64 R64, R64, 0x3, RZ ;  /* 0x0000000340407819 */ /* 0x000fe200000012ff */
[----:B------:R1:W-:Y:S01]  /*209f0*/  STSM.16.M88.4 [R54], R8 ;  /* 0x0000000836007844 */ /* 0x0003e20000000200 */
[----:B------:R-:W-:-:S02]  /*20a00*/  MOV R114, R114 ;  /* 0x0000007200727202 */ /* 0x000fc40000000f00 */
[----:B------:R-:W-:Y:S02]  /*20a10*/  F2FP.BF16.F32.PACK_AB R32, R89, R162 ;  /* 0x000000a25920723e */ /* 0x000fe400000010ff */
[----:B------:R-:W-:Y:S02]  /*20a20*/  F2FP.BF16.F32.PACK_AB R33, R91, R90 ;  /* 0x0000005a5b21723e */ /* 0x000fe400000010ff */
[----:B------:R-:W-:Y:S02]  /*20a30*/  F2FP.BF16.F32.PACK_AB R34, R93, R163 ;  /* 0x000000a35d22723e */ /* 0x000fe400000010ff */
[----:B------:R-:W-:Y:S01]  /*20a40*/  F2FP.BF16.F32.PACK_AB R35, R95, R94 ;  /* 0x0000005e5f23723e */ /* 0x000fe200000010ff */
[----:B------:R-:W-:Y:S01]  /*20a50*/  STSM.16.M88.4 [R102], R12 ;  /* 0x0000000c66007844 */ /* 0x000fe20000000200 */
[----:B------:R-:W-:Y:S02]  /*20a60*/  MOV R118, R118 ;  /* 0x0000007600767202 */ /* 0x000fe40000000f00 */
[----:B----4-:R-:W-:-:S02]  /*20a70*/  F2FP.BF16.F32.PACK_AB R38, R101, R165 ;  /* 0x000000a56526723e */ /* 0x010fc400000010ff */
[----:B------:R-:W-:Y:S01]  /*20a80*/  F2FP.BF16.F32.PACK_AB R39, R60, R58 ;  /* 0x0000003a3c27723e */ /* 0x000fe200000010ff */
[----:B------:R-:W-:Y:S01]  /*20a90*/  IMAD.X R21, RZ, RZ, R21, P1 ;  /* 0x000000ffff157224 */ /* 0x000fe200008e0615 */
[----:B------:R-:W-:Y:S01]  /*20aa0*/  MOV R122, R122 ;  /* 0x0000007a007a7202 */ /* 0x000fe20000000f00 */
[----:B------:R2:W-:Y:S01]  /*20ab0*/  STSM.16.M88.4 [R106], R24 ;  /* 0x000000186a007844 */ /* 0x0005e20000000200 */
[----:B------:R-:W-:Y:S02]  /*20ac0*/  F2FP.BF16.F32.PACK_AB R40, R105, R166 ;  /* 0x000000a66928723e */ /* 0x000fe400000010ff */
[----:B------:R-:W-:Y:S02]  /*20ad0*/  F2FP.BF16.F32.PACK_AB R41, R71, R63 ;  /* 0x0000003f4729723e */ /* 0x000fe400000010ff */
[----:B------:R-:W-:Y:S02]  /*20ae0*/  F2FP.BF16.F32.PACK_AB R42, R109, R167 ;  /* 0x000000a76d2a723e */ /* 0x000fe400000010ff */
[----:B------:R-:W-:Y:S01]  /*20af0*/  F2FP.BF16.F32.PACK_AB R43, R88, R84 ;  /* 0x00000054582b723e */ /* 0x000fe200000010ff */
[----:B------:R-:W-:Y:S01]  /*20b00*/  STSM.16.M88.4 [R110], R28 ;  /* 0x0000001c6e007844 */ /* 0x000fe20000000200 */
[----:B------:R-:W-:-:S02]  /*20b10*/  MOV R126, R126 ;  /* 0x0000007e007e7202 */ /* 0x000fc40000000f00 */
[----:B-1----:R-:W-:Y:S02]  /*20b20*/  F2FP.BF16.F32.PACK_AB R8, R113, R168 ;  /* 0x000000a87108723e */ /* 0x002fe400000010ff */
[----:B------:R-:W-:Y:S02]  /*20b30*/  F2FP.BF16.F32.PACK_AB R9, R96, R92 ;  /* 0x0000005c6009723e */ /* 0x000fe400000010ff */
[----:B------:R-:W-:Y:S02]  /*20b40*/  F2FP.BF16.F32.PACK_AB R10, R117, R169 ;  /* 0x000000a9750a723e */ /* 0x000fe400000010ff */
[----:B------:R-:W-:Y:S01]  /*20b50*/  F2FP.BF16.F32.PACK_AB R11, R104, R100 ;  /* 0x00000064680b723e */ /* 0x000fe200000010ff */
[----:B------:R-:W-:Y:S01]  /*20b60*/  STSM.16.M88.4 [R114], R32 ;  /* 0x0000002072007844 */ /* 0x000fe20000000200 */
[----:B------:R-:W-:Y:S01]  /*20b70*/  LOP3.LUT R20, R64, R175, RZ, 0x3c, !PT ;  /* 0x000000af40147212 */ /* 0x000fe200078e3cff */
[----:B--2---:R-:W3:Y:S01]  /*20b80*/  LDC.64 R24, c[0x0][0xc00] ;  /* 0x00030000ff187b82 */ /* 0x004ee20000000a00 */
[----:B------:R-:W-:Y:S01]  /*20b90*/  MOV R130, R130 ;  /* 0x0000008200827202 */ /* 0x000fe20000000f00 */
[----:B------:R-:W-:Y:S01]  /*20ba0*/  STSM.16.M88.4 [R118], R36 ;  /* 0x0000002476007844 */ /* 0x000fe20000000200 */
[----:B------:R-:W-:-:S02]  /*20bb0*/  F2FP.BF16.F32.PACK_AB R12, R121, R170 ;  /* 0x000000aa790c723e */ /* 0x000fc400000010ff */
[----:B------:R-:W-:Y:S02]  /*20bc0*/  F2FP.BF16.F32.PACK_AB R13, R112, R108 ;  /* 0x0000006c700d723e */ /* 0x000fe400000010ff */
[----:B------:R-:W-:Y:S02]  /*20bd0*/  F2FP.BF16.F32.PACK_AB R14, R125, R171 ;  /* 0x000000ab7d0e723e */ /* 0x000fe400000010ff */
[----:B------:R-:W-:Y:S01]  /*20be0*/  F2FP.BF16.F32.PACK_AB R15, R120, R116 ;  /* 0x00000074780f723e */ /* 0x000fe200000010ff */
[----:B------:R-:W-:Y:S01]  /*20bf0*/  STSM.16.M88.4 [R122], R40 ;  /* 0x000000287a007844 */ /* 0x000fe20000000200 */
[----:B------:R-:W-:Y:S02]  /*20c00*/  MOV R134, R134 ;  /* 0x0000008600867202 */ /* 0x000fe40000000f00 */
[----:B------:R-:W-:Y:S02]  /*20c10*/  F2FP.BF16.F32.PACK_AB R173, R128, R124 ;  /* 0x0000007c80ad723e */ /* 0x000fe400000010ff */
[----:B------:R-:W-:Y:S01]  /*20c20*/  F2FP.BF16.F32.PACK_AB R175, R153, R152 ;  /* 0x0000009899af723e */ /* 0x000fe200000010ff */
[----:B------:R1:W-:Y:S01]  /*20c30*/  STSM.16.M88.4 [R126], R8 ;  /* 0x000000087e007844 */ /* 0x0003e20000000200 */
[----:B------:R-:W-:Y:S01]  /*20c40*/  MOV R20, R20 ;  /* 0x0000001400147202 */ /* 0x000fe20000000f00 */
[----:B------:R-:W-:Y:S01]  /*20c50*/  ULDC UR4, c[0x0][0xa88] ;  /* 0x0002a20000047ab9 */ /* 0x000fe20000000800 */
[----:B------:R-:W2:Y:S01]  /*20c60*/  LDC R21, c[0x0][0xbe8] ;  /* 0x0002fa00ff157b82 */ /* 0x000ea20000000800 */
[----:B------:R4:W-:Y:S04]  /*20c70*/  STSM.16.M88.4 [R130], R12 ;  /* 0x0000000c82007844 */ /* 0x0009e80000000200 */
[----:B------:R0:W-:Y:S04]  /*20c80*/  STSM.16.M88.4 [R134], R172 ;  /* 0x000000ac86007844 */ /* 0x0001e80000000200 */
[----:B------:R0:W-:Y:S01]  /*20c90*/  STSM.16.M88.4 [R23], R136 ;  /* 0x0000008817007844 */ /* 0x0001e20000000200 */
[----:B-1----:R-:W1:Y:S03]  /*20ca0*/  @P2 LDC.64 R8, c[0x0][0xc08] ;  /* 0x00030200ff082b82 */ /* 0x002e660000000a00 */
[----:B------:R0:W-:Y:S01]  /*20cb0*/  STSM.16.M88.4 [R20], R144 ;  /* 0x0000009014007844 */ /* 0x0001e20000000200 */
[----:B------:R-:W-:-:S02]  /*20cc0*/  IMAD.U32 R80, RZ, RZ, UR4 ;  /* 0x00000004ff507e24 */ /* 0x000fc4000f8e00ff */
[C---:B---3--:R-:W-:Y:S02]  /*20cd0*/  IMAD.WIDE R24, R176.reuse, 0x4, R24 ;  /* 0x00000004b0187825 */ /* 0x048fe400078e0218 */
[----:B------:R-:W-:Y:S02]  /*20ce0*/  BAR.SYNC.DEFER_BLOCKING 0x1, 0x100 ;  /* 0x0044000000007b1d */ /* 0x000fe40000010000 */
[----:B-1----:R-:W-:-:S04]  /*20cf0*/  @P2 IMAD.WIDE R8, R176, 0x4, R8 ;  /* 0x00000004b0082825 */ /* 0x002fc800078e0208 */
[----:B------:R0:W5:Y:S04]  /*20d00*/  @P0 LDG.E R2, desc[UR60][R24.64] ;  /* 0x0000003c18020981 */ /* 0x000168000c1e1900 */
[----:B------:R0:W5:Y:S01]  /*20d10*/  @P2 LDG.E R80, desc[UR60][R8.64] ;  /* 0x0000003c08502981 */ /* 0x000162000c1e1900 */
[----:B--2---:R-:W-:-:S13]  /*20d20*/  ISETP.NE.AND P1, PT, R21, 0x1, PT ;  /* 0x000000011500780c */ /* 0x004fda0003f25270 */
[----:B------:R-:W1:Y:S08]  /*20d30*/  @P1 LDC R4, c[0x0][0xbec] ;  /* 0x0002fb00ff041b82 */ /* 0x000e700000000800 */
[----:B----4-:R-:W2:Y:S01]  /*20d40*/  @P1 LDC R13, c[0x0][0xbf0] ;  /* 0x0002fc00ff0d1b82 */ /* 0x010ea20000000800 */
[----:B0-----:R-:W-:Y:S05]  /*20d50*/  @P2 BRA `(.L_x_2018) ;  /* 0x0000000000102947 */ /* 0x001fea0003800000 */
[----:B------:R-:W-:Y:S05]  /*20d60*/  @!P0 BRA `(.L_x_2018) ;  /* 0x00000000000c8947 */ /* 0x000fea0003800000 */
[----:B------:R-:W3:Y:S04]  /*20d70*/  LDG.E R3, desc[UR60][R24.64] ;  /* 0x0000003c18037981 */ /* 0x000ee8000c1e1900 */
[----:B-----5:R-:W3:Y:S02]  /*20d80*/  LDG.E R80, desc[UR60][R24.64+0x4] ;  /* 0x0000043c18507981 */ /* 0x020ee4000c1e1900 */
[----:B---3--:R-:W-:-:S07]  /*20d90*/  IMAD.IADD R80, R80, 0x1, -R3 ;  /* 0x0000000150507824 */ /* 0x008fce00078e0a03 */
.L_x_2018:
[----:B------:R-:W3:Y:S01]  /*20da0*/  LDL R3, [R1+0x4c] ;  /* 0x00004c0001037983 */ /* 0x000ee20000100800 */
[----:B------:R-:W-:-:S03]  /*20db0*/  ULDC.64 UR4, c[0x0][0xb90] ;  /* 0x0002e40000047ab9 */ /* 0x000fc60000000a00 */
[----:B------:R-:W4:Y:S01]  /*20dc0*/  LDL R82, [R1+0x58] ;  /* 0x0000580001527983 */ /* 0x000f220000100800 */
[----:B------:R-:W-:Y:S01]  /*20dd0*/  IMAD.SHL.U32 R10, R218, 0x40, RZ ;  /* 0x00000040da0a7824 */ /* 0x000fe200078e00ff */
[----:B------:R-:W-:Y:S02]  /*20de0*/  SHF.R.S32.HI R20, RZ, 0x1f, R176 ;  /* 0x0000001fff147819 */ /* 0x000fe400000114b0 */
[----:B------:R-:W-:Y:S01]  /*20df0*/  SEL R23, R176, RZ, !P0 ;  /* 0x000000ffb0177207 */ /* 0x000fe20004000000 */
[----:B------:R-:W2:Y:S01]  /*20e00*/  LDL.LU R86, [R1+0x60] ;  /* 0x0000600001567983 */ /* 0x000ea20000300800 */
[----:B-----5:R-:W-:Y:S01]  /*20e10*/  IMAD R80, R80, R21, RZ ;  /* 0x0000001550507224 */ /* 0x020fe200078e02ff */
[----:B------:R-:W0:Y:S02]  /*20e20*/  @P1 LDC R83, c[0x0][0xbec] ;  /* 0x0002fb00ff531b82 */ /* 0x000e240000000800 */
[----:B------:R-:W3:Y:S01]  /*20e30*/  LDL.LU R84, [R1+0x34] ;  /* 0x0000340001547983 */ /* 0x000ee20000300800 */
[----:B------:R-:W-:-:S03]  /*20e40*/  SEL R20, R20, RZ, !P0 ;  /* 0x000000ff14147207 */ /* 0x000fc60004000000 */
[----:B------:R-:W4:Y:S02]  /*20e50*/  LDL R26, [R1+0xa4] ;  /* 0x0000a400011a7983 */ /* 0x000f240000100800 */
[----:B------:R-:W0:Y:S02]  /*20e60*/  @P1 LDC R85, c[0x0][0xbf0] ;  /* 0x0002fc00ff551b82 */ /* 0x000e240000000800 */
[----:B------:R-:W4:Y:S04]  /*20e70*/  LDL R14, [R1+0x80] ;  /* 0x00008000010e7983 */ /* 0x000f280000100800 */
[----:B------:R-:W4:Y:S04]  /*20e80*/  LDL R91, [R1+0x68] ;  /* 0x00006800015b7983 */ /* 0x000f280000100800 */
[----:B------:R0:W5:Y:S04]  /*20e90*/  LDL R89, [R1+0x2c] ;  /* 0x00002c0001597983 */ /* 0x0001680000100800 */
[----:B------:R0:W5:Y:S04]  /*20ea0*/  LDL R90, [R1+0x74] ;  /* 0x00007400015a7983 */ /* 0x0001680000100800 */
[----:B------:R0:W5:Y:S01]  /*20eb0*/  LDL R88, [R1+0x70] ;  /* 0x0000700001587983 */ /* 0x0001620000100800 */
[----:B--2---:R-:W-:Y:S01]  /*20ec0*/  SHF.R.S32.HI R64, RZ, 0x1f, R86 ;  /* 0x0000001fff407819 */ /* 0x004fe20000011456 */
[----:B---3--:R-:W-:Y:S01]  /*20ed0*/  IMAD.IADD R25, R3, 0x1, R84 ;  /* 0x0000000103197824 */ /* 0x008fe200078e0254 */
[----:B------:R-:W-:-:S03]  /*20ee0*/  SHF.R.S32.HI R3, RZ, 0x1f, R2 ;  /* 0x0000001fff037819 */ /* 0x000fc60000011402 */
[----:B------:R-:W-:Y:S02]  /*20ef0*/  IMAD R8, R64, UR4, RZ ;  /* 0x0000000440087c24 */ /* 0x000fe4000f8e02ff */
[----:B-1----:R-:W-:-:S04]  /*20f00*/  @P1 IMAD.HI.U32 R4, R25, R4, RZ ;  /* 0x0000000419041227 */ /* 0x002fc800078e00ff */
[----:B------:R-:W-:Y:S01]  /*20f10*/  IMAD.MOV.U32 R11, RZ, RZ, R25 ;  /* 0x000000ffff0b7224 */ /* 0x000fe200078e0019 */
[----:B------:R-:W-:Y:S01]  /*20f20*/  @P1 SHF.R.U32.HI R11, RZ, R13, R4 ;  /* 0x0000000dff0b1219 */ /* 0x000fe20000011604 */
[C---:B------:R-:W-:Y:S02]  /*20f30*/  IMAD R15, R86.reuse, UR5, R8 ;  /* 0x00000005560f7c24 */ /* 0x040fe4000f8e0208 */
[----:B------:R-:W-:Y:S01]  /*20f40*/  IMAD.WIDE.U32 R8, R86, UR4, R2 ;  /* 0x0000000456087c25 */ /* 0x000fe2000f8e0002 */
[----:B------:R-:W-:-:S03]  /*20f50*/  ULDC.64 UR4, c[0x0][0xb98] ;  /* 0x0002e60000047ab9 */ /* 0x000fc60000000a00 */
[----:B----4-:R-:W-:Y:S02]  /*20f60*/  IMAD R13, R82, 0x8, R10 ;  /* 0x00000008520d7824 */ /* 0x010fe400078e020a */
[----:B------:R-:W-:Y:S02]  /*20f70*/  IMAD.IADD R9, R9, 0x1, R15 ;  /* 0x0000000109097824 */ /* 0x000fe400078e020f */
[----:B------:R-:W-:Y:S02]  /*20f80*/  IMAD.MOV R10, RZ, RZ, -R11 ;  /* 0x000000ffff0a7224 */ /* 0x000fe400078e0a0b */
[----:B------:R-:W-:-:S04]  /*20f90*/  IMAD.WIDE R6, R13, 0x2, R6 ;  /* 0x000000020d067825 */ /* 0x000fc800078e0206 */
        /* <DEDUP_REMOVED lines=16> */
[----:B------:R-:W-:Y:S02]  /*210a0*/  ULDC.64 UR4, c[0x0][0xaa0] ;  /* 0x0002a80000047ab9 */ /* 0x000fe40000000a00 */
[----:B------:R-:W-:-:S04]  /*210b0*/  IMAD R3, R3, UR4, RZ ;  /* 0x0000000403037c24 */ /* 0x000fc8000f8e02ff */
[C---:B------:R-:W-:Y:S02]  /*210c0*/  IMAD R81, R2.reuse, UR5, R3 ;  /* 0x0000000502517c24 */ /* 0x040fe4000f8e0203 */
[----:B------:R-:W-:Y:S01]  /*210d0*/  IMAD.WIDE.U32 R2, R2, UR4, RZ ;  /* 0x0000000402027c25 */ /* 0x000fe2000f8e00ff */
[----:B------:R-:W-:-:S03]  /*210e0*/  ULDC.64 UR4, c[0x0][0xae8] ;  /* 0x0002ba0000047ab9 */ /* 0x000fc60000000a00 */
[----:B------:R-:W-:Y:S02]  /*210f0*/  IMAD.IADD R3, R3, 0x1, R81 ;  /* 0x0000000103037824 */ /* 0x000fe400078e0251 */
[----:B------:R-:W-:Y:S02]  /*21100*/  IMAD R64, R64, UR4, RZ ;  /* 0x0000000440407c24 */ /* 0x000fe4000f8e02ff */
[----:B------:R-:W-:-:S04]  /*21110*/  IMAD.WIDE.U32 R2, R86, UR4, R2 ;  /* 0x0000000456027c25 */ /* 0x000fc8000f8e0002 */
[----:B------:R-:W-:Y:S01]  /*21120*/  IMAD R81, R86, UR5, R64 ;  /* 0x0000000556517c24 */ /* 0x000fe2000f8e0240 */
[C---:B------:R-:W-:Y:S01]  /*21130*/  IADD3 R25, P5, R6.reuse, 0x1000, RZ ;  /* 0x0000100006197810 */ /* 0x040fe20007fbe0ff */
[----:B------:R1:W5:Y:S01]  /*21140*/  LDL R86, [R1+0x30] ;  /* 0x0000300001567983 */ /* 0x0003620000100800 */
[----:B------:R-:W-:Y:S01]  /*21150*/  IADD3 R33, P2, R6, 0x5000, RZ ;  /* 0x0000500006217810 */ /* 0x000fe20007f5e0ff */
[----:B------:R-:W-:Y:S01]  /*21160*/  IMAD.IADD R31, R26, 0x1, R84 ;  /* 0x000000011a1f7824 */ /* 0x000fe200078e0254 */
[----:B------:R-:W-:Y:S01]  /*21170*/  LOP3.LUT R8, R25, 0x380, RZ, 0xc0, !PT ;  /* 0x0000038019087812 */ /* 0x000fe200078ec0ff */
[----:B------:R-:W-:Y:S01]  /*21180*/  SHFL.IDX PT, R50, R4, RZ, 0x1c1f ;  /* 0x001c1fff04327589 */ /* 0x000fe200000e0000 */
[----:B------:R-:W-:Y:S01]  /*21190*/  IADD3 R9, P4, R6, 0x2000, RZ ;  /* 0x0000200006097810 */ /* 0x000fe20007f9e0ff */
[----:B------:R-:W-:Y:S01]  /*211a0*/  ULDC.64 UR4, c[0x0][0xaf0] ;  /* 0x0002bc0000047ab9 */ /* 0x000fe20000000a00 */
[----:B------:R-:W-:-:S04]  /*211b0*/  SHF.R.U64 R8, R8, 0x3, RZ ;  /* 0x0000000308087819 */ /* 0x000fc800000012ff */
[----:B------:R-:W-:Y:S02]  /*211c0*/  LOP3.LUT R8, R8, R25, RZ, 0x3c, !PT ;  /* 0x0000001908087212 */ /* 0x000fe400078e3cff */
[----:B------:R-:W-:-:S04]  /*211d0*/  IADD3 R25, P0, R6, 0x3000, RZ ;  /* 0x0000300006197810 */ /* 0x000fc80007f1e0ff */
[----:B------:R-:W-:Y:S02]  /*211e0*/  LOP3.LUT R24, R25, 0x380, RZ, 0xc0, !PT ;  /* 0x0000038019187812 */ /* 0x000fe400078ec0ff */
[----:B------:R-:W-:Y:S02]  /*211f0*/  LOP3.LUT R32, R33, 0x380, RZ, 0xc0, !PT ;  /* 0x0000038021207812 */ /* 0x000fe400078ec0ff */
[----:B------:R-:W-:Y:S02]  /*21200*/  SHF.R.U64 R24, R24, 0x3, RZ ;  /* 0x0000000318187819 */ /* 0x000fe400000012ff */
[----:B------:R-:W-:Y:S02]  /*21210*/  SHF.R.U64 R32, R32, 0x3, RZ ;  /* 0x0000000320207819 */ /* 0x000fe400000012ff */
[----:B------:R-:W-:Y:S01]  /*21220*/  LOP3.LUT R24, R24, R25, RZ, 0x3c, !PT ;  /* 0x0000001918187212 */ /* 0x000fe200078e3cff */
[----:B------:R-:W-:Y:S01]  /*21230*/  IMAD.X R25, RZ, RZ, R7, P0 ;  /* 0x000000ffff197224 */ /* 0x000fe200000e0607 */
[----:B------:R-:W-:-:S02]  /*21240*/  IADD3 R49, P0, R6, 0x9000, RZ ;  /* 0x0000900006317810 */ /* 0x000fc40007f1e0ff */
[----:B------:R-:W-:Y:S01]  /*21250*/  LOP3.LUT R32, R32, R33, RZ, 0x3c, !PT ;  /* 0x0000002120207212 */ /* 0x000fe200078e3cff */
[----:B------:R-:W-:Y:S01]  /*21260*/  IMAD.X R33, RZ, RZ, R7, P2 ;  /* 0x000000ffff217224 */ /* 0x000fe200010e0607 */
[----:B------:R-:W-:Y:S02]  /*21270*/  LOP3.LUT R48, R49, 0x380, RZ, 0xc0, !PT ;  /* 0x0000038031307812 */ /* 0x000fe400078ec0ff */
[----:B------:R-:W-:Y:S01]  /*21280*/  IADD3 R57, P2, R6, 0xb000, RZ ;  /* 0x0000b00006397810 */ /* 0x000fe20007f5e0ff */
[----:B------:R-:W2:Y:S01]  /*21290*/  SHFL.IDX PT, R51, R10, RZ, 0x1c1f ;  /* 0x001c1fff0a337589 */ /* 0x000ea200000e0000 */
[----:B------:R-:W-:Y:S02]  /*212a0*/  SHF.R.U64 R48, R48, 0x3, RZ ;  /* 0x0000000330307819 */ /* 0x000fe400000012ff */
[----:B------:R-:W-:Y:S02]  /*212b0*/  LOP3.LUT R56, R57, 0x380, RZ, 0xc0, !PT ;  /* 0x0000038039387812 */ /* 0x000fe400078ec0ff */
[----:B------:R-:W-:-:S02]  /*212c0*/  IADD3 R29, P3, R6, 0x4000, RZ ;  /* 0x00004000061d7810 */ /* 0x000fc40007f7e0ff */
[----:B------:R-:W-:Y:S01]  /*212d0*/  LOP3.LUT R48, R48, R49, RZ, 0x3c, !PT ;  /* 0x0000003130307212 */ /* 0x000fe200078e3cff */
[--C-:B------:R-:W-:Y:S01]  /*212e0*/  IMAD.X R49, RZ, RZ, R7.reuse, P0 ;  /* 0x000000ffff317224 */ /* 0x100fe200000e0607 */
[----:B------:R-:W-:Y:S02]  /*212f0*/  SHF.R.U64 R56, R56, 0x3, RZ ;  /* 0x0000000338387819 */ /* 0x000fe400000012ff */
[----:B------:R-:W-:Y:S02]  /*21300*/  LOP3.LUT R12, R9, 0x380, RZ, 0xc0, !PT ;  /* 0x00000380090c7812 */ /* 0x000fe400078ec0ff */
[----:B------:R-:W-:Y:S02]  /*21310*/  LOP3.LUT P0, RZ, R14, 0x3, RZ, 0xc0, !PT ;  /* 0x000000030eff7812 */ /* 0x000fe4000780c0ff */
[----:B------:R-:W-:Y:S02]  /*21320*/  LOP3.LUT R28, R29, 0x380, RZ, 0xc0, !PT ;  /* 0x000003801d1c7812 */ /* 0x000fe400078ec0ff */
[----:B------:R-:W-:Y:S01]  /*21330*/  LOP3.LUT R56, R56, R57, RZ, 0x3c, !PT ;  /* 0x0000003938387212 */ /* 0x000fe200078e3cff */
[----:B------:R-:W-:Y:S01]  /*21340*/  IMAD.X R57, RZ, RZ, R7, P2 ;  /* 0x000000ffff397224 */ /* 0x000fe200010e0607 */
[----:B------:R-:W-:-:S02]  /*21350*/  SHF.R.U64 R12, R12, 0x3, RZ ;  /* 0x000000030c0c7819 */ /* 0x000fc400000012ff */
[----:B------:R-:W-:Y:S02]  /*21360*/  ISETP.GE.OR P2, PT, R31, R80, P0 ;  /* 0x000000501f00720c */ /* 0x000fe40000746670 */
[----:B------:R-:W-:Y:S01]  /*21370*/  SHF.R.U64 R28, R28, 0x3, RZ ;  /* 0x000000031c1c7819 */ /* 0x000fe200000012ff */
[--C-:B------:R-:W-:Y:S01]  /*21380*/  IMAD.X R13, RZ, RZ, R7.reuse, P4 ;  /* 0x000000ffff0d7224 */ /* 0x100fe200020e0607 */
[----:B------:R-:W-:Y:S01]  /*21390*/  LOP3.LUT R12, R12, R9, RZ, 0x3c, !PT ;  /* 0x000000090c0c7212 */ /* 0x000fe200078e3cff */
[--C-:B------:R-:W-:Y:S01]  /*213a0*/  IMAD.X R9, RZ, RZ, R7.reuse, P5 ;  /* 0x000000ffff097224 */ /* 0x100fe200028e0607 */
[----:B------:R-:W-:Y:S01]  /*213b0*/  LOP3.LUT R28, R28, R29, RZ, 0x3c, !PT ;  /* 0x0000001d1c1c7212 */ /* 0x000fe200078e3cff */
[----:B------:R-:W-:Y:S01]  /*213c0*/  IMAD.X R29, RZ, RZ, R7, P3 ;  /* 0x000000ffff1d7224 */ /* 0x000fe200018e0607 */
[C---:B------:R-:W-:Y:S02]  /*213d0*/  IADD3 R37, P6, R6.reuse, 0x6000, RZ ;  /* 0x0000600006257810 */ /* 0x040fe40007fde0ff */
[----:B------:R-:W-:-:S02]  /*213e0*/  IADD3 R41, P5, R6, 0x7000, RZ ;  /* 0x0000700006297810 */ /* 0x000fc40007fbe0ff */
[C---:B------:R-:W-:Y:S02]  /*213f0*/  IADD3 R45, P4, R6.reuse, 0x8000, RZ ;  /* 0x00008000062d7810 */ /* 0x040fe40007f9e0ff */
[----:B------:R-:W-:Y:S02]  /*21400*/  IADD3 R53, P3, R6, 0xa000, RZ ;  /* 0x0000a00006357810 */ /* 0x000fe40007f7e0ff */
[----:B------:R-:W-:Y:S02]  /*21410*/  LOP3.LUT R36, R37, 0x380, RZ, 0xc0, !PT ;  /* 0x0000038025247812 */ /* 0x000fe400078ec0ff */
[----:B------:R-:W-:Y:S02]  /*21420*/  LOP3.LUT R40, R41, 0x380, RZ, 0xc0, !PT ;  /* 0x0000038029287812 */ /* 0x000fe400078ec0ff */
[----:B------:R-:W-:Y:S02]  /*21430*/  LOP3.LUT R44, R45, 0x380, RZ, 0xc0, !PT ;  /* 0x000003802d2c7812 */ /* 0x000fe400078ec0ff */
[----:B------:R-:W-:Y:S01]  /*21440*/  LOP3.LUT R52, R53, 0x380, RZ, 0xc0, !PT ;  /* 0x0000038035347812 */ /* 0x000fe200078ec0ff */
[----:B--2---:R2:W-:Y:S01]  /*21450*/  @!P2 ST.E desc[UR60][R50.64], R0 ;  /* 0x000000003200a985 */ /* 0x0045e2000c10193c */
[----:B------:R-:W-:-:S02]  /*21460*/  SHF.R.U64 R36, R36, 0x3, RZ ;  /* 0x0000000324247819 */ /* 0x000fc400000012ff */
[----:B------:R-:W-:Y:S01]  /*21470*/  SHF.R.U64 R40, R40, 0x3, RZ ;  /* 0x0000000328287819 */ /* 0x000fe200000012ff */
[----:B------:R3:W-:Y:S01]  /*21480*/  SHFL.IDX PT, R54, R4, 0x1, 0x1c1f ;  /* 0x003c1f0004367f89 */ /* 0x0007e200000e0000 */
[----:B------:R-:W-:Y:S02]  /*21490*/  SHF.R.U64 R44, R44, 0x3, RZ ;  /* 0x000000032c2c7819 */ /* 0x000fe400000012ff */
[----:B------:R-:W-:Y:S01]  /*214a0*/  SHF.R.U64 R52, R52, 0x3, RZ ;  /* 0x0000000334347819 */ /* 0x000fe200000012ff */
[----:B------:R-:W4:Y:S01]  /*214b0*/  SHFL.IDX PT, R55, R10, 0x1, 0x1c1f ;  /* 0x003c1f000a377f89 */ /* 0x000f2200000e0000 */
[----:B--2---:R-:W-:Y:S01]  /*214c0*/  IMAD R0, R82, 0x20, R218 ;  /* 0x0000002052007824 */ /* 0x004fe200078e02da */
[----:B------:R-:W-:Y:S01]  /*214d0*/  LOP3.LUT R36, R36, R37, RZ, 0x3c, !PT ;  /* 0x0000002524247212 */ /* 0x000fe200078e3cff */
[--C-:B------:R-:W-:Y:S01]  /*214e0*/  IMAD.X R37, RZ, RZ, R7.reuse, P6 ;  /* 0x000000ffff257224 */ /* 0x100fe200030e0607 */
[----:B------:R-:W-:Y:S01]  /*214f0*/  LOP3.LUT R40, R40, R41, RZ, 0x3c, !PT ;  /* 0x0000002928287212 */ /* 0x000fe200078e3cff */
[----:B------:R-:W-:Y:S01]  /*21500*/  IMAD.IADD R82, R84, 0x1, R0 ;  /* 0x0000000154527824 */ /* 0x000fe200078e0200 */
[----:B------:R-:W-:Y:S01]  /*21510*/  LOP3.LUT R44, R44, R45, RZ, 0x3c, !PT ;  /* 0x0000002d2c2c7212 */ /* 0x000fe200078e3cff */
[--C-:B------:R-:W-:Y:S01]  /*21520*/  IMAD.X R41, RZ, RZ, R7.reuse, P5 ;  /* 0x000000ffff297224 */ /* 0x100fe200028e0607 */
[----:B------:R-:W-:Y:S01]  /*21530*/  LOP3.LUT R52, R52, R53, RZ, 0x3c, !PT ;  /* 0x0000003534347212 */ /* 0x000fe200078e3cff */
[--C-:B------:R-:W-:Y:S01]  /*21540*/  IMAD.X R45, RZ, RZ, R7.reuse, P4 ;  /* 0x000000ffff2d7224 */ /* 0x100fe200020e0607 */
[C---:B------:R-:W-:Y:S01]  /*21550*/  IADD3 R61, P6, R6.reuse, 0xc000, RZ ;  /* 0x0000c000063d7810 */ /* 0x040fe20007fde0ff */
[----:B------:R-:W-:Y:S01]  /*21560*/  VIADD R11, R31, 0x8 ;  /* 0x000000081f0b7836 */ /* 0x000fe20000000000 */
[C---:B------:R-:W-:Y:S01]  /*21570*/  IADD3 R69, P5, R6.reuse, 0xd000, RZ ;  /* 0x0000d00006457810 */ /* 0x040fe20007fbe0ff */
[----:B------:R-:W-:Y:S01]  /*21580*/  IMAD.X R53, RZ, RZ, R7, P3 ;  /* 0x000000ffff357224 */ /* 0x000fe200018e0607 */
[----:B------:R-:W-:Y:S01]  /*21590*/  IADD3 R73, P4, R6, 0xe000, RZ ;  /* 0x0000e00006497810 */ /* 0x000fe20007f9e0ff */
[----:B0-----:R-:W-:Y:S01]  /*215a0*/  @P1 IMAD.HI.U32 R0, R82, R83, RZ ;  /* 0x0000005352001227 */ /* 0x001fe200078e00ff */
[----:B------:R-:W-:-:S02]  /*215b0*/  IADD3 R15, P3, R6, 0xf000, RZ ;  /* 0x0000f000060f7810 */ /* 0x000fc40007f7e0ff */
[----:B------:R-:W-:Y:S01]  /*215c0*/  LOP3.LUT R60, R61, 0x380, RZ, 0xc0, !PT ;  /* 0x000003803d3c7812 */ /* 0x000fe200078ec0ff */
[----:B------:R-:W-:Y:S01]  /*215d0*/  IMAD.IADD R3, R3, 0x1, R81 ;  /* 0x0000000103037824 */ /* 0x000fe200078e0251 */
[----:B------:R-:W-:Y:S02]  /*215e0*/  LOP3.LUT R68, R69, 0x380, RZ, 0xc0, !PT ;  /* 0x0000038045447812 */ /* 0x000fe400078ec0ff */
[----:B------:R-:W-:Y:S01]  /*215f0*/  LOP3.LUT R72, R73, 0x380, RZ, 0xc0, !PT ;  /* 0x0000038049487812 */ /* 0x000fe200078ec0ff */
[----:B------:R-:W-:Y:S01]  /*21600*/  IMAD.MOV.U32 R81, RZ, RZ, R82 ;  /* 0x000000ffff517224 */ /* 0x000fe200078e0052 */
[----:B------:R-:W-:Y:S02]  /*21610*/  LOP3.LUT R27, R6, 0x380, RZ, 0xc0, !PT ;  /* 0x00000380061b7812 */ /* 0x000fe400078ec0ff */
[----:B------:R-:W-:Y:S02]  /*21620*/  ISETP.GE.OR P0, PT, R11, R80, P0 ;  /* 0x000000500b00720c */ /* 0x000fe40000706670 */
[----:B---3--:R-:W-:Y:S01]  /*21630*/  LOP3.LUT R4, R15, 0x380, RZ, 0xc0, !PT ;  /* 0x000003800f047812 */ /* 0x008fe200078ec0ff */
[----:B------:R-:W-:Y:S01]  /*21640*/  IMAD R20, R20, UR4, RZ ;  /* 0x0000000414147c24 */ /* 0x000fe2000f8e02ff */
[----:B------:R-:W-:-:S02]  /*21650*/  @P1 SHF.R.U32.HI R81, RZ, R85, R0 ;  /* 0x00000055ff511219 */ /* 0x000fc40000011600 */
[----:B------:R-:W-:Y:S02]  /*21660*/  SHF.R.U64 R60, R60, 0x3, RZ ;  /* 0x000000033c3c7819 */ /* 0x000fe400000012ff */
[----:B------:R-:W-:Y:S02]  /*21670*/  SHF.R.U64 R68, R68, 0x3, RZ ;  /* 0x0000000344447819 */ /* 0x000fe400000012ff */
[----:B------:R-:W-:Y:S02]  /*21680*/  SHF.R.U64 R72, R72, 0x3, RZ ;  /* 0x0000000348487819 */ /* 0x000fe400000012ff */
[----:B------:R-:W-:Y:S02]  /*21690*/  SHF.R.U64 R27, R27, 0x3, RZ ;  /* 0x000000031b1b7819 */ /* 0x000fe400000012ff */
[----:B------:R-:W-:Y:S01]  /*216a0*/  SHF.R.U64 R4, R4, 0x3, RZ ;  /* 0x0000000304047819 */ /* 0x000fe200000012ff */
[----:B------:R-:W-:Y:S01]  /*216b0*/  IMAD R83, R23, UR5, R20 ;  /* 0x0000000517537c24 */ /* 0x000fe2000f8e0214 */
[--C-:B------:R-:W-:Y:S01]  /*216c0*/  SHF.R.S32.HI R0, RZ, 0x1f, R81.reuse ;  /* 0x0000001fff007819 */ /* 0x100fe20000011451 */
[----:B------:R-:W-:Y:S01]  /*216d0*/  IMAD.MOV R20, RZ, RZ, -R81 ;  /* 0x000000ffff147224 */ /* 0x000fe200078e0a51 */
[----:B------:R-:W-:Y:S01]  /*216e0*/  LOP3.LUT R60, R60, R61, RZ, 0x3c, !PT ;  /* 0x0000003d3c3c7212 */ /* 0x000fe200078e3cff */
[--C-:B------:R-:W-:Y:S01]  /*216f0*/  IMAD.X R61, RZ, RZ, R7.reuse, P6 ;  /* 0x000000ffff3d7224 */ /* 0x100fe200030e0607 */
[----:B------:R-:W-:Y:S01]  /*21700*/  LOP3.LUT R68, R68, R69, RZ, 0x3c, !PT ;  /* 0x0000004544447212 */ /* 0x000fe200078e3cff */
[--C-:B------:R-:W-:Y:S01]  /*21710*/  IMAD.X R69, RZ, RZ, R7.reuse, P5 ;  /* 0x000000ffff457224 */ /* 0x100fe200028e0607 */
[----:B------:R-:W-:Y:S01]  /*21720*/  LOP3.LUT R72, R72, R73, RZ, 0x3c, !PT ;  /* 0x0000004948487212 */ /* 0x000fe200078e3cff */
[--C-:B------:R-:W-:Y:S01]  /*21730*/  IMAD.X R73, RZ, RZ, R7.reuse, P4 ;  /* 0x000000ffff497224 */ /* 0x100fe200020e0607 */
[----:B------:R-:W-:Y:S01]  /*21740*/  LOP3.LUT R6, R27, R6, RZ, 0x3c, !PT ;  /* 0x000000061b067212 */ /* 0x000fe200078e3cff */
[----:B------:R-:W-:Y:S01]  /*21750*/  IMAD.X R77, RZ, RZ, R7, P3 ;  /* 0x000000ffff4d7224 */ /* 0x000fe200018e0607 */
[----:B------:R-:W-:Y:S01]  /*21760*/  LOP3.LUT R76, R4, R15, RZ, 0x3c, !PT ;  /* 0x0000000f044c7212 */ /* 0x000fe200078e3cff */
[----:B------:R-:W-:Y:S01]  /*21770*/  IMAD.WIDE.U32 R2, R23, UR4, R2 ;  /* 0x0000000417027c25 */ /* 0x000fe2000f8e0002 */
[----:B------:R-:W-:Y:S01]  /*21780*/  ULDC.64 UR4, c[0x0][0xae0] ;  /* 0x0002b80000047ab9 */ /* 0x000fe20000000a00 */
[----:B----4-:R0:W-:Y:S02]  /*21790*/  @!P0 ST.E desc[UR60][R54.64], R5 ;  /* 0x0000000536008985 */ /* 0x0101e4000c10193c */
[----:B------:R-:W-:-:S02]  /*217a0*/  IMAD R0, R0, UR4, RZ ;  /* 0x0000000400007c24 */ /* 0x000fc4000f8e02ff */
[----:B------:R-:W-:Y:S01]  /*217b0*/  IMAD R21, R21, R20, R82 ;  /* 0x0000001415157224 */ /* 0x000fe200078e0252 */
[----:B------:R-:W5:Y:S01]  /*217c0*/  LD.E.128 R8, desc[UR60][R8.64] ;  /* 0x0000003c08087980 */ /* 0x000f62000c101d00 */
[----:B------:R-:W-:Y:S02]  /*217d0*/  IMAD.IADD R3, R3, 0x1, R83 ;  /* 0x0000000103037824 */ /* 0x000fe400078e0253 */
[----:B------:R-:W-:Y:S01]  /*217e0*/  IMAD R23, R81, UR5, R0 ;  /* 0x0000000551177c24 */ /* 0x000fe2000f8e0200 */
[----:B------:R-:W5:Y:S01]  /*217f0*/  LD.E.128 R12, desc[UR60][R12.64] ;  /* 0x0000003c0c0c7980 */ /* 0x000f62000c101d00 */
[----:B------:R-:W-:-:S03]  /*21800*/  SHF.R.S32.HI R0, RZ, 0x1f, R21 ;  /* 0x0000001fff007819 */ /* 0x000fc60000011415 */
[----:B0-----:R-:W5:Y:S01]  /*21810*/  LD.E.128 R4, desc[UR60][R6.64] ;  /* 0x0000003c06047980 */ /* 0x001f62000c101d00 */
[----:B------:R-:W-:Y:S01]  /*21820*/  IMAD.WIDE.U32 R2, R81, UR4, R2 ;  /* 0x0000000451027c25 */ /* 0x000fe2000f8e0002 */
[----:B------:R-:W-:Y:S02]  /*21830*/  ULDC.64 UR4, c[0x0][0xad8] ;  /* 0x0002b60000047ab9 */ /* 0x000fe40000000a00 */
        /* <DEDUP_REMOVED lines=18> */
[----:B0-----:R-:W0:Y:S01]  /*21960*/  FENCE.VIEW.ASYNC.S ;  /* 0x00000000000073c6 */ /* 0x001e220000000000 */
[----:B------:R-:W-:-:S02]  /*21970*/  IMAD.IADD R87, R218, 0x1, R84 ;  /* 0x00000001da577824 */ /* 0x000fc400078e0254 */
[----:B------:R-:W-:Y:S02]  /*21980*/  IMAD.IADD R3, R3, 0x1, R23 ;  /* 0x0000000103037824 */ /* 0x000fe400078e0217 */
[----:B------:R-:W-:Y:S02]  /*21990*/  IMAD R0, R0, UR4, RZ ;  /* 0x0000000400007c24 */ /* 0x000fe4000f8e02ff */
[----:B------:R-:W-:Y:S02]  /*219a0*/  VIADD R23, R87, 0x20 ;  /* 0x0000002057177836 */ /* 0x000fe40000000000 */
[C---:B------:R-:W-:Y:S02]  /*219b0*/  IMAD R83, R21.reuse, UR5, R0 ;  /* 0x0000000515537c24 */ /* 0x040fe4000f8e0200 */
[----:B------:R-:W-:Y:S01]  /*219c0*/  IMAD.WIDE.U32 R2, R21, UR4, R2 ;  /* 0x0000000415027c25 */ /* 0x000fe2000f8e0002 */
[-C--:B------:R-:W-:Y:S01]  /*219d0*/  ISETP.GE.AND P2, PT, R87, R80.reuse, PT ;  /* 0x000000505700720c */ /* 0x080fe20003f46270 */
[----:B------:R-:W-:Y:S01]  /*219e0*/  ULDC.64 UR4, c[0x0][0xa80] ;  /* 0x0002a00000047ab9 */ /* 0x000fe20000000a00 */
[----:B------:R-:W-:Y:S01]  /*219f0*/  ISETP.GE.AND P1, PT, R23, R80, PT ;  /* 0x000000501700720c */ /* 0x000fe20003f26270 */
[----:B------:R-:W-:Y:S01]  /*21a00*/  IMAD.IADD R3, R3, 0x1, R83 ;  /* 0x0000000103037824 */ /* 0x000fe200078e0253 */
[----:B------:R-:W-:Y:S01]  /*21a10*/  LEA R23, P3, R2, UR4, 0x1 ;  /* 0x0000000402177c11 */ /* 0x000fe2000f8608ff */
[----:B------:R-:W-:-:S02]  /*21a20*/  VIADD R0, R16, 0x30820 ;  /* 0x0003082010007836 */ /* 0x000fc40000000000 */
[----:B------:R-:W-:Y:S01]  /*21a30*/  VIADD R81, R87, 0x40 ;  /* 0x0000004057517836 */ /* 0x000fe20000000000 */
[----:B------:R-:W-:Y:S02]  /*21a40*/  LEA.HI.X R64, R2, UR5, R3, 0x1, P3 ;  /* 0x0000000502407c11 */ /* 0x000fe400098f0c03 */
[----:B------:R-:W-:Y:S01]  /*21a50*/  PRMT R0, RZ, 0x654, R0 ;  /* 0x00000654ff007816 */ /* 0x000fe20000000000 */
[----:B0-----:R1:W0:Y:S01]  /*21a60*/  SHFL.IDX PT, R85, R23, RZ, 0x181f ;  /* 0x00181fff17557589 */ /* 0x00122200000e0000 */
[----:B------:R-:W-:Y:S01]  /*21a70*/  ISETP.GE.AND P0, PT, R81, R80, PT ;  /* 0x000000505100720c */ /* 0x000fe20003f06270 */
[----:B------:R-:W-:Y:S01]  /*21a80*/  BSSY B1, `(.L_x_2019) ;  /* 0x0000016000017945 */ /* 0x000fe20003800000 */
[----:B------:R2:W-:Y:S01]  /*21a90*/  SYNCS.ARRIVE.TRANS64.RED.A1T0 RZ, [R0+URZ], RZ ;  /* 0x000000ff00ff79a7 */ /* 0x0005e2000810043f */
[----:B------:R1:W3:Y:S01]  /*21aa0*/  SHFL.IDX PT, R81, R64, RZ, 0x181f ;  /* 0x00181fff40517589 */ /* 0x0002e200000e0000 */
[----:B--2---:R-:W-:Y:S01]  /*21ab0*/  SHF.R.S32.HI R0, RZ, 0x1f, R91 ;  /* 0x0000001fff007819 */ /* 0x004fe2000001145b */
[----:B-1----:R-:W-:Y:S08]  /*21ac0*/  @P2 BRA `(.L_x_2020) ;  /* 0x0000000000442947 */ /* 0x002ff00003800000 */
[----:B------:R-:W-:Y:S02]  /*21ad0*/  ULDC UR4, c[0x0][0xac8] ;  /* 0x0002b20000047ab9 */ /* 0x000fe40000000800 */
[----:B------:R-:W-:Y:S02]  /*21ae0*/  ISETP.GE.AND P5, PT, R18, UR4, PT ;  /* 0x0000000412007c0c */ /* 0x000fe4000bfa6270 */
[----:B------:R-:W-:Y:S02]  /*21af0*/  ISETP.GE.AND P4, PT, R226, UR4, PT ;  /* 0x00000004e2007c0c */ /* 0x000fe4000bf86270 */
[----:B-----5:R-:W-:Y:S02]  /*21b00*/  ISETP.GE.AND P3, PT, R89, UR4, PT ;  /* 0x0000000459007c0c */ /* 0x020fe4000bf66270 */
[----:B------:R-:W-:-:S07]  /*21b10*/  ISETP.GE.AND P2, PT, R86, UR4, PT ;  /* 0x0000000456007c0c */ /* 0x000fce000bf46270 */
[----:B0-----:R-:W-:-:S04]  /*21b20*/  @!P5 LEA R2, P6, R18, R85, 0x1 ;  /* 0x000000551202d211 */ /* 0x001fc800078c08ff */
[----:B---3--:R-:W-:Y:S02]  /*21b30*/  @!P5 LEA.HI.X R3, R18, R81, R19, 0x1, P6 ;  /* 0x000000511203d211 */ /* 0x008fe400030f0c13 */
[----:B------:R-:W-:-:S03]  /*21b40*/  @!P4 LEA R20, P6, R91, R85, 0x1 ;  /* 0x000000555b14c211 */ /* 0x000fc600078c08ff */
[----:B------:R1:W-:Y:S01]  /*21b50*/  @!P5 ST.E.128 desc[UR60][R2.64], R4 ;  /* 0x000000040200d985 */ /* 0x0003e2000c101d3c */
        /* <DEDUP_REMOVED lines=8> */
.L_x_2020:
[----:B------:R-:W-:Y:S05]  /*21be0*/  BSYNC B1 ;  /* 0x0000000000017941 */ /* 0x000fea0003800000 */
.L_x_2019:
[----:B-1----:R1:W2:Y:S01]  /*21bf0*/  SHFL.IDX PT, R21, R64, 0x1, 0x181f ;  /* 0x00381f0040157f89 */ /* 0x0022a200000e0000 */
[----:B------:R-:W-:Y:S03]  /*21c00*/  BSSY B1, `(.L_x_2021) ;  /* 0x0000014000017945 */ /* 0x000fe60003800000 */
[----:B-----5:R1:W4:Y:S01]  /*21c10*/  SHFL.IDX PT, R7, R23, 0x1, 0x181f ;  /* 0x00381f0017077f89 */ /* 0x02032200000e0000 */
[----:B------:R-:W-:Y:S05]  /*21c20*/  @P1 BRA `(.L_x_2022) ;  /* 0x0000000000441947 */ /* 0x000fea0003800000 */
[----:B------:R-:W-:Y:S02]  /*21c30*/  ULDC UR4, c[0x0][0xac8] ;  /* 0x0002b20000047ab9 */ /* 0x000fe40000000800 */
[----:B------:R-:W-:Y:S02]  /*21c40*/  ISETP.GE.AND P4, PT, R18, UR4, PT ;  /* 0x0000000412007c0c */ /* 0x000fe4000bf86270 */
[----:B------:R-:W-:Y:S02]  /*21c50*/  ISETP.GE.AND P3, PT, R226, UR4, PT ;  /* 0x00000004e2007c0c */ /* 0x000fe4000bf66270 */
[----:B------:R-:W-:Y:S02]  /*21c60*/  ISETP.GE.AND P2, PT, R89, UR4, PT ;  /* 0x0000000459007c0c */ /* 0x000fe4000bf46270 */
[----:B------:R-:W-:-:S07]  /*21c70*/  ISETP.GE.AND P1, PT, R86, UR4, PT ;  /* 0x0000000456007c0c */ /* 0x000fce000bf26270 */
[CC--:B----4-:R-:W-:Y:S02]  /*21c80*/  @!P4 LEA R2, P6, R18.reuse, R7.reuse, 0x1 ;  /* 0x000000071202c211 */ /* 0x0d0fe400078c08ff */
[----:B------:R-:W-:Y:S02]  /*21c90*/  @!P3 LEA R4, P5, R91, R7, 0x1 ;  /* 0x000000075b04b211 */ /* 0x000fe400078a08ff */
[----:B--2---:R-:W-:Y:S02]  /*21ca0*/  @!P4 LEA.HI.X R3, R18, R21, R19, 0x1, P6 ;  /* 0x000000151203c211 */ /* 0x004fe400030f0c13 */
        /* <DEDUP_REMOVED lines=9> */
.L_x_2022:
[----:B------:R-:W-:Y:S05]  /*21d40*/  BSYNC B1 ;  /* 0x0000000000017941 */ /* 0x000fea0003800000 */
.L_x_2021:
[----:B--2---:R2:W0:Y:S01]  /*21d50*/  SHFL.IDX PT, R9, R64, 0x2, 0x181f ;  /* 0x00581f0040097f89 */ /* 0x00442200000e0000 */
[----:B------:R-:W-:Y:S03]  /*21d60*/  BSSY B1, `(.L_x_2023) ;  /* 0x0000014000017945 */ /* 0x000fe60003800000 */
[----:B------:R2:W0:Y:S01]  /*21d70*/  SHFL.IDX PT, R5, R23, 0x2, 0x181f ;  /* 0x00581f0017057f89 */ /* 0x00042200000e0000 */
[----:B------:R-:W-:Y:S05]  /*21d80*/  @P0 BRA `(.L_x_2024) ;  /* 0x0000000000440947 */ /* 0x000fea0003800000 */
[----:B------:R-:W-:Y:S02]  /*21d90*/  ULDC UR4, c[0x0][0xac8] ;  /* 0x0002b20000047ab9 */ /* 0x000fe40000000800 */
[----:B------:R-:W-:Y:S02]  /*21da0*/  ISETP.GE.AND P3, PT, R18, UR4, PT ;  /* 0x0000000412007c0c */ /* 0x000fe4000bf66270 */
[----:B------:R-:W-:Y:S02]  /*21db0*/  ISETP.GE.AND P2, PT, R226, UR4, PT ;  /* 0x00000004e2007c0c */ /* 0x000fe4000bf46270 */
[----:B------:R-:W-:Y:S02]  /*21dc0*/  ISETP.GE.AND P1, PT, R89, UR4, PT ;  /* 0x0000000459007c0c */ /* 0x000fe4000bf26270 */
[----:B------:R-:W-:-:S07]  /*21dd0*/  ISETP.GE.AND P0, PT, R86, UR4, PT ;  /* 0x0000000456007c0c */ /* 0x000fce000bf06270 */
[CC--:B0-----:R-:W-:Y:S02]  /*21de0*/  @!P3 LEA R2, P6, R18.reuse, R5.reuse, 0x1 ;  /* 0x000000051202b211 */ /* 0x0c1fe400078c08ff */
[-C--:B------:R-:W-:Y:S02]  /*21df0*/  @!P2 LEA R4, P5, R91, R5.reuse, 0x1 ;  /* 0x000000055b04a211 */ /* 0x080fe400078a08ff */
[----:B------:R-:W-:Y:S02]  /*21e00*/  @!P1 LEA R6, P4, R89, R5, 0x1 ;  /* 0x0000000559069211 */ /* 0x000fe400078808ff */
[----:B------:R-:W-:Y:S02]  /*21e10*/  @!P3 LEA.HI.X R3, R18, R9, R19, 0x1, P6 ;  /* 0x000000091203b211 */ /* 0x000fe400030f0c13 */
[----:B------:R-:W-:Y:S02]  /*21e20*/  @!P0 LEA R8, P6, R86, R5, 0x1 ;  /* 0x0000000556088211 */ /* 0x000fe400078c08ff */
[-C--:B------:R-:W-:Y:S01]  /*21e30*/  @!P2 LEA.HI.X R5, R91, R9.reuse, R0, 0x1, P5 ;  /* 0x000000095b05a211 */ /* 0x080fe200028f0c00 */
[----:B------:R0:W-:Y:S01]  /*21e40*/  @!P3 ST.E.128 desc[UR60][R2.64], R12 ;  /* 0x0000000c0200b985 */ /* 0x0001e2000c101d3c */
[----:B----4-:R-:W-:-:S02]  /*21e50*/  @!P1 LEA.HI.X R7, R89, R9, R90, 0x1, P4 ;  /* 0x0000000959079211 */ /* 0x010fc400020f0c5a */
[----:B------:R-:W-:Y:S01]  /*21e60*/  @!P0 LEA.HI.X R9, R86, R9, R88, 0x1, P6 ;  /* 0x0000000956098211 */ /* 0x000fe200030f0c58 */
[----:B------:R0:W-:Y:S04]  /*21e70*/  @!P2 ST.E.128 desc[UR60][R4.64], R36 ;  /* 0x000000240400a985 */ /* 0x0001e8000c101d3c */
[----:B------:R0:W-:Y:S04]  /*21e80*/  @!P1 ST.E.128 desc[UR60][R6.64], R52 ;  /* 0x0000003406009985 */ /* 0x0001e8000c101d3c */
[----:B------:R0:W-:Y:S02]  /*21e90*/  @!P0 ST.E.128 desc[UR60][R8.64], R72 ;  /* 0x0000004808008985 */ /* 0x0001e4000c101d3c */
.L_x_2024:
[----:B------:R-:W-:Y:S05]  /*21ea0*/  BSYNC B1 ;  /* 0x0000000000017941 */ /* 0x000fea0003800000 */
.L_x_2023:
[----:B0-----:R-:W-:Y:S01]  /*21eb0*/  VIADD R3, R87, 0x60 ;  /* 0x0000006057037836 */ /* 0x001fe20000000000 */
[----:B------:R0:W0:Y:S04]  /*21ec0*/  SHFL.IDX PT, R9, R64, 0x3, 0x181f ;  /* 0x00781f0040097f89 */ /* 0x00002800000e0000 */
[----:B------:R-:W-:Y:S01]  /*21ed0*/  ISETP.GE.AND P0, PT, R3, R80, PT ;  /* 0x000000500300720c */ /* 0x000fe20003f06270 */
[----:B-12---:R-:W1:-:S12]  /*21ee0*/  SHFL.IDX PT, R23, R23, 0x3, 0x181f ;  /* 0x00781f0017177f89 */ /* 0x006e5800000e0000 */
[----:B------:R-:W-:Y:S05]  /*21ef0*/  @P0 BRA `(.L_x_2025) ;  /* 0x0000000c00a80947 */ /* 0x000fea0003800000 */
[----:B------:R-:W-:Y:S02]  /*21f00*/  ULDC UR4, c[0x0][0xac8] ;  /* 0x0002b20000047ab9 */ /* 0x000fe40000000800 */
[----:B------:R-:W-:Y:S02]  /*21f10*/  ISETP.GE.AND P3, PT, R18, UR4, PT ;  /* 0x0000000412007c0c */ /* 0x000fe4000bf66270 */
[----:B------:R-:W-:Y:S02]  /*21f20*/  ISETP.GE.AND P4, PT, R226, UR4, PT ;  /* 0x00000004e2007c0c */ /* 0x000fe4000bf86270 */
[----:B------:R-:W-:-:S09]  /*21f30*/  ISETP.GE.AND P5, PT, R89, UR4, PT ;  /* 0x0000000459007c0c */ /* 0x000fd2000bfa6270 */
[CC--:B-1----:R-:W-:Y:S02]  /*21f40*/  @!P3 LEA R2, P0, R18.reuse, R23.reuse, 0x1 ;  /* 0x000000171202b211 */ /* 0x0c2fe400078008ff */
[-C--:B------:R-:W-:Y:S02]  /*21f50*/  @!P4 LEA R4, P1, R91, R23.reuse, 0x1 ;  /* 0x000000175b04c211 */ /* 0x080fe400078208ff */
[----:B------:R-:W-:Y:S02]  /*21f60*/  @!P5 LEA R6, P2, R89, R23, 0x1 ;  /* 0x000000175906d211 */ /* 0x000fe400078408ff */
[-C--:B0-----:R-:W-:Y:S02]  /*21f70*/  @!P3 LEA.HI.X R3, R18, R9.reuse, R19, 0x1, P0 ;  /* 0x000000091203b211 */ /* 0x081fe400000f0c13 */
[-C--:B------:R-:W-:Y:S02]  /*21f80*/  @!P4 LEA.HI.X R5, R91, R9.reuse, R0, 0x1, P1 ;  /* 0x000000095b05c211 */ /* 0x080fe400008f0c00 */
[----:B----4-:R-:W-:Y:S01]  /*21f90*/  @!P5 LEA.HI.X R7, R89, R9, R90, 0x1, P2 ;  /* 0x000000095907d211 */ /* 0x010fe200010f0c5a */
[----:B------:R0:W-:Y:S01]  /*21fa0*/  @!P3 ST.E.128 desc[UR60][R2.64], R24 ;  /* 0x000000180200b985 */ /* 0x0001e2000c101d3c */
[----:B------:R-:W-:-:S03]  /*21fb0*/  ISETP.GE.AND P0, PT, R86, UR4, PT ;  /* 0x0000000456007c0c */ /* 0x000fc6000bf06270 */
[----:B------:R0:W-:Y:S04]  /*21fc0*/  @!P4 ST.E.128 desc[UR60][R4.64], R40 ;  /* 0x000000280400c985 */ /* 0x0001e8000c101d3c */
[----:B------:R0:W-:Y:S06]  /*21fd0*/  @!P5 ST.E.128 desc[UR60][R6.64], R56 ;  /* 0x000000380600d985 */ /* 0x0001ec000c101d3c */
[----:B------:R-:W-:Y:S05]  /*21fe0*/  @P0 BRA `(.L_x_2025) ;  /* 0x0000000c006c0947 */ /* 0x000fea0003800000 */
[----:B0-----:R-:W-:-:S04]  /*21ff0*/  LEA R2, P0, R86, R23, 0x1 ;  /* 0x0000001756027211 */ /* 0x001fc800078008ff */
[----:B------:R-:W-:-:S05]  /*22000*/  LEA.HI.X R3, R86, R9, R88, 0x1, P0 ;  /* 0x0000000956037211 */ /* 0x000fca00000f0c58 */
[----:B------:R0:W-:Y:S01]  /*22010*/  ST.E.128 desc[UR60][R2.64], R76 ;  /* 0x0000004c02007985 */ /* 0x0001e2000c101d3c */
[----:B------:R-:W-:Y:S05]  /*22020*/  BRA `(.L_x_2025) ;  /* 0x0000000c005c7947 */ /* 0x000fea0003800000 */
.L_x_2017:
[----:B------:R-:W2:Y:S01]  /*22030*/  LDL R9, [R1+0x64] ;  /* 0x0000640001097983 */ /* 0x000ea20000100800 */
[----:B------:R-:W-:Y:S01]  /*22040*/  ULDC.64 UR4, c[0x0][0xc00] ;  /* 0x0003000000047ab9 */ /* 0x000fe20000000a00 */
[----:B------:R-:W2:Y:S01]  /*22050*/  LDC.64 R2, c[0x0][0xc00] ;  /* 0x00030000ff027b82 */ /* 0x000ea20000000a00 */
[----:B------:R-:W-:Y:S01]  /*22060*/  ISETP.NE.U32.AND P0, PT, RZ, UR4, PT ;  /* 0x00000004ff007c0c */ /* 0x000fe2000bf05070 */
[----:B------:R-:W-:-:S03]  /*22070*/  IMAD.MOV.U32 R6, RZ, RZ, RZ ;  /* 0x000000ffff067224 */ /* 0x000fc600078e00ff */
[----:B------:R-:W-:Y:S01]  /*22080*/  ISETP.NE.AND.EX P0, PT, RZ, UR5, PT, P0 ;  /* 0x00000005ff007c0c */ /* 0x000fe2000bf05300 */
[----:B------:R-:W-:Y:S02]  /*22090*/  ULDC.64 UR4, c[0x0][0xc08] ;  /* 0x0003020000047ab9 */ /* 0x000fe40000000a00 */
[----:B------:R-:W-:Y:S01]  /*220a0*/  ISETP.NE.U32.AND P1, PT, RZ, UR4, PT ;  /* 0x00000004ff007c0c */ /* 0x000fe2000bf25070 */
[----:B-----5:R-:W3:Y:S03]  /*220b0*/  LDC R23, c[0x0][0xbe8] ;  /* 0x0002fa00ff177b82 */ /* 0x020ee60000000800 */
[----:B------:R-:W-:-:S13]  /*220c0*/  ISETP.NE.AND.EX P1, PT, RZ, UR5, PT, P1 ;  /* 0x00000005ff007c0c */ /* 0x000fda000bf25310 */
[----:B------:R-:W4:Y:S01]  /*220d0*/  @P1 LDC.64 R4, c[0x0][0xc08] ;  /* 0x00030200ff041b82 */ /* 0x000f220000000a00 */
[----:B------:R-:W-:Y:S02]  /*220e0*/  ULDC UR4, c[0x0][0xa88] ;  /* 0x0002a20000047ab9 */ /* 0x000fe40000000800 */
[----:B------:R-:W-:Y:S01]  /*220f0*/  IMAD.U32 R0, RZ, RZ, UR4 ;  /* 0x00000004ff007e24 */ /* 0x000fe2000f8e00ff */
[----:B------:R-:W0:Y:S01]  /*22100*/  S2R R8, SR_TID.X ;  /* 0x0000000000087919 */ /* 0x000e220000002100 */
[----:B--2---:R-:W-:-:S04]  /*22110*/  IMAD.WIDE R2, R9, 0x4, R2 ;  /* 0x0000000409027825 */ /* 0x004fc800078e0202 */
[----:B----4-:R-:W-:Y:S01]  /*22120*/  @P1 IMAD.WIDE R4, R9, 0x4, R4 ;  /* 0x0000000409041825 */ /* 0x010fe200078e0204 */
[----:B------:R2:W5:Y:S04]  /*22130*/  @P0 LDG.E R6, desc[UR60][R2.64] ;  /* 0x0000003c02060981 */ /* 0x000568000c1e1900 */
[----:B------:R2:W5:Y:S01]  /*22140*/  @P1 LDG.E R0, desc[UR60][R4.64] ;  /* 0x0000003c04001981 */ /* 0x000562000c1e1900 */
[----:B---3--:R-:W-:Y:S01]  /*22150*/  ISETP.NE.AND P2, PT, R23, 0x1, PT ;  /* 0x000000011700780c */ /* 0x008fe20003f45270 */
[----:B0-----:R-:W-:-:S05]  /*22160*/  VIADD R7, R8, 0xffffff80 ;  /* 0xffffff8008077836 */ /* 0x001fca0000000000 */
[----:B------:R-:W-:Y:S02]  /*22170*/  ISETP.GE.AND P3, PT, R7, 0x80, PT ;  /* 0x000000800700780c */ /* 0x000fe40003f66270 */
[----:B------:R-:W-:-:S05]  /*22180*/  SHF.R.S32.HI R7, RZ, 0x1f, R9 ;  /* 0x0000001fff077819 */ /* 0x000fca0000011409 */
[----:B------:R-:W0:Y:S08]  /*22190*/  @P2 LDC R14, c[0x0][0xbec] ;  /* 0x0002fb00ff0e2b82 */ /* 0x000e300000000800 */
[----:B------:R-:W3:Y:S01]  /*221a0*/  @P2 LDC R25, c[0x0][0xbf0] ;  /* 0x0002fc00ff192b82 */ /* 0x000ee20000000800 */
[----:B--2---:R-:W-:Y:S05]  /*221b0*/  @P1 BRA `(.L_x_2026) ;  /* 0x0000000000101947 */ /* 0x004fea0003800000 */
[----:B------:R-:W-:Y:S05]  /*221c0*/  @!P0 BRA `(.L_x_2026) ;  /* 0x00000000000c8947 */ /* 0x000fea0003800000 */
[----:B------:R-:W2:Y:S04]  /*221d0*/  LDG.E R5, desc[UR60][R2.64] ;  /* 0x0000003c02057981 */ /* 0x000ea8000c1e1900 */
[----:B-----5:R-:W2:Y:S02]  /*221e0*/  LDG.E R0, desc[UR60][R2.64+0x4] ;  /* 0x0000043c02007981 */ /* 0x020ea4000c1e1900 */
[----:B--2---:R-:W-:-:S07]  /*221f0*/  IMAD.IADD R0, R0, 0x1, -R5 ;  /* 0x0000000100007824 */ /* 0x004fce00078e0a05 */
.L_x_2026:
[----:B------:R-:W2:Y:S04]  /*22200*/  LDL R24, [R1+0x60] ;  /* 0x0000600001187983 */ /* 0x000ea80000100800 */
[----:B------:R4:W5:Y:S01]  /*22210*/  LDL R26, [R1+0x34] ;  /* 0x00003400011a7983 */ /* 0x0009620000100800 */
[----:B------:R-:W-:Y:S01]  /*22220*/  BSSY B1, `(.L_x_2027) ;  /* 0x000002c000017945 */ /* 0x000fe20003800000 */
[----:B------:R-:W-:Y:S02]  /*22230*/  SEL R13, R9, RZ, !P0 ;  /* 0x000000ff090d7207 */ /* 0x000fe40004000000 */
[----:B------:R-:W-:Y:S02]  /*22240*/  SEL R12, R7, RZ, !P0 ;  /* 0x000000ff070c7207 */ /* 0x000fe40004000000 */
[----:B-----5:R-:W-:-:S02]  /*22250*/  SHF.R.S32.HI R11, RZ, 0x1f, R6 ;  /* 0x0000001fff0b7819 */ /* 0x020fc40000011406 */
[----:B--2---:R-:W-:Y:S01]  /*22260*/  SHF.R.S32.HI R10, RZ, 0x1f, R24 ;  /* 0x0000001fff0a7819 */ /* 0x004fe20000011418 */
[----:B----4-:R-:W-:Y:S06]  /*22270*/  @P3 BRA `(.L_x_2028) ;  /* 0x0000000000983947 */ /* 0x010fec0003800000 */
[----:B------:R-:W2:Y:S01]  /*22280*/  LDC R9, c[0x0][0xbe8] ;  /* 0x0002fa00ff097b82 */ /* 0x000ea20000000800 */
[----:B------:R-:W-:Y:S01]  /*22290*/  IADD3 R8, R26, -0x80, R8 ;  /* 0xffffff801a087810 */ /* 0x000fe20007ffe008 */
[----:B--2---:R-:W-:-:S05]  /*222a0*/  IMAD R2, R0, R9, RZ ;  /* 0x0000000900027224 */ /* 0x004fca00078e02ff */
[----:B------:R-:W-:-:S13]  /*222b0*/  ISETP.GE.AND P0, PT, R8, R2, PT ;  /* 0x000000020800720c */ /* 0x000fda0003f06270 */
[----:B------:R-:W-:Y:S05]  /*222c0*/  @P0 BRA `(.L_x_2028) ;  /* 0x0000000000840947 */ /* 0x000fea0003800000 */
[----:B------:R-:W-:Y:S01]  /*222d0*/  ISETP.NE.AND P0, PT, R9, 0x1, PT ;  /* 0x000000010900780c */ /* 0x000fe20003f05270 */
[----:B------:R-:W-:Y:S01]  /*222e0*/  ULDC.64 UR4, c[0x0][0xb90] ;  /* 0x0002e40000047ab9 */ /* 0x000fe20000000a00 */
[----:B------:R-:W-:Y:S02]  /*222f0*/  IMAD.MOV.U32 R2, RZ, RZ, R6 ;  /* 0x000000ffff027224 */ /* 0x000fe400078e0006 */
[----:B------:R-:W-:Y:S02]  /*22300*/  IMAD R7, R10, UR4, RZ ;  /* 0x000000040a077c24 */ /* 0x000fe4000f8e02ff */
[----:B------:R-:W-:Y:S02]  /*22310*/  IMAD.MOV.U32 R3, RZ, RZ, R11 ;  /* 0x000000ffff037224 */ /* 0x000fe400078e000b */
[----:B------:R-:W-:Y:S02]  /*22320*/  IMAD.MOV.U32 R5, RZ, RZ, R8 ;  /* 0x000000ffff057224 */ /* 0x000fe400078e0008 */
[----:B------:R-:W-:-:S03]  /*22330*/  IMAD.WIDE.U32 R2, R24, UR4, R2 ;  /* 0x0000000418027c25 */ /* 0x000fc6000f8e0002 */
[----:B------:R-:W2:Y:S01]  /*22340*/  @P0 LDC R15, c[0x0][0xbec] ;  /* 0x0002fb00ff0f0b82 */ /* 0x000ea20000000800 */
[----:B------:R-:W-:Y:S01]  /*22350*/  IMAD R7, R24, UR5, R7 ;  /* 0x0000000518077c24 */ /* 0x000fe2000f8e0207 */
[----:B------:R-:W-:-:S03]  /*22360*/  ULDC.64 UR4, c[0x0][0xb98] ;  /* 0x0002e60000047ab9 */ /* 0x000fc60000000a00 */
[----:B------:R-:W-:-:S03]  /*22370*/  IMAD.IADD R3, R3, 0x1, R7 ;  /* 0x0000000103037824 */ /* 0x000fc600078e0207 */
[----:B------:R-:W4:Y:S01]  /*22380*/  @P0 LDC R21, c[0x0][0xbf0] ;  /* 0x0002fc00ff150b82 */ /* 0x000f220000000800 */
[----:B------:R-:W-:-:S04]  /*22390*/  IMAD.WIDE.U32 R2, R13, UR4, R2 ;  /* 0x000000040d027c25 */ /* 0x000fc8000f8e0002 */
[----:B--2---:R-:W-:-:S05]  /*223a0*/  @P0 IMAD.HI.U32 R4, R8, R15, RZ ;  /* 0x0000000f08040227 */ /* 0x004fca00078e00ff */
[----:B----4-:R-:W-:Y:S01]  /*223b0*/  @P0 SHF.R.U32.HI R5, RZ, R21, R4 ;  /* 0x00000015ff050219 */ /* 0x010fe20000011604 */
        /* <DEDUP_REMOVED lines=18> */
.L_x_2028:
[----:B------:R-:W-:Y:S05]  /*224e0*/  BSYNC B1 ;  /* 0x0000000000017941 */ /* 0x000fea0003800000 */
.L_x_2027:
[----:B--2---:R-:W2:Y:S01]  /*224f0*/  LDL R4, [R1+0x58] ;  /* 0x0000580001047983 */ /* 0x004ea20000100800 */
[----:B------:R-:W-:-:S03]  /*22500*/  ULDC.64 UR4, c[0x0][0xaa0] ;  /* 0x0002a80000047ab9 */ /* 0x000fc60000000a00 */
[----:B------:R-:W4:Y:S04]  /*22510*/  LDL R8, [R1+0x74] ;  /* 0x0000740001087983 */ /* 0x000f280000100800 */
[----:B------:R0:W5:Y:S04]  /*22520*/  LDL R15, [R1+0x30] ;  /* 0x00003000010f7983 */ /* 0x0001680000100800 */
[----:B------:R0:W5:Y:S04]  /*22530*/  LDL R20, [R1+0x70] ;  /* 0x0000700001147983 */ /* 0x0001680000100800 */
[----:B------:R0:W5:Y:S01]  /*22540*/  LDL R21, [R1+0x2c] ;  /* 0x00002c0001157983 */ /* 0x0001620000100800 */
        /* <DEDUP_REMOVED lines=8> */
[----:B------:R-:W-:Y:S01]  /*225d0*/  ULDC.64 UR4, c[0x0][0xaf0] ;  /* 0x0002bc0000047ab9 */ /* 0x000fe20000000a00 */
[----:B--2---:R-:W-:-:S04]  /*225e0*/  IMAD R4, R4, 0x20, R218 ;  /* 0x0000002004047824 */ /* 0x004fc800078e02da */
[----:B------:R-:W-:-:S04]  /*225f0*/  IMAD.IADD R9, R26, 0x1, R4 ;  /* 0x000000011a097824 */ /* 0x000fc800078e0204 */
[----:B0-----:R-:W-:Y:S02]  /*22600*/  @P2 IMAD.HI.U32 R4, R9, R14, RZ ;  /* 0x0000000e09042227 */ /* 0x001fe400078e00ff */
[----:B------:R0:W5:Y:S02]  /*22610*/  LDL R14, [R1+0x5c] ;  /* 0x00005c00010e7983 */ /* 0x0001640000100800 */
[----:B------:R-:W-:Y:S01]  /*22620*/  IMAD.MOV.U32 R5, RZ, RZ, R9 ;  /* 0x000000ffff057224 */ /* 0x000fe200078e0009 */
[----:B---3--:R-:W-:Y:S01]  /*22630*/  @P2 SHF.R.U32.HI R5, RZ, R25, R4 ;  /* 0x00000019ff052219 */ /* 0x008fe20000011604 */
[----:B------:R-:W-:Y:S02]  /*22640*/  IMAD R6, R12, UR4, RZ ;  /* 0x000000040c067c24 */ /* 0x000fe4000f8e02ff */
[----:B------:R-:W-:Y:S01]  /*22650*/  IMAD.IADD R3, R3, 0x1, R7 ;  /* 0x0000000103037824 */ /* 0x000fe200078e0207 */
[----:B------:R-:W-:Y:S01]  /*22660*/  SHF.R.S32.HI R4, RZ, 0x1f, R5 ;  /* 0x0000001fff047819 */ /* 0x000fe20000011405 */
[----:B------:R-:W-:-:S02]  /*22670*/  IMAD R7, R13, UR5, R6 ;  /* 0x000000050d077c24 */ /* 0x000fc4000f8e0206 */
        /* <DEDUP_REMOVED lines=10> */
[----:B------:R-:W-:Y:S02]  /*22720*/  IMAD.IADD R3, R3, 0x1, R9 ;  /* 0x0000000103037824 */ /* 0x000fe400078e0209 */
[----:B------:R-:W-:Y:S02]  /*22730*/  IMAD R4, R4, UR4, RZ ;  /* 0x0000000404047c24 */ /* 0x000fe4000f8e02ff */
[----:B------:R-:W-:Y:S02]  /*22740*/  IMAD.IADD R6, R218, 0x1, R26 ;  /* 0x00000001da067824 */ /* 0x000fe400078e021a */
        /* <DEDUP_REMOVED lines=11> */
[----:B------:R0:W2:Y:S01]  /*22800*/  SHFL.IDX PT, R2, R4, RZ, 0x181f ;  /* 0x00181fff04027589 */ /* 0x0000a200000e0000 */
[----:B------:R-:W-:Y:S03]  /*22810*/  BSSY B1, `(.L_x_2029) ;  /* 0x0000016000017945 */ /* 0x000fe60003800000 */
[----:B------:R0:W3:Y:S01]  /*22820*/  SHFL.IDX PT, R3, R5, RZ, 0x181f ;  /* 0x00181fff05037589 */ /* 0x0000e200000e0000 */
[----:B----4-:R-:W-:Y:S01]  /*22830*/  IMAD.MOV.U32 R24, RZ, RZ, R8 ;  /* 0x000000ffff187224 */ /* 0x010fe200078e0008 */
[----:B------:R-:W-:Y:S01]  /*22840*/  ISETP.GE.AND P0, PT, R0, R23, PT ;  /* 0x000000170000720c */ /* 0x000fe20003f06270 */
[----:B------:R-:W-:-:S12]  /*22850*/  @P2 BRA `(.L_x_2030) ;  /* 0x0000000000442947 */ /* 0x000fd80003800000 */
[----:B------:R-:W-:Y:S02]  /*22860*/  ULDC UR4, c[0x0][0xac8] ;  /* 0x0002b20000047ab9 */ /* 0x000fe40000000800 */
[----:B------:R-:W-:Y:S02]  /*22870*/  ISETP.GE.AND P5, PT, R18, UR4, PT ;  /* 0x0000000412007c0c */ /* 0x000fe4000bfa6270 */
[----:B-----5:R-:W-:Y:S02]  /*22880*/  ISETP.GE.AND P3, PT, R21, UR4, PT ;  /* 0x0000000415007c0c */ /* 0x020fe4000bf66270 */
[----:B------:R-:W-:Y:S02]  /*22890*/  ISETP.GE.AND P2, PT, R15, UR4, PT ;  /* 0x000000040f007c0c */ /* 0x000fe4000bf46270 */
[----:B------:R-:W-:-:S07]  /*228a0*/  ISETP.GE.AND P4, PT, R226, UR4, PT ;  /* 0x00000004e2007c0c */ /* 0x000fce000bf86270 */
[----:B--2---:R-:W-:-:S04]  /*228b0*/  @!P5 LEA R8, P6, R18, R2, 0x1 ;  /* 0x000000021208d211 */ /* 0x004fc800078c08ff */
[-C--:B---3--:R-:W-:Y:S02]  /*228c0*/  @!P5 LEA.HI.X R9, R18, R3.reuse, R19, 0x1, P6 ;  /* 0x000000031209d211 */ /* 0x088fe400030f0c13 */
[CC--:B------:R-:W-:Y:S01]  /*228d0*/  @!P3 LEA R10, P6, R21.reuse, R2.reuse, 0x1 ;  /* 0x00000002150ab211 */ /* 0x0c0fe200078c08ff */
        /* <DEDUP_REMOVED lines=9> */
.L_x_2030:
[----:B------:R-:W-:Y:S05]  /*22970*/  BSYNC B1 ;  /* 0x0000000000017941 */ /* 0x000fea0003800000 */
.L_x_2029:
[----:B---34-:R3:W4:Y:S01]  /*22980*/  SHFL.IDX PT, R3, R5, 0x1, 0x181f ;  /* 0x00381f0005037f89 */ /* 0x01872200000e0000 */
[----:B------:R-:W-:Y:S03]  /*22990*/  BSSY B1, `(.L_x_2031) ;  /* 0x0000014000017945 */ /* 0x000fe60003800000 */
[----:B--2---:R3:W2:Y:S01]  /*229a0*/  SHFL.IDX PT, R2, R4, 0x1, 0x181f ;  /* 0x00381f0004027f89 */ /* 0x0046a200000e0000 */
[----:B------:R-:W-:Y:S05]  /*229b0*/  @P1 BRA `(.L_x_2032) ;  /* 0x0000000000441947 */ /* 0x000fea0003800000 */
[----:B------:R-:W-:Y:S02]  /*229c0*/  ULDC UR4, c[0x0][0xac8] ;  /* 0x0002b20000047ab9 */ /* 0x000fe40000000800 */
[----:B------:R-:W-:Y:S02]  /*229d0*/  ISETP.GE.AND P4, PT, R18, UR4, PT ;  /* 0x0000000412007c0c */ /* 0x000fe4000bf86270 */
[----:B-----5:R-:W-:Y:S02]  /*229e0*/  ISETP.GE.AND P2, PT, R21, UR4, PT ;  /* 0x0000000415007c0c */ /* 0x020fe4000bf46270 */
[----:B------:R-:W-:Y:S02]  /*229f0*/  ISETP.GE.AND P1, PT, R15, UR4, PT ;  /* 0x000000040f007c0c */ /* 0x000fe4000bf26270 */
[----:B------:R-:W-:-:S07]  /*22a00*/  ISETP.GE.AND P3, PT, R226, UR4, PT ;  /* 0x00000004e2007c0c */ /* 0x000fce000bf66270 */
[CC--:B--2---:R-:W-:Y:S02]  /*22a10*/  @!P4 LEA R8, P6, R18.reuse, R2.reuse, 0x1 ;  /* 0x000000021208c211 */ /* 0x0c4fe400078c08ff */
[-C--:B------:R-:W-:Y:S02]  /*22a20*/  @!P2 LEA R10, P5, R21, R2.reuse, 0x1 ;  /* 0x00000002150aa211 */ /* 0x080fe400078a08ff */
[-C--:B----4-:R-:W-:Y:S02]  /*22a30*/  @!P4 LEA.HI.X R9, R18, R3.reuse, R19, 0x1, P6 ;  /* 0x000000031209c211 */ /* 0x090fe400030f0c13 */
[----:B------:R-:W-:Y:S01]  /*22a40*/  @!P1 LEA R12, P6, R15, R2, 0x1 ;  /* 0x000000020f0c9211 */ /* 0x000fe200078c08ff */
        /* <DEDUP_REMOVED lines=8> */
.L_x_2032:
[----:B------:R-:W-:Y:S05]  /*22ad0*/  BSYNC B1 ;  /* 0x0000000000017941 */ /* 0x000fea0003800000 */
.L_x_2031:
[----:B--2-4-:R2:W4:Y:S01]  /*22ae0*/  SHFL.IDX PT, R3, R5, 0x2, 0x181f ;  /* 0x00581f0005037f89 */ /* 0x01452200000e0000 */
[----:B------:R-:W-:Y:S03]  /*22af0*/  BSSY B1, `(.L_x_2033) ;  /* 0x0000014000017945 */ /* 0x000fe60003800000 */
[----:B------:R2:W0:Y:S01]  /*22b00*/  SHFL.IDX PT, R2, R4, 0x2, 0x181f ;  /* 0x00581f0004027f89 */ /* 0x00042200000e0000 */
[----:B------:R-:W-:Y:S05]  /*22b10*/  @P0 BRA `(.L_x_2034) ;  /* 0x0000000000440947 */ /* 0x000fea0003800000 */
[----:B------:R-:W-:Y:S02]  /*22b20*/  ULDC UR4, c[0x0][0xac8] ;  /* 0x0002b20000047ab9 */ /* 0x000fe40000000800 */
[----:B------:R-:W-:Y:S02]  /*22b30*/  ISETP.GE.AND P3, PT, R18, UR4, PT ;  /* 0x0000000412007c0c */ /* 0x000fe4000bf66270 */
[----:B-----5:R-:W-:Y:S02]  /*22b40*/  ISETP.GE.AND P5, PT, R21, UR4, PT ;  /* 0x0000000415007c0c */ /* 0x020fe4000bfa6270 */
[----:B------:R-:W-:Y:S02]  /*22b50*/  ISETP.GE.AND P6, PT, R15, UR4, PT ;  /* 0x000000040f007c0c */ /* 0x000fe4000bfc6270 */
[----:B------:R-:W-:-:S07]  /*22b60*/  ISETP.GE.AND P4, PT, R226, UR4, PT ;  /* 0x00000004e2007c0c */ /* 0x000fce000bf86270 */
[-C--:B0-----:R-:W-:Y:S02]  /*22b70*/  @!P3 LEA R8, P0, R18, R2.reuse, 0x1 ;  /* 0x000000021208b211 */ /* 0x081fe400078008ff */
[-C--:B------:R-:W-:Y:S02]  /*22b80*/  @!P5 LEA R10, P1, R21, R2.reuse, 0x1 ;  /* 0x00000002150ad211 */ /* 0x080fe400078208ff */
[----:B------:R-:W-:Y:S02]  /*22b90*/  @!P6 LEA R12, P2, R15, R2, 0x1 ;  /* 0x000000020f0ce211 */ /* 0x000fe400078408ff */
        /* <DEDUP_REMOVED lines=9> */
.L_x_2034:
[----:B------:R-:W-:Y:S05]  /*22c30*/  BSYNC B1 ;  /* 0x0000000000017941 */ /* 0x000fea0003800000 */
.L_x_2033:
[----:B------:R-:W-:Y:S01]  /*22c40*/  VIADD R0, R6, 0x60 ;  /* 0x0000006006007836 */ /* 0x000fe20000000000 */
[----:B0---4-:R0:W4:Y:S04]  /*22c50*/  SHFL.IDX PT, R3, R5, 0x3, 0x181f ;  /* 0x00781f0005037f89 */ /* 0x01112800000e0000 */
[----:B------:R-:W-:Y:S01]  /*22c60*/  ISETP.GE.AND P0, PT, R0, R23, PT ;  /* 0x000000170000720c */ /* 0x000fe20003f06270 */
[----:B------:R0:W0:-:S12]  /*22c70*/  SHFL.IDX PT, R2, R4, 0x3, 0x181f ;  /* 0x00781f0004027f89 */ /* 0x00001800000e0000 */
        /* <DEDUP_REMOVED lines=18> */
.L_x_2025:
[----:B------:R-:W-:Y:S05]  /*22da0*/  BSYNC B0 ;  /* 0x0000000000007941 */ /* 0x000fea0003800000 */
.L_x_2016:
[----:B------:R-:W-:Y:S02]  /*22db0*/  ULDC UR4, c[0x0][0xc3c] ;  /* 0x00030f0000047ab9 */ /* 0x000fe40000000800 */
[----:B-1----:R-:W-:-:S13]  /*22dc0*/  ISETP.GE.AND P0, PT, R67, UR4, PT ;  /* 0x0000000443007c0c */ /* 0x002fda000bf06270 */
[----:B------:R-:W-:Y:S05]  /*22dd0*/  @!P0 BRA `(.L_x_2035) ;  /* 0xfffffde400a88947 */ /* 0x000fea000383ffff */
[----:B------:R-:W-:Y:S05]  /*22de0*/  BRA `(.L_x_1746) ;  /* 0x0000009000b87947 */ /* 0x000fea0003800000 */
.L_x_1744:
        /* <DEDUP_REMOVED lines=18> */
.L_x_2036:
[----:B------:R-:W-:Y:S01]  /*22f10*/  LOP3.LUT R0, R4, 0x1f, RZ, 0xc0, !PT ;  /* 0x0000001f04007812 */ /* 0x000fe200078ec0ff */
[----:B------:R-:W-:Y:S01]  /*22f20*/  ULDC UR4, c[0x0][0xc3c] ;  /* 0x00030f0000047ab9 */ /* 0x000fe20000000800 */
[----:B------:R-:W1:Y:S01]  /*22f30*/  S2UR UR6, SR_CTAID.X ;  /* 0x00000000000679c3 */ /* 0x000e620000002500 */
[----:B------:R-:W-:Y:S01]  /*22f40*/  ULDC UR5, c[0x0][0xc38] ;  /* 0x00030e0000057ab9 */ /* 0x000fe20000000800 */
[----:B------:R-:W-:-:S04]  /*22f50*/  ISETP.NE.AND P0, PT, R0, 0x1f, PT ;  /* 0x0000001f0000780c */ /* 0x000fc80003f05270 */
[----:B------:R-:W-:-:S13]  /*22f60*/  ISETP.GE.OR P1, PT, R0, UR4, !P0 ;  /* 0x0000000400007c0c */ /* 0x000fda000c726670 */
[----:B0-----:R-:W0:Y:S02]  /*22f70*/  @!P1 LDC.64 R2, c[0x0][0xc80] ;  /* 0x00032000ff029b82 */ /* 0x001e240000000a00 */
[----:B0-----:R-:W-:-:S05]  /*22f80*/  @!P1 IMAD.WIDE.U32 R2, R0, 0x4, R2 ;  /* 0x0000000400029825 */ /* 0x001fca00078e0002 */
[----:B------:R-:W2:Y:S01]  /*22f90*/  @!P1 LDG.E R6, desc[UR60][R2.64] ;  /* 0x0000003c02069981 */ /* 0x000ea2000c1e1900 */
[C---:B------:R-:W-:Y:S01]  /*22fa0*/  ISETP.NE.AND P1, PT, R0.reuse, RZ, PT ;  /* 0x000000ff0000720c */ /* 0x040fe20003f25270 */
[----:B------:R-:W-:Y:S01]  /*22fb0*/  UMOV UR4, URZ ;  /* 0x0000003f00047c82 */ /* 0x000fe20008000000 */
[C---:B------:R-:W-:Y:S01]  /*22fc0*/  ISETP.GE.U32.AND P2, PT, R0.reuse, 0x2, PT ;  /* 0x000000020000780c */ /* 0x040fe20003f46070 */
[----:B------:R-:W-:Y:S01]  /*22fd0*/  IMAD.MOV.U32 R16, RZ, RZ, RZ ;  /* 0x000000ffff107224 */ /* 0x000fe200078e00ff */
[C---:B------:R-:W-:Y:S02]  /*22fe0*/  ISETP.GE.U32.AND P3, PT, R0.reuse, 0x4, PT ;  /* 0x000000040000780c */ /* 0x040fe40003f66070 */
[C---:B------:R-:W-:Y:S02]  /*22ff0*/  ISETP.GE.U32.AND P4, PT, R0.reuse, 0x8, PT ;  /* 0x000000080000780c */ /* 0x040fe40003f86070 */
[----:B------:R-:W-:Y:S01]  /*23000*/  ISETP.GE.U32.AND P5, PT, R0, 0x10, PT ;  /* 0x000000100000780c */ /* 0x000fe20003fa6070 */
[----:B--2---:R-:W0:Y:S02]  /*23010*/  SHFL.UP PT, R5, R6, 0x1, RZ ;  /* 0x0420000006057989 */ /* 0x004e2400000e00ff */
        /* <DEDUP_REMOVED lines=16> */
[----:B------:R-:W-:Y:S01]  /*23120*/  IMAD.MOV.U32 R8, RZ, RZ, R7 ;  /* 0x000000ffff087224 */ /* 0x000fe200078e0007 */
[----:B-1----:R-:W-:-:S13]  /*23130*/  ISETP.GT.AND P6, PT, R7, UR6, PT ;  /* 0x0000000607007c0c */ /* 0x002fda000bfc4270 */
[----:B------:R-:W-:Y:S05]  /*23140*/  @P6 BRA `(.L_x_2038) ;  /* 0x00000000009c6947 */ /* 0x000fea0003800000 */
[----:B------:R-:W0:Y:S01]  /*23150*/  LDC R5, c[0x0][0xc3c] ;  /* 0x00030f00ff057b82 */ /* 0x000e220000000800 */
[----:B------:R-:W-:Y:S01]  /*23160*/  IMAD.MOV.U32 R7, RZ, RZ, R8 ;  /* 0x000000ffff077224 */ /* 0x000fe200078e0008 */
[----:B------:R-:W-:Y:S01]  /*23170*/  UMOV UR4, URZ ;  /* 0x0000003f00047c82 */ /* 0x000fe20008000000 */
[----:B------:R-:W-:Y:S01]  /*23180*/  ULDC UR7, c[0x0][0xc3c] ;  /* 0x00030f0000077ab9 */ /* 0x000fe20000000800 */
[----:B------:R-:W-:-:S05]  /*23190*/  ULDC UR5, c[0x0][0xc38] ;  /* 0x00030e0000057ab9 */ /* 0x000fca0000000800 */
.L_x_2042:
        /* <DEDUP_REMOVED lines=9> */
[----:B------:R-:W0:Y:S02]  /*23230*/  LDC.64 R2, c[0x0][0xc80] ;  /* 0x00032000ff027b82 */ /* 0x000e240000000a00 */
[----:B0-----:R-:W-:-:S05]  /*23240*/  IMAD.WIDE R2, R8, 0x4, R2 ;  /* 0x0000000408027825 */ /* 0x001fca00078e0202 */
[----:B------:R0:W5:Y:S02]  /*23250*/  LDG.E R6, desc[UR60][R2.64] ;  /* 0x0000003c02067981 */ /* 0x000164000c1e1900 */
.L_x_2041:
[----:B------:R-:W-:Y:S05]  /*23260*/  BSYNC B0 ;  /* 0x0000000000007941 */ /* 0x000fea0003800000 */
.L_x_2040:
        /* <DEDUP_REMOVED lines=21> */
.L_x_2038:
[----:B------:R-:W-:-:S04]  /*233c0*/  IMAD.IADD R8, R7, 0x1, -R8 ;  /* 0x0000000107087824 */ /* 0x000fc800078e0a08 */
        /* <DEDUP_REMOVED lines=17> */
[----:B------:R-:W-:-:S06]  /*234e0*/  VIADD R16, R7, 0xffffffff ;  /* 0xffffffff07107836 */ /* 0x000fcc0000000000 */
[----:B------:R2:W3:Y:S02]  /*234f0*/  SHFL.IDX PT, R16, R5, R16, 0x1f ;  /* 0x00001f1005107589 */ /* 0x0004e400000e0000 */
.L_x_2043:
[----:B-12---:R-:W-:Y:S01]  /*23500*/  IMAD.MOV R5, RZ, RZ, -R3 ;  /* 0x000000ffff057224 */ /* 0x006fe200078e0a03 */
[----:B------:R-:W-:Y:S01]  /*23510*/  IABS R7, R9 ;  /* 0x0000000900077213 */ /* 0x000fe20000000000 */
        /* <DEDUP_REMOVED lines=23> */
[----:B------:R-:W-:Y:S01]  /*23690*/  VIADDMNMX R11, R10, UR5, R11, PT ;  /* 0x000000050a0b7c46 */ /* 0x000fe2000b80010b */
[----:B------:R-:W-:-:S03]  /*236a0*/  IMAD.IADD R5, R8, 0x1, R5 ;  /* 0x0000000108057824 */ /* 0x000fc600078e0205 */
[----:B------:R-:W-:-:S04]  /*236b0*/  IABS R7, R11 ;  /* 0x0000000b00077213 */ /* 0x000fc80000000000 */
[----:B------:R-:W1:Y:S08]  /*236c0*/  I2F.RP R10, R7 ;  /* 0x00000007000a7306 */ /* 0x000e700000209400 */
[----:B-1----:R-:W1:Y:S02]  /*236d0*/  MUFU.RCP R10, R10 ;  /* 0x0000000a000a7308 */ /* 0x002e640000001000 */
[----:B-1----:R-:W-:Y:S01]  /*236e0*/  VIADD R3, R10, 0xffffffe ;  /* 0x0ffffffe0a037836 */ /* 0x002fe20000000000 */
[----:B------:R-:W-:-:S05]  /*236f0*/  IABS R10, R11 ;  /* 0x0000000b000a7213 */ /* 0x000fca0000000000 */
[----:B------:R-:W1:Y:S01]  /*23700*/  F2I.FTZ.U32.TRUNC.NTZ R3, R3 ;  /* 0x0000000300037305 */ /* 0x000e62000021f000 */
[----:B------:R-:W-:Y:S02]  /*23710*/  IMAD.MOV R10, RZ, RZ, -R10 ;  /* 0x000000ffff0a7224 */ /* 0x000fe400078e0a0a */
[----:B-1----:R-:W-:-:S04]  /*23720*/  IMAD.MOV R2, RZ, RZ, -R3 ;  /* 0x000000ffff027224 */ /* 0x002fc800078e0a03 */
[----:B------:R-:W-:Y:S02]  /*23730*/  IMAD R9, R2, R7, RZ ;  /* 0x0000000702097224 */ /* 0x000fe400078e02ff */
[----:B------:R-:W-:-:S04]  /*23740*/  IMAD.MOV.U32 R2, RZ, RZ, RZ ;  /* 0x000000ffff027224 */ /* 0x000fc800078e00ff */
[----:B------:R-:W-:Y:S01]  /*23750*/  IMAD.HI.U32 R2, R3, R9, R2 ;  /* 0x0000000903027227 */ /* 0x000fe200078e0002 */
[----:B------:R-:W-:Y:S02]  /*23760*/  IABS R9, R8 ;  /* 0x0000000800097213 */ /* 0x000fe40000000000 */
[----:B------:R-:W-:-:S03]  /*23770*/  LOP3.LUT R3, R8, R11, RZ, 0x3c, !PT ;  /* 0x0000000b08037212 */ /* 0x000fc600078e3cff */
[----:B------:R-:W-:Y:S01]  /*23780*/  IMAD.HI.U32 R2, R2, R9, RZ ;  /* 0x0000000902027227 */ /* 0x000fe200078e00ff */
[----:B------:R-:W-:-:S03]  /*23790*/  ISETP.GE.AND P2, PT, R3, RZ, PT ;  /* 0x000000ff0300720c */ /* 0x000fc60003f46270 */
        /* <DEDUP_REMOVED lines=14> */
.L_x_2039:
[----:B------:R-:W-:Y:S02]  /*23880*/  IMAD.MOV.U32 R17, RZ, RZ, RZ ;  /* 0x000000ffff117224 */ /* 0x000fe400078e00ff */
[----:B------:R-:W-:Y:S02]  /*23890*/  IMAD.U32 R16, RZ, RZ, UR6 ;  /* 0x00000006ff107e24 */ /* 0x000fe4000f8e00ff */
[----:B------:R-:W-:-:S07]  /*238a0*/  IMAD.MOV.U32 R18, RZ, RZ, RZ ;  /* 0x000000ffff127224 */ /* 0x000fce00078e00ff */
.L_x_2044:
[----:B------:R-:W-:-:S13]  /*238b0*/  ISETP.NE.AND P0, PT, R0, RZ, PT ;  /* 0x000000ff0000720c */ /* 0x000fda0003f05270 */
[----:B------:R-:W1:Y:S01]  /*238c0*/  @!P0 S2R R3, SR_CgaCtaId ;  /* 0x0000000000038919 */ /* 0x000e620000008800 */
[----:B------:R-:W-:-:S04]  /*238d0*/  @!P0 MOV R0, 0x400 ;  /* 0x0000040000008802 */ /* 0x000fc80000000f00 */
[----:B-1----:R-:W-:-:S05]  /*238e0*/  @!P0 LEA R0, R3, R0, 0x18 ;  /* 0x0000000003008211 */ /* 0x002fca00078ec0ff */
[----:B------:R1:W-:Y:S01]  /*238f0*/  @!P0 STS.128 [R0+0x308d0], R16 ;  /* 0x0308d01000008388 */ /* 0x0003e20000000c00 */
[----:B------:R-:W-:Y:S06]  /*23900*/  BAR.ARV 0x5, 0x180 ;  /* 0x0146000000007b1d */ /* 0x000fec0000002000 */
.L_x_2037:
[----:B-1----:R-:W-:Y:S01]  /*23910*/  IMAD.MOV.U32 R0, RZ, RZ, 0x1 ;  /* 0x00000001ff007424 */ /* 0x002fe200078e00ff */
[----:B------:R1:W-:Y:S01]  /*23920*/  STL [R1+0x4], RZ ;  /* 0x000004ff01007387 */ /* 0x0003e20000100800 */
[----:B------:R-:W-:Y:S02]  /*23930*/  ULDC UR4, c[0x0][0xc3c] ;  /* 0x00030f0000047ab9 */ /* 0x000fe40000000800 */
[----:B--2---:R-:W-:Y:S01]  /*23940*/  ISETP.GE.AND P0, PT, R19, UR4, PT ;  /* 0x0000000413007c0c */ /* 0x004fe2000bf06270 */
[----:B------:R1:W-:Y:S04]  /*23950*/  STL [R1+0x10], R0 ;  /* 0x0000100001007387 */ /* 0x0003e80000100800 */
[----:B------:R1:W-:Y:S08]  /*23960*/  STL [R1+0x48], RZ ;  /* 0x000048ff01007387 */ /* 0x0003f00000100800 */
[----:B-1----:R-:W-:Y:S05]  /*23970*/  @P0 BRA `(.L_x_2045) ;  /* 0x0000008000ec0947 */ /* 0x002fea0003800000 */
[----:B------:R-:W1:Y:S01]  /*23980*/  S2UR UR5, SR_CgaCtaId ;  /* 0x00000000000579c3 */ /* 0x000e620000008800 */
[C---:B------:R-:W-:Y:S01]  /*23990*/  IMAD.SHL.U32 R0, R4.reuse, 0x8, RZ ;  /* 0x0000000804007824 */ /* 0x040fe200078e00ff */
[----:B------:R-:W-:Y:S01]  /*239a0*/  LOP3.LUT R5, R4, 0x7f, RZ, 0xc0, !PT ;  /* 0x0000007f04057812 */ /* 0x000fe200078ec0ff */
[----:B------:R-:W-:Y:S01]  /*239b0*/  UMOV UR4, 0x400 ;  /* 0x0000040000047882 */ /* 0x000fe20000000000 */
[----:B------:R-:W-:Y:S01]  /*239c0*/  BSSY B8, `(.L_x_2045) ;  /* 0x0000836000087945 */ /* 0x000fe20003800000 */
[----:B------:R-:W-:Y:S01]  /*239d0*/  ULDC.64 UR38, c[0x0][0x198] ;  /* 0x0000660000267ab9 */ /* 0x000fe20000000a00 */
[----:B------:R-:W-:Y:S01]  /*239e0*/  LOP3.LUT R3, R0, 0x1f8, RZ, 0xc0, !PT ;  /* 0x000001f800037812 */ /* 0x000fe200078ec0ff */
[----:B0-----:R-:W-:Y:S01]  /*239f0*/  IMAD.SHL.U32 R2, R5, 0x8, RZ ;  /* 0x0000000805027824 */ /* 0x001fe200078e00ff */
[----:B------:R-:W-:Y:S01]  /*23a00*/  SHF.R.U32.HI R5, RZ, 0x3, R5 ;  /* 0x00000003ff057819 */ /* 0x000fe20000011605 */
[----:B------:R-:W-:Y:S01]  /*23a10*/  ULDC UR36, c[0x0][0xc] ;  /* 0x0000030000247ab9 */ /* 0x000fe20000000800 */
[----:B------:R-:W-:Y:S01]  /*23a20*/  LOP3.LUT R3, R3, 0x38, R4, 0x78, !PT ;  /* 0x0000003803037812 */ /* 0x000fe200078e7804 */
[----:B------:R-:W-:Y:S01]  /*23a30*/  IMAD.SHL.U32 R4, R4, 0x10, RZ ;  /* 0x0000001004047824 */ /* 0x000fe200078e00ff */
[----:B------:R-:W-:-:S02]  /*23a40*/  LOP3.LUT R0, R0, 0x38, RZ, 0xc0, !PT ;  /* 0x0000003800007812 */ /* 0x000fc400078ec0ff */
[----:B------:R-:W-:Y:S02]  /*23a50*/  LOP3.LUT R2, R3, 0x200, R2, 0xf8, !PT ;  /* 0x0000020003027812 */ /* 0x000fe400078ef802 */
[----:B------:R-:W-:Y:S01]  /*23a60*/  LOP3.LUT R4, R5, 0x70, R4, 0xf8, !PT ;  /* 0x0000007005047812 */ /* 0x000fe200078ef804 */
[----:B------:R-:W-:Y:S01]  /*23a70*/  IMAD.MOV.U32 R4, RZ, RZ, 0x1 ;  /* 0x00000001ff047424 */ /* 0x000fe200078e00ff */
[----:B-1----:R-:W-:-:S06]  /*23a80*/  ULEA UR4, UR5, UR4, 0x18 ;  /* 0x0000000405047291 */ /* 0x002fcc000f8ec03f */
[----:B------:R-:W-:-:S05]  /*23a90*/  IMAD.U32 R3, RZ, RZ, UR4 ;  /* 0x00000004ff037e24 */ /* 0x000fca000f8e00ff */
[----:B------:R0:W-:Y:S02]  /*23aa0*/  STL [R1], R3 ;  /* 0x0000000301007387 */ /* 0x0001e40000100800 */
[----:B0-----:R-:W-:Y:S02]  /*23ab0*/  IMAD R3, R2, 0x2, R3 ;  /* 0x0000000202037824 */ /* 0x001fe400078e0203 */
[----:B------:R-:W-:-:S03]  /*23ac0*/  IMAD.MOV.U32 R2, RZ, RZ, 0x1 ;  /* 0x00000001ff027424 */ /* 0x000fc600078e00ff */
[----:B------:R0:W-:Y:S04]  /*23ad0*/  STL [R1+0x28], R3 ;  /* 0x0000280301007387 */ /* 0x0001e80000100800 */
[----:B------:R-:W-:Y:S04]  /*23ae0*/  STL [R1+0x48], RZ ;  /* 0x000048ff01007387 */ /* 0x000fe80000100800 */
[----:B------:R1:W-:Y:S01]  /*23af0*/  STL [R1+0x1c], R2 ;  /* 0x00001c0201007387 */ /* 0x0003e20000100800 */
[----:B0-----:R-:W-:-:S03]  /*23b00*/  LOP3.LUT R3, R0, 0x40, RZ, 0xfc, !PT ;  /* 0x0000004000037812 */ /* 0x001fc600078efcff */
[----:B------:R0:W-:Y:S04]  /*23b10*/  STL [R1+0x18], RZ ;  /* 0x000018ff01007387 */ /* 0x0001e80000100800 */
[----:B------:R0:W-:Y:S01]  /*23b20*/  STL [R1+0x4], RZ ;  /* 0x000004ff01007387 */ /* 0x0001e20000100800 */
[----:B-1----:R-:W-:-:S03]  /*23b30*/  LOP3.LUT R2, R0, 0x80, RZ, 0xfc, !PT ;  /* 0x0000008000027812 */ /* 0x002fc600078efcff */
[----:B------:R0:W-:Y:S01]  /*23b40*/  STL [R1+0x10], R4 ;  /* 0x0000100401007387 */ /* 0x0001e20000100800 */
[----:B------:R-:W-:-:S07]  /*23b50*/  LOP3.LUT R0, R0, 0xc0, RZ, 0xfc, !PT ;  /* 0x000000c000007812 */ /* 0x000fce00078efcff */
.L_x_2218:
[----:B------:R-:W-:Y:S05]  /*23b60*/  YIELD ;  /* 0x0000000000007946 */ /* 0x000fea0003800000 */
[----:B------:R-:W-:Y:S01]  /*23b70*/  ULDC.64 UR4, c[0x0][0xa28] ;  /* 0x00028a0000047ab9 */ /* 0x000fe20000000a00 */
[----:B------:R-:W-:Y:S02]  /*23b80*/  CS2R R6, SRZ ;  /* 0x0000000000067805 */ /* 0x000fe4000001ff00 */
[----:B------:R-:W-:Y:S01]  /*23b90*/  ISETP.NE.U32.AND P0, PT, RZ, UR4, PT ;  /* 0x00000004ff007c0c */ /* 0x000fe2000bf05070 */
[----:B-1----:R-:W1:Y:S01]  /*23ba0*/  LDC.64 R12, c[0x0][0xa00] ;  /* 0x00028000ff0c7b82 */ /* 0x002e620000000a00 */
[----:B------:R-:W-:Y:S01]  /*23bb0*/  ULDC.64 UR6, c[0x0][0xa08] ;  /* 0x0002820000067ab9 */ /* 0x000fe20000000a00 */
[----:B------:R-:W-:Y:S01]  /*23bc0*/  ULDC.64 UR8, c[0x0][0xa10] ;  /* 0x0002840000087ab9 */ /* 0x000fe20000000a00 */
[----:B------:R-:W-:Y:S01]  /*23bd0*/  ISETP.NE.AND.EX P0, PT, RZ, UR5, PT, P0 ;  /* 0x00000005ff007c0c */ /* 0x000fe2000bf05300 */
[----:B------:R-:W-:-:S04]  /*23be0*/  ULDC.64 UR4, c[0x0][0xa18] ;  /* 0x0002860000047ab9 */ /* 0x000fc80000000a00 */
[----:B0-----:R-:W0:Y:S08]  /*23bf0*/  LDC.64 R4, c[0x0][0xa08] ;  /* 0x00028200ff047b82 */ /* 0x001e300000000a00 */
[----:B--2---:R-:W2:Y:S02]  /*23c00*/  @P0 LDC.64 R2, c[0x0][0xa28] ;  /* 0x00028a00ff020b82 */ /* 0x004ea40000000a00 */
[----:B--2---:R-:W-:-:S05]  /*23c10*/  @P0 IMAD.WIDE R2, R19, 0x4, R2 ;  /* 0x0000000413020825 */ /* 0x004fca00078e0202 */
[----:B------:R2:W5:Y:S01]  /*23c20*/  @P0 LDG.E R6, desc[UR60][R2.64] ;  /* 0x0000003c02060981 */ /* 0x000562000c1e1900 */
[----:B------:R-:W-:Y:S01]  /*23c30*/  ISETP.NE.U32.AND P0, PT, RZ, UR4, PT ;  /* 0x00000004ff007c0c */ /* 0x000fe2000bf05070 */
[----:B-1----:R-:W-:Y:S01]  /*23c40*/  IMAD.WIDE R12, R19, 0x4, R12 ;  /* 0x00000004130c7825 */ /* 0x002fe200078e020c */
[----:B------:R-:W-:Y:S02]  /*23c50*/  ISETP.NE.U32.AND P2, PT, RZ, UR6, PT ;  /* 0x00000006ff007c0c */ /* 0x000fe4000bf45070 */
[----:B------:R-:W-:Y:S01]  /*23c60*/  ISETP.NE.AND.EX P0, PT, RZ, UR5, PT, P0 ;  /* 0x00000005ff007c0c */ /* 0x000fe2000bf05300 */
[----:B------:R-:W-:Y:S01]  /*23c70*/  ULDC.64 UR4, c[0x0][0xa00] ;  /* 0x0002800000047ab9 */ /* 0x000fe20000000a00 */
[----:B------:R-:W-:Y:S01]  /*23c80*/  ISETP.NE.U32.AND P4, PT, RZ, UR8, PT ;  /* 0x00000008ff007c0c */ /* 0x000fe2000bf85070 */
[----:B------:R-:W-:Y:S01]  /*23c90*/  IMAD.MOV.U32 R8, RZ, RZ, RZ ;  /* 0x000000ffff087224 */ /* 0x000fe200078e00ff */
[----:B------:R-:W-:Y:S01]  /*23ca0*/  ISETP.NE.U32.AND P1, PT, RZ, UR4, PT ;  /* 0x00000004ff007c0c */ /* 0x000fe2000bf25070 */
[----:B--2---:R-:W1:Y:S01]  /*23cb0*/  LDC.64 R2, c[0x0][0xa10] ;  /* 0x00028400ff027b82 */ /* 0x004e620000000a00 */
[----:B---3--:R-:W-:-:S02]  /*23cc0*/  IMAD.MOV.U32 R0, RZ, RZ, RZ ;  /* 0x000000ffff007224 */ /* 0x008fc400078e00ff */
[----:B------:R-:W-:Y:S01]  /*23cd0*/  ISETP.NE.AND.EX P3, PT, RZ, UR5, PT, P1 ;  /* 0x00000005ff007c0c */ /* 0x000fe2000bf65310 */
[----:B0-----:R-:W-:-:S04]  /*23ce0*/  IMAD.WIDE R4, R19, 0x4, R4 ;  /* 0x0000000413047825 */ /* 0x001fc800078e0204 */
[----:B------:R-:W0:Y:S01]  /*23cf0*/  @P0 LDC.64 R10, c[0x0][0xa18] ;  /* 0x00028600ff0a0b82 */ /* 0x000e220000000a00 */
[----:B------:R-:W-:Y:S01]  /*23d00*/  ULDC UR4, c[0x0][0x288] ;  /* 0x0000a20000047ab9 */ /* 0x000fe20000000800 */
[----:B------:R-:W-:Y:S02]  /*23d10*/  ISETP.NE.AND.EX P1, PT, RZ, UR7, PT, P2 ;  /* 0x00000007ff007c0c */ /* 0x000fe4000bf25320 */
[----:B------:R-:W-:-:S04]  /*23d20*/  ISETP.NE.AND.EX P2, PT, RZ, UR9, PT, P4 ;  /* 0x00000009ff007c0c */ /* 0x000fc8000bf45340 */
[----:B------:R-:W2:Y:S07]  /*23d30*/  @P3 LDG.E R7, desc[UR60][R12.64] ;  /* 0x0000003c0c073981 */ /* 0x000eae000c1e1900 */
[----:B------:R-:W5:Y:S01]  /*23d40*/  @P1 LDG.E R8, desc[UR60][R4.64] ;  /* 0x0000003c04081981 */ /* 0x000f62000c1e1900 */
[----:B-1----:R-:W-:-:S05]  /*23d50*/  IMAD.WIDE R2, R19, 0x4, R2 ;  /* 0x0000000413027825 */ /* 0x002fca00078e0202 */
[----:B------:R-:W5:Y:S01]  /*23d60*/  @P2 LDG.E R0, desc[UR60][R2.64] ;  /* 0x0000003c02002981 */ /* 0x000f62000c1e1900 */
[----:B0-----:R-:W-:-:S03]  /*23d70*/  @P0 IMAD.WIDE R10, R19, 0x4, R10 ;  /* 0x00000004130a0825 */ /* 0x001fc600078e020a */
[----:B--2---:R0:W-:Y:S02]  /*23d80*/  STL [R1+0x40], R7 ;  /* 0x0000400701007387 */ /* 0x0041e40000100800 */
[----:B0-----:R-:W-:Y:S01]  /*23d90*/  IMAD.U32 R7, RZ, RZ, UR4 ;  /* 0x00000004ff077e24 */ /* 0x001fe2000f8e00ff */
[----:B------:R-:W-:-:S05]  /*23da0*/  ULDC.64 UR4, c[0x0][0x418] ;  /* 0x0001060000047ab9 */ /* 0x000fca0000000a00 */
[----:B------:R0:W2:Y:S01]  /*23db0*/  @P0 LDG.E R7, desc[UR60][R10.64] ;  /* 0x0000003c0a070981 */ /* 0x0000a2000c1e1900 */
[----:B------:R-:W-:-:S03]  /*23dc0*/  UISETP.NE.U32.AND UP0, UPT, UR4, URZ, UPT ;  /* 0x0000003f0400728c */ /* 0x000fc6000bf05070 */
[----:B------:R-:W-:Y:S01]  /*23dd0*/  ULDC UR4, c[0x0][0x424] ;  /* 0x0001090000047ab9 */ /* 0x000fe20000000800 */
[----:B------:R-:W-:-:S03]  /*23de0*/  UISETP.NE.AND.EX UP0, UPT, UR5, URZ, UPT, UP0 ;  /* 0x0000003f0500728c */ /* 0x000fc6000bf05300 */
[----:B------:R-:W-:Y:S01]  /*23df0*/  ULDC UR5, c[0x0][0x2f0] ;  /* 0x0000bc0000057ab9 */ /* 0x000fe20000000800 */
[----:B------:R-:W-:-:S04]  /*23e00*/  USEL UR4, UR4, 0x1, UP0 ;  /* 0x0000000104047887 */ /* 0x000fc80008000000 */
[----:B------:R-:W-:-:S03]  /*23e10*/  UIMAD UR4, UR4, UR5, URZ ;  /* 0x00000005040472a4 */ /* 0x000fc6000f8e023f */
[----:B------:R-:W-:Y:S02]  /*23e20*/  ULDC UR5, c[0x0][0x348] ;  /* 0x0000d20000057ab9 */ /* 0x000fe40000000800 */
[----:B0-----:R-:W-:Y:S01]  /*23e30*/  IMAD.U32 R10, RZ, RZ, UR5 ;  /* 0x00000005ff0a7e24 */ /* 0x001fe2000f8e00ff */
[----:B--2---:R0:W-:Y:S01]  /*23e40*/  STL [R1+0x38], R7 ;  /* 0x0000380701007387 */ /* 0x0041e20000100800 */
[----:B------:R-:W-:Y:S02]  /*23e50*/  IMAD.MOV.U32 R11, RZ, RZ, R7 ;  /* 0x000000ffff0b7224 */ /* 0x000fe400078e0007 */
[----:B0-----:R-:W-:Y:S01]  /*23e60*/  IMAD.U32 R7, RZ, RZ, UR4 ;  /* 0x00000004ff077e24 */ /* 0x001fe2000f8e00ff */
[----:B------:R-:W-:Y:S06]  /*23e70*/  @P0 BRA `(.L_x_2046) ;  /* 0x0000000000140947 */ /* 0x000fec0003800000 */
[----:B------:R-:W-:Y:S05]  /*23e80*/  @!P3 BRA `(.L_x_2046) ;  /* 0x000000000010b947 */ /* 0x000fea0003800000 */
[----:B------:R-:W2:Y:S04]  /*23e90*/  LDG.E R9, desc[UR60][R12.64] ;  /* 0x0000003c0c097981 */ /* 0x000ea8000c1e1900 */
[----:B------:R-:W2:Y:S02]  /*23ea0*/  LDG.E R12, desc[UR60][R12.64+0x4] ;  /* 0x0000043c0c0c7981 */ /* 0x000ea4000c1e1900 */
[----:B--2---:R-:W-:-:S05]  /*23eb0*/  IMAD.IADD R11, R12, 0x1, -R9 ;  /* 0x000000010c0b7824 */ /* 0x004fca00078e0a09 */
[----:B------:R0:W-:Y:S02]  /*23ec0*/  STL [R1+0x38], R11 ;  /* 0x0000380b01007387 */ /* 0x0001e40000100800 */
.L_x_2046:
[----:B-----5:R-:W-:Y:S01]  /*23ed0*/  IMAD.IADD R8, R8, 0x1, R6 ;  /* 0x0000000108087824 */ /* 0x020fe200078e0206 */
[----:B------:R-:W-:Y:S02]  /*23ee0*/  ULDC.64 UR4, c[0x0][0xa20] ;  /* 0x0002880000047ab9 */ /* 0x000fe40000000a00 */
[----:B------:R-:W-:Y:S02]  /*23ef0*/  ISETP.NE.U32.AND P0, PT, RZ, UR4, PT ;  /* 0x00000004ff007c0c */ /* 0x000fe4000bf05070 */
[----:B------:R1:W-:Y:S02]  /*23f00*/  STL [R1+0x14], R8 ;  /* 0x0000140801007387 */ /* 0x0003e40000100800 */
[----:B------:R-:W-:-:S13]  /*23f10*/  ISETP.NE.AND.EX P0, PT, RZ, UR5, PT, P0 ;  /* 0x00000005ff007c0c */ /* 0x000fda000bf05300 */
[----:B-1----:R-:W-:Y:S05]  /*23f20*/  @!P0 BRA `(.L_x_2047) ;  /* 0x0000000000108947 */ /* 0x002fea0003800000 */
[----:B------:R-:W1:Y:S02]  /*23f30*/  LDC.64 R4, c[0x0][0xa20] ;  /* 0x00028800ff047b82 */ /* 0x000e640000000a00 */
[----:B-1----:R-:W-:-:S05]  /*23f40*/  IMAD.WIDE R4, R19, 0x4, R4 ;  /* 0x0000000413047825 */ /* 0x002fca00078e0204 */
[----:B------:R1:W5:Y:S01]  /*23f50*/  LDG.E R7, desc[UR60][R4.64] ;  /* 0x0000003c04077981 */ /* 0x000362000c1e1900 */
[----:B------:R-:W-:Y:S05]  /*23f60*/  BRA `(.L_x_2048) ;  /* 0x0000000000107947 */ /* 0x000fea0003800000 */
.L_x_2047:
[----:B------:R-:W-:Y:S05]  /*23f70*/  @!P1 BRA `(.L_x_2048) ;  /* 0x00000000000c9947 */ /* 0x000fea0003800000 */
[----:B------:R-:W2:Y:S04]  /*23f80*/  LDG.E R7, desc[UR60][R4.64] ;  /* 0x0000003c04077981 */ /* 0x000ea8000c1e1900 */
[----:B------:R-:W2:Y:S02]  /*23f90*/  LDG.E R4, desc[UR60][R4.64+0x4] ;  /* 0x0000043c04047981 */ /* 0x000ea4000c1e1900 */
[----:B--2---:R-:W-:-:S07]  /*23fa0*/  IMAD.IADD R7, R4, 0x1, -R7 ;  /* 0x0000000104077824 */ /* 0x004fce00078e0a07 */
.L_x_2048:
[----:B-1----:R-:W2:Y:S04]  /*23fb0*/  @P2 LDG.E R4, desc[UR60][R2.64] ;  /* 0x0000003c02042981 */ /* 0x002ea8000c1e1900 */
[----:B------:R1:W2:Y:S01]  /*23fc0*/  @P2 LDG.E R2, desc[UR60][R2.64+0x4] ;  /* 0x0000043c02022981 */ /* 0x0002a2000c1e1900 */
[----:B------:R-:W-:Y:S02]  /*23fd0*/  IMAD.SHL.U32 R12, R17, 0x80, RZ ;  /* 0x00000080110c7824 */ /* 0x000fe400078e00ff */
[----:B-----5:R-:W-:Y:S02]  /*23fe0*/  IMAD.IADD R9, R7, 0x1, -R6 ;  /* 0x0000000107097824 */ /* 0x020fe400078e0a06 */
[----:B------:R-:W-:Y:S01]  /*23ff0*/  VIADD R7, R12, 0x7f ;  /* 0x0000007f0c077836 */ /* 0x000fe20000000000 */
[----:B------:R3:W-:Y:S01]  /*24000*/  STL [R1+0x30], R12 ;  /* 0x0000300c01007387 */ /* 0x0007e20000100800 */
[----:B-1----:R-:W1:Y:S02]  /*24010*/  LDC R3, c[0x0][0x448] ;  /* 0x00011200ff037b82 */ /* 0x002e640000000800 */
[----:B-1----:R-:W-:-:S13]  /*24020*/  ISETP.NE.AND P1, PT, R3, 0x1, PT ;  /* 0x000000010300780c */ /* 0x002fda0003f25270 */
[----:B------:R-:W1:Y:S08]  /*24030*/  @P1 LDC R3, c[0x0][0x44c] ;  /* 0x00011300ff031b82 */ /* 0x000e700000000800 */
[----:B------:R-:W4:Y:S01]  /*24040*/  @P1 LDC R5, c[0x0][0x450] ;  /* 0x00011400ff051b82 */ /* 0x000f220000000800 */
[----:B--2---:R-:W-:Y:S02]  /*24050*/  @P2 IMAD.IADD R10, R2, 0x1, -R4 ;  /* 0x00000001020a2824 */ /* 0x004fe400078e0a04 */
[----:B-1----:R-:W-:-:S04]  /*24060*/  @P1 IMAD.HI.U32 R2, R7, R3, RZ ;  /* 0x0000000307021227 */ /* 0x002fc800078e00ff */
[----:B------:R-:W-:Y:S01]  /*24070*/  IMAD.IADD R6, R9, 0x1, R10 ;  /* 0x0000000109067824 */ /* 0x000fe200078e020a */
[----:B----4-:R-:W-:-:S03]  /*24080*/  @P1 SHF.R.U32.HI R7, RZ, R5, R2 ;  /* 0x00000005ff071219 */ /* 0x010fc60000011602 */
[C---:B------:R-:W-:Y:S01]  /*24090*/  VIADD R2, R6.reuse, 0x3f ;  /* 0x0000003f06027836 */ /* 0x040fe20000000000 */
[----:B------:R-:W-:-:S04]  /*240a0*/  IADD3 R20, R6, 0x1, -R11 ;  /* 0x0000000106147810 */ /* 0x000fc80007ffe80b */
[----:B------:R-:W-:Y:S01]  /*240b0*/  SHF.R.S32.HI R3, RZ, 0x1f, R2 ;  /* 0x0000001fff037819 */ /* 0x000fe20000011402 */
[----:B------:R-:W-:-:S03]  /*240c0*/  IMAD.IADD R7, R20, 0x1, R7 ;  /* 0x0000000114077824 */ /* 0x000fc600078e0207 */
[----:B------:R-:W-:Y:S02]  /*240d0*/  LEA.HI R21, R3, R2, RZ, 0x6 ;  /* 0x0000000203157211 */ /* 0x000fe400078f30ff */
[----:B------:R-:W1:Y:S02]  /*240e0*/  LDC.64 R2, c[0x0][0x9e0] ;  /* 0x00027800ff027b82 */ /* 0x000e640000000a00 */
[----:B------:R-:W-:Y:S02]  /*240f0*/  SHF.R.S32.HI R21, RZ, 0x6, R21 ;  /* 0x00000006ff157819 */ /* 0x000fe40000011415 */
[----:B-1----:R-:W-:Y:S01]  /*24100*/  ISETP.GE.AND P3, PT, R3, 0x1, PT ;  /* 0x000000010300780c */ /* 0x002fe20003f66270 */
[----:B------:R-:W-:-:S12]  /*24110*/  IMAD.IADD R8, R7, 0x1, R2 ;  /* 0x0000000107087824 */ /* 0x000fd800078e0202 */
[----:B---3--:R-:W-:Y:S05]  /*24120*/  @!P3 BRA `(.L_x_2049) ;  /* 0x000000000048b947 */ /* 0x008fea0003800000 */
        /* <DEDUP_REMOVED lines=11> */
.L_x_2051:
[----:B------:R-:W-:-:S13]  /*241e0*/  ISETP.NE.AND P0, PT, R3, 0x1, PT ;  /* 0x000000010300780c */ /* 0x000fda0003f05270 */
[----:B------:R-:W1:Y:S02]  /*241f0*/  @P0 LDC.64 R4, c[0x0][0x9e8] ;  /* 0x00027a00ff040b82 */ /* 0x000e640000000a00 */
[----:B-1----:R-:W-:-:S05]  /*24200*/  @P0 IMAD.HI.U32 R4, R2, R4, RZ ;  /* 0x0000000402040227 */ /* 0x002fca00078e00ff */
[----:B------:R-:W-:-:S07]  /*24210*/  @P0 SHF.R.U32.HI R2, RZ, R5, R4 ;  /* 0x00000005ff020219 */ /* 0x000fce0000011604 */
.L_x_2052:
[----:B------:R-:W-:Y:S05]  /*24220*/  BSYNC B0 ;  /* 0x0000000000007941 */ /* 0x000fea0003800000 */
.L_x_2050:
[----:B------:R-:W-:-:S05]  /*24230*/  IMAD R2, R2, R3, R3 ;  /* 0x0000000302027224 */ /* 0x000fca00078e0203 */
[----:B------:R-:W-:-:S07]  /*24240*/  VIMNMX R8, R8, R2, PT ;  /* 0x0000000208087248 */ /* 0x000fce0003fe0100 */
.L_x_2049:
[----:B------:R-:W1:Y:S01]  /*24250*/  @P1 LDC R4, c[0x0][0x44c] ;  /* 0x00011300ff041b82 */ /* 0x000e620000000800 */
[----:B------:R-:W-:Y:S01]  /*24260*/  IMAD.MOV.U32 R2, RZ, RZ, R12 ;  /* 0x000000ffff027224 */ /* 0x000fe200078e000c */
[----:B------:R-:W-:Y:S01]  /*24270*/  ULDC UR4, c[0x0][0x9dc] ;  /* 0x0002770000047ab9 */ /* 0x000fe20000000800 */
[----:B------:R-:W-:-:S05]  /*24280*/  IMAD.IADD R17, R6, 0x1, -R11 ;  /* 0x0000000106117824 */ /* 0x000fca00078e0a0b */
[----:B------:R-:W2:Y:S01]  /*24290*/  @P1 LDC R5, c[0x0][0x450] ;  /* 0x00011400ff051b82 */ /* 0x000ea20000000800 */
        /* <DEDUP_REMOVED lines=15> */
.L_x_2055:
[----:B------:R-:W-:-:S13]  /*24390*/  ISETP.NE.AND P0, PT, R3, 0x1, PT ;  /* 0x000000010300780c */ /* 0x000fda0003f05270 */
[----:B------:R-:W1:Y:S02]  /*243a0*/  @P0 LDC.64 R4, c[0x0][0x9e8] ;  /* 0x00027a00ff040b82 */ /* 0x000e640000000a00 */
[----:B-1----:R-:W-:-:S05]  /*243b0*/  @P0 IMAD.HI.U32 R4, R6, R4, RZ ;  /* 0x0000000406040227 */ /* 0x002fca00078e00ff */
[----:B------:R-:W-:-:S07]  /*243c0*/  @P0 SHF.R.U32.HI R6, RZ, R5, R4 ;  /* 0x00000005ff060219 */ /* 0x000fce0000011604 */
.L_x_2056:
[----:B------:R-:W-:Y:S05]  /*243d0*/  BSYNC B0 ;  /* 0x0000000000007941 */ /* 0x000fea0003800000 */
.L_x_2054:
[----:B------:R-:W-:-:S05]  /*243e0*/  IMAD R3, R6, R3, RZ ;  /* 0x0000000306037224 */ /* 0x000fca00078e02ff */
[----:B------:R-:W-:-:S07]  /*243f0*/  VIMNMX R2, R2, R3, !PT ;  /* 0x0000000302027248 */ /* 0x000fce0007fe0100 */
.L_x_2053:
[----:B------:R-:W-:Y:S01]  /*24400*/  VIADD R8, R8, 0x3f ;  /* 0x0000003f08087836 */ /* 0x000fe20000000000 */
[----:B------:R-:W-:Y:S04]  /*24410*/  BSSY B0, `(.L_x_2057) ;  /* 0x00001ac000007945 */ /* 0x000fe80003800000 */
[----:B------:R-:W-:-:S04]  /*24420*/  SHF.R.S32.HI R3, RZ, 0x1f, R8 ;  /* 0x0000001fff037819 */ /* 0x000fc80000011408 */
[----:B------:R-:W-:Y:S02]  /*24430*/  LEA.HI R4, R3, R8, RZ, 0x6 ;  /* 0x0000000803047211 */ /* 0x000fe400078f30ff */
[----:B------:R-:W-:Y:S02]  /*24440*/  SHF.R.S32.HI R3, RZ, 0x1f, R2 ;  /* 0x0000001fff037819 */ /* 0x000fe40000011402 */
[----:B------:R-:W-:Y:S02]  /*24450*/  SHF.R.S32.HI R4, RZ, 0x6, R4 ;  /* 0x00000006ff047819 */ /* 0x000fe40000011404 */
[----:B------:R-:W-:-:S04]  /*24460*/  LEA.HI R2, R3, R2, RZ, 0x6 ;  /* 0x0000000203027211 */ /* 0x000fc800078f30ff */
[----:B------:R-:W-:-:S04]  /*24470*/  SHF.R.S32.HI R2, RZ, 0x6, R2 ;  /* 0x00000006ff027819 */ /* 0x000fc80000011402 */
[----:B------:R-:W-:Y:S02]  /*24480*/  VIMNMX R3, RZ, R2, !PT ;  /* 0x00000002ff037248 */ /* 0x000fe40007fe0100 */
[----:B------:R-:W-:-:S03]  /*24490*/  VIMNMX R2, R21, R4, PT ;  /* 0x0000000415027248 */ /* 0x000fc60003fe0100 */
[--C-:B------:R-:W-:Y:S02]  /*244a0*/  IMAD R3, R3, 0x40, -R9.reuse ;  /* 0x0000004003037824 */ /* 0x100fe400078e0a09 */
[----:B------:R-:W-:-:S03]  /*244b0*/  IMAD R2, R2, 0x40, -R9 ;  /* 0x0000004002027824 */ /* 0x000fc600078e0a09 */
[----:B------:R-:W-:Y:S02]  /*244c0*/  VIMNMX R3, RZ, R3, !PT ;  /* 0x00000003ff037248 */ /* 0x000fe40007fe0100 */
[----:B------:R-:W-:-:S04]  /*244d0*/  VIMNMX R2, R2, R10, PT ;  /* 0x0000000a02027248 */ /* 0x000fc80003fe0100 */
[----:B------:R-:W-:Y:S02]  /*244e0*/  ISETP.GT.AND P0, PT, R2, R3, PT ;  /* 0x000000030200720c */ /* 0x000fe40003f04270 */
[----:B------:R-:W-:-:S11]  /*244f0*/  SHF.R.U32.HI R3, RZ, 0x6, R3 ;  /* 0x00000006ff037819 */ /* 0x000fd60000011603 */
[----:B------:R-:W-:-:S05]  /*24500*/  @P0 VIADD R2, R2, 0x3f ;  /* 0x0000003f02020836 */ /* 0x000fca0000000000 */
[----:B------:R-:W-:-:S04]  /*24510*/  @P0 SHF.R.S32.HI R4, RZ, 0x1f, R2 ;  /* 0x0000001fff040819 */ /* 0x000fc80000011402 */
[----:B------:R-:W-:Y:S01]  /*24520*/  @P0 LEA.HI R2, R4, R2, RZ, 0x6 ;  /* 0x0000000204020211 */ /* 0x000fe200078f30ff */
[----:B------:R-:W-:-:S03]  /*24530*/  IMAD.MOV.U32 R4, RZ, RZ, R3 ;  /* 0x000000ffff047224 */ /* 0x000fc600078e0003 */
[----:B------:R-:W-:Y:S02]  /*24540*/  @P0 SHF.R.S32.HI R4, RZ, 0x6, R2 ;  /* 0x00000006ff040819 */ /* 0x000fe40000011402 */
[----:B------:R-:W-:Y:S02]  /*24550*/  PLOP3.LUT P0, PT, PT, PT, PT, 0x80, 0x0 ;  /* 0x000000000000781c */ /* 0x000fe40003f0f070 */
[----:B------:R-:W-:-:S13]  /*24560*/  ISETP.GT.AND P1, PT, R4, R3, PT ;  /* 0x000000030400720c */ /* 0x000fda0003f24270 */
[----:B------:R-:W-:Y:S05]  /*24570*/  @!P1 BRA `(.L_x_2058) ;  /* 0x0000001800549947 */ /* 0x000fea0003800000 */
[----:B------:R-:W-:Y:S01]  /*24580*/  UMOV UR4, 0xffffffff ;  /* 0xffffffff00047882 */ /* 0x000fe20000000000 */
[----:B------:R-:W-:Y:S02]  /*24590*/  SEL R2, R19, RZ, !P2 ;  /* 0x000000ff13027207 */ /* 0x000fe40005000000 */
[----:B------:R-:W-:Y:S05]  /*245a0*/  BRA.DIV UR4, `(.L_x_2059) ;  /* 0x0000008e04707947 */ /* 0x000fea000b800000 */
[----:B------:R-:W1:Y:S02]  /*245b0*/  S2R R5, SR_TID.X ;  /* 0x0000000000057919 */ /* 0x000e640000002100 */
[----:B-1----:R-:W-:-:S04]  /*245c0*/  SHF.R.U32.HI R5, RZ, 0x5, R5 ;  /* 0x00000005ff057819 */ /* 0x002fc80000011605 */
[----:B------:R-:W-:-:S05]  /*245d0*/  LOP3.LUT R5, R5, 0x3, RZ, 0xc0, !PT ;  /* 0x0000000305057812 */ /* 0x000fca00078ec0ff */
[----:B------:R1:W2:Y:S02]  /*245e0*/  SHFL.IDX PT, R14, R5, RZ, 0x1f ;  /* 0x00001fff050e7589 */ /* 0x0002a400000e0000 */
.L_x_2285:
[----:B--2---:R-:W-:Y:S02]  /*245f0*/  ISETP.NE.AND P0, PT, R14, RZ, PT ;  /* 0x000000ff0e00720c */ /* 0x004fe40003f05270 */
[----:B------:R-:W-:-:S11]  /*24600*/  PLOP3.LUT P6, PT, PT, PT, PT, 0x8, 0x0 ;  /* 0x000000000000781c */ /* 0x000fd60003fce170 */
[----:B------:R-:W-:Y:S05]  /*24610*/  @P0 BRA `(.L_x_2060) ;  /* 0x00000000000c0947 */ /* 0x000fea0003800000 */
[----:B------:R-:W-:-:S03]  /*24620*/  UMOV UR4, 0xffffffff ;  /* 0xffffffff00047882 */ /* 0x000fc60000000000 */
[----:B------:R-:W-:Y:S05]  /*24630*/  BRA.DIV UR4, `(.L_x_2061) ;  /* 0x0000008e04807947 */ /* 0x000fea000b800000 */
[----:B------:R-:W-:-:S13]  /*24640*/  ELECT P6, URZ, PT ;  /* 0x00000000003f782f */ /* 0x000fda00038c0000 */
.L_x_2060:
[----:B-1----:R-:W2:Y:S04]  /*24650*/  LDL R5, [R1+0x48] ;  /* 0x0000480001057983 */ /* 0x002ea80000100800 */
[----:B------:R-:W3:Y:S01]  /*24660*/  LDL R7, [R1] ;  /* 0x0000000001077983 */ /* 0x000ee20000100800 */
[----:B------:R-:W-:Y:S01]  /*24670*/  BSSY B1, `(.L_x_2062) ;  /* 0x0000008000017945 */ /* 0x000fe20003800000 */
[----:B--2---:R-:W-:-:S05]  /*24680*/  VIADD R5, R5, 0x1 ;  /* 0x0000000105057836 */ /* 0x004fca0000000000 */
[----:B------:R-:W-:-:S04]  /*24690*/  LEA.HI R6, R5, R5, RZ, 0x1 ;  /* 0x0000000505067211 */ /* 0x000fc800078f08ff */
[----:B------:R-:W-:-:S05]  /*246a0*/  LOP3.LUT R6, R6, 0xfffffffe, RZ, 0xc0, !PT ;  /* 0xfffffffe06067812 */ /* 0x000fca00078ec0ff */
[----:B------:R-:W-:-:S05]  /*246b0*/  IMAD.IADD R5, R5, 0x1, -R6 ;  /* 0x0000000105057824 */ /* 0x000fca00078e0a06 */
[----:B------:R-:W-:-:S04]  /*246c0*/  SHF.L.U32 R5, R5, 0x1f, RZ ;  /* 0x0000001f05057819 */ /* 0x000fc800000006ff */
[----:B---3--:R-:W1:Y:S02]  /*246d0*/  SYNCS.PHASECHK.TRANS64.TRYWAIT P0, [R7+URZ+0x30820], R5 ;  /* 0x03082005070075a7 */ /* 0x008e64000800017f */
[----:B-1----:R-:W-:Y:S05]  /*246e0*/  @!P0 BRA `(.L_x_2063) ;  /* 0x0000008c00748947 */ /* 0x002fea0003800000 */
.L_x_2288:
[----:B------:R-:W-:Y:S05]  /*246f0*/  BSYNC B1 ;  /* 0x0000000000017941 */ /* 0x000fea0003800000 */
.L_x_2062:
[----:B------:R-:W-:Y:S04]  /*24700*/  BSSY B1, `(.L_x_2064) ;  /* 0x00000b3000017945 */ /* 0x000fe80003800000 */
[----:B------:R-:W-:Y:S05]  /*24710*/  @!P6 BRA `(.L_x_2065) ;  /* 0x0000000800c4e947 */ /* 0x000fea0003800000 */
[----:B------:R-:W2:Y:S04]  /*24720*/  LDL R9, [R1] ;  /* 0x0000000001097983 */ /* 0x000ea80000100800 */
[----:B------:R-:W2:Y:S04]  /*24730*/  LDL R8, [R1+0x18] ;  /* 0x0000180001087983 */ /* 0x000ea80000100800 */
[----:B------:R-:W3:Y:S01]  /*24740*/  LDL R7, [R1+0x1c] ;  /* 0x00001c0001077983 */ /* 0x000ee20000100800 */
[----:B------:R-:W-:Y:S01]  /*24750*/  BSSY B2, `(.L_x_2066) ;  /* 0x0000008000027945 */ /* 0x000fe20003800000 */
[----:B-1----:R-:W1:Y:S02]  /*24760*/  S2R R6, SR_TID.X ;  /* 0x0000000000067919 */ /* 0x002e640000002100 */
[----:B-1----:R-:W-:-:S04]  /*24770*/  LOP3.LUT R6, R6, 0x7f, RZ, 0xc0, !PT ;  /* 0x0000007f06067812 */ /* 0x002fc800078ec0ff */
[----:B------:R-:W-:Y:S01]  /*24780*/  ISETP.NE.AND P1, PT, R6, RZ, PT ;  /* 0x000000ff0600720c */ /* 0x000fe20003f25270 */
[----:B--2---:R-:W-:Y:S01]  /*24790*/  IMAD R8, R8, 0x8, R9 ;  /* 0x0000000808087824 */ /* 0x004fe200078e0209 */
[----:B---3--:R-:W-:-:S04]  /*247a0*/  SHF.L.U32 R10, R7, 0x1f, RZ ;  /* 0x0000001f070a7819 */ /* 0x008fc800000006ff */
[----:B------:R-:W1:Y:S02]  /*247b0*/  SYNCS.PHASECHK.TRANS64.TRYWAIT P0, [R8+URZ+0x308a0], R10 ;  /* 0x0308a00a080075a7 */ /* 0x000e64000800017f */
[----:B-1----:R-:W-:Y:S05]  /*247c0*/  @!P0 BRA `(.L_x_2067) ;  /* 0x0000008c00548947 */ /* 0x002fea0003800000 */
.L_x_2289:
[----:B------:R-:W-:Y:S05]  /*247d0*/  BSYNC B2 ;  /* 0x0000000000027941 */ /* 0x000fea0003800000 */
.L_x_2066:
        /* <DEDUP_REMOVED lines=9> */
.L_x_2069:
[----:B------:R-:W-:Y:S05]  /*24870*/  BSYNC B2 ;  /* 0x0000000000027941 */ /* 0x000fea0003800000 */
.L_x_2068:
[----:B------:R-:W2:Y:S04]  /*24880*/  LDL R6, [R1] ;  /* 0x0000000001067983 */ /* 0x000ea80000100800 */
        /* <DEDUP_REMOVED lines=11> */
[----:B0-----:R-:W-:Y:S02]  /*24940*/  IMAD.SHL.U32 R11, R5, 0x4000, RZ ;  /* 0x00004000050b7824 */ /* 0x001fe400078e00ff */
[----:B------:R-:W-:Y:S02]  /*24950*/  VIADD R5, R8, 0x30890 ;  /* 0x0003089008057836 */ /* 0x000fe40000000000 */
[----:B------:R-:W-:-:S07]  /*24960*/  VIADD R9, R6, 0x20400 ;  /* 0x0002040006097836 */ /* 0x000fce0000000000 */
.L_x_2070:
        /* <DEDUP_REMOVED lines=13> */
[----:B------:R-:W-:Y:S02]  /*24a40*/  UMOV UR7, 0x12f00000 ;  /* 0x12f0000000077882 */ /* 0x000fe40000000000 */
[----:B------:R-:W-:Y:S01]  /*24a50*/  R2UR UR10, R9 ;  /* 0x00000000090a72ca */ /* 0x000fe200000e0000 */
[----:B------:R-:W-:-:S14]  /*24a60*/  VIADD R9, R6, 0x22400 ;  /* 0x0002240006097836 */ /* 0x000fdc0000000000 */
.L_x_2071:
        /* <DEDUP_REMOVED lines=16> */
.L_x_2072:
        /* <DEDUP_REMOVED lines=16> */
.L_x_2073:
        /* <DEDUP_REMOVED lines=10> */
[----:B------:R-:W0:Y:S01]  /*24d10*/  SYNCS.PHASECHK.TRANS64.TRYWAIT P0, [R8+URZ+0x308c0], R10 ;  /* 0x0308c00a080075a7 */ /* 0x000e22000800017f */
[----:B------:R-:W-:Y:S04]  /*24d20*/  BSSY B2, `(.L_x_2074) ;  /* 0x0000002000027945 */ /* 0x000fe80003800000 */
[----:B0-----:R-:W-:Y:S05]  /*24d30*/  @!P0 BRA `(.L_x_2075) ;  /* 0x00000088000c8947 */ /* 0x001fea0003800000 */
.L_x_2290:
[----:B------:R-:W-:Y:S05]  /*24d40*/  BSYNC B2 ;  /* 0x0000000000027941 */ /* 0x000fea0003800000 */
.L_x_2074:
[----:B------:R-:W-:Y:S01]  /*24d50*/  BSSY B2, `(.L_x_2076) ;  /* 0x000000b000027945 */ /* 0x000fe20003800000 */
[----:B------:R-:W-:Y:S02]  /*24d60*/  IMAD.MOV.U32 R12, RZ, RZ, 0x0 ;  /* 0x00000000ff0c7424 */ /* 0x000fe400078e00ff */
[----:B------:R-:W-:Y:S01]  /*24d70*/  IMAD.MOV.U32 R13, RZ, RZ, 0x12f00000 ;  /* 0x12f00000ff0d7424 */ /* 0x000fe200078e00ff */
[----:B------:R-:W-:Y:S06]  /*24d80*/  @P1 BRA `(.L_x_2077) ;  /* 0x00000000001c1947 */ /* 0x000fec0003800000 */
[----:B------:R-:W2:Y:S01]  /*24d90*/  S2R R6, SR_TID.X ;  /* 0x0000000000067919 */ /* 0x000ea20000002100 */
[----:B------:R-:W-:-:S04]  /*24da0*/  IMAD.MOV.U32 R5, RZ, RZ, 0x8000 ;  /* 0x00008000ff057424 */ /* 0x000fc800078e00ff */
[----:B------:R3:W-:Y:S01]  /*24db0*/  SYNCS.ARRIVE.TRANS64 RZ, [R8+URZ+0x308b0], R5 ;  /* 0x0308b00508ff79a7 */ /* 0x0007e2000800003f */
[----:B--2---:R-:W-:-:S04]  /*24dc0*/  LOP3.LUT R6, R6, 0x1f, RZ, 0xc0, !PT ;  /* 0x0000001f06067812 */ /* 0x004fc800078ec0ff */
[----:B------:R-:W-:-:S13]  /*24dd0*/  ISETP.NE.AND P0, PT, R6, RZ, PT ;  /* 0x000000ff0600720c */ /* 0x000fda0003f05270 */
[----:B---3--:R-:W-:Y:S05]  /*24de0*/  @!P0 BRA `(.L_x_2077) ;  /* 0x0000000000048947 */ /* 0x008fea0003800000 */
[----:B------:R-:W-:Y:S01]  /*24df0*/  BPT.TRAP 0x1 ;  /* 0x000000040000795c */ /* 0x000fe20000300000 */
.L_x_2077:
[----:B------:R-:W-:Y:S05]  /*24e00*/  BSYNC B2 ;  /* 0x0000000000027941 */ /* 0x000fea0003800000 */
.L_x_2076:
[----:B------:R-:W2:Y:S01]  /*24e10*/  LDL R5, [R1] ;  /* 0x0000000001057983 */ /* 0x000ea20000100800 */
[----:B------:R-:W-:Y:S01]  /*24e20*/  R2UR UR10, R14 ;  /* 0x000000000e0a72ca */ /* 0x000fe200000e0000 */
[----:B------:R-:W-:Y:S01]  /*24e30*/  UIADD3 UR4, UP0, UR38, 0x670, URZ ;  /* 0x0000067026047890 */ /* 0x000fe2000ff1e03f */
[----:B------:R-:W-:Y:S01]  /*24e40*/  R2UR UR6, R12 ;  /* 0x000000000c0672ca */ /* 0x000fe200000e0000 */
[----:B01----:R-:W-:Y:S01]  /*24e50*/  VIADD R8, R8, 0x308b0 ;  /* 0x000308b008087836 */ /* 0x003fe20000000000 */
[----:B------:R-:W-:Y:S01]  /*24e60*/  R2UR UR7, R13 ;  /* 0x000000000d0772ca */ /* 0x000fe200000e0000 */
[----:B------:R-:W-:Y:S01]  /*24e70*/  UIADD3.X UR5, URZ, UR39, URZ, UP0, !UPT ;  /* 0x000000273f057290 */ /* 0x000fe200087fe43f */
[----:B------:R-:W-:Y:S01]  /*24e80*/  PLOP3.LUT P0, PT, PT, PT, PT, 0x80, 0x0 ;  /* 0x000000000000781c */ /* 0x000fe20003f0f070 */
[----:B--2---:R-:W-:-:S04]  /*24e90*/  IMAD R5, R11, 0x2, R5 ;  /* 0x000000020b057824 */ /* 0x004fc800078e0205 */
[----:B------:R-:W-:-:S08]  /*24ea0*/  VIADD R6, R5, 0x400 ;  /* 0x0000040005067836 */ /* 0x000fd00000000000 */
.L_x_2078:
        /* <DEDUP_REMOVED lines=11> */
[----:B------:R-:W-:Y:S01]  /*24f60*/  R2UR UR6, R12 ;  /* 0x000000000c0672ca */ /* 0x000fe200000e0000 */
[----:B------:R-:W-:Y:S01]  /*24f70*/  VIADD R6, R5, 0x2400 ;  /* 0x0000240005067836 */ /* 0x000fe20000000000 */
[----:B------:R-:W-:Y:S02]  /*24f80*/  R2UR UR7, R13 ;  /* 0x000000000d0772ca */ /* 0x000fe400000e0000 */
[----:B------:R-:W-:Y:S02]  /*24f90*/  R2UR UR10, R10 ;  /* 0x000000000a0a72ca */ /* 0x000fe400000e0000 */
[----:B------:R-:W-:-:S13]  /*24fa0*/  PLOP3.LUT P0, PT, PT, PT, PT, 0x80, 0x0 ;  /* 0x000000000000781c */ /* 0x000fda0003f0f070 */
.L_x_2079:
        /* <DEDUP_REMOVED lines=15> */
.L_x_2080:
        /* <DEDUP_REMOVED lines=15> */
.L_x_2081:
        /* <DEDUP_REMOVED lines=10> */
.L_x_2065:
[----:B------:R-:W-:Y:S05]  /*25230*/  BSYNC B1 ;  /* 0x0000000000017941 */ /* 0x000fea0003800000 */
.L_x_2064:
[----:B------:R-:W2:Y:S04]  /*25240*/  LDL.LU R9, [R1+0x18] ;  /* 0x0000180001097983 */ /* 0x000ea80000300800 */
[----:B-1----:R-:W3:Y:S01]  /*25250*/  LDL.LU R6, [R1+0x1c] ;  /* 0x00001c0001067983 */ /* 0x002ee20000300800 */
[----:B------:R-:W-:Y:S01]  /*25260*/  PLOP3.LUT P0, PT, PT, PT, PT, 0x8, 0x0 ;  /* 0x000000000000781c */ /* 0x000fe20003f0e170 */
[----:B--2---:R-:W-:Y:S02]  /*25270*/  VIADD R5, R9, 0x1 ;  /* 0x0000000109057836 */ /* 0x004fe40000000000 */
[----:B------:R-:W-:-:S03]  /*25280*/  VIADD R9, R4, 0xfffffffe ;  /* 0xfffffffe04097836 */ /* 0x000fc60000000000 */
[----:B------:R-:W-:Y:S02]  /*25290*/  ISETP.NE.AND P1, PT, R5, 0x2, PT ;  /* 0x000000020500780c */ /* 0x000fe40003f25270 */
[----:B------:R-:W-:Y:S02]  /*252a0*/  ISETP.GE.AND P2, PT, R9, R3, PT ;  /* 0x000000030900720c */ /* 0x000fe40003f46270 */
[----:B------:R-:W-:-:S04]  /*252b0*/  SEL R4, RZ, 0x1, P1 ;  /* 0x00000001ff047807 */ /* 0x000fc80000800000 */
[----:B---3--:R-:W-:Y:S02]  /*252c0*/  LOP3.LUT R6, R6, R4, RZ, 0x3c, !PT ;  /* 0x0000000406067212 */ /* 0x008fe400078e3cff */
[----:B------:R-:W-:-:S05]  /*252d0*/  SEL R4, R5, RZ, P1 ;  /* 0x000000ff05047207 */ /* 0x000fca0000800000 */
[----:B------:R1:W-:Y:S04]  /*252e0*/  STL [R1+0x18], R4 ;  /* 0x0000180401007387 */ /* 0x0003e80000100800 */
[----:B------:R1:W-:Y:S01]  /*252f0*/  STL [R1+0x1c], R6 ;  /* 0x00001c0601007387 */ /* 0x0003e20000100800 */
[----:B------:R-:W-:Y:S05]  /*25300*/  @!P2 BRA `(.L_x_2058) ;  /* 0x0000000800f0a947 */ /* 0x000fea0003800000 */
.L_x_2100:
[----:B------:R-:W-:Y:S05]  /*25310*/  YIELD ;  /* 0x0000000000007946 */ /* 0x000fea0003800000 */
[----:B------:R-:W-:Y:S04]  /*25320*/  BSSY B1, `(.L_x_2082) ;  /* 0x00000ae000017945 */ /* 0x000fe80003800000 */
[----:B--2---:R-:W-:Y:S05]  /*25330*/  @!P6 BRA `(.L_x_2083) ;  /* 0x0000000800b0e947 */ /* 0x004fea0003800000 */
[----:B------:R-:W2:Y:S04]  /*25340*/  LDL R7, [R1] ;  /* 0x0000000001077983 */ /* 0x000ea80000100800 */
[----:B-1----:R-:W2:Y:S04]  /*25350*/  LDL R6, [R1+0x18] ;  /* 0x0000180001067983 */ /* 0x002ea80000100800 */
[----:B------:R-:W3:Y:S01]  /*25360*/  LDL R5, [R1+0x1c] ;  /* 0x00001c0001057983 */ /* 0x000ee20000100800 */
[----:B------:R-:W-:Y:S01]  /*25370*/  BSSY B2, `(.L_x_2084) ;  /* 0x0000008000027945 */ /* 0x000fe20003800000 */
[----:B------:R-:W1:Y:S02]  /*25380*/  S2R R4, SR_TID.X ;  /* 0x0000000000047919 */ /* 0x000e640000002100 */
[----:B-1----:R-:W-:-:S04]  /*25390*/  LOP3.LUT R4, R4, 0x7f, RZ, 0xc0, !PT ;  /* 0x0000007f04047812 */ /* 0x002fc800078ec0ff */
[----:B------:R-:W-:Y:S01]  /*253a0*/  ISETP.NE.AND P2, PT, R4, RZ, PT ;  /* 0x000000ff0400720c */ /* 0x000fe20003f45270 */
[----:B--2---:R-:W-:Y:S01]  /*253b0*/  IMAD R8, R6, 0x8, R7 ;  /* 0x0000000806087824 */ /* 0x004fe200078e0207 */
[----:B---3--:R-:W-:-:S04]  /*253c0*/  SHF.L.U32 R7, R5, 0x1f, RZ ;  /* 0x0000001f05077819 */ /* 0x008fc800000006ff */
[----:B------:R-:W1:Y:S02]  /*253d0*/  SYNCS.PHASECHK.TRANS64.TRYWAIT P1, [R8+URZ+0x308a0], R7 ;  /* 0x0308a007080075a7 */ /* 0x000e64000802017f */
[----:B-1----:R-:W-:Y:S05]  /*253e0*/  @!P1 BRA `(.L_x_2085) ;  /* 0x0000008000749947 */ /* 0x002fea0003800000 */
.L_x_2291:
[----:B------:R-:W-:Y:S05]  /*253f0*/  BSYNC B2 ;  /* 0x0000000000027941 */ /* 0x000fea0003800000 */
.L_x_2084:
        /* <DEDUP_REMOVED lines=9> */
.L_x_2087:
[----:B------:R-:W-:Y:S05]  /*25490*/  BSYNC B2 ;  /* 0x0000000000027941 */ /* 0x000fea0003800000 */
.L_x_2086:
[----:B------:R-:W2:Y:S04]  /*254a0*/  LDL R5, [R1] ;  /* 0x0000000001057983 */ /* 0x000ea80000100800 */
        /* <DEDUP_REMOVED lines=12> */
.L_x_2088:
        /* <DEDUP_REMOVED lines=16> */
.L_x_2089:
        /* <DEDUP_REMOVED lines=16> */
.L_x_2090:
        /* <DEDUP_REMOVED lines=16> */
.L_x_2091:
        /* <DEDUP_REMOVED lines=13> */
.L_x_2292:
[----:B------:R-:W-:Y:S05]  /*25940*/  BSYNC B2 ;  /* 0x0000000000027941 */ /* 0x000fea0003800000 */
.L_x_2092:
[----:B------:R-:W-:Y:S01]  /*25950*/  BSSY B2, `(.L_x_2094) ;  /* 0x000000b000027945 */ /* 0x000fe20003800000 */
[----:B------:R-:W-:Y:S02]  /*25960*/  IMAD.MOV.U32 R10, RZ, RZ, 0x0 ;  /* 0x00000000ff0a7424 */ /* 0x000fe400078e00ff */
[----:B0-----:R-:W-:Y:S01]  /*25970*/  IMAD.MOV.U32 R11, RZ, RZ, 0x12f00000 ;  /* 0x12f00000ff0b7424 */ /* 0x001fe200078e00ff */
[----:B------:R-:W-:Y:S06]  /*25980*/  @P2 BRA `(.L_x_2095) ;  /* 0x00000000001c2947 */ /* 0x000fec0003800000 */
[----:B-12---:R-:W0:Y:S01]  /*25990*/  S2R R7, SR_TID.X ;  /* 0x0000000000077919 */ /* 0x006e220000002100 */
[----:B------:R-:W-:-:S04]  /*259a0*/  IMAD.MOV.U32 R4, RZ, RZ, 0x8000 ;  /* 0x00008000ff047424 */ /* 0x000fc800078e00ff */
[----:B------:R3:W-:Y:S01]  /*259b0*/  SYNCS.ARRIVE.TRANS64 RZ, [R8+URZ+0x308b0], R4 ;  /* 0x0308b00408ff79a7 */ /* 0x0007e2000800003f */
[----:B0-----:R-:W-:-:S04]  /*259c0*/  LOP3.LUT R7, R7, 0x1f, RZ, 0xc0, !PT ;  /* 0x0000001f07077812 */ /* 0x001fc800078ec0ff */
[----:B------:R-:W-:-:S13]  /*259d0*/  ISETP.NE.AND P1, PT, R7, RZ, PT ;  /* 0x000000ff0700720c */ /* 0x000fda0003f25270 */
[----:B---3--:R-:W-:Y:S05]  /*259e0*/  @!P1 BRA `(.L_x_2095) ;  /* 0x0000000000049947 */ /* 0x008fea0003800000 */
[----:B------:R-:W-:Y:S01]  /*259f0*/  BPT.TRAP 0x1 ;  /* 0x000000040000795c */ /* 0x000fe20000300000 */
.L_x_2095:
[----:B------:R-:W-:Y:S05]  /*25a00*/  BSYNC B2 ;  /* 0x0000000000027941 */ /* 0x000fea0003800000 */
.L_x_2094:
[----:B------:R-:W-:Y:S01]  /*25a10*/  R2UR UR10, R12 ;  /* 0x000000000c0a72ca */ /* 0x000fe200000e0000 */
[----:B------:R-:W-:Y:S01]  /*25a20*/  UIADD3 UR4, UP0, UR38, 0x670, URZ ;  /* 0x0000067026047890 */ /* 0x000fe2000ff1e03f */
[----:B------:R-:W-:Y:S01]  /*25a30*/  R2UR UR6, R10 ;  /* 0x000000000a0672ca */ /* 0x000fe200000e0000 */
[----:B-12---:R-:W-:Y:S01]  /*25a40*/  VIADD R8, R8, 0x308b0 ;  /* 0x000308b008087836 */ /* 0x006fe20000000000 */
[----:B------:R-:W-:Y:S01]  /*25a50*/  R2UR UR7, R11 ;  /* 0x000000000b0772ca */ /* 0x000fe200000e0000 */
[----:B------:R-:W-:Y:S01]  /*25a60*/  VIADD R4, R6, 0x400 ;  /* 0x0000040006047836 */ /* 0x000fe20000000000 */
[----:B------:R-:W-:Y:S01]  /*25a70*/  PLOP3.LUT P1, PT, PT, PT, PT, 0x80, 0x0 ;  /* 0x000000000000781c */ /* 0x000fe20003f2f070 */
[----:B------:R-:W-:-:S12]  /*25a80*/  UIADD3.X UR5, URZ, UR39, URZ, UP0, !UPT ;  /* 0x000000273f057290 */ /* 0x000fd800087fe43f */
.L_x_2096:
        /* <DEDUP_REMOVED lines=15> */
.L_x_2097:
        /* <DEDUP_REMOVED lines=15> */
.L_x_2098:
        /* <DEDUP_REMOVED lines=15> */
.L_x_2099:
        /* <DEDUP_REMOVED lines=10> */
.L_x_2083:
[----:B------:R-:W-:Y:S05]  /*25e00*/  BSYNC B1 ;  /* 0x0000000000017941 */ /* 0x000fea0003800000 */
.L_x_2082:
[----:B-1----:R-:W2:Y:S04]  /*25e10*/  LDL.LU R4, [R1+0x18] ;  /* 0x0000180001047983 */ /* 0x002ea80000300800 */
        /* <DEDUP_REMOVED lines=11> */
.L_x_2058:
[----:B------:R-:W-:Y:S05]  /*25ed0*/  BSYNC B0 ;  /* 0x0000000000007941 */ /* 0x000fea0003800000 */
.L_x_2057:
[----:B--2---:R-:W2:Y:S01]  /*25ee0*/  LDL R7, [R1+0x30] ;  /* 0x0000300001077983 */ /* 0x004ea20000100800 */
[----:B------:R-:W3:Y:S01]  /*25ef0*/  LDC R0, c[0x0][0x448] ;  /* 0x00011200ff007b82 */ /* 0x000ee20000000800 */
[----:B------:R-:W-:Y:S07]  /*25f00*/  @!P0 WARPSYNC.ALL ;  /* 0x0000000000008948 */ /* 0x000fee0003800000 */
[----:B------:R-:W-:Y:S01]  /*25f10*/  @!P0 BAR.SYNC.DEFER_BLOCKING 0xc, 0x180 ;  /* 0x0306000000008b1d */ /* 0x000fe20000010000 */
[----:B---3--:R-:W-:-:S13]  /*25f20*/  ISETP.NE.AND P1, PT, R0, 0x1, PT ;  /* 0x000000010000780c */ /* 0x008fda0003f25270 */
[----:B------:R-:W3:Y:S08]  /*25f30*/  @P1 LDC R2, c[0x0][0x44c] ;  /* 0x00011300ff021b82 */ /* 0x000ef00000000800 */
[----:B------:R-:W4:Y:S01]  /*25f40*/  @P1 LDC R3, c[0x0][0x450] ;  /* 0x00011400ff031b82 */ /* 0x000f220000000800 */
[----:B--2---:R-:W-:-:S04]  /*25f50*/  VIADD R0, R7, 0x7f ;  /* 0x0000007f07007836 */ /* 0x004fc80000000000 */
[----:B---3--:R-:W-:-:S05]  /*25f60*/  @P1 IMAD.HI.U32 R2, R0, R2, RZ ;  /* 0x0000000200021227 */ /* 0x008fca00078e00ff */
[----:B----4-:R-:W-:Y:S02]  /*25f70*/  @P1 SHF.R.U32.HI R0, RZ, R3, R2 ;  /* 0x00000003ff001219 */ /* 0x010fe40000011602 */
[----:B------:R-:W2:Y:S03]  /*25f80*/  LDC.64 R2, c[0x0][0x9e0] ;  /* 0x00027800ff027b82 */ /* 0x000ea60000000a00 */
[----:B------:R-:W-:Y:S01]  /*25f90*/  IMAD.IADD R0, R20, 0x1, R0 ;  /* 0x0000000114007824 */ /* 0x000fe200078e0200 */
[----:B--2---:R-:W-:-:S03]  /*25fa0*/  ISETP.GE.AND P2, PT, R3, 0x1, PT ;  /* 0x000000010300780c */ /* 0x004fc60003f46270 */
[----:B------:R-:W-:-:S10]  /*25fb0*/  IMAD.IADD R2, R0, 0x1, R2 ;  /* 0x0000000100027824 */ /* 0x000fd400078e0202 */
[----:B------:R-:W-:Y:S05]  /*25fc0*/  @!P2 BRA `(.L_x_2101) ;  /* 0x000000000048a947 */ /* 0x000fea0003800000 */
[C---:B------:R-:W-:Y:S01]  /*25fd0*/  ISETP.GT.AND P0, PT, R0.reuse, RZ, PT ;  /* 0x000000ff0000720c */ /* 0x040fe20003f04270 */
[----:B------:R-:W-:Y:S01]  /*25fe0*/  BSSY B0, `(.L_x_2102) ;  /* 0x000000e000007945 */ /* 0x000fe20003800000 */
[----:B-1----:R-:W-:-:S11]  /*25ff0*/  VIADD R6, R0, 0xffffffff ;  /* 0xffffffff00067836 */ /* 0x002fd60000000000 */
        /* <DEDUP_REMOVED lines=8> */
.L_x_2103:
[----:B------:R-:W-:-:S13]  /*26080*/  ISETP.NE.AND P0, PT, R3, 0x1, PT ;  /* 0x000000010300780c */ /* 0x000fda0003f05270 */
[----:B------:R-:W1:Y:S02]  /*26090*/  @P0 LDC.64 R4, c[0x0][0x9e8] ;  /* 0x00027a00ff040b82 */ /* 0x000e640000000a00 */
[----:B-1----:R-:W-:-:S05]  /*260a0*/  @P0 IMAD.HI.U32 R4, R6, R4, RZ ;  /* 0x0000000406040227 */ /* 0x002fca00078e00ff */
[----:B------:R-:W-:-:S07]  /*260b0*/  @P0 SHF.R.U32.HI R6, RZ, R5, R4 ;  /* 0x00000005ff060219 */ /* 0x000fce0000011604 */
.L_x_2104:
[----:B------:R-:W-:Y:S05]  /*260c0*/  BSYNC B0 ;  /* 0x0000000000007941 */ /* 0x000fea0003800000 */
.L_x_2102:
[----:B------:R-:W-:-:S05]  /*260d0*/  IMAD R6, R6, R3, R3 ;  /* 0x0000000306067224 */ /* 0x000fca00078e0203 */
[----:B------:R-:W-:-:S07]  /*260e0*/  VIMNMX R2, R2, R6, PT ;  /* 0x0000000602027248 */ /* 0x000fce0003fe0100 */
.L_x_2101:
[----:B------:R-:W-:Y:S01]  /*260f0*/  VIADD R2, R2, 0x3f ;  /* 0x0000003f02027836 */ /* 0x000fe20000000000 */
[----:B-1----:R-:W1:Y:S01]  /*26100*/  @P1 LDC R4, c[0x0][0x450] ;  /* 0x00011400ff041b82 */ /* 0x002e620000000800 */
[----:B------:R-:W-:-:S03]  /*26110*/  ULDC UR4, c[0x0][0x9dc] ;  /* 0x0002770000047ab9 */ /* 0x000fc60000000800 */
[----:B------:R-:W-:-:S04]  /*26120*/  SHF.R.S32.HI R0, RZ, 0x1f, R2 ;  /* 0x0000001fff007819 */ /* 0x000fc80000011402 */
[----:B------:R-:W-:Y:S01]  /*26130*/  LEA.HI R0, R0, R2, RZ, 0x6 ;  /* 0x0000000200007211 */ /* 0x000fe200078f30ff */
[----:B------:R-:W-:-:S03]  /*26140*/  IMAD.MOV.U32 R2, RZ, RZ, R7 ;  /* 0x000000ffff027224 */ /* 0x000fc600078e0007 */
[----:B------:R-:W-:-:S04]  /*26150*/  SHF.R.S32.HI R0, RZ, 0x6, R0 ;  /* 0x00000006ff007819 */ /* 0x000fc80000011400 */
[----:B------:R-:W-:Y:S02]  /*26160*/  VIMNMX R6, R21, R0, PT ;  /* 0x0000000015067248 */ /* 0x000fe40003fe0100 */
[----:B------:R-:W2:Y:S03]  /*26170*/  @P1 LDC R0, c[0x0][0x44c] ;  /* 0x00011300ff001b82 */ /* 0x000ea60000000800 */
[----:B------:R3:W-:Y:S01]  /*26180*/  STL [R1+0x34], R6 ;  /* 0x0000340601007387 */ /* 0x0007e20000100800 */
[----:B--2---:R-:W-:-:S05]  /*26190*/  @P1 IMAD.HI.U32 R0, R7, R0, RZ ;  /* 0x0000000007001227 */ /* 0x004fca00078e00ff */
[----:B-1----:R-:W-:-:S05]  /*261a0*/  @P1 SHF.R.U32.HI R2, RZ, R4, R0 ;  /* 0x00000004ff021219 */ /* 0x002fca0000011600 */
[----:B------:R-:W-:-:S04]  /*261b0*/  IMAD.IADD R2, R17, 0x1, R2 ;  /* 0x0000000111027824 */ /* 0x000fc800078e0202 */
[----:B------:R-:W-:Y:S01]  /*261c0*/  VIADD R0, R2, -UR4 ;  /* 0x8000000402007c36 */ /* 0x000fe20008000000 */
[----:B---3--:R-:W-:Y:S06]  /*261d0*/  @!P2 BRA `(.L_x_2105) ;  /* 0x000000000044a947 */ /* 0x008fec0003800000 */
        /* <DEDUP_REMOVED lines=10> */
.L_x_2107:
[----:B------:R-:W-:-:S13]  /*26280*/  ISETP.NE.AND P0, PT, R3, 0x1, PT ;  /* 0x000000010300780c */ /* 0x000fda0003f05270 */
[----:B------:R-:W1:Y:S02]  /*26290*/  @P0 LDC.64 R4, c[0x0][0x9e8] ;  /* 0x00027a00ff040b82 */ /* 0x000e640000000a00 */
[----:B-1----:R-:W-:-:S05]  /*262a0*/  @P0 IMAD.HI.U32 R4, R2, R4, RZ ;  /* 0x0000000402040227 */ /* 0x002fca00078e00ff */
[----:B------:R-:W-:-:S07]  /*262b0*/  @P0 SHF.R.U32.HI R2, RZ, R5, R4 ;  /* 0x00000005ff020219 */ /* 0x000fce0000011604 */
.L_x_2108:
[----:B------:R-:W-:Y:S05]  /*262c0*/  BSYNC B0 ;  /* 0x0000000000007941 */ /* 0x000fea0003800000 */
.L_x_2106:
[----:B------:R-:W-:-:S05]  /*262d0*/  IMAD R2, R2, R3, RZ ;  /* 0x0000000302027224 */ /* 0x000fca00078e02ff */
[----:B------:R-:W-:-:S07]  /*262e0*/  VIMNMX R0, R0, R2, !PT ;  /* 0x0000000200007248 */ /* 0x000fce0007fe0100 */
.L_x_2105:
[----:B------:R-:W-:Y:S01]  /*262f0*/  SHF.R.S32.HI R2, RZ, 0x1f, R0 ;  /* 0x0000001fff027819 */ /* 0x000fe20000011400 */
[----:B------:R-:W-:Y:S03]  /*26300*/  BSSY B7, `(.L_x_2109) ;  /* 0x00004db000077945 */ /* 0x000fe60003800000 */
[----:B------:R-:W-:-:S04]  /*26310*/  LEA.HI R2, R2, R0, RZ, 0x6 ;  /* 0x0000000002027211 */ /* 0x000fc800078f30ff */
[----:B------:R-:W-:-:S04]  /*26320*/  SHF.R.S32.HI R2, RZ, 0x6, R2 ;  /* 0x00000006ff027819 */ /* 0x000fc80000011402 */
[----:B------:R-:W-:-:S04]  /*26330*/  VIMNMX R3, RZ, R2, !PT ;  /* 0x00000002ff037248 */ /* 0x000fc80007fe0100 */
[----:B------:R-:W-:Y:S01]  /*26340*/  ISETP.GT.AND P0, PT, R6, R3, PT ;  /* 0x000000030600720c */ /* 0x000fe20003f04270 */
[----:B------:R1:W-:-:S12]  /*26350*/  STL [R1+0x2c], R3 ;  /* 0x00002c0301007387 */ /* 0x0003d80000100800 */
[----:B-1----:R-:W-:Y:S05]  /*26360*/  @P0 BRA `(.L_x_2110) ;  /* 0x0000000000440947 */ /* 0x002fea0003800000 */
[----:B------:R-:W1:Y:S02]  /*26370*/  S2R R3, SR_TID.X ;  /* 0x0000000000037919 */ /* 0x000e640000002100 */
[----:B-1----:R-:W-:-:S04]  /*26380*/  LOP3.LUT R3, R3, 0x7f, RZ, 0xc0, !PT ;  /* 0x0000007f03037812 */ /* 0x002fc800078ec0ff */
[----:B------:R-:W-:-:S13]  /*26390*/  ISETP.NE.AND P0, PT, R3, RZ, PT ;  /* 0x000000ff0300720c */ /* 0x000fda0003f05270 */
[----:B------:R-:W-:Y:S05]  /*263a0*/  @P0 BRA `(.L_x_2111) ;  /* 0x0000004c00400947 */ /* 0x000fea0003800000 */
[----:B------:R-:W1:Y:S01]  /*263b0*/  S2R R3, SR_LANEID ;  /* 0x0000000000037919 */ /* 0x000e620000000000 */
[----:B------:R-:W-:Y:S01]  /*263c0*/  VOTEU.ANY UR4, UPT, PT ;  /* 0x0000000000047886 */ /* 0x000fe200038e0100 */
[----:B------:R-:W2:Y:S01]  /*263d0*/  LDC.64 R4, c[0x0][0xc60] ;  /* 0x00031800ff047b82 */ /* 0x000ea20000000a00 */
[----:B------:R-:W1:Y:S08]  /*263e0*/  FLO.U32 R0, UR4 ;  /* 0x0000000400007d00 */ /* 0x000e7000080e0000 */
[----:B------:R-:W2:Y:S01]  /*263f0*/  POPC R2, UR4 ;  /* 0x0000000400027d09 */ /* 0x000ea20008000000 */
[----:B-1----:R-:W-:-:S13]  /*26400*/  ISETP.EQ.U32.AND P0, PT, R0, R3, PT ;  /* 0x000000030000720c */ /* 0x002fda0003f02070 */
[----:B--2---:R-:W2:Y:S01]  /*26410*/  @P0 ATOMG.E.ADD.STRONG.GPU PT, R5, desc[UR60][R4.64], R2 ;  /* 0x00000002040509a8 */ /* 0x004ea200081ee1fc */
[----:B------:R-:W1:Y:S02]  /*26420*/  S2R R3, SR_LTMASK ;  /* 0x0000000000037919 */ /* 0x000e640000003900 */
[----:B-1----:R-:W-:-:S06]  /*26430*/  LOP3.LUT R3, R3, UR4, RZ, 0xc0, !PT ;  /* 0x0000000403037c12 */ /* 0x002fcc000f8ec0ff */
[----:B------:R-:W1:Y:S01]  /*26440*/  POPC R3, R3 ;  /* 0x0000000300037309 */ /* 0x000e620000000000 */
[----:B--2---:R-:W1:Y:S02]  /*26450*/  SHFL.IDX PT, R0, R5, R0, 0x1f ;  /* 0x00001f0005007589 */ /* 0x004e6400000e0000 */
[----:B-1----:R-:W-:Y:S01]  /*26460*/  IADD3 R16, R0, UR36, R3 ;  /* 0x0000002400107c10 */ /* 0x002fe2000fffe003 */
[----:B------:R-:W-:Y:S06]  /*26470*/  BRA `(.L_x_2111) ;  /* 0x0000004c000c7947 */ /* 0x000fec0003800000 */
.L_x_2110:
[----:B------:R-:W2:Y:S01]  /*26480*/  LDL R17, [R1] ;  /* 0x0000000001117983 */ /* 0x000ea20000100800 */
        /* <DEDUP_REMOVED lines=14> */
[----:B0-----:R-:W-:Y:S02]  /*26570*/  IMAD.U32 R11, RZ, RZ, UR5 ;  /* 0x00000005ff0b7e24 */ /* 0x001fe4000f8e00ff */
[----:B------:R-:W-:Y:S02]  /*26580*/  IMAD.MOV.U32 R8, RZ, RZ, 0x70 ;  /* 0x00000070ff087424 */ /* 0x000fe400078e00ff */
[----:B------:R-:W-:Y:S02]  /*26590*/  IMAD.MOV.U32 R12, RZ, RZ, 0x1 ;  /* 0x00000001ff0c7424 */ /* 0x000fe400078e00ff */
[----:B------:R-:W-:-:S07]  /*265a0*/  IMAD.MOV.U32 R13, RZ, RZ, RZ ;  /* 0x000000ffff0d7224 */ /* 0x000fce00078e00ff */
[----:B------:R-:W-:-:S07]  /*265b0*/  LEPC R20, `(.L_x_2113) ;  /* 0x000000001014794e */ /* 0x000fce0000000000 */
[----:B-1----:R-:W-:Y:S05]  /*265c0*/  CALL.ABS.NOINC R2 ;  /* 0x0000000002007343 */ /* 0x002fea0003c00000 */
.L_x_2113:
[----:B------:R-:W-:Y:S05]  /*265d0*/  BSYNC B6 ;  /* 0x0000000000067941 */ /* 0x000fea0003800000 */
.L_x_2112:
        /* <DEDUP_REMOVED lines=14> */
[----:B0-----:R-:W-:Y:S02]  /*266c0*/  IMAD.U32 R11, RZ, RZ, UR5 ;  /* 0x00000005ff0b7e24 */ /* 0x001fe4000f8e00ff */
[----:B------:R-:W-:Y:S02]  /*266d0*/  IMAD.MOV.U32 R8, RZ, RZ, 0x70 ;  /* 0x00000070ff087424 */ /* 0x000fe400078e00ff */
[----:B------:R-:W-:Y:S02]  /*266e0*/  IMAD.MOV.U32 R12, RZ, RZ, 0x1 ;  /* 0x00000001ff0c7424 */ /* 0x000fe400078e00ff */
[----:B-1----:R-:W-:-:S07]  /*266f0*/  IMAD.MOV.U32 R13, RZ, RZ, RZ ;  /* 0x000000ffff0d7224 */ /* 0x002fce00078e00ff */
[----:B------:R-:W-:-:S07]  /*26700*/  LEPC R20, `(.L_x_2116) ;  /* 0x000000001014794e */ /* 0x000fce0000000000 */
[----:B--2---:R-:W-:Y:S05]  /*26710*/  CALL.ABS.NOINC R2 ;  /* 0x0000000002007343 */ /* 0x004fea0003c00000 */
.L_x_2116:
        /* <DEDUP_REMOVED lines=15> */
.L_x_2115:
[----:B------:R-:W-:Y:S05]  /*26810*/  BSYNC B6 ;  /* 0x0000000000067941 */ /* 0x000fea0003800000 */
.L_x_2114:
[----:B------:R-:W-:Y:S01]  /*26820*/  ULDC.64 UR4, c[0x0][0x9f8] ;  /* 0x00027e0000047ab9 */ /* 0x000fe20000000a00 */
[----:B------:R-:W2:Y:S01]  /*26830*/  LDL R17, [R1+0x34] ;  /* 0x0000340001117983 */ /* 0x000ea20000100800 */
[----:B------:R-:W-:Y:S01]  /*26840*/  ISETP.NE.U32.AND P0, PT, RZ, UR4, PT ;  /* 0x00000004ff007c0c */ /* 0x000fe2000bf05070 */
[----:B------:R-:W-:-:S03]  /*26850*/  IMAD.MOV.U32 R7, RZ, RZ, R19 ;  /* 0x000000ffff077224 */ /* 0x000fc600078e0013 */
[----:B------:R-:W-:Y:S01]  /*26860*/  ISETP.NE.AND.EX P0, PT, RZ, UR5, PT, P0 ;  /* 0x00000005ff007c0c */ /* 0x000fe2000bf05300 */
[----:B------:R-:W-:-:S12]  /*26870*/  ULDC.64 UR4, c[0x0][0xa08] ;  /* 0x0002820000047ab9 */ /* 0x000fd80000000a00 */
[----:B------:R-:W1:Y:S02]  /*26880*/  @P0 LDC.64 R2, c[0x0][0x9f8] ;  /* 0x00027e00ff020b82 */ /* 0x000e640000000a00 */
[----:B-1----:R-:W-:-:S05]  /*26890*/  @P0 IMAD.WIDE R2, R19, 0x4, R2 ;  /* 0x0000000413020825 */ /* 0x002fca00078e0202 */
[----:B------:R1:W3:Y:S02]  /*268a0*/  @P0 LDG.E R7, desc[UR60][R2.64] ;  /* 0x0000003c02070981 */ /* 0x0002e4000c1e1900 */
[----:B-1----:R-:W1:Y:S02]  /*268b0*/  LDC.64 R2, c[0x0][0x418] ;  /* 0x00010600ff027b82 */ /* 0x002e640000000a00 */
[----:B-1----:R-:W-:Y:S01]  /*268c0*/  LOP3.LUT P0, RZ, R2, UR4, RZ, 0xfc, !PT ;  /* 0x0000000402ff7c12 */ /* 0x002fe2000f80fcff */
[----:B------:R-:W-:-:S03]  /*268d0*/  UMOV UR4, 0xffffffff ;  /* 0xffffffff00047882 */ /* 0x000fc60000000000 */
[----:B------:R-:W-:Y:S01]  /*268e0*/  LOP3.LUT P0, RZ, R3, UR5, RZ, 0xfc, P0 ;  /* 0x0000000503ff7c12 */ /* 0x000fe2000800fcff */
[----:B--2---:R-:W-:Y:S01]  /*268f0*/  VIADD R0, R17, 0xffffffff ;  /* 0xffffffff11007836 */ /* 0x004fe20000000000 */
[----:B---3--:R-:W-:Y:S01]  /*26900*/  SHF.R.S32.HI R8, RZ, 0x1f, R7 ;  /* 0x0000001fff087819 */ /* 0x008fe20000011407 */
[----:B------:R1:W-:Y:S01]  /*26910*/  STL [R1+0xc], R7 ;  /* 0x00000c0701007387 */ /* 0x0003e20000100800 */
[----:B------:R-:W-:-:S03]  /*26920*/  SEL R17, R7, RZ, !P0 ;  /* 0x000000ff07117207 */ /* 0x000fc60004000000 */
[----:B------:R1:W-:Y:S01]  /*26930*/  STL [R1+0x24], R8 ;  /* 0x0000240801007387 */ /* 0x0003e20000100800 */
[----:B------:R-:W-:Y:S05]  /*26940*/  BRA.DIV UR4, `(.L_x_2117) ;  /* 0x0000006e04447947 */ /* 0x000fea000b800000 */
[----:B------:R-:W2:Y:S02]  /*26950*/  S2R R4, SR_TID.X ;  /* 0x0000000000047919 */ /* 0x000ea40000002100 */
[----:B--2---:R-:W-:-:S04]  /*26960*/  SHF.R.U32.HI R4, RZ, 0x5, R4 ;  /* 0x00000005ff047819 */ /* 0x004fc80000011604 */
[----:B------:R-:W-:-:S05]  /*26970*/  LOP3.LUT R4, R4, 0x3, RZ, 0xc0, !PT ;  /* 0x0000000304047812 */ /* 0x000fca00078ec0ff */
[----:B------:R2:W3:Y:S02]  /*26980*/  SHFL.IDX PT, R14, R4, RZ, 0x1f ;  /* 0x00001fff040e7589 */ /* 0x0004e400000e0000 */
.L_x_2295:
[----:B--2---:R-:W2:Y:S01]  /*26990*/  LDL.LU R4, [R1+0x20] ;  /* 0x0000200001047983 */ /* 0x004ea20000300800 */
[----:B------:R-:W-:Y:S02]  /*269a0*/  PLOP3.LUT P1, PT, PT, PT, PT, 0x8, 0x0 ;  /* 0x000000000000781c */ /* 0x000fe40003f2e170 */
[----:B---3--:R-:W-:Y:S01]  /*269b0*/  ISETP.NE.AND P0, PT, R14, RZ, PT ;  /* 0x000000ff0e00720c */ /* 0x008fe20003f05270 */
[----:B------:R3:W-:Y:S01]  /*269c0*/  STL [R1+0x8], R0 ;  /* 0x0000080001007387 */ /* 0x0007e20000100800 */
[----:B--2---:R-:W-:-:S09]  /*269d0*/  LOP3.LUT R4, R4, 0xfffffffe, RZ, 0xc0, !PT ;  /* 0xfffffffe04047812 */ /* 0x004fd200078ec0ff */
[----:B------:R-:W-:-:S05]  /*269e0*/  @P1 LOP3.LUT R4, R4, 0x1, RZ, 0xfc, !PT ;  /* 0x0000000104041812 */ /* 0x000fca00078efcff */
[----:B------:R3:W-:Y:S01]  /*269f0*/  STL [R1+0x20], R4 ;  /* 0x0000200401007387 */ /* 0x0007e20000100800 */
[----:B------:R-:W-:Y:S05]  /*26a00*/  @P0 BRA `(.L_x_2118) ;  /* 0x0000000400580947 */ /* 0x000fea0003800000 */
[----:B------:R-:W-:-:S03]  /*26a10*/  UMOV UR4, 0xffffffff ;  /* 0xffffffff00047882 */ /* 0x000fc60000000000 */
[----:B------:R-:W-:Y:S05]  /*26a20*/  BRA.DIV UR4, `(.L_x_2119) ;  /* 0x0000006e04407947 */ /* 0x000fea000b800000 */
[----:B------:R-:W-:-:S13]  /*26a30*/  ELECT P6, URZ, PT ;  /* 0x00000000003f782f */ /* 0x000fda00038c0000 */
.L_x_2298:
[----:B------:R-:W-:Y:S05]  /*26a40*/  @!P6 BRA `(.L_x_2118) ;  /* 0x000000040048e947 */ /* 0x000fea0003800000 */
[----:B------:R-:W-:-:S04]  /*26a50*/  ISETP.NE.U32.AND P0, PT, R2, RZ, PT ;  /* 0x000000ff0200720c */ /* 0x000fc80003f05070 */
[----:B------:R-:W-:-:S13]  /*26a60*/  ISETP.NE.AND.EX P0, PT, R3, RZ, PT, P0 ;  /* 0x000000ff0300720c */ /* 0x000fda0003f05300 */
[----:B------:R-:W-:Y:S05]  /*26a70*/  @!P0 BRA `(.L_x_2120) ;  /* 0x0000000000508947 */ /* 0x000fea0003800000 */
[----:B------:R-:W2:Y:S01]  /*26a80*/  LDC R6, c[0x0][0x43c] ;  /* 0x00010f00ff067b82 */ /* 0x000ea20000000800 */
[----:B------:R-:W-:Y:S01]  /*26a90*/  IMAD.MOV.U32 R9, RZ, RZ, R0 ;  /* 0x000000ffff097224 */ /* 0x000fe200078e0000 */
[----:B------:R-:W-:-:S03]  /*26aa0*/  ULDC.64 UR4, c[0x0][0x428] ;  /* 0x00010a0000047ab9 */ /* 0x000fc60000000a00 */
[----:B---3--:R-:W-:Y:S01]  /*26ab0*/  IMAD.MOV.U32 R0, RZ, RZ, R9 ;  /* 0x000000ffff007224 */ /* 0x008fe200078e0009 */
[----:B--2---:R-:W-:-:S13]  /*26ac0*/  ISETP.NE.AND P0, PT, R6, 0x1, PT ;  /* 0x000000010600780c */ /* 0x004fda0003f05270 */
[----:B------:R-:W2:Y:S02]  /*26ad0*/  @P0 LDC.64 R4, c[0x0][0x440] ;  /* 0x00011000ff040b82 */ /* 0x000ea40000000a00 */
[----:B--2---:R-:W-:-:S05]  /*26ae0*/  @P0 IMAD.HI.U32 R4, R9, R4, RZ ;  /* 0x0000000409040227 */ /* 0x004fca00078e00ff */
        /* <DEDUP_REMOVED lines=13> */
.L_x_2120:
[----:B-1----:R-:W4:Y:S04]  /*26bc0*/  LDL R7, [R1] ;  /* 0x0000000001077983 */ /* 0x002f280000100800 */
[----:B---3--:R-:W4:Y:S04]  /*26bd0*/  LDL R0, [R1+0x4] ;  /* 0x0000040001007983 */ /* 0x008f280000100800 */
[----:B--2---:R-:W2:Y:S01]  /*26be0*/  LDL R2, [R1+0x10] ;  /* 0x0000100001027983 */ /* 0x004ea20000100800 */
[----:B----4-:R-:W-:Y:S01]  /*26bf0*/  IMAD R0, R0, 0x8, R7 ;  /* 0x0000000800007824 */ /* 0x010fe200078e0207 */
[----:B--2---:R-:W-:-:S04]  /*26c00*/  SHF.L.U32 R2, R2, 0x1f, RZ ;  /* 0x0000001f02027819 */ /* 0x004fc800000006ff */
[----:B------:R-:W1:Y:S02]  /*26c10*/  SYNCS.PHASECHK.TRANS64.TRYWAIT P0, [R0+URZ+0x30840], R2 ;  /* 0x03084002000075a7 */ /* 0x000e64000800017f */
[----:B-1----:R-:W-:Y:S05]  /*26c20*/  @!P0 BRA `(.L_x_2121) ;  /* 0x0000006800e08947 */ /* 0x002fea0003800000 */
.L_x_2299:
[----:B------:R-:W2:Y:S02]  /*26c30*/  S2R R3, SR_TID.X ;  /* 0x0000000000037919 */ /* 0x000ea40000002100 */
[----:B--2---:R-:W-:-:S04]  /*26c40*/  LOP3.LUT R3, R3, 0x7f, RZ, 0xc0, !PT ;  /* 0x0000007f03037812 */ /* 0x004fc800078ec0ff */
[----:B------:R-:W-:-:S13]  /*26c50*/  ISETP.NE.AND P0, PT, R3, RZ, PT ;  /* 0x000000ff0300720c */ /* 0x000fda0003f05270 */
[----:B------:R-:W-:Y:S05]  /*26c60*/  @P0 BRA `(.L_x_2122) ;  /* 0x00000000001c0947 */ /* 0x000fea0003800000 */
[----:B------:R-:W2:Y:S01]  /*26c70*/  S2R R3, SR_TID.X ;  /* 0x0000000000037919 */ /* 0x000ea20000002100 */
[----:B-1----:R-:W-:-:S04]  /*26c80*/  IMAD.MOV.U32 R2, RZ, RZ, 0x8000 ;  /* 0x00008000ff027424 */ /* 0x002fc800078e00ff */
[----:B------:R3:W-:Y:S01]  /*26c90*/  SYNCS.ARRIVE.TRANS64 RZ, [R0+URZ+0x30830], R2 ;  /* 0x0308300200ff79a7 */ /* 0x0007e2000800003f */
[----:B--2---:R-:W-:-:S04]  /*26ca0*/  LOP3.LUT R3, R3, 0x1f, RZ, 0xc0, !PT ;  /* 0x0000001f03037812 */ /* 0x004fc800078ec0ff */
[----:B------:R-:W-:-:S13]  /*26cb0*/  ISETP.NE.AND P0, PT, R3, RZ, PT ;  /* 0x000000ff0300720c */ /* 0x000fda0003f05270 */
[----:B---3--:R-:W-:Y:S05]  /*26cc0*/  @!P0 BRA `(.L_x_2122) ;  /* 0x0000000000048947 */ /* 0x008fea0003800000 */
[----:B------:R-:W-:Y:S01]  /*26cd0*/  BPT.TRAP 0x1 ;  /* 0x000000040000795c */ /* 0x000fe20000300000 */
.L_x_2122:
[----:B-1----:R-:W2:Y:S04]  /*26ce0*/  LDL R2, [R1+0x14] ;  /* 0x0000140001027983 */ /* 0x002ea80000100800 */
        /* <DEDUP_REMOVED lines=25> */
[----:B-1----:R-:W-:Y:S01]  /*26e80*/  UMOV UR8, UR15 ;  /* 0x0000000f00087c82 */ /* 0x002fe20008000000 */
[----:B------:R-:W-:Y:S01]  /*26e90*/  UMOV UR10, UR17 ;  /* 0x00000011000a7c82 */ /* 0x000fe20008000000 */
[----:B------:R-:W-:Y:S01]  /*26ea0*/  UMOV UR15, 0x80 ;  /* 0x00000080000f7882 */ /* 0x000fe20000000000 */
[----:B------:R1:W-:Y:S02]  /*26eb0*/  UTMALDG.4D [UR8], [UR4], desc[UR6] ;  /* 0x00000608040075b4 */ /* 0x0003e40008019000 */
[----:B-1----:R-:W-:Y:S01]  /*26ec0*/  UMOV UR8, UR16 ;  /* 0x0000001000087c82 */ /* 0x002fe20008000000 */
[----:B------:R-:W-:Y:S01]  /*26ed0*/  UMOV UR10, UR15 ;  /* 0x0000000f000a7c82 */ /* 0x000fe20008000000 */
[----:B------:R-:W-:Y:S01]  /*26ee0*/  UMOV UR15, 0xc0 ;  /* 0x000000c0000f7882 */ /* 0x000fe20000000000 */
[----:B------:R1:W-:Y:S02]  /*26ef0*/  UTMALDG.4D [UR8], [UR4], desc[UR6] ;  /* 0x00000608040075b4 */ /* 0x0003e40008019000 */
[----:B-1----:R-:W-:Y:S01]  /*26f00*/  UMOV UR8, UR14 ;  /* 0x0000000e00087c82 */ /* 0x002fe20008000000 */
[----:B------:R-:W-:-:S02]  /*26f10*/  UMOV UR10, UR15 ;  /* 0x0000000f000a7c82 */ /* 0x000fc40008000000 */
[----:B------:R4:W-:Y:S01]  /*26f20*/  UTMALDG.4D [UR8], [UR4], desc[UR6] ;  /* 0x00000608040075b4 */ /* 0x0009e20008019000 */
[----:B--2---:R-:W-:-:S04]  /*26f30*/  LOP3.LUT R2, R2, 0xfffffffe, RZ, 0xc0, !PT ;  /* 0xfffffffe02027812 */ /* 0x004fc800078ec0ff */
[----:B------:R-:W-:-:S05]  /*26f40*/  @P0 LOP3.LUT R2, R2, 0x1, RZ, 0xfc, !PT ;  /* 0x0000000102020812 */ /* 0x000fca00078efcff */
[----:B------:R4:W-:Y:S01]  /*26f50*/  STL [R1+0x20], R2 ;  /* 0x0000200201007387 */ /* 0x0009e20000100800 */
[----:B------:R-:W-:Y:S01]  /*26f60*/  NOP ;  /* 0x0000000000007918 */ /* 0x000fe20000000000 */
.L_x_2118:
[----:B---3--:R-:W2:Y:S04]  /*26f70*/  LDL R4, [R1] ;  /* 0x0000000001047983 */ /* 0x008ea80000100800 */
[----:B------:R-:W3:Y:S01]  /*26f80*/  LDL.LU R3, [R1+0x40] ;  /* 0x0000400001037983 */ /* 0x000ee20000300800 */
[----:B------:R-:W-:Y:S05]  /*26f90*/  WARPSYNC.ALL ;  /* 0x0000000000007948 */ /* 0x000fea0003800000 */
[----:B----4-:R-:W-:Y:S01]  /*26fa0*/  ULDC.64 UR4, c[0x0][0x298] ;  /* 0x0000a60000047ab9 */ /* 0x010fe20000000a00 */
[----:B------:R-:W-:Y:S01]  /*26fb0*/  BSSY B6, `(.L_x_2123) ;  /* 0x000001c000067945 */ /* 0x000fe20003800000 */
[----:B------:R-:W-:Y:S01]  /*26fc0*/  BAR.SYNC.DEFER_BLOCKING 0x8, 0x180 ;  /* 0x0206000000007b1d */ /* 0x000fe20000010000 */
[----:B---3--:R-:W-:-:S05]  /*26fd0*/  SHF.R.S32.HI R0, RZ, 0x1f, R3 ;  /* 0x0000001fff007819 */ /* 0x008fca0000011403 */
[----:B------:R-:W-:Y:S02]  /*26fe0*/  IMAD R2, R0, UR4, RZ ;  /* 0x0000000400027c24 */ /* 0x000fe4000f8e02ff */
[----:B--2---:R-:W-:Y:S02]  /*26ff0*/  VIADD R0, R4, 0x10400 ;  /* 0x0001040004007836 */ /* 0x004fe40000000000 */
[C---:B------:R-:W-:Y:S02]  /*27000*/  IMAD R2, R3.reuse, UR5, R2 ;  /* 0x0000000503027c24 */ /* 0x040fe4000f8e0202 */
[----:B------:R-:W-:Y:S01]  /*27010*/  IMAD.WIDE.U32 R4, R3, UR4, RZ ;  /* 0x0000000403047c25 */ /* 0x000fe2000f8e00ff */
[----:B------:R-:W-:-:S03]  /*27020*/  LOP3.LUT P0, RZ, R0, 0x3ff, RZ, 0xc0, !PT ;  /* 0x000003ff00ff7812 */ /* 0x000fc6000780c0ff */
[----:B------:R-:W-:Y:S01]  /*27030*/  IMAD.IADD R0, R5, 0x1, R2 ;  /* 0x0000000105007824 */ /* 0x000fe200078e0202 */
[----:B------:R2:W-:Y:S04]  /*27040*/  STL.64 [R1+0x40], R4 ;  /* 0x0000400401007387 */ /* 0x0005e80000100a00 */
[----:B------:R2:W-:Y:S05]  /*27050*/  STL [R1+0x4c], R0 ;  /* 0x00004c0001007387 */ /* 0x0005ea0000100800 */
[----:B------:R-:W-:Y:S05]  /*27060*/  @!P0 BRA `(.L_x_2124) ;  /* 0x0000000000408947 */ /* 0x000fea0003800000 */
[----:B------:R-:W-:Y:S01]  /*27070*/  MOV R2, 0x0 ;  /* 0x0000000000027802 */ /* 0x000fe20000000f00 */
[----:B------:R-:W-:Y:S01]  /*27080*/  ULDC.64 UR4, c[0x4][0xa8] ;  /* 0x01002a0000047ab9 */ /* 0x000fe20000000a00 */
[----:B------:R-:W-:Y:S01]  /*27090*/  ULDC.64 UR6, c[0x4][0xb0] ;  /* 0x01002c0000067ab9 */ /* 0x000fe20000000a00 */
[----:B------:R-:W-:Y:S01]  /*270a0*/  ULDC.64 UR8, c[0x4][0x20] ;  /* 0x0100080000087ab9 */ /* 0x000fe20000000a00 */
[----:B--2---:R-:W-:Y:S02]  /*270b0*/  IMAD.U32 R4, RZ, RZ, UR4 ;  /* 0x00000004ff047e24 */ /* 0x004fe4000f8e00ff */
[----:B------:R-:W2:Y:S01]  /*270c0*/  LDC.64 R2, c[0x4][R2] ;  /* 0x0100000002027b82 */ /* 0x000ea20000000a00 */
[----:B------:R-:W-:Y:S02]  /*270d0*/  IMAD.U32 R5, RZ, RZ, UR5 ;  /* 0x00000005ff057e24 */ /* 0x000fe4000f8e00ff */
[----:B------:R-:W-:Y:S02]  /*270e0*/  IMAD.U32 R6, RZ, RZ, UR6 ;  /* 0x00000006ff067e24 */ /* 0x000fe4000f8e00ff */
[----:B-1----:R-:W-:-:S02]  /*270f0*/  IMAD.U32 R7, RZ, RZ, UR7 ;  /* 0x00000007ff077e24 */ /* 0x002fc4000f8e00ff */
[----:B------:R-:W-:Y:S02]  /*27100*/  IMAD.U32 R10, RZ, RZ, UR8 ;  /* 0x00000008ff0a7e24 */ /* 0x000fe4000f8e00ff */
[----:B0-----:R-:W-:Y:S02]  /*27110*/  IMAD.U32 R11, RZ, RZ, UR9 ;  /* 0x00000009ff0b7e24 */ /* 0x001fe4000f8e00ff */
[----:B------:R-:W-:Y:S02]  /*27120*/  IMAD.MOV.U32 R8, RZ, RZ, 0x70 ;  /* 0x00000070ff087424 */ /* 0x000fe400078e00ff */
[----:B------:R-:W-:Y:S02]  /*27130*/  IMAD.MOV.U32 R12, RZ, RZ, 0x1 ;  /* 0x00000001ff0c7424 */ /* 0x000fe400078e00ff */
[----:B------:R-:W-:-:S07]  /*27140*/  IMAD.MOV.U32 R13, RZ, RZ, RZ ;  /* 0x000000ffff0d7224 */ /* 0x000fce00078e00ff */
[----:B------:R-:W-:-:S07]  /*27150*/  LEPC R20, `(.L_x_2124) ;  /* 0x000000001014794e */ /* 0x000fce0000000000 */
[----:B--2---:R-:W-:Y:S05]  /*27160*/  CALL.ABS.NOINC R2 ;  /* 0x0000000002007343 */ /* 0x004fea0003c00000 */
.L_x_2124:
[----:B------:R-:W-:Y:S05]  /*27170*/  BSYNC B6 ;  /* 0x0000000000067941 */ /* 0x000fea0003800000 */
.L_x_2123:
[----:B--2---:R-:W2:Y:S01]  /*27180*/  LDL.LU R0, [R1+0x4c] ;  /* 0x00004c0001007983 */ /* 0x004ea20000300800 */
[----:B-1----:R-:W1:Y:S01]  /*27190*/  LDC R7, c[0x0][0x448] ;  /* 0x00011200ff077b82 */ /* 0x002e620000000800 */
[----:B------:R-:W-:Y:S02]  /*271a0*/  ULDC.64 UR4, c[0x0][0x2d8] ;  /* 0x0000b60000047ab9 */ /* 0x000fe40000000a00 */
[----:B------:R-:W2:Y:S04]  /*271b0*/  LDL.LU.64 R2, [R1+0x40] ;  /* 0x0000400001027983 */ /* 0x000ea80000300a00 */
[----:B------:R-:W3:Y:S01]  /*271c0*/  LDL R8, [R1+0x30] ;  /* 0x0000300001087983 */ /* 0x000ee20000100800 */
[----:B------:R-:W4:Y:S01]  /*271d0*/  S2R R5, SR_TID.X ;  /* 0x0000000000057919 */ /* 0x000f220000002100 */
[----:B------:R-:W0:Y:S01]  /*271e0*/  S2R R9, SR_TID.X ;  /* 0x0000000000097919 */ /* 0x000e220000002100 */
[----:B----4-:R-:W-:-:S04]  /*271f0*/  LOP3.LUT R5, R5, 0x7f, RZ, 0xc0, !PT ;  /* 0x0000007f05057812 */ /* 0x010fc800078ec0ff */
[----:B------:R-:W-:Y:S01]  /*27200*/  SHF.R.U32.HI R5, RZ, 0x3, R5 ;  /* 0x00000003ff057819 */ /* 0x000fe20000011605 */
[----:B0-----:R-:W-:-:S05]  /*27210*/  IMAD.SHL.U32 R9, R9, 0x10, RZ ;  /* 0x0000001009097824 */ /* 0x001fca00078e00ff */
[----:B------:R-:W-:Y:S01]  /*27220*/  LOP3.LUT R9, R5, 0x70, R9, 0xf8, !PT ;  /* 0x0000007005097812 */ /* 0x000fe200078ef809 */
[----:B--2---:R-:W-:Y:S01]  /*27230*/  IMAD.MOV.U32 R3, RZ, RZ, R0 ;  /* 0x000000ffff037224 */ /* 0x004fe200078e0000 */
[----:B------:R-:W-:-:S05]  /*27240*/  SHF.R.S32.HI R0, RZ, 0x1f, R18 ;  /* 0x0000001fff007819 */ /* 0x000fca0000011412 */
[----:B------:R-:W-:Y:S02]  /*27250*/  IMAD R0, R0, UR4, RZ ;  /* 0x0000000400007c24 */ /* 0x000fe4000f8e02ff */
[----:B------:R-:W-:-:S04]  /*27260*/  IMAD.WIDE.U32 R2, R18, UR4, R2 ;  /* 0x0000000412027c25 */ /* 0x000fc8000f8e0002 */
[----:B------:R-:W-:Y:S01]  /*27270*/  IMAD R0, R18, UR5, R0 ;  /* 0x0000000512007c24 */ /* 0x000fe2000f8e0200 */
[----:B------:R-:W-:Y:S02]  /*27280*/  ULDC.64 UR4, c[0x0][0xa00] ;  /* 0x0002800000047ab9 */ /* 0x000fe40000000a00 */
[----:B------:R-:W-:Y:S01]  /*27290*/  ISETP.NE.U32.AND P0, PT, RZ, UR4, PT ;  /* 0x00000004ff007c0c */ /* 0x000fe2000bf05070 */
[----:B------:R-:W-:Y:S01]  /*272a0*/  IMAD.IADD R3, R3, 0x1, R0 ;  /* 0x0000000103037824 */ /* 0x000fe200078e0200 */
[----:B------:R-:W-:Y:S02]  /*272b0*/  SHF.R.S32.HI R0, RZ, 0x1f, R19 ;  /* 0x0000001fff007819 */ /* 0x000fe40000011413 */
[----:B------:R-:W-:Y:S01]  /*272c0*/  ISETP.NE.AND.EX P0, PT, RZ, UR5, PT, P0 ;  /* 0x00000005ff007c0c */ /* 0x000fe2000bf05300 */
[----:B------:R-:W-:-:S03]  /*272d0*/  ULDC.64 UR4, c[0x0][0x2e0] ;  /* 0x0000b80000047ab9 */ /* 0x000fc60000000a00 */
[----:B------:R-:W-:Y:S02]  /*272e0*/  SEL R4, R0, RZ, !P0 ;  /* 0x000000ff00047207 */ /* 0x000fe40004000000 */
[----:B------:R-:W-:Y:S02]  /*272f0*/  SEL R0, R19, RZ, !P0 ;  /* 0x000000ff13007207 */ /* 0x000fe40004000000 */
[----:B-1----:R-:W-:-:S13]  /*27300*/  ISETP.NE.AND P0, PT, R7, 0x1, PT ;  /* 0x000000010700780c */ /* 0x002fda0003f05270 */
[----:B------:R-:W0:Y:S08]  /*27310*/  @P0 LDC R5, c[0x0][0x44c] ;  /* 0x00011300ff050b82 */ /* 0x000e300000000800 */
[----:B------:R-:W1:Y:S01]  /*27320*/  @P0 LDC R6, c[0x0][0x450] ;  /* 0x00011400ff060b82 */ /* 0x000e620000000800 */
[----:B------:R-:W-:Y:S02]  /*27330*/  IMAD R4, R4, UR4, RZ ;  /* 0x0000000404047c24 */ /* 0x000fe4000f8e02ff */
[----:B------:R-:W-:-:S04]  /*27340*/  IMAD.WIDE.U32 R2, R0, UR4, R2 ;  /* 0x0000000400027c25 */ /* 0x000fc8000f8e0002 */
[----:B------:R-:W-:Y:S01]  /*27350*/  IMAD R0, R0, UR5, R4 ;  /* 0x0000000500007c24 */ /* 0x000fe2000f8e0204 */
[----:B------:R-:W-:Y:S01]  /*27360*/  ULDC.64 UR4, c[0x0][0x2d0] ;  /* 0x0000b40000047ab9 */ /* 0x000fe20000000a00 */
[----:B---3--:R-:W-:Y:S02]  /*27370*/  IMAD.IADD R4, R9, 0x1, R8 ;  /* 0x0000000109047824 */ /* 0x008fe400078e0208 */
        /* <DEDUP_REMOVED lines=21> */
[----:B------:R-:W-:Y:S01]  /*274d0*/  LOP3.LUT R11, R9, 0x80, RZ, 0xfc, !PT ;  /* 0x00000080090b7812 */ /* 0x000fe200078efcff */
        /* <DEDUP_REMOVED lines=15> */
[----:B------:R-:W2:Y:S04]  /*275d0*/  LDL.LU R6, [R1+0x38] ;  /* 0x0000380001067983 */ /* 0x000ea80000300800 */
[----:B------:R-:W3:Y:S01]  /*275e0*/  LDL.LU R11, [R1+0x30] ;  /* 0x00003000010b7983 */ /* 0x000ee20000300800 */
[----:B------:R-:W0:Y:S02]  /*275f0*/  S2R R8, SR_TID.X ;  /* 0x0000000000087919 */ /* 0x000e240000002100 */
[----:B0-----:R-:W-:-:S04]  /*27600*/  LOP3.LUT R8, R8, 0x7f, RZ, 0xc0, !PT ;  /* 0x0000007f08087812 */ /* 0x001fc800078ec0ff */
[----:B------:R-:W-:Y:S01]  /*27610*/  SHF.R.U32.HI R8, RZ, 0x3, R8 ;  /* 0x00000003ff087819 */ /* 0x000fe20000011608 */
[----:B--2---:R-:W-:Y:S02]  /*27620*/  IMAD R2, R6, R7, RZ ;  /* 0x0000000706027224 */ /* 0x004fe400078e02ff */
[----:B------:R-:W0:Y:S02]  /*27630*/  SHFL.IDX PT, R7, R4, RZ, 0x181f ;  /* 0x00181fff04077589 */ /* 0x000e2400000e0000 */
[----:B---3--:R-:W-:Y:S02]  /*27640*/  IMAD.IADD R0, R8, 0x1, R11 ;  /* 0x0000000108007824 */ /* 0x008fe400078e020b */
[----:B------:R-:W1:Y:S03]  /*27650*/  SHFL.IDX PT, R6, R3, RZ, 0x181f ;  /* 0x00181fff03067589 */ /* 0x000e6600000e0000 */
[----:B------:R-:W-:-:S13]  /*27660*/  ISETP.GE.AND P5, PT, R0, R2, PT ;  /* 0x000000020000720c */ /* 0x000fda0003fa6270 */
[----:B0-----:R-:W-:-:S05]  /*27670*/  @!P5 LEA R7, P4, R10, R7, 0x1 ;  /* 0x000000070a07d211 */ /* 0x001fca00078808ff */
[----:B-1----:R-:W-:-:S05]  /*27680*/  @!P5 IMAD.X R6, RZ, RZ, R6, P4 ;  /* 0x000000ffff06d224 */ /* 0x002fca00020e0606 */
[----:B------:R-:W-:-:S04]  /*27690*/  @!P5 LOP3.LUT R7, R7, R6, RZ, 0x3c, !PT ;  /* 0x000000060707d212 */ /* 0x000fc800078e3cff */
[----:B------:R-:W-:-:S04]  /*276a0*/  @!P5 LOP3.LUT R6, R7, R6, RZ, 0x3c, !PT ;  /* 0x000000060706d212 */ /* 0x000fc800078e3cff */
[----:B------:R-:W-:Y:S01]  /*276b0*/  @!P5 LOP3.LUT R7, R7, R6, RZ, 0x3c, !PT ;  /* 0x000000060707d212 */ /* 0x000fe200078e3cff */
[----:B------:R-:W-:-:S04]  /*276c0*/  VIADD R5, R0, 0x10 ;  /* 0x0000001000057836 */ /* 0x000fc80000000000 */
        /* <DEDUP_REMOVED lines=72> */
[----:B------:R1:W2:Y:S04]  /*27b50*/  SHFL.IDX PT, R5, R3, 0x7, 0x181f ;  /* 0x00f81f0003057f89 */ /* 0x0002a800000e0000 */
[----:B------:R1:W-:Y:S04]  /*27b60*/  @!P5 LDGSTS.E.BYPASS.LTC128B.128 [R9+0x13400], desc[UR60][R6.64], !P0 ;  /* 0x134000000609dfae */ /* 0x0003e8000c101d7c */
[----:B------:R1:W-:Y:S04]  /*27b70*/  @!P5 LDGSTS.E.BYPASS.LTC128B.128 [R9+0x17400], desc[UR60][R6.64+0x80], !P1 ;  /* 0x174000800609dfae */ /* 0x0003e8000c901d7c */
[----:B------:R1:W-:Y:S04]  /*27b80*/  @!P5 LDGSTS.E.BYPASS.LTC128B.128 [R9+0x1b400], desc[UR60][R6.64+0x100], !P2 ;  /* 0x1b4001000609dfae */ /* 0x0003e8000d101d7c */
[----:B------:R1:W-:Y:S04]  /*27b90*/  @!P5 LDGSTS.E.BYPASS.LTC128B.128 [R9+0x1f400], desc[UR60][R6.64+0x180], !P3 ;  /* 0x1f4001800609dfae */ /* 0x0003e8000d901d7c */
[----:B------:R1:W3:Y:S02]  /*27ba0*/  SHFL.IDX PT, R3, R4, 0x7, 0x181f ;  /* 0x00f81f0004037f89 */ /* 0x0002e400000e0000 */
.L_x_2316:
[----:B------:R-:W-:Y:S01]  /*27bb0*/  VIADD R0, R0, 0x70 ;  /* 0x0000007000007836 */ /* 0x000fe20000000000 */
[----:B------:R-:W-:Y:S04]  /*27bc0*/  BSSY B0, `(.L_x_2126) ;  /* 0x000000c000007945 */ /* 0x000fe80003800000 */
[----:B------:R-:W-:-:S13]  /*27bd0*/  ISETP.GE.AND P4, PT, R0, R2, PT ;  /* 0x000000020000720c */ /* 0x000fda0003f86270 */
[----:B------:R-:W-:Y:S05]  /*27be0*/  @P4 BRA `(.L_x_2127) ;  /* 0x0000000000244947 */ /* 0x000fea0003800000 */
[----:B---3--:R-:W-:-:S05]  /*27bf0*/  LEA R2, P4, R10, R3, 0x1 ;  /* 0x000000030a027211 */ /* 0x008fca00078808ff */
[----:B-12---:R-:W-:-:S05]  /*27c00*/  IMAD.X R3, RZ, RZ, R5, P4 ;  /* 0x000000ffff037224 */ /* 0x006fca00020e0605 */
[----:B------:R-:W-:Y:S01]  /*27c10*/  @!PT LDS RZ, [RZ] ;  /* 0x00000000fffff984 */ /* 0x000fe20000000800 */
[----:B------:R-:W-:Y:S01]  /*27c20*/  @!PT LDS RZ, [RZ] ;  /* 0x00000000fffff984 */ /* 0x000fe20000000800 */
[----:B------:R-:W-:Y:S01]  /*27c30*/  @!PT LDS RZ, [RZ] ;  /* 0x00000000fffff984 */ /* 0x000fe20000000800 */
[----:B------:R4:W-:Y:S04]  /*27c40*/  LDGSTS.E.BYPASS.LTC128B.128 [R9+0x13c00], desc[UR60][R2.64], !P0 ;  /* 0x13c0000002097fae */ /* 0x0009e8000c101d7c */
[----:B------:R4:W-:Y:S04]  /*27c50*/  LDGSTS.E.BYPASS.LTC128B.128 [R9+0x17c00], desc[UR60][R2.64+0x80], !P1 ;  /* 0x17c0008002097fae */ /* 0x0009e8000c901d7c */
[----:B------:R4:W-:Y:S04]  /*27c60*/  LDGSTS.E.BYPASS.LTC128B.128 [R9+0x1bc00], desc[UR60][R2.64+0x100], !P2 ;  /* 0x1bc0010002097fae */ /* 0x0009e8000d101d7c */
[----:B------:R4:W-:Y:S02]  /*27c70*/  LDGSTS.E.BYPASS.LTC128B.128 [R9+0x1fc00], desc[UR60][R2.64+0x180], !P3 ;  /* 0x1fc0018002097fae */ /* 0x0009e4000d901d7c */
.L_x_2127:
[----:B------:R-:W-:Y:S05]  /*27c80*/  BSYNC B0 ;  /* 0x0000000000007941 */ /* 0x000fea0003800000 */
.L_x_2126:
[----:B01--4-:R-:W4:Y:S01]  /*27c90*/  LDL R9, [R1] ;  /* 0x0000000001097983 */ /* 0x013f220000100800 */
[----:B------:R-:W-:Y:S01]  /*27ca0*/  PLOP3.LUT P0, PT, PT, PT, PT, 0x80, 0x0 ;  /* 0x000000000000781c */ /* 0x000fe20003f0f070 */
[----:B------:R-:W-:Y:S01]  /*27cb0*/  NOP ;  /* 0x0000000000007918 */ /* 0x000fe20000000000 */
[----:B----4-:R-:W-:-:S11]  /*27cc0*/  VIADD R11, R9, 0x30800 ;  /* 0x00030800090b7836 */ /* 0x010fd60000000000 */
.L_x_2128:
[----:B------:R-:W4:Y:S01]  /*27cd0*/  LDL R2, [R1] ;  /* 0x0000000001027983 */ /* 0x000f220000100800 */
[----:B------:R-:W-:Y:S02]  /*27ce0*/  PLOP3.LUT P1, PT, P1, P0, PT, 0xa2, 0x0 ;  /* 0x000000000000781c */ /* 0x000fe40000f21472 */
[----:B----4-:R-:W-:-:S08]  /*27cf0*/  @P0 R2UR P1, UR4, R2 ;  /* 0x00000000020402ca */ /* 0x010fd00000020000 */
[----:B------:R-:W-:-:S05]  /*27d00*/  @P0 PLOP3.LUT P0, PT, P1, PT, PT, 0x80, 0x0 ;  /* 0x000000000000081c */ /* 0x000fca0000f0f070 */
[----:B------:R-:W-:Y:S01]  /*27d10*/  @!P1 SYNCS.ARRIVE.TRANS64.RED.A0T1 RZ, [UR4+0x30800], RZ ;  /* 0x030800ffffff99a7 */ /* 0x000fe20008200404 */
[----:B------:R-:W-:Y:S07]  /*27d20*/  @!P1 ARRIVES.LDGSTSBAR.64.TRANSCNT [UR4+0x30800] ;  /* 0x03080000ff0099b0 */ /* 0x000fee0008000a84 */
[----:B------:R-:W-:Y:S05]  /*27d30*/  @P0 BRA.U.ANY `(.L_x_2128) ;  /* 0xfffffffd00e40947 */ /* 0x000fea000393ffff */
[----:B---3--:R-:W3:Y:S02]  /*27d40*/  LDL.LU R3, [R1+0x48] ;  /* 0x0000480001037983 */ /* 0x008ee40000300800 */
[----:B---3--:R-:W-:-:S05]  /*27d50*/  VIADD R3, R3, 0x1 ;  /* 0x0000000103037836 */ /* 0x008fca0000000000 */
        /* <DEDUP_REMOVED lines=10> */
.L_x_2317:
[----:B------:R-:W-:Y:S05]  /*27e00*/  BSYNC B0 ;  /* 0x0000000000007941 */ /* 0x000fea0003800000 */
.L_x_2129:
[----:B------:R-:W3:Y:S04]  /*27e10*/  LDL R3, [R1+0x34] ;  /* 0x0000340001037983 */ /* 0x000ee80000100800 */
[----:B0-----:R-:W4:Y:S01]  /*27e20*/  LDL R2, [R1+0x2c] ;  /* 0x00002c0001027983 */ /* 0x001f220000100800 */
[----:B------:R-:W-:Y:S01]  /*27e30*/  BSSY B0, `(.L_x_2131) ;  /* 0x00002ae000007945 */ /* 0x000fe20003800000 */
[----:B---3--:R-:W-:-:S05]  /*27e40*/  VIADD R0, R3, 0xfffffffe ;  /* 0xfffffffe03007836 */ /* 0x008fca0000000000 */
[----:B----4-:R-:W-:-:S13]  /*27e50*/  ISETP.GE.AND P0, PT, R0, R2, PT ;  /* 0x000000020000720c */ /* 0x010fda0003f06270 */
[----:B------:R-:W-:Y:S05]  /*27e60*/  @!P0 BRA `(.L_x_2132) ;  /* 0x0000002800a88947 */ /* 0x000fea0003800000 */
[----:B------:R-:W-:Y:S01]  /*27e70*/  IMAD.MOV R8, RZ, RZ, -R3 ;  /* 0x000000ffff087224 */ /* 0x000fe200078e0a03 */
[----:B------:R-:W-:Y:S01]  /*27e80*/  LOP3.LUT R2, RZ, R2, RZ, 0x33, !PT ;  /* 0x00000002ff027212 */ /* 0x000fe200078e33ff */
[----:B------:R-:W-:Y:S03]  /*27e90*/  BSSY B2, `(.L_x_2133) ;  /* 0x00000e8000027945 */ /* 0x000fe60003800000 */
[----:B------:R-:W-:-:S05]  /*27ea0*/  VIADDMNMX R8, R8, 0x1, R2, !PT ;  /* 0x0000000108087846 */ /* 0x000fca0007800102 */
[----:B------:R-:W-:-:S05]  /*27eb0*/  IMAD.IADD R2, R3, 0x1, R8 ;  /* 0x0000000103027824 */ /* 0x000fca00078e0208 */
[----:B------:R-:W-:-:S04]  /*27ec0*/  LOP3.LUT R2, R2, 0x1, RZ, 0xc0, !PT ;  /* 0x0000000102027812 */ /* 0x000fc800078ec0ff */
[----:B------:R-:W-:-:S13]  /*27ed0*/  ISETP.NE.U32.AND P0, PT, R2, 0x1, PT ;  /* 0x000000010200780c */ /* 0x000fda0003f05070 */
[----:B------:R-:W-:Y:S05]  /*27ee0*/  @P0 BRA `(.L_x_2134) ;  /* 0x0000000c00880947 */ /* 0x000fea0003800000 */
[----:B--2---:R-:W2:Y:S04]  /*27ef0*/  LDL R5, [R1+0x20] ;  /* 0x0000200001057983 */ /* 0x004ea80000100800 */
        /* <DEDUP_REMOVED lines=34> */
.L_x_2137:
[----:B------:R-:W2:Y:S01]  /*28120*/  LDL R2, [R1] ;  /* 0x0000000001027983 */ /* 0x000ea20000100800 */
[----:B------:R-:W-:Y:S01]  /*28130*/  BSSY B3, `(.L_x_2138) ;  /* 0x0000005000037945 */ /* 0x000fe20003800000 */
[----:B--2---:R-:W-:Y:S01]  /*28140*/  IMAD R3, R7, 0x8, R2 ;  /* 0x0000000807037824 */ /* 0x004fe200078e0202 */
[----:B------:R-:W-:-:S04]  /*28150*/  SHF.L.U32 R2, R9, 0x1f, RZ ;  /* 0x0000001f09027819 */ /* 0x000fc800000006ff */
[----:B------:R-:W1:Y:S02]  /*28160*/  SYNCS.PHASECHK.TRANS64.TRYWAIT P0, [R3+URZ+0x30840], R2 ;  /* 0x03084002030075a7 */ /* 0x000e64000800017f */
[----:B-1----:R-:W-:Y:S05]  /*28170*/  @!P0 BRA `(.L_x_2139) ;  /* 0x0000006000b48947 */ /* 0x002fea0003800000 */
.L_x_2318:
[----:B------:R-:W-:Y:S05]  /*28180*/  BSYNC B3 ;  /* 0x0000000000037941 */ /* 0x000fea0003800000 */
.L_x_2138:
        /* <DEDUP_REMOVED lines=12> */
.L_x_2141:
[----:B------:R-:W-:Y:S05]  /*28250*/  BSYNC B3 ;  /* 0x0000000000037941 */ /* 0x000fea0003800000 */
.L_x_2140:
        /* <DEDUP_REMOVED lines=13> */
.L_x_2142:
        /* <DEDUP_REMOVED lines=16> */
.L_x_2143:
        /* <DEDUP_REMOVED lines=16> */
.L_x_2144:
        /* <DEDUP_REMOVED lines=16> */
.L_x_2145:
        /* <DEDUP_REMOVED lines=17> */
.L_x_2319:
[----:B------:R-:W-:Y:S05]  /*28740*/  BSYNC B3 ;  /* 0x0000000000037941 */ /* 0x000fea0003800000 */
.L_x_2146:
        /* <DEDUP_REMOVED lines=14> */
.L_x_2149:
[----:B------:R-:W-:Y:S05]  /*28830*/  BSYNC B3 ;  /* 0x0000000000037941 */ /* 0x000fea0003800000 */
.L_x_2148:
        /* <DEDUP_REMOVED lines=15> */
.L_x_2150:
        /* <DEDUP_REMOVED lines=15> */
.L_x_2151:
        /* <DEDUP_REMOVED lines=15> */
.L_x_2152:
        /* <DEDUP_REMOVED lines=15> */
.L_x_2153:
        /* <DEDUP_REMOVED lines=12> */
.L_x_2136:
[----:B------:R-:W-:Y:S05]  /*28cc0*/  BSYNC B1 ;  /* 0x0000000000017941 */ /* 0x000fea0003800000 */
.L_x_2135:
[----:B0-----:R-:W2:Y:S04]  /*28cd0*/  LDL R0, [R1+0x34] ;  /* 0x0000340001007983 */ /* 0x001ea80000100800 */
[----:B------:R0:W-:Y:S04]  /*28ce0*/  STL [R1+0x4], R7 ;  /* 0x0000040701007387 */ /* 0x0001e80000100800 */
[----:B------:R0:W-:Y:S02]  /*28cf0*/  STL [R1+0x10], R9 ;  /* 0x0000100901007387 */ /* 0x0001e40000100800 */
[----:B0-2---:R-:W-:-:S07]  /*28d00*/  VIADD R0, R0, 0xfffffffd ;  /* 0xfffffffd00007836 */ /* 0x005fce0000000000 */
.L_x_2134:
[----:B------:R-:W-:Y:S05]  /*28d10*/  BSYNC B2 ;  /* 0x0000000000027941 */ /* 0x000fea0003800000 */
.L_x_2133:
[----:B------:R-:W3:Y:S01]  /*28d20*/  LDL.LU R2, [R1+0x34] ;  /* 0x0000340001027983 */ /* 0x000ee20000300800 */
[----:B------:R-:W-:Y:S01]  /*28d30*/  VIADD R8, R8, 0xfffffffe ;  /* 0xfffffffe08087836 */ /* 0x000fe20000000000 */
[----:B---3--:R-:W-:-:S04]  /*28d40*/  LOP3.LUT R2, RZ, R2, RZ, 0x33, !PT ;  /* 0x00000002ff027212 */ /* 0x008fc800078e33ff */
[----:B------:R-:W-:-:S13]  /*28d50*/  ISETP.NE.AND P0, PT, R8, R2, PT ;  /* 0x000000020800720c */ /* 0x000fda0003f05270 */
[----:B------:R-:W-:Y:S05]  /*28d60*/  @!P0 BRA `(.L_x_2132) ;  /* 0x0000001800e88947 */ /* 0x000fea0003800000 */
[----:B------:R-:W-:-:S07]  /*28d70*/  IMAD.MOV.U32 R9, RZ, RZ, R17 ;  /* 0x000000ffff097224 */ /* 0x000fce00078e0011 */
.L_x_2192:
[----:B------:R-:W3:Y:S04]  /*28d80*/  LDL R4, [R1+0x20] ;  /* 0x0000200001047983 */ /* 0x000ee80000100800 */
[----:B------:R-:W4:Y:S04]  /*28d90*/  LDL R3, [R1+0x4] ;  /* 0x0000040001037983 */ /* 0x000f280000100800 */
[----:B------:R-:W5:Y:S01]  /*28da0*/  LDL R2, [R1+0x10] ;  /* 0x0000100001027983 */ /* 0x000f620000100800 */
[----:B------:R-:W-:Y:S05]  /*28db0*/  YIELD ;  /* 0x0000000000007946 */ /* 0x000fea0003800000 */
[----:B------:R-:W-:Y:S01]  /*28dc0*/  BSSY B1, `(.L_x_2154) ;  /* 0x00000d6000017945 */ /* 0x000fe20003800000 */
[----:B---3--:R-:W-:Y:S01]  /*28dd0*/  LOP3.LUT P1, RZ, R4, 0x1, RZ, 0xc0, !PT ;  /* 0x0000000104ff7812 */ /* 0x008fe2000782c0ff */
[----:B----4-:R-:W-:-:S05]  /*28de0*/  VIADD R4, R3, 0x1 ;  /* 0x0000000103047836 */ /* 0x010fca0000000000 */
[----:B------:R-:W-:-:S04]  /*28df0*/  ISETP.NE.AND P0, PT, R4, 0x2, PT ;  /* 0x000000020400780c */ /* 0x000fc80003f05270 */
[----:B--2---:R-:W-:Y:S02]  /*28e00*/  SEL R5, RZ, 0x1, P0 ;  /* 0x00000001ff057807 */ /* 0x004fe40000000000 */
[----:B------:R-:W-:Y:S02]  /*28e10*/  SEL R4, R4, RZ, P0 ;  /* 0x000000ff04047207 */ /* 0x000fe40000000000 */
[----:B-----5:R-:W-:Y:S01]  /*28e20*/  LOP3.LUT R5, R2, R5, RZ, 0x3c, !PT ;  /* 0x0000000502057212 */ /* 0x020fe200078e3cff */
        /* <DEDUP_REMOVED lines=25> */
.L_x_2156:
[----:B------:R-:W2:Y:S01]  /*28fc0*/  LDL R2, [R1] ;  /* 0x0000000001027983 */ /* 0x000ea20000100800 */
[----:B------:R-:W-:Y:S01]  /*28fd0*/  BSSY B2, `(.L_x_2157) ;  /* 0x0000005000027945 */ /* 0x000fe20003800000 */
[----:B--2---:R-:W-:Y:S01]  /*28fe0*/  IMAD R3, R4, 0x8, R2 ;  /* 0x0000000804037824 */ /* 0x004fe200078e0202 */
[----:B------:R-:W-:-:S04]  /*28ff0*/  SHF.L.U32 R2, R5, 0x1f, RZ ;  /* 0x0000001f05027819 */ /* 0x000fc800000006ff */
[----:B------:R-:W1:Y:S02]  /*29000*/  SYNCS.PHASECHK.TRANS64.TRYWAIT P0, [R3+URZ+0x30840], R2 ;  /* 0x03084002030075a7 */ /* 0x000e64000800017f */
[----:B-1----:R-:W-:Y:S05]  /*29010*/  @!P0 BRA `(.L_x_2158) ;  /* 0x0000005400348947 */ /* 0x002fea0003800000 */
.L_x_2320:
[----:B------:R-:W-:Y:S05]  /*29020*/  BSYNC B2 ;  /* 0x0000000000027941 */ /* 0x000fea0003800000 */
.L_x_2157:
        /* <DEDUP_REMOVED lines=12> */
.L_x_2160:
[----:B------:R-:W-:Y:S05]  /*290f0*/  BSYNC B2 ;  /* 0x0000000000027941 */ /* 0x000fea0003800000 */
.L_x_2159:
        /* <DEDUP_REMOVED lines=13> */
.L_x_2161:
        /* <DEDUP_REMOVED lines=16> */
.L_x_2162:
        /* <DEDUP_REMOVED lines=16> */
.L_x_2163:
        /* <DEDUP_REMOVED lines=16> */
.L_x_2164:
        /* <DEDUP_REMOVED lines=17> */
.L_x_2321:
[----:B------:R-:W-:Y:S05]  /*295e0*/  BSYNC B2 ;  /* 0x0000000000027941 */ /* 0x000fea0003800000 */
.L_x_2165:
        /* <DEDUP_REMOVED lines=11> */
.L_x_2168:
[----:B------:R-:W-:Y:S05]  /*296a0*/  BSYNC B2 ;  /* 0x0000000000027941 */ /* 0x000fea0003800000 */
.L_x_2167:
        /* <DEDUP_REMOVED lines=14> */
.L_x_2169:
        /* <DEDUP_REMOVED lines=15> */
.L_x_2170:
        /* <DEDUP_REMOVED lines=15> */
.L_x_2171:
        /* <DEDUP_REMOVED lines=15> */
.L_x_2172:
        /* <DEDUP_REMOVED lines=12> */
.L_x_2155:
[----:B------:R-:W-:Y:S05]  /*29b20*/  BSYNC B1 ;  /* 0x0000000000017941 */ /* 0x000fea0003800000 */
.L_x_2154:
        /* <DEDUP_REMOVED lines=36> */
.L_x_2175:
[----:B------:R-:W3:Y:S01]  /*29d70*/  LDL R2, [R1] ;  /* 0x0000000001027983 */ /* 0x000ee20000100800 */
[----:B------:R-:W-:Y:S01]  /*29d80*/  SHF.L.U32 R3, R10, 0x1f, RZ ;  /* 0x0000001f0a037819 */ /* 0x000fe200000006ff */
[----:B------:R-:W-:Y:S01]  /*29d90*/  BSSY B2, `(.L_x_2176) ;  /* 0x0000004000027945 */ /* 0x000fe20003800000 */
[----:B---3--:R-:W-:-:S04]  /*29da0*/  IMAD R2, R12, 0x8, R2 ;  /* 0x000000080c027824 */ /* 0x008fc800078e0202 */
[----:B------:R-:W3:Y:S02]  /*29db0*/  SYNCS.PHASECHK.TRANS64.TRYWAIT P0, [R2+URZ+0x30840], R3 ;  /* 0x03084003020075a7 */ /* 0x000ee4000800017f */
[----:B---3--:R-:W-:Y:S05]  /*29dc0*/  @!P0 BRA `(.L_x_2177) ;  /* 0x0000004400f08947 */ /* 0x008fea0003800000 */
.L_x_2322:
[----:B------:R-:W-:Y:S05]  /*29dd0*/  BSYNC B2 ;  /* 0x0000000000027941 */ /* 0x000fea0003800000 */
.L_x_2176:
        /* <DEDUP_REMOVED lines=12> */
.L_x_2179:
[----:B------:R-:W-:Y:S05]  /*29ea0*/  BSYNC B2 ;  /* 0x0000000000027941 */ /* 0x000fea0003800000 */
.L_x_2178:
        /* <DEDUP_REMOVED lines=15> */
.L_x_2180:
        /* <DEDUP_REMOVED lines=16> */
.L_x_2181:
        /* <DEDUP_REMOVED lines=16> */
.L_x_2182:
        /* <DEDUP_REMOVED lines=16> */
.L_x_2183:
        /* <DEDUP_REMOVED lines=15> */
.L_x_2323:
[----:B------:R-:W-:Y:S05]  /*2a390*/  BSYNC B2 ;  /* 0x0000000000027941 */ /* 0x000fea0003800000 */
.L_x_2184:
[----:B------:R-:W-:Y:S01]  /*2a3a0*/  BSSY B2, `(.L_x_2186) ;  /* 0x000000b000027945 */ /* 0x000fe20003800000 */
[----:B------:R-:W-:Y:S02]  /*2a3b0*/  IMAD.MOV.U32 R12, RZ, RZ, 0x0 ;  /* 0x00000000ff0c7424 */ /* 0x000fe400078e00ff */
[----:B------:R-:W-:Y:S01]  /*2a3c0*/  IMAD.MOV.U32 R13, RZ, RZ, 0x14f00000 ;  /* 0x14f00000ff0d7424 */ /* 0x000fe200078e00ff */
[----:B------:R-:W-:Y:S06]  /*2a3d0*/  @P1 BRA `(.L_x_2187) ;  /* 0x00000000001c1947 */ /* 0x000fec0003800000 */
[----:B------:R-:W1:Y:S01]  /*2a3e0*/  S2R R8, SR_TID.X ;  /* 0x0000000000087919 */ /* 0x000e620000002100 */
[----:B------:R-:W-:-:S04]  /*2a3f0*/  IMAD.MOV.U32 R3, RZ, RZ, 0x8000 ;  /* 0x00008000ff037424 */ /* 0x000fc800078e00ff */
[----:B------:R2:W-:Y:S01]  /*2a400*/  SYNCS.ARRIVE.TRANS64 RZ, [R2+URZ+0x50], R3 ;  /* 0x0000500302ff79a7 */ /* 0x0005e2000800003f */
[----:B-1----:R-:W-:-:S04]  /*2a410*/  LOP3.LUT R8, R8, 0x1f, RZ, 0xc0, !PT ;  /* 0x0000001f08087812 */ /* 0x002fc800078ec0ff */
[----:B------:R-:W-:-:S13]  /*2a420*/  ISETP.NE.AND P0, PT, R8, RZ, PT ;  /* 0x000000ff0800720c */ /* 0x000fda0003f05270 */
[----:B--2---:R-:W-:Y:S05]  /*2a430*/  @!P0 BRA `(.L_x_2187) ;  /* 0x0000000000048947 */ /* 0x004fea0003800000 */
[----:B------:R-:W-:Y:S01]  /*2a440*/  BPT.TRAP 0x1 ;  /* 0x000000040000795c */ /* 0x000fe20000300000 */
.L_x_2187:
[----:B------:R-:W-:Y:S05]  /*2a450*/  BSYNC B2 ;  /* 0x0000000000027941 */ /* 0x000fea0003800000 */
.L_x_2186:
        /* <DEDUP_REMOVED lines=13> */
.L_x_2188:
        /* <DEDUP_REMOVED lines=15> */
.L_x_2189:
        /* <DEDUP_REMOVED lines=15> */
.L_x_2190:
        /* <DEDUP_REMOVED lines=15> */
.L_x_2191:
        /* <DEDUP_REMOVED lines=12> */
.L_x_2174:
[----:B------:R-:W-:Y:S05]  /*2a8c0*/  BSYNC B1 ;  /* 0x0000000000017941 */ /* 0x000fea0003800000 */
.L_x_2173:
[----:B------:R-:W3:Y:S01]  /*2a8d0*/  LDL R2, [R1+0x2c] ;  /* 0x00002c0001027983 */ /* 0x000ee20000100800 */
[----:B------:R-:W-:Y:S01]  /*2a8e0*/  VIADD R0, R0, 0xfffffffe ;  /* 0xfffffffe00007836 */ /* 0x000fe20000000000 */
[----:B---3--:R-:W-:-:S13]  /*2a8f0*/  ISETP.GT.AND P0, PT, R6, R2, PT ;  /* 0x000000020600720c */ /* 0x008fda0003f04270 */
[----:B------:R-:W-:Y:S05]  /*2a900*/  @P0 BRA `(.L_x_2192) ;  /* 0xffffffe4001c0947 */ /* 0x000fea000383ffff */
.L_x_2132:
[----:B------:R-:W-:Y:S05]  /*2a910*/  BSYNC B0 ;  /* 0x0000000000007941 */ /* 0x000fea0003800000 */
.L_x_2131:
[----:B------:R-:W3:Y:S01]  /*2a920*/  S2R R3, SR_TID.X ;  /* 0x0000000000037919 */ /* 0x000ee20000002100 */
[----:B------:R-:W-:Y:S01]  /*2a930*/  BSSY B0, `(.L_x_2193) ;  /* 0x0000010000007945 */ /* 0x000fe20003800000 */
[----:B---3--:R-:W-:-:S04]  /*2a940*/  LOP3.LUT R3, R3, 0x7f, RZ, 0xc0, !PT ;  /* 0x0000007f03037812 */ /* 0x008fc800078ec0ff */
[----:B------:R-:W-:-:S13]  /*2a950*/  ISETP.NE.AND P0, PT, R3, RZ, PT ;  /* 0x000000ff0300720c */ /* 0x000fda0003f05270 */
[----:B------:R-:W-:Y:S05]  /*2a960*/  @P0 BRA `(.L_x_2194) ;  /* 0x0000000000300947 */ /* 0x000fea0003800000 */
[----:B------:R-:W3:Y:S01]  /*2a970*/  S2R R2, SR_LANEID ;  /* 0x0000000000027919 */ /* 0x000ee20000000000 */
[----:B------:R-:W-:Y:S01]  /*2a980*/  VOTEU.ANY UR4, UPT, PT ;  /* 0x0000000000047886 */ /* 0x000fe200038e0100 */
[----:B--2---:R-:W2:Y:S01]  /*2a990*/  LDC.64 R4, c[0x0][0xc60] ;  /* 0x00031800ff047b82 */ /* 0x004ea20000000a00 */
[----:B------:R-:W3:Y:S02]  /*2a9a0*/  FLO.U32 R0, UR4 ;  /* 0x0000000400007d00 */ /* 0x000ee400080e0000 */
[----:B---3--:R-:W-:-:S06]  /*2a9b0*/  ISETP.EQ.U32.AND P0, PT, R0, R2, PT ;  /* 0x000000020000720c */ /* 0x008fcc0003f02070 */
[----:B------:R-:W2:Y:S07]  /*2a9c0*/  POPC R2, UR4 ;  /* 0x0000000400027d09 */ /* 0x000eae0008000000 */
[----:B--2---:R-:W2:Y:S04]  /*2a9d0*/  @P0 ATOMG.E.ADD.STRONG.GPU PT, R2, desc[UR60][R4.64], R2 ;  /* 0x00000002040209a8 */ /* 0x004ea800081ee1fc */
[----:B--2---:R2:W3:Y:S02]  /*2a9e0*/  SHFL.IDX PT, R2, R2, R0, 0x1f ;  /* 0x00001f0002027589 */ /* 0x0044e400000e0000 */
[----:B--2---:R-:W2:Y:S02]  /*2a9f0*/  S2R R0, SR_LTMASK ;  /* 0x0000000000007919 */ /* 0x004ea40000003900 */
[----:B--2---:R-:W-:-:S06]  /*2aa00*/  LOP3.LUT R0, R0, UR4, RZ, 0xc0, !PT ;  /* 0x0000000400007c12 */ /* 0x004fcc000f8ec0ff */
[----:B------:R-:W3:Y:S02]  /*2aa10*/  POPC R0, R0 ;  /* 0x0000000000007309 */ /* 0x000ee40000000000 */
[----:B---3--:R-:W-:-:S07]  /*2aa20*/  IADD3 R16, R2, UR36, R0 ;  /* 0x0000002402107c10 */ /* 0x008fce000fffe000 */
.L_x_2194:
[----:B------:R-:W-:Y:S05]  /*2aa30*/  BSYNC B0 ;  /* 0x0000000000007941 */ /* 0x000fea0003800000 */
.L_x_2193:
        /* <DEDUP_REMOVED lines=13> */
.L_x_2324:
[----:B------:R-:W-:Y:S05]  /*2ab10*/  BSYNC B1 ;  /* 0x0000000000017941 */ /* 0x000fea0003800000 */
.L_x_2197:
        /* <DEDUP_REMOVED lines=9> */
.L_x_2200:
[----:B------:R-:W-:Y:S05]  /*2abb0*/  BSYNC B1 ;  /* 0x0000000000017941 */ /* 0x000fea0003800000 */
.L_x_2199:
[----:B--2---:R-:W2:Y:S04]  /*2abc0*/  LDL.LU R5, [R1+0x14] ;  /* 0x0000140001057983 */ /* 0x004ea80000300800 */
[----:B------:R-:W2:Y:S04]  /*2abd0*/  LDL.LU R3, [R1+0x8] ;  /* 0x0000080001037983 */ /* 0x000ea80000300800 */
[----:B------:R-:W4:Y:S04]  /*2abe0*/  LDL R4, [R1] ;  /* 0x0000000001047983 */ /* 0x000f280000100800 */
[----:B---3--:R-:W4:Y:S01]  /*2abf0*/  LDL R2, [R1+0x4] ;  /* 0x0000040001027983 */ /* 0x008f220000100800 */
[----:B------:R-:W-:Y:S01]  /*2ac00*/  UIADD3 UR4, UP0, UR38, 0x470, URZ ;  /* 0x0000047026047890 */ /* 0x000fe2000ff1e03f */
[----:B------:R-:W-:Y:S01]  /*2ac10*/  PLOP3.LUT P0, PT, PT, PT, PT, 0x80, 0x0 ;  /* 0x000000000000781c */ /* 0x000fe20003f0f070 */
[----:B------:R-:W-:Y:S01]  /*2ac20*/  VIADD R0, R0, 0x30850 ;  /* 0x0003085000007836 */ /* 0x000fe20000000000 */
[----:B------:R-:W-:Y:S01]  /*2ac30*/  UMOV UR6, 0x0 ;  /* 0x0000000000067882 */ /* 0x000fe20000000000 */
[----:B------:R-:W-:Y:S01]  /*2ac40*/  UIADD3.X UR5, URZ, UR39, URZ, UP0, !UPT ;  /* 0x000000273f057290 */ /* 0x000fe200087fe43f */
[----:B------:R-:W-:Y:S01]  /*2ac50*/  UMOV UR7, 0x14f00000 ;  /* 0x14f0000000077882 */ /* 0x000fe20000000000 */
[----:B------:R-:W-:Y:S01]  /*2ac60*/  UMOV UR10, URZ ;  /* 0x0000003f000a7c82 */ /* 0x000fe20008000000 */
[----:B--2---:R-:W-:-:S02]  /*2ac70*/  IMAD R3, R3, 0x40, R5 ;  /* 0x0000004003037824 */ /* 0x004fc400078e0205 */
[----:B----4-:R-:W-:-:S04]  /*2ac80*/  IMAD R2, R2, 0x8000, R4 ;  /* 0x0000800002027824 */ /* 0x010fc800078e0204 */
[----:B------:R-:W-:-:S07]  /*2ac90*/  VIADD R4, R2, 0x400 ;  /* 0x0000040002047836 */ /* 0x000fce0000000000 */
.L_x_2201:
        /* <DEDUP_REMOVED lines=10> */
[----:B------:R-:W-:Y:S01]  /*2ad40*/  PLOP3.LUT P0, PT, PT, PT, PT, 0x80, 0x0 ;  /* 0x000000000000781c */ /* 0x000fe20003f0f070 */
[----:B------:R-:W-:Y:S01]  /*2ad50*/  VIADD R4, R2, 0x2400 ;  /* 0x0000240002047836 */ /* 0x000fe20000000000 */
[----:B------:R-:W-:Y:S01]  /*2ad60*/  UMOV UR6, 0x0 ;  /* 0x0000000000067882 */ /* 0x000fe20000000000 */
[----:B------:R-:W-:Y:S01]  /*2ad70*/  UMOV UR7, 0x14f00000 ;  /* 0x14f0000000077882 */ /* 0x000fe20000000000 */
[----:B------:R-:W-:-:S09]  /*2ad80*/  UMOV UR10, 0x40 ;  /* 0x00000040000a7882 */ /* 0x000fd20000000000 */
.L_x_2202:
        /* <DEDUP_REMOVED lines=15> */
.L_x_2203:
        /* <DEDUP_REMOVED lines=15> */
.L_x_2204:
        /* <DEDUP_REMOVED lines=10> */
.L_x_2196:
[----:B------:R-:W-:Y:S05]  /*2b010*/  BSYNC B0 ;  /* 0x0000000000007941 */ /* 0x000fea0003800000 */
.L_x_2195:
[----:B--2---:R-:W2:Y:S04]  /*2b020*/  LDL.LU R5, [R1+0x4] ;  /* 0x0000040001057983 */ /* 0x004ea80000300800 */
[----:B------:R-:W3:Y:S01]  /*2b030*/  LDL.LU R4, [R1+0x10] ;  /* 0x0000100001047983 */ /* 0x000ee20000300800 */
[----:B--2---:R-:W-:-:S05]  /*2b040*/  VIADD R0, R5, 0x1 ;  /* 0x0000000105007836 */ /* 0x004fca0000000000 */
[----:B------:R-:W-:-:S04]  /*2b050*/  ISETP.NE.AND P0, PT, R0, 0x2, PT ;  /* 0x000000020000780c */ /* 0x000fc80003f05270 */
[----:B------:R-:W-:Y:S02]  /*2b060*/  SEL R2, RZ, 0x1, P0 ;  /* 0x00000001ff027807 */ /* 0x000fe40000000000 */
[----:B------:R-:W-:Y:S02]  /*2b070*/  SEL R0, R0, RZ, P0 ;  /* 0x000000ff00007207 */ /* 0x000fe40000000000 */
[----:B---3--:R-:W-:-:S03]  /*2b080*/  LOP3.LUT R4, R4, R2, RZ, 0x3c, !PT ;  /* 0x0000000204047212 */ /* 0x008fc600078e3cff */
[----:B------:R2:W-:Y:S04]  /*2b090*/  STL [R1+0x4], R0 ;  /* 0x0000040001007387 */ /* 0x0005e80000100800 */
[----:B------:R2:W-:Y:S02]  /*2b0a0*/  STL [R1+0x10], R4 ;  /* 0x0000100401007387 */ /* 0x0005e40000100800 */
.L_x_2111:
[----:B------:R-:W-:Y:S05]  /*2b0b0*/  BSYNC B7 ;  /* 0x0000000000077941 */ /* 0x000fea0003800000 */
.L_x_2109:
        /* <DEDUP_REMOVED lines=9> */
[----:B------:R3:W4:Y:S04]  /*2b150*/  LDS.128 R16, [R0+0x308d0] ;  /* 0x0308d00000107984 */ /* 0x0007280000000c00 */
[----:B------:R3:W-:Y:S01]  /*2b160*/  STL [R1], R0 ;  /* 0x0000000001007387 */ /* 0x0007e20000100800 */
[----:B------:R-:W-:Y:S06]  /*2b170*/  BAR.ARV 0x4, 0x180 ;  /* 0x0106000000007b1d */ /* 0x000fec0000002000 */
[----:B------:R-:W-:Y:S05]  /*2b180*/  BRA `(.L_x_2206) ;  /* 0x0000000800d87947 */ /* 0x000fea0003800000 */
.L_x_2205:
[----:B------:R-:W2:Y:S01]  /*2b190*/  S2R R6, SR_TID.X ;  /* 0x0000000000067919 */ /* 0x000ea20000002100 */
[----:B------:R-:W-:Y:S01]  /*2b1a0*/  UMOV UR4, 0xffffffff ;  /* 0xffffffff00047882 */ /* 0x000fe20000000000 */
[----:B--2---:R-:W-:-:S04]  /*2b1b0*/  LOP3.LUT R6, R6, 0x1f, RZ, 0xc0, !PT ;  /* 0x0000001f06067812 */ /* 0x004fc800078ec0ff */
[----:B------:R-:W-:Y:S01]  /*2b1c0*/  ISETP.NE.AND P0, PT, R6, 0x1f, PT ;  /* 0x0000001f0600780c */ /* 0x000fe20003f05270 */
[----:B------:R-:W-:-:S12]  /*2b1d0*/  BRA.DIV UR4, `(.L_x_2207) ;  /* 0x0000003604287947 */ /* 0x000fd8000b800000 */
[----:B------:R-:W-:Y:S01]  /*2b1e0*/  IMAD.IADD R0, R19, 0x1, R6 ;  /* 0x0000000113007824 */ /* 0x000fe200078e0206 */
[----:B------:R-:W-:-:S04]  /*2b1f0*/  ULDC UR4, c[0x0][0xc3c] ;  /* 0x00030f0000047ab9 */ /* 0x000fc80000000800 */
        /* <DEDUP_REMOVED lines=29> */
.L_x_2334:
[----:B------:R-:W-:Y:S02]  /*2b3d0*/  ULDC UR4, c[0x0][0xc38] ;  /* 0x00030e0000047ab9 */ /* 0x000fe40000000800 */
[----:B------:R-:W-:-:S04]  /*2b3e0*/  IMAD.U32 R4, RZ, RZ, UR4 ;  /* 0x00000004ff047e24 */ /* 0x000fc8000f8e00ff */
[----:B---3--:R-:W-:-:S04]  /*2b3f0*/  IMAD R16, R16, R4, RZ ;  /* 0x0000000410107224 */ /* 0x008fc800078e02ff */
[----:B------:R-:W-:-:S05]  /*2b400*/  IMAD.IADD R5, R5, 0x1, R16 ;  /* 0x0000000105057824 */ /* 0x000fca00078e0210 */
[----:B------:R-:W-:-:S13]  /*2b410*/  ISETP.GT.AND P6, PT, R5, R0, PT ;  /* 0x000000000500720c */ /* 0x000fda0003fc4270 */
[----:B------:R-:W-:Y:S05]  /*2b420*/  @P6 BRA `(.L_x_2208) ;  /* 0x00000000009c6947 */ /* 0x000fea0003800000 */
.L_x_2213:
[----:B--2---:R-:W2:Y:S01]  /*2b430*/  LDC R2, c[0x0][0xc3c] ;  /* 0x00030f00ff027b82 */ /* 0x004ea20000000800 */
[----:B------:R-:W-:-:S05]  /*2b440*/  VIADD R19, R19, 0x1f ;  /* 0x0000001f13137836 */ /* 0x000fca0000000000 */
[----:B--2---:R-:W-:-:S13]  /*2b450*/  ISETP.GE.AND P6, PT, R19, R2, PT ;  /* 0x000000021300720c */ /* 0x004fda0003fc6270 */
[----:B------:R-:W-:Y:S05]  /*2b460*/  @P6 BRA `(.L_x_2209) ;  /* 0x0000000400d46947 */ /* 0x000fea0003800000 */
[----:B------:R-:W2:Y:S01]  /*2b470*/  S2R R3, SR_TID.X ;  /* 0x0000000000037919 */ /* 0x000ea20000002100 */
[----:B------:R-:W-:Y:S01]  /*2b480*/  BSSY B0, `(.L_x_2210) ;  /* 0x0000009000007945 */ /* 0x000fe20003800000 */
[----:B--2---:R-:W-:-:S05]  /*2b490*/  LOP3.LUT R3, R3, 0x1f, RZ, 0xc0, !PT ;  /* 0x0000001f03037812 */ /* 0x004fca00078ec0ff */
[----:B------:R-:W-:Y:S02]  /*2b4a0*/  IMAD.IADD R4, R19, 0x1, R3 ;  /* 0x0000000113047824 */ /* 0x000fe400078e0203 */
[----:B------:R-:W-:-:S03]  /*2b4b0*/  IMAD.MOV.U32 R3, RZ, RZ, RZ ;  /* 0x000000ffff037224 */ /* 0x000fc600078e00ff */
[----:B------:R-:W-:-:S13]  /*2b4c0*/  ISETP.GE.OR P6, PT, R4, R2, !P0 ;  /* 0x000000020400720c */ /* 0x000fda00047c6670 */
[----:B------:R-:W-:Y:S05]  /*2b4d0*/  @P6 BRA `(.L_x_2211) ;  /* 0x00000000000c6947 */ /* 0x000fea0003800000 */
[----:B------:R-:W2:Y:S02]  /*2b4e0*/  LDC.64 R2, c[0x0][0xc80] ;  /* 0x00032000ff027b82 */ /* 0x000ea40000000a00 */
[----:B--2---:R-:W-:-:S06]  /*2b4f0*/  IMAD.WIDE R2, R4, 0x4, R2 ;  /* 0x0000000404027825 */ /* 0x004fcc00078e0202 */
[----:B------:R2:W5:Y:S02]  /*2b500*/  LDG.E R3, desc[UR60][R2.64] ;  /* 0x0000003c02037981 */ /* 0x000564000c1e1900 */
.L_x_2211:
[----:B------:R-:W-:Y:S05]  /*2b510*/  BSYNC B0 ;  /* 0x0000000000007941 */ /* 0x000fea0003800000 */
.L_x_2210:
        /* <DEDUP_REMOVED lines=18> */
.L_x_2342:
[----:B------:R-:W-:Y:S02]  /*2b640*/  ULDC UR4, c[0x0][0xc38] ;  /* 0x00030e0000047ab9 */ /* 0x000fe40000000800 */
[----:B------:R-:W-:-:S04]  /*2b650*/  IMAD.U32 R4, RZ, RZ, UR4 ;  /* 0x00000004ff047e24 */ /* 0x000fc8000f8e00ff */
[----:B---3--:R-:W-:-:S04]  /*2b660*/  IMAD R16, R16, R4, RZ ;  /* 0x0000000410107224 */ /* 0x008fc800078e02ff */
[----:B------:R-:W-:-:S05]  /*2b670*/  IMAD.IADD R5, R16, 0x1, R5 ;  /* 0x0000000110057824 */ /* 0x000fca00078e0205 */
[----:B------:R-:W-:-:S13]  /*2b680*/  ISETP.GT.AND P6, PT, R5, R0, PT ;  /* 0x000000000500720c */ /* 0x000fda0003fc4270 */
[----:B------:R-:W-:Y:S05]  /*2b690*/  @!P6 BRA `(.L_x_2213) ;  /* 0xfffffffc0064e947 */ /* 0x000fea000383ffff */
.L_x_2208:
        /* <DEDUP_REMOVED lines=8> */
.L_x_2346:
[----:B------:R-:W-:Y:S01]  /*2b720*/  ISETP.NE.AND P0, PT, R5, RZ, PT ;  /* 0x000000ff0500720c */ /* 0x000fe20003f05270 */
[----:B------:R-:W-:-:S12]  /*2b730*/  IMAD.MOV.U32 R5, RZ, RZ, RZ ;  /* 0x000000ffff057224 */ /* 0x000fd800078e00ff */
[----:B------:R-:W-:Y:S05]  /*2b740*/  @!P0 BRA `(.L_x_2215) ;  /* 0x0000000000148947 */ /* 0x000fea0003800000 */
[----:B------:R-:W-:Y:S01]  /*2b750*/  UMOV UR4, 0xffffffff ;  /* 0xffffffff00047882 */ /* 0x000fe20000000000 */
[----:B-1----:R-:W-:Y:S02]  /*2b760*/  VIADD R12, R6, 0xffffffff ;  /* 0xffffffff060c7836 */ /* 0x002fe40000000000 */
[----:B------:R-:W-:Y:S05]  /*2b770*/  BRA.DIV UR4, `(.L_x_2216) ;  /* 0x0000003a041c7947 */ /* 0x000fea000b800000 */
[----:B--2---:R1:W2:Y:S02]  /*2b780*/  SHFL.IDX PT, R2, R2, R12, 0x1f ;  /* 0x00001f0c02027589 */ /* 0x0042a400000e0000 */
.L_x_2349:
[----:B--2---:R-:W-:-:S07]  /*2b790*/  IMAD.MOV.U32 R5, RZ, RZ, R2 ;  /* 0x000000ffff057224 */ /* 0x004fce00078e0002 */
.L_x_2215:
[----:B--23--:R-:W2:Y:S01]  /*2b7a0*/  LDC.64 R2, c[0x0][0xc90] ;  /* 0x00032400ff027b82 */ /* 0x00cea20000000a00 */
[----:B------:R-:W-:-:S04]  /*2b7b0*/  IMAD.IADD R19, R6, 0x1, R19 ;  /* 0x0000000106137824 */ /* 0x000fc800078e0213 */
[----:B--2---:R-:W-:-:S05]  /*2b7c0*/  IMAD.WIDE R2, R19, 0x4, R2 ;  /* 0x0000000413027825 */ /* 0x004fca00078e0202 */
[----:B------:R-:W4:Y:S01]  /*2b7d0*/  LDG.E R7, desc[UR60][R2.64] ;  /* 0x0000003c02077981 */ /* 0x000f22000c1e1900 */
[----:B------:R-:W-:-:S04]  /*2b7e0*/  IMAD R16, R5, R4, R16 ;  /* 0x0000000405107224 */ /* 0x000fc800078e0210 */
[----:B------:R-:W-:Y:S02]  /*2b7f0*/  IMAD.IADD R0, R0, 0x1, -R16 ;  /* 0x0000000100007824 */ /* 0x000fe400078e0a10 */
[----:B----4-:R-:W-:-:S05]  /*2b800*/  IMAD R6, R17, R7, RZ ;  /* 0x0000000711067224 */ /* 0x010fca00078e02ff */
[----:B0-----:R-:W-:-:S04]  /*2b810*/  IABS R8, R6 ;  /* 0x0000000600087213 */ /* 0x001fc80000000000 */
        /* <DEDUP_REMOVED lines=58> */
.L_x_2209:
[----:B------:R-:W-:Y:S01]  /*2bbc0*/  UMOV UR4, URZ ;  /* 0x0000003f00047c82 */ /* 0x000fe20008000000 */
[----:B------:R-:W-:Y:S01]  /*2bbd0*/  UMOV UR5, URZ ;  /* 0x0000003f00057c82 */ /* 0x000fe20008000000 */
[----:B------:R-:W-:Y:S01]  /*2bbe0*/  ULDC UR6, c[0x0][0xc3c] ;  /* 0x00030f0000067ab9 */ /* 0x000fe20000000800 */
[----:B------:R-:W-:Y:S02]  /*2bbf0*/  IMAD.MOV.U32 R16, RZ, RZ, R0 ;  /* 0x000000ffff107224 */ /* 0x000fe400078e0000 */
[----:B------:R-:W-:Y:S02]  /*2bc00*/  IMAD.U32 R17, RZ, RZ, UR4 ;  /* 0x00000004ff117e24 */ /* 0x000fe4000f8e00ff */
[----:B------:R-:W-:Y:S02]  /*2bc10*/  IMAD.U32 R18, RZ, RZ, UR5 ;  /* 0x00000005ff127e24 */ /* 0x000fe4000f8e00ff */
[----:B------:R-:W-:-:S07]  /*2bc20*/  IMAD.U32 R19, RZ, RZ, UR6 ;  /* 0x00000006ff137e24 */ /* 0x000fce000f8e00ff */
.L_x_2217:
[----:B------:R2:W3:Y:S01]  /*2bc30*/  LDL R3, [R1] ;  /* 0x0000000001037983 */ /* 0x0004e20000100800 */
[----:B------:R-:W4:Y:S01]  /*2bc40*/  S2R R0, SR_TID.X ;  /* 0x0000000000007919 */ /* 0x000f220000002100 */
[----:B------:R-:W-:Y:S05]  /*2bc50*/  WARPSYNC.ALL ;  /* 0x0000000000007948 */ /* 0x000fea0003800000 */
[----:B----4-:R-:W-:Y:S01]  /*2bc60*/  LOP3.LUT R0, R0, 0x1f, RZ, 0xc0, !PT ;  /* 0x0000001f00007812 */ /* 0x010fe200078ec0ff */
[----:B------:R-:W-:Y:S03]  /*2bc70*/  BAR.SYNC.DEFER_BLOCKING 0x4, 0x180 ;  /* 0x0106000000007b1d */ /* 0x000fe60000010000 */
[----:B------:R-:W-:-:S13]  /*2bc80*/  ISETP.NE.AND P0, PT, R0, RZ, PT ;  /* 0x000000ff0000720c */ /* 0x000fda0003f05270 */
[----:B------:R-:W3:Y:S01]  /*2bc90*/  @!P0 S2R R0, SR_CgaCtaId ;  /* 0x0000000000008919 */ /* 0x000ee20000008800 */
[----:B------:R-:W-:-:S04]  /*2bca0*/  @!P0 MOV R2, 0x400 ;  /* 0x0000040000028802 */ /* 0x000fc80000000f00 */
[----:B---3--:R-:W-:-:S05]  /*2bcb0*/  @!P0 LEA R3, R0, R2, 0x18 ;  /* 0x0000000200038211 */ /* 0x008fca00078ec0ff */
[----:B------:R2:W-:Y:S04]  /*2bcc0*/  @!P0 STS.128 [R3+0x308d0], R16 ;  /* 0x0308d01003008388 */ /* 0x0005e80000000c00 */
[----:B------:R2:W-:Y:S01]  /*2bcd0*/  @!P0 STL [R1], R3 ;  /* 0x0000000301008387 */ /* 0x0005e20000100800 */
[----:B------:R-:W-:Y:S06]  /*2bce0*/  BAR.ARV 0x5, 0x180 ;  /* 0x0146000000007b1d */ /* 0x000fec0000002000 */
.L_x_2206:
[----:B------:R-:W-:Y:S02]  /*2bcf0*/  ULDC UR4, c[0x0][0xc3c] ;  /* 0x00030f0000047ab9 */ /* 0x000fe40000000800 */
[----:B----4-:R-:W-:-:S13]  /*2bd00*/  ISETP.GE.AND P0, PT, R19, UR4, PT ;  /* 0x0000000413007c0c */ /* 0x010fda000bf06270 */
[----:B------:R-:W-:Y:S05]  /*2bd10*/  @!P0 BRA `(.L_x_2218) ;  /* 0xffffff7c00908947 */ /* 0x000fea000383ffff */
[----:B------:R-:W-:Y:S05]  /*2bd20*/  BSYNC B8 ;  /* 0x0000000000087941 */ /* 0x000fea0003800000 */
.L_x_2045:
[----:B---3--:R-:W3:Y:S01]  /*2bd30*/  LDL.LU R0, [R1+0x48] ;  /* 0x0000480001007983 */ /* 0x008ee20000300800 */
[----:B------:R-:W-:Y:S01]  /*2bd40*/  BSSY B0, `(.L_x_2219) ;  /* 0x000000b000007945 */ /* 0x000fe20003800000 */
[----:B------:R-:W4:Y:S01]  /*2bd50*/  S2R R5, SR_CgaCtaId ;  /* 0x0000000000057919 */ /* 0x000f220000008800 */
[----:B---3--:R-:W-:-:S05]  /*2bd60*/  VIADD R0, R0, 0x1 ;  /* 0x0000000100007836 */ /* 0x008fca0000000000 */
[----:B0-----:R-:W-:-:S04]  /*2bd70*/  LEA.HI R2, R0, R0, RZ, 0x1 ;  /* 0x0000000000027211 */ /* 0x001fc800078f08ff */
[----:B--2---:R-:W-:-:S05]  /*2bd80*/  LOP3.LUT R3, R2, 0xfffffffe, RZ, 0xc0, !PT ;  /* 0xfffffffe02037812 */ /* 0x004fca00078ec0ff */
[----:B------:R-:W-:Y:S01]  /*2bd90*/  IMAD.IADD R3, R0, 0x1, -R3 ;  /* 0x0000000100037824 */ /* 0x000fe200078e0a03 */
[----:B------:R-:W-:-:S04]  /*2bda0*/  MOV R0, 0x400 ;  /* 0x0000040000007802 */ /* 0x000fc80000000f00 */
[----:B----4-:R-:W-:Y:S02]  /*2bdb0*/  LEA R0, R5, R0, 0x18 ;  /* 0x0000000005007211 */ /* 0x010fe400078ec0ff */
[----:B------:R-:W-:-:S04]  /*2bdc0*/  SHF.L.U32 R3, R3, 0x1f, RZ ;  /* 0x0000001f03037819 */ /* 0x000fc800000006ff */
[----:B------:R-:W0:Y:S02]  /*2bdd0*/  SYNCS.PHASECHK.TRANS64.TRYWAIT P0, [R0+URZ+0x30820], R3 ;  /* 0x03082003000075a7 */ /* 0x000e24000800017f */
[----:B0-----:R-:W-:Y:S05]  /*2bde0*/  @!P0 BRA `(.L_x_2220) ;  /* 0x0000003000a88947 */ /* 0x001fea0003800000 */
.L_x_2350:
[----:B------:R-:W-:Y:S05]  /*2bdf0*/  BSYNC B0 ;  /* 0x0000000000007941 */ /* 0x000fea0003800000 */
.L_x_2219:
[----:B------:R-:W-:-:S03]  /*2be00*/  UMOV UR4, 0xffffffff ;  /* 0xffffffff00047882 */ /* 0x000fc60000000000 */
[----:B------:R-:W-:Y:S05]  /*2be10*/  BRA.DIV UR4, `(.L_x_2221) ;  /* 0x0000003204b07947 */ /* 0x000fea000b800000 */
[----:B------:R-:W2:Y:S02]  /*2be20*/  S2R R2, SR_TID.X ;  /* 0x0000000000027919 */ /* 0x000ea40000002100 */
[----:B--2---:R-:W-:-:S04]  /*2be30*/  SHF.R.U32.HI R2, RZ, 0x5, R2 ;  /* 0x00000005ff027819 */ /* 0x004fc80000011602 */
[----:B------:R-:W-:-:S05]  /*2be40*/  LOP3.LUT R2, R2, 0x3, RZ, 0xc0, !PT ;  /* 0x0000000302027812 */ /* 0x000fca00078ec0ff */
[----:B------:R2:W3:Y:S02]  /*2be50*/  SHFL.IDX PT, R14, R2, RZ, 0x1f ;  /* 0x00001fff020e7589 */ /* 0x0004e400000e0000 */
.L_x_2353:
[----:B---3--:R-:W-:-:S13]  /*2be60*/  ISETP.NE.AND P0, PT, R14, RZ, PT ;  /* 0x000000ff0e00720c */ /* 0x008fda0003f05270 */
[----:B------:R-:W-:Y:S05]  /*2be70*/  @P0 BRA `(.L_x_1746) ;  /* 0x0000000000940947 */ /* 0x000fea0003800000 */
[----:B------:R-:W-:-:S03]  /*2be80*/  UMOV UR4, 0xffffffff ;  /* 0xffffffff00047882 */ /* 0x000fc60000000000 */
[----:B------:R-:W-:Y:S05]  /*2be90*/  BRA.DIV UR4, `(.L_x_2222) ;  /* 0x0000003204c47947 */ /* 0x000fea000b800000 */
[----:B------:R-:W-:-:S13]  /*2bea0*/  ELECT P6, URZ, PT ;  /* 0x00000000003f782f */ /* 0x000fda00038c0000 */
.L_x_2356:
[----:B------:R-:W-:Y:S05]  /*2beb0*/  @!P6 BRA `(.L_x_1746) ;  /* 0x000000000084e947 */ /* 0x000fea0003800000 */
[----:B--2---:R-:W2:Y:S02]  /*2bec0*/  LDL.LU R2, [R1+0x68] ;  /* 0x0000680001027983 */ /* 0x004ea40000300800 */
[----:B--2---:R-:W-:-:S04]  /*2bed0*/  LOP3.LUT R2, R2, 0x2, RZ, 0xfc, !PT ;  /* 0x0000000202027812 */ /* 0x004fc800078efcff */
[----:B------:R-:W-:-:S13]  /*2bee0*/  ISETP.NE.AND P2, PT, R2, 0x3, PT ;  /* 0x000000030200780c */ /* 0x000fda0003f45270 */
[----:B------:R-:W-:Y:S05]  /*2bef0*/  @!P2 BRA `(.L_x_2223) ;  /* 0x000000000004a947 */ /* 0x000fea0003800000 */
[----:B------:R-:W-:Y:S01]  /*2bf00*/  BPT.TRAP 0x1 ;  /* 0x000000040000795c */ /* 0x000fe20000300000 */
.L_x_2223:
[----:B0-----:R-:W2:Y:S04]  /*2bf10*/  LDL R3, [R1+0x4] ;  /* 0x0000040001037983 */ /* 0x001ea80000100800 */
[----:B------:R-:W3:Y:S01]  /*2bf20*/  LDL.LU R7, [R1+0x10] ;  /* 0x0000100001077983 */ /* 0x000ee20000300800 */
        /* <DEDUP_REMOVED lines=12> */
.L_x_2357:
[----:B------:R-:W2:Y:S02]  /*2bff0*/  SYNCS.PHASECHK.TRANS64.TRYWAIT P0, [R7+URZ], R2 ;  /* 0x00000002070075a7 */ /* 0x000ea4000800017f */
[----:B--2---:R-:W-:Y:S05]  /*2c000*/  @!P0 BRA `(.L_x_2225) ;  /* 0x00000030009c8947 */ /* 0x004fea0003800000 */
.L_x_2358:
[----:B------:R-:W-:Y:S05]  /*2c010*/  @!P2 BRA `(.L_x_2226) ;  /* 0x000000000004a947 */ /* 0x000fea0003800000 */
[----:B------:R-:W-:Y:S01]  /*2c020*/  BPT.TRAP 0x1 ;  /* 0x000000040000795c */ /* 0x000fe20000300000 */
.L_x_2226:
[----:B------:R-:W3:Y:S01]  /*2c030*/  LDL.LU R4, [R1+0x4] ;  /* 0x0000040001047983 */ /* 0x000ee20000300800 */
[----:B------:R-:W-:-:S04]  /*2c040*/  VIADD R0, R0, 0x30860 ;  /* 0x0003086000007836 */ /* 0x000fc80000000000 */
[----:B---3--:R-:W-:-:S04]  /*2c050*/  IMAD R4, R4, 0x8, R0 ;  /* 0x0000000804047824 */ /* 0x008fc800078e0200 */
[----:B------:R-:W3:Y:S02]  /*2c060*/  SYNCS.PHASECHK.TRANS64.TRYWAIT P0, [R4+URZ], R5 ;  /* 0x00000005040075a7 */ /* 0x000ee4000800017f */
[----:B---3--:R-:W-:Y:S05]  /*2c070*/  @!P0 BRA `(.L_x_2227) ;  /* 0x0000003000948947 */ /* 0x008fea0003800000 */
.L_x_2359:
[----:B------:R-:W-:-:S07]  /*2c080*/  IMAD R3, R3, 0x8, R0 ;  /* 0x0000000803037824 */ /* 0x000fce00078e0200 */
.L_x_2228:
[----:B----4-:R4:W0:Y:S02]  /*2c090*/  SYNCS.PHASECHK.TRANS64.TRYWAIT P0, [R3+URZ], R2 ;  /* 0x00000002030075a7 */ /* 0x010824000800017f */
[----:B0-----:R-:W-:Y:S05]  /*2c0a0*/  @!P0 NANOSLEEP.SYNCS 0x989680 ;  /* 0x009896800000895d */ /* 0x001fea0003900000 */
[----:B------:R-:W0:Y:S02]  /*2c0b0*/  @!P0 SYNCS.PHASECHK.TRANS64 P0, [R3+URZ], R2 ;  /* 0x00000002030085a7 */ /* 0x000e24000800007f */
[----:B0-----:R-:W-:Y:S05]  /*2c0c0*/  @!P0 BRA `(.L_x_2228) ;  /* 0xfffffffc00f08947 */ /* 0x001fea000383ffff */
.L_x_1746:
[----:B------:R-:W-:Y:S05]  /*2c0d0*/  BSYNC B9 ;  /* 0x0000000000097941 */ /* 0x000fea0003800000 */
.L_x_1743:
[----:B------:R-:W-:Y:S05]  /*2c0e0*/  EXIT ;  /* 0x000000000000794d */ /* 0x000fea0003800000 */
.L_x_1772:
[----:B0-----:R0:W1:Y:S02]  /*2c0f0*/  SYNCS.PHASECHK.TRANS64.TRYWAIT P5, [R99+URZ+0x30890], R107 ;  /* 0x0308906b630075a7 */ /* 0x00106400080a017f */
[----:B-1----:R-:W-:Y:S05]  /*2c100*/  @!P5 NANOSLEEP.SYNCS 0x989680 ;  /* 0x009896800000d95d */ /* 0x002fea0003900000 */
[----:B------:R-:W1:Y:S02]  /*2c110*/  @!P5 SYNCS.PHASECHK.TRANS64 P5, [R99+URZ+0x30890], R107 ;  /* 0x0308906b6300d5a7 */ /* 0x000e6400080a007f */
[----:B-1----:R-:W-:Y:S05]  /*2c120*/  @!P5 BRA `(.L_x_1772) ;  /* 0xfffffffc00f0d947 */ /* 0x002fea000383ffff */
[----:B------:R-:W-:Y:S05]  /*2c130*/  BRA `(.L_x_2229) ;  /* 0xfffffd7400987947 */ /* 0x000fea000383ffff */
.L_x_1810:
[----:B0-----:R0:W1:Y:S02]  /*2c140*/  SYNCS.PHASECHK.TRANS64.TRYWAIT P5, [R99+URZ+0x30890], R107 ;  /* 0x0308906b630075a7 */ /* 0x00106400080a017f */
[----:B-1----:R-:W-:Y:S05]  /*2c150*/  @!P5 NANOSLEEP.SYNCS 0x989680 ;  /* 0x009896800000d95d */ /* 0x002fea0003900000 */
[----:B------:R-:W1:Y:S02]  /*2c160*/  @!P5 SYNCS.PHASECHK.TRANS64 P5, [R99+URZ+0x30890], R107 ;  /* 0x0308906b6300d5a7 */ /* 0x000e6400080a007f */
[----:B-1----:R-:W-:Y:S05]  /*2c170*/  @!P5 BRA `(.L_x_1810) ;  /* 0xfffffffc00f0d947 */ /* 0x002fea000383ffff */
[----:B------:R-:W-:Y:S05]  /*2c180*/  BRA `(.L_x_2230) ;  /* 0xfffffd9800dc7947 */ /* 0x000fea000383ffff */
.L_x_1827:
[----:B0-----:R0:W1:Y:S02]  /*2c190*/  SYNCS.PHASECHK.TRANS64.TRYWAIT P0, [R99+URZ+0x30890], R107 ;  /* 0x0308906b630075a7 */ /* 0x001064000800017f */
[----:B-1----:R-:W-:Y:S05]  /*2c1a0*/  @!P0 NANOSLEEP.SYNCS 0x989680 ;  /* 0x009896800000895d */ /* 0x002fea0003900000 */
[----:B------:R-:W1:Y:S02]  /*2c1b0*/  @!P0 SYNCS.PHASECHK.TRANS64 P0, [R99+URZ+0x30890], R107 ;  /* 0x0308906b630085a7 */ /* 0x000e64000800007f */
[----:B-1----:R-:W-:Y:S05]  /*2c1c0*/  @!P0 BRA `(.L_x_1827) ;  /* 0xfffffffc00f08947 */ /* 0x002fea000383ffff */
[----:B------:R-:W-:Y:S05]  /*2c1d0*/  BRA `(.L_x_2231) ;  /* 0xfffffdbc00b07947 */ /* 0x000fea000383ffff */
.L_x_1833:
[----:B--2---:R2:W3:Y:S02]  /*2c1e0*/  SYNCS.PHASECHK.TRANS64.TRYWAIT P1, [R99+URZ+0x308b0], R107 ;  /* 0x0308b06b630075a7 */ /* 0x0044e4000802017f */
[----:B---3--:R-:W-:Y:S05]  /*2c1f0*/  @!P1 NANOSLEEP.SYNCS 0x989680 ;  /* 0x009896800000995d */ /* 0x008fea0003900000 */
[----:B------:R-:W3:Y:S02]  /*2c200*/  @!P1 SYNCS.PHASECHK.TRANS64 P1, [R99+URZ+0x308b0], R107 ;  /* 0x0308b06b630095a7 */ /* 0x000ee4000802007f */
[----:B---3--:R-:W-:Y:S05]  /*2c210*/  @!P1 BRA `(.L_x_1833) ;  /* 0xfffffffc00f09947 */ /* 0x008fea000383ffff */
[----:B------:R-:W-:Y:S05]  /*2c220*/  BRA `(.L_x_2232) ;  /* 0xfffffdc000807947 */ /* 0x000fea000383ffff */
.L_x_1861:
        /* <DEDUP_REMOVED lines=8> */
.L_x_2234:
[----:B------:R-:W-:Y:S05]  /*2c2b0*/  BSYNC B1 ;  /* 0x0000000000017941 */ /* 0x000fea0003800000 */
.L_x_2233:
        /* <DEDUP_REMOVED lines=8> */
.L_x_2235:
[----:B------:R-:W-:Y:S02]  /*2c340*/  IMAD.MOV.U32 R13, RZ, RZ, R7 ;  /* 0x000000ffff0d7224 */ /* 0x000fe400078e0007 */
[----:B------:R-:W-:-:S07]  /*2c350*/  IMAD.MOV.U32 R4, RZ, RZ, R14 ;  /* 0x000000ffff047224 */ /* 0x000fce00078e000e */
[----:B------:R-:W-:Y:S05]  /*2c360*/  WARPSYNC.COLLECTIVE R15, `(.L_x_2236) ;  /* 0x000000000f087348 */ /* 0x000fea0003c00000 */
[----:B------:R0:W1:Y:S02]  /*2c370*/  SHFL.IDX P6, R14, R13, R12, R11 ;  /* 0x0000000c0d0e7389 */ /* 0x00006400000c000b */
[----:B01----:R-:W-:Y:S01]  /*2c380*/  ENDCOLLECTIVE ;  /* 0x000000000000791b */ /* 0x003fe20003800000 */
.L_x_2236:
[----:B------:R-:W-:Y:S02]  /*2c390*/  IMAD.MOV.U32 R13, RZ, RZ, R0 ;  /* 0x000000ffff0d7224 */ /* 0x000fe400078e0000 */
[----:B------:R-:W-:-:S07]  /*2c3a0*/  IMAD.MOV.U32 R9, RZ, RZ, R14 ;  /* 0x000000ffff097224 */ /* 0x000fce00078e000e */
[----:B------:R-:W-:Y:S05]  /*2c3b0*/  WARPSYNC.COLLECTIVE R15, `(.L_x_2237) ;  /* 0x000000000f087348 */ /* 0x000fea0003c00000 */
[----:B------:R0:W1:Y:S02]  /*2c3c0*/  SHFL.IDX P6, R14, R13, R12, R11 ;  /* 0x0000000c0d0e7389 */ /* 0x00006400000c000b */
[----:B01----:R-:W-:Y:S01]  /*2c3d0*/  ENDCOLLECTIVE ;  /* 0x000000000000791b */ /* 0x003fe20003800000 */
.L_x_2237:
[----:B------:R-:W-:Y:S05]  /*2c3e0*/  BRA `(.L_x_2238) ;  /* 0xfffffdd4006c7947 */ /* 0x000fea000383ffff */
.L_x_1864:
[----:B------:R-:W-:Y:S01]  /*2c3f0*/  BSSY B1, `(.L_x_2239) ;  /* 0x0000008000017945 */ /* 0x000fe20003800000 */
[----:B------:R-:W-:Y:S02]  /*2c400*/  IMAD.MOV.U32 R13, RZ, RZ, R6 ;  /* 0x000000ffff0d7224 */ /* 0x000fe400078e0006 */
[----:B------:R-:W-:Y:S02]  /*2c410*/  IMAD.MOV.U32 R12, RZ, RZ, 0x1 ;  /* 0x00000001ff0c7424 */ /* 0x000fe400078e00ff */
[----:B------:R-:W-:Y:S02]  /*2c420*/  IMAD.MOV.U32 R11, RZ, RZ, 0x181f ;  /* 0x0000181fff0b7424 */ /* 0x000fe400078e00ff */
[----:B------:R-:W-:-:S07]  /*2c430*/  IMAD.MOV.U32 R15, RZ, RZ, -0x1 ;  /* 0xffffffffff0f7424 */ /* 0x000fce00078e00ff */
[----:B0---4-:R-:W-:Y:S05]  /*2c440*/  WARPSYNC.COLLECTIVE R15, `(.L_x_2240) ;  /* 0x000000000f087348 */ /* 0x011fea0003c00000 */
[----:B----4-:R1:W2:Y:S02]  /*2c450*/  SHFL.IDX P6, R14, R13, R12, R11 ;  /* 0x0000000c0d0e7389 */ /* 0x0102a400000c000b */
[----:B012---:R-:W-:Y:S01]  /*2c460*/  ENDCOLLECTIVE ;  /* 0x000000000000791b */ /* 0x007fe20003800000 */
.L_x_2240:
[----:B------:R-:W-:Y:S05]  /*2c470*/  BSYNC B1 ;  /* 0x0000000000017941 */ /* 0x000fea0003800000 */
.L_x_2239:
[----:B------:R-:W-:Y:S02]  /*2c480*/  IMAD.MOV.U32 R13, RZ, RZ, R3 ;  /* 0x000000ffff0d7224 */ /* 0x000fe400078e0003 */
[----:B------:R-:W-:Y:S02]  /*2c490*/  IMAD.MOV.U32 R12, RZ, RZ, 0x1 ;  /* 0x00000001ff0c7424 */ /* 0x000fe400078e00ff */
[----:B------:R-:W-:Y:S02]  /*2c4a0*/  IMAD.MOV.U32 R11, RZ, RZ, 0x181f ;  /* 0x0000181fff0b7424 */ /* 0x000fe400078e00ff */
[----:B------:R-:W-:Y:S02]  /*2c4b0*/  IMAD.MOV.U32 R15, RZ, RZ, -0x1 ;  /* 0xffffffffff0f7424 */ /* 0x000fe400078e00ff */
[----:B------:R-:W-:-:S07]  /*2c4c0*/  IMAD.MOV.U32 R5, RZ, RZ, R14 ;  /* 0x000000ffff057224 */ /* 0x000fce00078e000e */
[----:B------:R-:W-:Y:S05]  /*2c4d0*/  WARPSYNC.COLLECTIVE R15, `(.L_x_2241) ;  /* 0x000000000f087348 */ /* 0x000fea0003c00000 */
[----:B------:R0:W1:Y:S02]  /*2c4e0*/  SHFL.IDX P6, R14, R13, R12, R11 ;  /* 0x0000000c0d0e7389 */ /* 0x00006400000c000b */
[----:B01----:R-:W-:Y:S01]  /*2c4f0*/  ENDCOLLECTIVE ;  /* 0x000000000000791b */ /* 0x003fe20003800000 */
.L_x_2241:
[----:B------:R-:W-:Y:S02]  /*2c500*/  IMAD.MOV.U32 R13, RZ, RZ, R7 ;  /* 0x000000ffff0d7224 */ /* 0x000fe400078e0007 */
[----:B------:R-:W-:-:S07]  /*2c510*/  IMAD.MOV.U32 R4, RZ, RZ, R14 ;  /* 0x000000ffff047224 */ /* 0x000fce00078e000e */
[----:B------:R-:W-:Y:S05]  /*2c520*/  WARPSYNC.COLLECTIVE R15, `(.L_x_2242) ;  /* 0x000000000f087348 */ /* 0x000fea0003c00000 */
[----:B------:R0:W1:Y:S02]  /*2c530*/  SHFL.IDX P6, R14, R13, R12, R11 ;  /* 0x0000000c0d0e7389 */ /* 0x00006400000c000b */
[----:B01----:R-:W-:Y:S01]  /*2c540*/  ENDCOLLECTIVE ;  /* 0x000000000000791b */ /* 0x003fe20003800000 */
.L_x_2242:
[----:B------:R-:W-:Y:S02]  /*2c550*/  IMAD.MOV.U32 R13, RZ, RZ, R0 ;  /* 0x000000ffff0d7224 */ /* 0x000fe400078e0000 */
[----:B------:R-:W-:-:S07]  /*2c560*/  IMAD.MOV.U32 R9, RZ, RZ, R14 ;  /* 0x000000ffff097224 */ /* 0x000fce00078e000e */
[----:B------:R-:W-:Y:S05]  /*2c570*/  WARPSYNC.COLLECTIVE R15, `(.L_x_2243) ;  /* 0x000000000f087348 */ /* 0x000fea0003c00000 */
[----:B------:R0:W1:Y:S02]  /*2c580*/  SHFL.IDX P6, R14, R13, R12, R11 ;  /* 0x0000000c0d0e7389 */ /* 0x00006400000c000b */
[----:B01----:R-:W-:Y:S01]  /*2c590*/  ENDCOLLECTIVE ;  /* 0x000000000000791b */ /* 0x003fe20003800000 */
.L_x_2243:
[----:B------:R-:W-:Y:S05]  /*2c5a0*/  BRA `(.L_x_2244) ;  /* 0xfffffdd800747947 */ /* 0x000fea000383ffff */
.L_x_1867:
[----:B------:R-:W-:Y:S01]  /*2c5b0*/  BSSY B1, `(.L_x_2245) ;  /* 0x0000008000017945 */ /* 0x000fe20003800000 */
[----:B------:R-:W-:Y:S02]  /*2c5c0*/  IMAD.MOV.U32 R13, RZ, RZ, R6 ;  /* 0x000000ffff0d7224 */ /* 0x000fe400078e0006 */
[----:B------:R-:W-:Y:S02]  /*2c5d0*/  IMAD.MOV.U32 R12, RZ, RZ, 0x2 ;  /* 0x00000002ff0c7424 */ /* 0x000fe400078e00ff */
[----:B------:R-:W-:Y:S02]  /*2c5e0*/  IMAD.MOV.U32 R11, RZ, RZ, 0x181f ;  /* 0x0000181fff0b7424 */ /* 0x000fe400078e00ff */
[----:B------:R-:W-:-:S07]  /*2c5f0*/  IMAD.MOV.U32 R15, RZ, RZ, -0x1 ;  /* 0xffffffffff0f7424 */ /* 0x000fce00078e00ff */
[----:B-1--4-:R-:W-:Y:S05]  /*2c600*/  WARPSYNC.COLLECTIVE R15, `(.L_x_2246) ;  /* 0x000000000f087348 */ /* 0x012fea0003c00000 */
[----:B----4-:R0:W2:Y:S02]  /*2c610*/  SHFL.IDX P6, R14, R13, R12, R11 ;  /* 0x0000000c0d0e7389 */ /* 0x0100a400000c000b */
[----:B012---:R-:W-:Y:S01]  /*2c620*/  ENDCOLLECTIVE ;  /* 0x000000000000791b */ /* 0x007fe20003800000 */
.L_x_2246:
[----:B------:R-:W-:Y:S05]  /*2c630*/  BSYNC B1 ;  /* 0x0000000000017941 */ /* 0x000fea0003800000 */
.L_x_2245:
        /* <DEDUP_REMOVED lines=8> */
.L_x_2247:
[----:B------:R-:W-:Y:S02]  /*2c6c0*/  IMAD.MOV.U32 R13, RZ, RZ, R7 ;  /* 0x000000ffff0d7224 */ /* 0x000fe400078e0007 */
[----:B------:R-:W-:-:S07]  /*2c6d0*/  IMAD.MOV.U32 R4, RZ, RZ, R14 ;  /* 0x000000ffff047224 */ /* 0x000fce00078e000e */
[----:B------:R-:W-:Y:S05]  /*2c6e0*/  WARPSYNC.COLLECTIVE R15, `(.L_x_2248) ;  /* 0x000000000f087348 */ /* 0x000fea0003c00000 */
[----:B------:R0:W1:Y:S02]  /*2c6f0*/  SHFL.IDX P6, R14, R13, R12, R11 ;  /* 0x0000000c0d0e7389 */ /* 0x00006400000c000b */
[----:B01----:R-:W-:Y:S01]  /*2c700*/  ENDCOLLECTIVE ;  /* 0x000000000000791b */ /* 0x003fe20003800000 */
.L_x_2248:
[----:B------:R-:W-:Y:S02]  /*2c710*/  IMAD.MOV.U32 R13, RZ, RZ, R0 ;  /* 0x000000ffff0d7224 */ /* 0x000fe400078e0000 */
[----:B------:R-:W-:-:S07]  /*2c720*/  IMAD.MOV.U32 R9, RZ, RZ, R14 ;  /* 0x000000ffff097224 */ /* 0x000fce00078e000e */
[----:B------:R-:W-:Y:S05]  /*2c730*/  WARPSYNC.COLLECTIVE R15, `(.L_x_2249) ;  /* 0x000000000f087348 */ /* 0x000fea0003c00000 */
[----:B------:R0:W1:Y:S02]  /*2c740*/  SHFL.IDX P6, R14, R13, R12, R11 ;  /* 0x0000000c0d0e7389 */ /* 0x00006400000c000b */
[----:B01----:R-:W-:Y:S01]  /*2c750*/  ENDCOLLECTIVE ;  /* 0x000000000000791b */ /* 0x003fe20003800000 */
.L_x_2249:
[----:B------:R-:W-:Y:S05]  /*2c760*/  BRA `(.L_x_2250) ;  /* 0xfffffddc00747947 */ /* 0x000fea000383ffff */
.L_x_1870:
[----:B------:R-:W-:Y:S01]  /*2c770*/  BSSY B1, `(.L_x_2251) ;  /* 0x0000008000017945 */ /* 0x000fe20003800000 */
[----:B------:R-:W-:Y:S02]  /*2c780*/  IMAD.MOV.U32 R13, RZ, RZ, R6 ;  /* 0x000000ffff0d7224 */ /* 0x000fe400078e0006 */
[----:B------:R-:W-:Y:S02]  /*2c790*/  IMAD.MOV.U32 R12, RZ, RZ, 0x3 ;  /* 0x00000003ff0c7424 */ /* 0x000fe400078e00ff */
[----:B------:R-:W-:Y:S02]  /*2c7a0*/  IMAD.MOV.U32 R11, RZ, RZ, 0x181f ;  /* 0x0000181fff0b7424 */ /* 0x000fe400078e00ff */
[----:B------:R-:W-:-:S07]  /*2c7b0*/  IMAD.MOV.U32 R15, RZ, RZ, -0x1 ;  /* 0xffffffffff0f7424 */ /* 0x000fce00078e00ff */
[----:B-1--4-:R-:W-:Y:S05]  /*2c7c0*/  WARPSYNC.COLLECTIVE R15, `(.L_x_2252) ;  /* 0x000000000f087348 */ /* 0x012fea0003c00000 */
[----:B------:R0:W2:Y:S02]  /*2c7d0*/  SHFL.IDX P6, R14, R13, R12, R11 ;  /* 0x0000000c0d0e7389 */ /* 0x0000a400000c000b */
[----:B012-4-:R-:W-:Y:S01]  /*2c7e0*/  ENDCOLLECTIVE ;  /* 0x000000000000791b */ /* 0x017fe20003800000 */
.L_x_2252:
[----:B------:R-:W-:Y:S05]  /*2c7f0*/  BSYNC B1 ;  /* 0x0000000000017941 */ /* 0x000fea0003800000 */
.L_x_2251:
        /* <DEDUP_REMOVED lines=8> */
.L_x_2253:
[----:B------:R-:W-:Y:S02]  /*2c880*/  IMAD.MOV.U32 R13, RZ, RZ, R7 ;  /* 0x000000ffff0d7224 */ /* 0x000fe400078e0007 */
[----:B------:R-:W-:-:S07]  /*2c890*/  IMAD.MOV.U32 R8, RZ, RZ, R14 ;  /* 0x000000ffff087224 */ /* 0x000fce00078e000e */
[----:B------:R-:W-:Y:S05]  /*2c8a0*/  WARPSYNC.COLLECTIVE R15, `(.L_x_2254) ;  /* 0x000000000f087348 */ /* 0x000fea0003c00000 */
[----:B------:R0:W1:Y:S02]  /*2c8b0*/  SHFL.IDX P6, R14, R13, R12, R11 ;  /* 0x0000000c0d0e7389 */ /* 0x00006400000c000b */
[----:B01----:R-:W-:Y:S01]  /*2c8c0*/  ENDCOLLECTIVE ;  /* 0x000000000000791b */ /* 0x003fe20003800000 */
.L_x_2254:
[----:B------:R-:W-:Y:S02]  /*2c8d0*/  IMAD.MOV.U32 R13, RZ, RZ, R0 ;  /* 0x000000ffff0d7224 */ /* 0x000fe400078e0000 */
[----:B------:R-:W-:-:S07]  /*2c8e0*/  IMAD.MOV.U32 R23, RZ, RZ, R14 ;  /* 0x000000ffff177224 */ /* 0x000fce00078e000e */
[----:B------:R-:W-:Y:S05]  /*2c8f0*/  WARPSYNC.COLLECTIVE R15, `(.L_x_2255) ;  /* 0x000000000f087348 */ /* 0x000fea0003c00000 */
[----:B------:R0:W1:Y:S02]  /*2c900*/  SHFL.IDX P6, R14, R13, R12, R11 ;  /* 0x0000000c0d0e7389 */ /* 0x00006400000c000b */
[----:B01----:R-:W-:Y:S01]  /*2c910*/  ENDCOLLECTIVE ;  /* 0x000000000000791b */ /* 0x003fe20003800000 */
.L_x_2255:
[----:B------:R-:W-:Y:S01]  /*2c920*/  IMAD.MOV.U32 R0, RZ, RZ, R14 ;  /* 0x000000ffff007224 */ /* 0x000fe200078e000e */
[----:B------:R-:W-:Y:S06]  /*2c930*/  BRA `(.L_x_2256) ;  /* 0xfffffde000787947 */ /* 0x000fec000383ffff */
.L_x_1874:
[----:B0-----:R0:W1:Y:S02]  /*2c940*/  SYNCS.PHASECHK.TRANS64.TRYWAIT P0, [R16+URZ+0x30800], R121 ;  /* 0x03080079100075a7 */ /* 0x001064000800017f */
[----:B-1----:R-:W-:Y:S05]  /*2c950*/  @!P0 NANOSLEEP.SYNCS 0x989680 ;  /* 0x009896800000895d */ /* 0x002fea0003900000 */
[----:B------:R-:W1:Y:S02]  /*2c960*/  @!P0 SYNCS.PHASECHK.TRANS64 P0, [R16+URZ+0x30800], R121 ;  /* 0x03080079100085a7 */ /* 0x000e64000800007f */
[----:B-1----:R-:W-:Y:S05]  /*2c970*/  @!P0 BRA `(.L_x_1874) ;  /* 0xfffffffc00f08947 */ /* 0x002fea000383ffff */
[----:B------:R-:W-:Y:S05]  /*2c980*/  BRA `(.L_x_2257) ;  /* 0xfffffde400dc7947 */ /* 0x000fea000383ffff */
.L_x_1906:
        /* <DEDUP_REMOVED lines=8> */
.L_x_2259:
[----:B------:R-:W-:Y:S05]  /*2ca10*/  BSYNC B1 ;  /* 0x0000000000017941 */ /* 0x000fea0003800000 */
.L_x_2258:
        /* <DEDUP_REMOVED lines=8> */
.L_x_2260:
[----:B------:R-:W-:Y:S02]  /*2caa0*/  IMAD.MOV.U32 R13, RZ, RZ, R7 ;  /* 0x000000ffff0d7224 */ /* 0x000fe400078e0007 */
[----:B------:R-:W-:-:S07]  /*2cab0*/  IMAD.MOV.U32 R4, RZ, RZ, R14 ;  /* 0x000000ffff047224 */ /* 0x000fce00078e000e */
[----:B------:R-:W-:Y:S05]  /*2cac0*/  WARPSYNC.COLLECTIVE R15, `(.L_x_2261) ;  /* 0x000000000f087348 */ /* 0x000fea0003c00000 */
[----:B------:R0:W1:Y:S02]  /*2cad0*/  SHFL.IDX P6, R14, R13, R12, R11 ;  /* 0x0000000c0d0e7389 */ /* 0x00006400000c000b */
[----:B01----:R-:W-:Y:S01]  /*2cae0*/  ENDCOLLECTIVE ;  /* 0x000000000000791b */ /* 0x003fe20003800000 */
.L_x_2261:
[----:B------:R-:W-:Y:S02]  /*2caf0*/  IMAD.MOV.U32 R13, RZ, RZ, R0 ;  /* 0x000000ffff0d7224 */ /* 0x000fe400078e0000 */
[----:B------:R-:W-:-:S07]  /*2cb00*/  IMAD.MOV.U32 R9, RZ, RZ, R14 ;  /* 0x000000ffff097224 */ /* 0x000fce00078e000e */
[----:B------:R-:W-:Y:S05]  /*2cb10*/  WARPSYNC.COLLECTIVE R15, `(.L_x_2262) ;  /* 0x000000000f087348 */ /* 0x000fea0003c00000 */
[----:B------:R0:W1:Y:S02]  /*2cb20*/  SHFL.IDX P6, R14, R13, R12, R11 ;  /* 0x0000000c0d0e7389 */ /* 0x00006400000c000b */
[----:B01----:R-:W-:Y:S01]  /*2cb30*/  ENDCOLLECTIVE ;  /* 0x000000000000791b */ /* 0x003fe20003800000 */
.L_x_2262:
[----:B------:R-:W-:Y:S05]  /*2cb40*/  BRA `(.L_x_2263) ;  /* 0xfffffe1800b87947 */ /* 0x000fea000383ffff */
.L_x_1909:
        /* <DEDUP_REMOVED lines=8> */
.L_x_2265:
[----:B------:R-:W-:Y:S05]  /*2cbd0*/  BSYNC B1 ;  /* 0x0000000000017941 */ /* 0x000fea0003800000 */
.L_x_2264:
        /* <DEDUP_REMOVED lines=8> */
.L_x_2266:
[----:B------:R-:W-:Y:S02]  /*2cc60*/  IMAD.MOV.U32 R13, RZ, RZ, R7 ;  /* 0x000000ffff0d7224 */ /* 0x000fe400078e0007 */
[----:B------:R-:W-:-:S07]  /*2cc70*/  IMAD.MOV.U32 R4, RZ, RZ, R14 ;  /* 0x000000ffff047224 */ /* 0x000fce00078e000e */
[----:B------:R-:W-:Y:S05]  /*2cc80*/  WARPSYNC.COLLECTIVE R15, `(.L_x_2267) ;  /* 0x000000000f087348 */ /* 0x000fea0003c00000 */
[----:B------:R0:W1:Y:S02]  /*2cc90*/  SHFL.IDX P6, R14, R13, R12, R11 ;  /* 0x0000000c0d0e7389 */ /* 0x00006400000c000b */
[----:B01----:R-:W-:Y:S01]  /*2cca0*/  ENDCOLLECTIVE ;  /* 0x000000000000791b */ /* 0x003fe20003800000 */
.L_x_2267:
[----:B------:R-:W-:Y:S02]  /*2ccb0*/  IMAD.MOV.U32 R13, RZ, RZ, R0 ;  /* 0x000000ffff0d7224 */ /* 0x000fe400078e0000 */
[----:B------:R-:W-:-:S07]  /*2ccc0*/  IMAD.MOV.U32 R9, RZ, RZ, R14 ;  /* 0x000000ffff097224 */ /* 0x000fce00078e000e */
[----:B------:R-:W-:Y:S05]  /*2ccd0*/  WARPSYNC.COLLECTIVE R15, `(.L_x_2268) ;  /* 0x000000000f087348 */ /* 0x000fea0003c00000 */
[----:B------:R0:W1:Y:S02]  /*2cce0*/  SHFL.IDX P6, R14, R13, R12, R11 ;  /* 0x0000000c0d0e7389 */ /* 0x00006400000c000b */
[----:B01----:R-:W-:Y:S01]  /*2ccf0*/  ENDCOLLECTIVE ;  /* 0x000000000000791b */ /* 0x003fe20003800000 */
.L_x_2268:
[----:B------:R-:W-:Y:S05]  /*2cd00*/  BRA `(.L_x_2269) ;  /* 0xfffffe1c00887947 */ /* 0x000fea000383ffff */
.L_x_1912:
        /* <DEDUP_REMOVED lines=8> */
.L_x_2271:
[----:B------:R-:W-:Y:S05]  /*2cd90*/  BSYNC B1 ;  /* 0x0000000000017941 */ /* 0x000fea0003800000 */
.L_x_2270:
        /* <DEDUP_REMOVED lines=8> */
.L_x_2272:
[----:B------:R-:W-:Y:S02]  /*2ce20*/  IMAD.MOV.U32 R13, RZ, RZ, R7 ;  /* 0x000000ffff0d7224 */ /* 0x000fe400078e0007 */
[----:B------:R-:W-:-:S07]  /*2ce30*/  IMAD.MOV.U32 R4, RZ, RZ, R14 ;  /* 0x000000ffff047224 */ /* 0x000fce00078e000e */
[----:B------:R-:W-:Y:S05]  /*2ce40*/  WARPSYNC.COLLECTIVE R15, `(.L_x_2273) ;  /* 0x000000000f087348 */ /* 0x000fea0003c00000 */
[----:B------:R0:W1:Y:S02]  /*2ce50*/  SHFL.IDX P6, R14, R13, R12, R11 ;  /* 0x0000000c0d0e7389 */ /* 0x00006400000c000b */
[----:B01----:R-:W-:Y:S01]  /*2ce60*/  ENDCOLLECTIVE ;  /* 0x000000000000791b */ /* 0x003fe20003800000 */
.L_x_2273:
[----:B------:R-:W-:Y:S02]  /*2ce70*/  IMAD.MOV.U32 R13, RZ, RZ, R0 ;  /* 0x000000ffff0d7224 */ /* 0x000fe400078e0000 */
[----:B------:R-:W-:-:S07]  /*2ce80*/  IMAD.MOV.U32 R9, RZ, RZ, R14 ;  /* 0x000000ffff097224 */ /* 0x000fce00078e000e */
[----:B------:R-:W-:Y:S05]  /*2ce90*/  WARPSYNC.COLLECTIVE R15, `(.L_x_2274) ;  /* 0x000000000f087348 */ /* 0x000fea0003c00000 */
[----:B------:R0:W1:Y:S02]  /*2cea0*/  SHFL.IDX P6, R14, R13, R12, R11 ;  /* 0x0000000c0d0e7389 */ /* 0x00006400000c000b */
[----:B01----:R-:W-:Y:S01]  /*2ceb0*/  ENDCOLLECTIVE ;  /* 0x000000000000791b */ /* 0x003fe20003800000 */
.L_x_2274:
[----:B------:R-:W-:Y:S05]  /*2cec0*/  BRA `(.L_x_2275) ;  /* 0xfffffe2000507947 */ /* 0x000fea000383ffff */
.L_x_1915:
        /* <DEDUP_REMOVED lines=8> */
.L_x_2277:
[----:B------:R-:W-:Y:S05]  /*2cf50*/  BSYNC B1 ;  /* 0x0000000000017941 */ /* 0x000fea0003800000 */
.L_x_2276:
        /* <DEDUP_REMOVED lines=8> */
.L_x_2278:
[----:B------:R-:W-:Y:S02]  /*2cfe0*/  IMAD.MOV.U32 R13, RZ, RZ, R7 ;  /* 0x000000ffff0d7224 */ /* 0x000fe400078e0007 */
[----:B------:R-:W-:-:S07]  /*2cff0*/  IMAD.MOV.U32 R20, RZ, RZ, R14 ;  /* 0x000000ffff147224 */ /* 0x000fce00078e000e */
[----:B------:R-:W-:Y:S05]  /*2d000*/  WARPSYNC.COLLECTIVE R15, `(.L_x_2279) ;  /* 0x000000000f087348 */ /* 0x000fea0003c00000 */
[----:B------:R0:W1:Y:S02]  /*2d010*/  SHFL.IDX P6, R14, R13, R12, R11 ;  /* 0x0000000c0d0e7389 */ /* 0x00006400000c000b */
[----:B01----:R-:W-:Y:S01]  /*2d020*/  ENDCOLLECTIVE ;  /* 0x000000000000791b */ /* 0x003fe20003800000 */
.L_x_2279:
[----:B------:R-:W-:Y:S02]  /*2d030*/  IMAD.MOV.U32 R13, RZ, RZ, R0 ;  /* 0x000000ffff0d7224 */ /* 0x000fe400078e0000 */
[----:B------:R-:W-:-:S07]  /*2d040*/  IMAD.MOV.U32 R23, RZ, RZ, R14 ;  /* 0x000000ffff177224 */ /* 0x000fce00078e000e */
[----:B------:R-:W-:Y:S05]  /*2d050*/  WARPSYNC.COLLECTIVE R15, `(.L_x_2280) ;  /* 0x000000000f087348 */ /* 0x000fea0003c00000 */
[----:B------:R0:W1:Y:S02]  /*2d060*/  SHFL.IDX P6, R14, R13, R12, R11 ;  /* 0x0000000c0d0e7389 */ /* 0x00006400000c000b */
[----:B01----:R-:W-:Y:S01]  /*2d070*/  ENDCOLLECTIVE ;  /* 0x000000000000791b */ /* 0x003fe20003800000 */
.L_x_2280:
[----:B------:R-:W-:Y:S01]  /*2d080*/  IMAD.MOV.U32 R0, RZ, RZ, R14 ;  /* 0x000000ffff007224 */ /* 0x000fe200078e000e */
[----:B------:R-:W-:Y:S06]  /*2d090*/  BRA `(.L_x_2281) ;  /* 0xfffffe24001c7947 */ /* 0x000fec000383ffff */
.L_x_1919:
[----:B0-----:R0:W1:Y:S02]  /*2d0a0*/  SYNCS.PHASECHK.TRANS64.TRYWAIT P0, [R16+URZ+0x30800], R139 ;  /* 0x0308008b100075a7 */ /* 0x001064000800017f */
[----:B-1----:R-:W-:Y:S05]  /*2d0b0*/  @!P0 NANOSLEEP.SYNCS 0x989680 ;  /* 0x009896800000895d */ /* 0x002fea0003900000 */
[----:B------:R-:W1:Y:S02]  /*2d0c0*/  @!P0 SYNCS.PHASECHK.TRANS64 P0, [R16+URZ+0x30800], R139 ;  /* 0x0308008b100085a7 */ /* 0x000e64000800007f */
[----:B-1----:R-:W-:Y:S05]  /*2d0d0*/  @!P0 BRA `(.L_x_1919) ;  /* 0xfffffffc00f08947 */ /* 0x002fea000383ffff */
[----:B------:R-:W-:Y:S05]  /*2d0e0*/  BRA `(.L_x_2282) ;  /* 0xfffffe2800447947 */ /* 0x000fea000383ffff */
.L_x_1937:
[----:B0-----:R0:W1:Y:S02]  /*2d0f0*/  SYNCS.PHASECHK.TRANS64.TRYWAIT P2, [R57+URZ+0x30830], R0 ;  /* 0x03083000390075a7 */ /* 0x001064000804017f */
[----:B-1----:R-:W-:Y:S05]  /*2d100*/  @!P2 NANOSLEEP.SYNCS 0x989680 ;  /* 0x009896800000a95d */ /* 0x002fea0003900000 */
[----:B------:R-:W1:Y:S02]  /*2d110*/  @!P2 SYNCS.PHASECHK.TRANS64 P2, [R57+URZ+0x30830], R0 ;  /* 0x030830003900a5a7 */ /* 0x000e64000804007f */
[----:B-1----:R-:W-:Y:S05]  /*2d120*/  @!P2 BRA `(.L_x_1937) ;  /* 0xfffffffc00f0a947 */ /* 0x002fea000383ffff */
[----:B------:R-:W-:Y:S05]  /*2d130*/  BRA `(.L_x_1936) ;  /* 0xfffffe6000ac7947 */ /* 0x000fea000383ffff */
.L_x_1957:
[----:B-1----:R1:W2:Y:S02]  /*2d140*/  SYNCS.PHASECHK.TRANS64.TRYWAIT P4, [R2+URZ+0x30830], R153 ;  /* 0x03083099020075a7 */ /* 0x0022a4000808017f */
[----:B--2---:R-:W-:Y:S05]  /*2d150*/  @!P4 NANOSLEEP.SYNCS 0x989680 ;  /* 0x009896800000c95d */ /* 0x004fea0003900000 */
[----:B------:R-:W2:Y:S02]  /*2d160*/  @!P4 SYNCS.PHASECHK.TRANS64 P4, [R2+URZ+0x30830], R153 ;  /* 0x030830990200c5a7 */ /* 0x000ea4000808007f */
[----:B--2---:R-:W-:Y:S05]  /*2d170*/  @!P4 BRA `(.L_x_1957) ;  /* 0xfffffffc00f0c947 */ /* 0x004fea000383ffff */
[----:B------:R-:W-:Y:S05]  /*2d180*/  BRA `(.L_x_1956) ;  /* 0xfffffe90003c7947 */ /* 0x000fea000383ffff */
.L_x_1962:
[----:B-1----:R1:W2:Y:S02]  /*2d190*/  SYNCS.PHASECHK.TRANS64.TRYWAIT P4, [R0+URZ+0x30850], R23 ;  /* 0x03085017000075a7 */ /* 0x0022a4000808017f */
[----:B--2---:R-:W-:Y:S05]  /*2d1a0*/  @!P4 NANOSLEEP.SYNCS 0x989680 ;  /* 0x009896800000c95d */ /* 0x004fea0003900000 */
[----:B------:R-:W2:Y:S02]  /*2d1b0*/  @!P4 SYNCS.PHASECHK.TRANS64 P4, [R0+URZ+0x30850], R23 ;  /* 0x030850170000c5a7 */ /* 0x000ea4000808007f */
[----:B--2---:R-:W-:Y:S05]  /*2d1c0*/  @!P4 BRA `(.L_x_1962) ;  /* 0xfffffffc00f0c947 */ /* 0x004fea000383ffff */
[----:B------:R-:W-:Y:S05]  /*2d1d0*/  BRA `(.L_x_1961) ;  /* 0xfffffea000d47947 */ /* 0x000fea000383ffff */
.L_x_1983:
[----:B-1----:R1:W2:Y:S02]  /*2d1e0*/  SYNCS.PHASECHK.TRANS64.TRYWAIT P2, [R3+URZ+0x30830], R153 ;  /* 0x03083099030075a7 */ /* 0x0022a4000804017f */
[----:B--2---:R-:W-:Y:S05]  /*2d1f0*/  @!P2 NANOSLEEP.SYNCS 0x989680 ;  /* 0x009896800000a95d */ /* 0x004fea0003900000 */
[----:B------:R-:W2:Y:S02]  /*2d200*/  @!P2 SYNCS.PHASECHK.TRANS64 P2, [R3+URZ+0x30830], R153 ;  /* 0x030830990300a5a7 */ /* 0x000ea4000804007f */
[----:B--2---:R-:W-:Y:S05]  /*2d210*/  @!P2 BRA `(.L_x_1983) ;  /* 0xfffffffc00f0a947 */ /* 0x004fea000383ffff */
[----:B------:R-:W-:Y:S05]  /*2d220*/  BRA `(.L_x_1982) ;  /* 0xfffffec000f47947 */ /* 0x000fea000383ffff */
.L_x_1988:
[----:B-1----:R1:W2:Y:S02]  /*2d230*/  SYNCS.PHASECHK.TRANS64.TRYWAIT P2, [R232+URZ+0x30850], R0 ;  /* 0x03085000e80075a7 */ /* 0x0022a4000804017f */
[----:B--2---:R-:W-:Y:S05]  /*2d240*/  @!P2 NANOSLEEP.SYNCS 0x989680 ;  /* 0x009896800000a95d */ /* 0x004fea0003900000 */
[----:B------:R-:W2:Y:S02]  /*2d250*/  @!P2 SYNCS.PHASECHK.TRANS64 P2, [R232+URZ+0x30850], R0 ;  /* 0x03085000e800a5a7 */ /* 0x000ea4000804007f */
[----:B--2---:R-:W-:Y:S05]  /*2d260*/  @!P2 BRA `(.L_x_1988) ;  /* 0xfffffffc00f0a947 */ /* 0x004fea000383ffff */
[----:B------:R-:W-:Y:S05]  /*2d270*/  BRA `(.L_x_1987) ;  /* 0xfffffed400887947 */ /* 0x000fea000383ffff */
.L_x_1996:
[----:B-1----:R1:W2:Y:S02]  /*2d280*/  SYNCS.PHASECHK.TRANS64.TRYWAIT P2, [R3+URZ+0x30830], R153 ;  /* 0x03083099030075a7 */ /* 0x0022a4000804017f */
[----:B--2---:R-:W-:Y:S05]  /*2d290*/  @!P2 NANOSLEEP.SYNCS 0x989680 ;  /* 0x009896800000a95d */ /* 0x004fea0003900000 */
[----:B------:R-:W2:Y:S02]  /*2d2a0*/  @!P2 SYNCS.PHASECHK.TRANS64 P2, [R3+URZ+0x30830], R153 ;  /* 0x030830990300a5a7 */ /* 0x000ea4000804007f */
[----:B--2---:R-:W-:Y:S05]  /*2d2b0*/  @!P2 BRA `(.L_x_1996) ;  /* 0xfffffffc00f0a947 */ /* 0x004fea000383ffff */
[----:B------:R-:W-:Y:S05]  /*2d2c0*/  BRA `(.L_x_1995) ;  /* 0xfffffee800487947 */ /* 0x000fea000383ffff */
.L_x_2001:
[----:B-1----:R1:W2:Y:S02]  /*2d2d0*/  SYNCS.PHASECHK.TRANS64.TRYWAIT P2, [R0+URZ+0x30850], R2 ;  /* 0x03085002000075a7 */ /* 0x0022a4000804017f */
[----:B--2---:R-:W-:Y:S05]  /*2d2e0*/  @!P2 NANOSLEEP.SYNCS 0x989680 ;  /* 0x009896800000a95d */ /* 0x004fea0003900000 */
[----:B------:R-:W2:Y:S02]  /*2d2f0*/  @!P2 SYNCS.PHASECHK.TRANS64 P2, [R0+URZ+0x30850], R2 ;  /* 0x030850020000a5a7 */ /* 0x000ea4000804007f */
[----:B--2---:R-:W-:Y:S05]  /*2d300*/  @!P2 BRA `(.L_x_2001) ;  /* 0xfffffffc00f0a947 */ /* 0x004fea000383ffff */
[----:B------:R-:W-:Y:S05]  /*2d310*/  BRA `(.L_x_2000) ;  /* 0xfffffef800e87947 */ /* 0x000fea000383ffff */
.L_x_2015:
[----:B-1----:R1:W2:Y:S02]  /*2d320*/  SYNCS.PHASECHK.TRANS64.TRYWAIT P0, [R12+URZ+0x30850], R5 ;  /* 0x030850050c0075a7 */ /* 0x0022a4000800017f */
[----:B--2---:R-:W-:Y:S05]  /*2d330*/  @!P0 NANOSLEEP.SYNCS 0x989680 ;  /* 0x009896800000895d */ /* 0x004fea0003900000 */
[----:B------:R-:W2:Y:S02]  /*2d340*/  @!P0 SYNCS.PHASECHK.TRANS64 P0, [R12+URZ+0x30850], R5 ;  /* 0x030850050c0085a7 */ /* 0x000ea4000800007f */
[----:B--2---:R-:W-:Y:S05]  /*2d350*/  @!P0 BRA `(.L_x_2015) ;  /* 0xfffffffc00f08947 */ /* 0x004fea000383ffff */
[----:B------:R-:W-:Y:S05]  /*2d360*/  BRA `(.L_x_2014) ;  /* 0xffffff2000287947 */ /* 0x000fea000383ffff */
.L_x_2059:
[----:B------:R-:W1:Y:S01]  /*2d370*/  S2R R5, SR_TID.X ;  /* 0x0000000000057919 */ /* 0x000e620000002100 */
[----:B------:R-:W-:Y:S01]  /*2d380*/  BSSY B1, `(.L_x_2283) ;  /* 0x000000a000017945 */ /* 0x000fe20003800000 */
[----:B------:R-:W-:Y:S02]  /*2d390*/  IMAD.MOV.U32 R12, RZ, RZ, RZ ;  /* 0x000000ffff0c7224 */ /* 0x000fe400078e00ff */
[----:B0-----:R-:W-:Y:S02]  /*2d3a0*/  IMAD.MOV.U32 R11, RZ, RZ, 0x1f ;  /* 0x0000001fff0b7424 */ /* 0x001fe400078e00ff */
[----:B------:R-:W-:Y:S01]  /*2d3b0*/  IMAD.MOV.U32 R15, RZ, RZ, -0x1 ;  /* 0xffffffffff0f7424 */ /* 0x000fe200078e00ff */
[----:B-1----:R-:W-:-:S04]  /*2d3c0*/  SHF.R.U32.HI R5, RZ, 0x5, R5 ;  /* 0x00000005ff057819 */ /* 0x002fc80000011605 */
[----:B------:R-:W-:-:S05]  /*2d3d0*/  LOP3.LUT R5, R5, 0x3, RZ, 0xc0, !PT ;  /* 0x0000000305057812 */ /* 0x000fca00078ec0ff */
[----:B------:R-:W-:-:S07]  /*2d3e0*/  IMAD.MOV.U32 R13, RZ, RZ, R5 ;  /* 0x000000ffff0d7224 */ /* 0x000fce00078e0005 */
[----:B------:R-:W-:Y:S05]  /*2d3f0*/  WARPSYNC.COLLECTIVE R15, `(.L_x_2284) ;  /* 0x000000000f087348 */ /* 0x000fea0003c00000 */
[----:B------:R0:W1:Y:S02]  /*2d400*/  SHFL.IDX P6, R14, R13, R12, R11 ;  /* 0x0000000c0d0e7389 */ /* 0x00006400000c000b */
[----:B01----:R-:W-:Y:S01]  /*2d410*/  ENDCOLLECTIVE ;  /* 0x000000000000791b */ /* 0x003fe20003800000 */
.L_x_2284:
[----:B------:R-:W-:Y:S05]  /*2d420*/  BSYNC B1 ;  /* 0x0000000000017941 */ /* 0x000fea0003800000 */
.L_x_2283:
[----:B------:R-:W-:Y:S05]  /*2d430*/  BRA `(.L_x_2285) ;  /* 0xffffff70006c7947 */ /* 0x000fea000383ffff */
.L_x_2061:
[----:B------:R-:W-:Y:S01]  /*2d440*/  BSSY B1, `(.L_x_2286) ;  /* 0x0000006000017945 */ /* 0x000fe20003800000 */
[----:B------:R-:W-:-:S07]  /*2d450*/  IMAD.MOV.U32 R15, RZ, RZ, -0x1 ;  /* 0xffffffffff0f7424 */ /* 0x000fce00078e00ff */
[----:B01----:R-:W-:Y:S05]  /*2d460*/  WARPSYNC.COLLECTIVE R15, `(.L_x_2287) ;  /* 0x000000000f0c7348 */ /* 0x003fea0003c00000 */
[----:B------:R-:W-:Y:S02]  /*2d470*/  ELECT P6, UR62, PT ;  /* 0x00000000003e782f */ /* 0x000fe400038c0000 */
[----:B------:R-:W-:Y:S01]  /*2d480*/  MOV R14, UR62 ;  /* 0x0000003e000e7c02 */ /* 0x000fe20008000f00 */
[----:B01----:R-:W-:Y:S10]  /*2d490*/  ENDCOLLECTIVE ;  /* 0x000000000000791b */ /* 0x003ff40003800000 */
.L_x_2287:
[----:B------:R-:W-:Y:S05]  /*2d4a0*/  BSYNC B1 ;  /* 0x0000000000017941 */ /* 0x000fea0003800000 */
.L_x_2286:
[----:B------:R-:W-:Y:S05]  /*2d4b0*/  BRA `(.L_x_2060) ;  /* 0xffffff7000647947 */ /* 0x000fea000383ffff */
.L_x_2063:
[----:B-1----:R-:W2:Y:S02]  /*2d4c0*/  LDL R6, [R1] ;  /* 0x0000000001067983 */ /* 0x002ea40000100800 */
[----:B--2---:R1:W2:Y:S02]  /*2d4d0*/  SYNCS.PHASECHK.TRANS64.TRYWAIT P0, [R6+URZ+0x30820], R5 ;  /* 0x03082005060075a7 */ /* 0x0042a4000800017f */
[----:B--2---:R-:W-:Y:S05]  /*2d4e0*/  @!P0 NANOSLEEP.SYNCS 0x989680 ;  /* 0x009896800000895d */ /* 0x004fea0003900000 */
[----:B------:R-:W2:Y:S02]  /*2d4f0*/  @!P0 SYNCS.PHASECHK.TRANS64 P0, [R6+URZ+0x30820], R5 ;  /* 0x03082005060085a7 */ /* 0x000ea4000800007f */
[----:B--2---:R-:W-:Y:S05]  /*2d500*/  @!P0 BRA `(.L_x_2063) ;  /* 0xfffffffc00ec8947 */ /* 0x004fea000383ffff */
[----:B------:R-:W-:Y:S05]  /*2d510*/  BRA `(.L_x_2288) ;  /* 0xffffff7000747947 */ /* 0x000fea000383ffff */
.L_x_2067:
[----:B-1----:R1:W2:Y:S02]  /*2d520*/  SYNCS.PHASECHK.TRANS64.TRYWAIT P0, [R8+URZ+0x308a0], R10 ;  /* 0x0308a00a080075a7 */ /* 0x0022a4000800017f */
[----:B--2---:R-:W-:Y:S05]  /*2d530*/  @!P0 NANOSLEEP.SYNCS 0x989680 ;  /* 0x009896800000895d */ /* 0x004fea0003900000 */
[----:B------:R-:W2:Y:S02]  /*2d540*/  @!P0 SYNCS.PHASECHK.TRANS64 P0, [R8+URZ+0x308a0], R10 ;  /* 0x0308a00a080085a7 */ /* 0x000ea4000800007f */
[----:B--2---:R-:W-:Y:S05]  /*2d550*/  @!P0 BRA `(.L_x_2067) ;  /* 0xfffffffc00f08947 */ /* 0x004fea000383ffff */
[----:B------:R-:W-:Y:S05]  /*2d560*/  BRA `(.L_x_2289) ;  /* 0xffffff7000987947 */ /* 0x000fea000383ffff */
.L_x_2075:
[----:B0-----:R0:W2:Y:S02]  /*2d570*/  SYNCS.PHASECHK.TRANS64.TRYWAIT P0, [R8+URZ+0x308c0], R10 ;  /* 0x0308c00a080075a7 */ /* 0x0010a4000800017f */
[----:B--2---:R-:W-:Y:S05]  /*2d580*/  @!P0 NANOSLEEP.SYNCS 0x989680 ;  /* 0x009896800000895d */ /* 0x004fea0003900000 */
[----:B------:R-:W2:Y:S02]  /*2d590*/  @!P0 SYNCS.PHASECHK.TRANS64 P0, [R8+URZ+0x308c0], R10 ;  /* 0x0308c00a080085a7 */ /* 0x000ea4000800007f */
[----:B--2---:R-:W-:Y:S05]  /*2d5a0*/  @!P0 BRA `(.L_x_2075) ;  /* 0xfffffffc00f08947 */ /* 0x004fea000383ffff */
[----:B------:R-:W-:Y:S05]  /*2d5b0*/  BRA `(.L_x_2290) ;  /* 0xffffff7400e07947 */ /* 0x000fea000383ffff */
.L_x_2085:
[----:B-1----:R1:W2:Y:S02]  /*2d5c0*/  SYNCS.PHASECHK.TRANS64.TRYWAIT P1, [R8+URZ+0x308a0], R7 ;  /* 0x0308a007080075a7 */ /* 0x0022a4000802017f */
[----:B--2---:R-:W-:Y:S05]  /*2d5d0*/  @!P1 NANOSLEEP.SYNCS 0x989680 ;  /* 0x009896800000995d */ /* 0x004fea0003900000 */
[----:B------:R-:W2:Y:S02]  /*2d5e0*/  @!P1 SYNCS.PHASECHK.TRANS64 P1, [R8+URZ+0x308a0], R7 ;  /* 0x0308a007080095a7 */ /* 0x000ea4000802007f */
[----:B--2---:R-:W-:Y:S05]  /*2d5f0*/  @!P1 BRA `(.L_x_2085) ;  /* 0xfffffffc00f09947 */ /* 0x004fea000383ffff */
[----:B------:R-:W-:Y:S05]  /*2d600*/  BRA `(.L_x_2291) ;  /* 0xffffff7c00787947 */ /* 0x000fea000383ffff */
.L_x_2093:
[----:B--2---:R2:W3:Y:S02]  /*2d610*/  SYNCS.PHASECHK.TRANS64.TRYWAIT P1, [R8+URZ+0x308c0], R7 ;  /* 0x0308c007080075a7 */ /* 0x0044e4000802017f */
[----:B---3--:R-:W-:Y:S05]  /*2d620*/  @!P1 NANOSLEEP.SYNCS 0x989680 ;  /* 0x009896800000995d */ /* 0x008fea0003900000 */
[----:B------:R-:W3:Y:S02]  /*2d630*/  @!P1 SYNCS.PHASECHK.TRANS64 P1, [R8+URZ+0x308c0], R7 ;  /* 0x0308c007080095a7 */ /* 0x000ee4000802007f */
[----:B---3--:R-:W-:Y:S05]  /*2d640*/  @!P1 BRA `(.L_x_2093) ;  /* 0xfffffffc00f09947 */ /* 0x008fea000383ffff */
[----:B------:R-:W-:Y:S05]  /*2d650*/  BRA `(.L_x_2292) ;  /* 0xffffff8000b87947 */ /* 0x000fea000383ffff */
.L_x_2117:
[----:B------:R-:W2:Y:S01]  /*2d660*/  S2R R4, SR_TID.X ;  /* 0x0000000000047919 */ /* 0x000ea20000002100 */
[----:B------:R-:W-:Y:S01]  /*2d670*/  BSSY B0, `(.L_x_2293) ;  /* 0x000000a000007945 */ /* 0x000fe20003800000 */
[----:B------:R-:W-:Y:S02]  /*2d680*/  IMAD.MOV.U32 R12, RZ, RZ, RZ ;  /* 0x000000ffff0c7224 */ /* 0x000fe400078e00ff */
[----:B0-----:R-:W-:Y:S02]  /*2d690*/  IMAD.MOV.U32 R11, RZ, RZ, 0x1f ;  /* 0x0000001fff0b7424 */ /* 0x001fe400078e00ff */
[----:B------:R-:W-:Y:S01]  /*2d6a0*/  IMAD.MOV.U32 R15, RZ, RZ, -0x1 ;  /* 0xffffffffff0f7424 */ /* 0x000fe200078e00ff */
[----:B--2---:R-:W-:-:S04]  /*2d6b0*/  SHF.R.U32.HI R4, RZ, 0x5, R4 ;  /* 0x00000005ff047819 */ /* 0x004fc80000011604 */
[----:B------:R-:W-:-:S05]  /*2d6c0*/  LOP3.LUT R4, R4, 0x3, RZ, 0xc0, !PT ;  /* 0x0000000304047812 */ /* 0x000fca00078ec0ff */
[----:B------:R-:W-:-:S07]  /*2d6d0*/  IMAD.MOV.U32 R13, RZ, RZ, R4 ;  /* 0x000000ffff0d7224 */ /* 0x000fce00078e0004 */
[----:B-1----:R-:W-:Y:S05]  /*2d6e0*/  WARPSYNC.COLLECTIVE R15, `(.L_x_2294) ;  /* 0x000000000f087348 */ /* 0x002fea0003c00000 */
[----:B------:R0:W2:Y:S02]  /*2d6f0*/  SHFL.IDX P6, R14, R13, R12, R11 ;  /* 0x0000000c0d0e7389 */ /* 0x0000a400000c000b */
[----:B012---:R-:W-:Y:S01]  /*2d700*/  ENDCOLLECTIVE ;  /* 0x000000000000791b */ /* 0x007fe20003800000 */
.L_x_2294:
[----:B------:R-:W-:Y:S05]  /*2d710*/  BSYNC B0 ;  /* 0x0000000000007941 */ /* 0x000fea0003800000 */
.L_x_2293:
[----:B------:R-:W-:Y:S05]  /*2d720*/  BRA `(.L_x_2295) ;  /* 0xffffff9000987947 */ /* 0x000fea000383ffff */
.L_x_2119:
[----:B------:R-:W-:Y:S01]  /*2d730*/  BSSY B0, `(.L_x_2296) ;  /* 0x0000006000007945 */ /* 0x000fe20003800000 */
[----:B------:R-:W-:-:S07]  /*2d740*/  IMAD.MOV.U32 R15, RZ, RZ, -0x1 ;  /* 0xffffffffff0f7424 */ /* 0x000fce00078e00ff */
[----:B01-3--:R-:W-:Y:S05]  /*2d750*/  WARPSYNC.COLLECTIVE R15, `(.L_x_2297) ;  /* 0x000000000f0c7348 */ /* 0x00bfea0003c00000 */
[----:B------:R-:W-:Y:S02]  /*2d760*/  ELECT P6, UR62, PT ;  /* 0x00000000003e782f */ /* 0x000fe400038c0000 */
[----:B------:R-:W-:Y:S01]  /*2d770*/  MOV R14, UR62 ;  /* 0x0000003e000e7c02 */ /* 0x000fe20008000f00 */
[----:B01-3--:R-:W-:Y:S10]  /*2d780*/  ENDCOLLECTIVE ;  /* 0x000000000000791b */ /* 0x00bff40003800000 */
.L_x_2297:
[----:B------:R-:W-:Y:S05]  /*2d790*/  BSYNC B0 ;  /* 0x0000000000007941 */ /* 0x000fea0003800000 */
.L_x_2296:
[----:B------:R-:W-:Y:S05]  /*2d7a0*/  BRA `(.L_x_2298) ;  /* 0xffffff9000a47947 */ /* 0x000fea000383ffff */
.L_x_2121:
[----:B-1----:R1:W2:Y:S02]  /*2d7b0*/  SYNCS.PHASECHK.TRANS64.TRYWAIT P0, [R0+URZ+0x30840], R2 ;  /* 0x03084002000075a7 */ /* 0x0022a4000800017f */
[----:B--2---:R-:W-:Y:S05]  /*2d7c0*/  @!P0 NANOSLEEP.SYNCS 0x989680 ;  /* 0x009896800000895d */ /* 0x004fea0003900000 */
[----:B------:R-:W2:Y:S02]  /*2d7d0*/  @!P0 SYNCS.PHASECHK.TRANS64 P0, [R0+URZ+0x30840], R2 ;  /* 0x03084002000085a7 */ /* 0x000ea4000800007f */
[----:B--2---:R-:W-:Y:S05]  /*2d7e0*/  @!P0 BRA `(.L_x_2121) ;  /* 0xfffffffc00f08947 */ /* 0x004fea000383ffff */
[----:B------:R-:W-:Y:S05]  /*2d7f0*/  BRA `(.L_x_2299) ;  /* 0xffffff94000c7947 */ /* 0x000fea000383ffff */
.L_x_2125:
[----:B------:R-:W2:Y:S01]  /*2d800*/  LDL.LU R11, [R1+0x38] ;  /* 0x00003800010b7983 */ /* 0x000ea20000300800 */
[----:B------:R-:W-:Y:S02]  /*2d810*/  IMAD.MOV.U32 R13, RZ, RZ, R3 ;  /* 0x000000ffff0d7224 */ /* 0x000fe400078e0003 */
[----:B------:R-:W-:Y:S01]  /*2d820*/  IMAD.MOV.U32 R12, RZ, RZ, RZ ;  /* 0x000000ffff0c7224 */ /* 0x000fe200078e00ff */
[----:B------:R-:W0:Y:S01]  /*2d830*/  S2R R5, SR_TID.X ;  /* 0x0000000000057919 */ /* 0x000e220000002100 */
[----:B------:R-:W-:Y:S01]  /*2d840*/  IMAD.MOV.U32 R15, RZ, RZ, -0x1 ;  /* 0xffffffffff0f7424 */ /* 0x000fe200078e00ff */
[----:B0-----:R-:W-:-:S04]  /*2d850*/  LOP3.LUT R5, R5, 0x7f, RZ, 0xc0, !PT ;  /* 0x0000007f05057812 */ /* 0x001fc800078ec0ff */
        /* <DEDUP_REMOVED lines=9> */
.L_x_2300:
[----:B------:R-:W-:Y:S02]  /*2d8f0*/  IMAD.MOV.U32 R13, RZ, RZ, R4 ;  /* 0x000000ffff0d7224 */ /* 0x000fe400078e0004 */
[----:B------:R-:W-:-:S07]  /*2d900*/  IMAD.MOV.U32 R6, RZ, RZ, R14 ;  /* 0x000000ffff067224 */ /* 0x000fce00078e000e */
[----:B------:R-:W-:Y:S05]  /*2d910*/  WARPSYNC.COLLECTIVE R15, `(.L_x_2301) ;  /* 0x000000000f087348 */ /* 0x000fea0003c00000 */
[----:B------:R0:W1:Y:S02]  /*2d920*/  SHFL.IDX P6, R14, R13, R12, R11 ;  /* 0x0000000c0d0e7389 */ /* 0x00006400000c000b */
[----:B01----:R-:W-:Y:S01]  /*2d930*/  ENDCOLLECTIVE ;  /* 0x000000000000791b */ /* 0x003fe20003800000 */
.L_x_2301:
[----:B------:R-:W-:Y:S02]  /*2d940*/  IMAD.MOV.U32 R13, RZ, RZ, R3 ;  /* 0x000000ffff0d7224 */ /* 0x000fe400078e0003 */
[----:B------:R-:W-:Y:S02]  /*2d950*/  IMAD.MOV.U32 R12, RZ, RZ, 0x1 ;  /* 0x00000001ff0c7424 */ /* 0x000fe400078e00ff */
[----:B------:R-:W-:-:S07]  /*2d960*/  IMAD.MOV.U32 R7, RZ, RZ, R14 ;  /* 0x000000ffff077224 */ /* 0x000fce00078e000e */
[----:B------:R-:W-:Y:S05]  /*2d970*/  WARPSYNC.COLLECTIVE R15, `(.L_x_2302) ;  /* 0x000000000f087348 */ /* 0x000fea0003c00000 */
[----:B------:R0:W1:Y:S02]  /*2d980*/  SHFL.IDX P6, R14, R13, R12, R11 ;  /* 0x0000000c0d0e7389 */ /* 0x00006400000c000b */
[----:B01----:R-:W-:Y:S01]  /*2d990*/  ENDCOLLECTIVE ;  /* 0x000000000000791b */ /* 0x003fe20003800000 */
.L_x_2302:
[----:B------:R-:W-:-:S05]  /*2d9a0*/  @!P5 LEA R7, P4, R10, R7, 0x1 ;  /* 0x000000070a07d211 */ /* 0x000fca00078808ff */
[----:B------:R-:W-:-:S05]  /*2d9b0*/  @!P5 IMAD.X R6, RZ, RZ, R6, P4 ;  /* 0x000000ffff06d224 */ /* 0x000fca00020e0606 */
[----:B------:R-:W-:Y:S01]  /*2d9c0*/  @!P5 LOP3.LUT R7, R7, R6, RZ, 0x3c, !PT ;  /* 0x000000060707d212 */ /* 0x000fe200078e3cff */
[----:B------:R-:W-:-:S03]  /*2d9d0*/  IMAD.MOV.U32 R13, RZ, RZ, R4 ;  /* 0x000000ffff0d7224 */ /* 0x000fc600078e0004 */
[----:B------:R-:W-:-:S04]  /*2d9e0*/  @!P5 LOP3.LUT R6, R7, R6, RZ, 0x3c, !PT ;  /* 0x000000060706d212 */ /* 0x000fc800078e3cff */
[----:B------:R-:W-:-:S05]  /*2d9f0*/  @!P5 LOP3.LUT R7, R7, R6, RZ, 0x3c, !PT ;  /* 0x000000060707d212 */ /* 0x000fca00078e3cff */
[----:B------:R-:W-:Y:S01]  /*2da00*/  @!PT LDS RZ, [RZ] ;  /* 0x00000000fffff984 */ /* 0x000fe20000000800 */
[----:B------:R-:W-:Y:S01]  /*2da10*/  @!PT LDS RZ, [RZ] ;  /* 0x00000000fffff984 */ /* 0x000fe20000000800 */
[----:B------:R-:W-:Y:S01]  /*2da20*/  @!PT LDS RZ, [RZ] ;  /* 0x00000000fffff984 */ /* 0x000fe20000000800 */
[----:B------:R-:W-:Y:S04]  /*2da30*/  @!P5 LDGSTS.E.BYPASS.LTC128B.128 [R9+0x10400], desc[UR60][R6.64], !P0 ;  /* 0x104000000609dfae */ /* 0x000fe8000c101d7c */
[----:B------:R-:W-:Y:S04]  /*2da40*/  @!P5 LDGSTS.E.BYPASS.LTC128B.128 [R9+0x14400], desc[UR60][R6.64+0x80], !P1 ;  /* 0x144000800609dfae */ /* 0x000fe8000c901d7c */
[----:B------:R-:W-:Y:S04]  /*2da50*/  @!P5 LDGSTS.E.BYPASS.LTC128B.128 [R9+0x18400], desc[UR60][R6.64+0x100], !P2 ;  /* 0x184001000609dfae */ /* 0x000fe8000d101d7c */
[----:B------:R0:W-:Y:S01]  /*2da60*/  @!P5 LDGSTS.E.BYPASS.LTC128B.128 [R9+0x1c400], desc[UR60][R6.64+0x180], !P3 ;  /* 0x1c4001800609dfae */ /* 0x0001e2000d901d7c */
[----:B------:R-:W-:Y:S01]  /*2da70*/  ISETP.GE.AND P5, PT, R5, R2, PT ;  /* 0x000000020500720c */ /* 0x000fe20003fa6270 */
[----:B0-----:R-:W-:-:S12]  /*2da80*/  IMAD.MOV.U32 R6, RZ, RZ, R14 ;  /* 0x000000ffff067224 */ /* 0x001fd800078e000e */
[----:B------:R-:W-:Y:S05]  /*2da90*/  WARPSYNC.COLLECTIVE R15, `(.L_x_2303) ;  /* 0x000000000f087348 */ /* 0x000fea0003c00000 */
[----:B------:R0:W1:Y:S02]  /*2daa0*/  SHFL.IDX P6, R14, R13, R12, R11 ;  /* 0x0000000c0d0e7389 */ /* 0x00006400000c000b */
[----:B01----:R-:W-:Y:S01]  /*2dab0*/  ENDCOLLECTIVE ;  /* 0x000000000000791b */ /* 0x003fe20003800000 */
.L_x_2303:
[----:B------:R-:W-:Y:S02]  /*2dac0*/  IMAD.MOV.U32 R13, RZ, RZ, R3 ;  /* 0x000000ffff0d7224 */ /* 0x000fe400078e0003 */
[----:B------:R-:W-:Y:S02]  /*2dad0*/  IMAD.MOV.U32 R12, RZ, RZ, 0x2 ;  /* 0x00000002ff0c7424 */ /* 0x000fe400078e00ff */
[----:B------:R-:W-:-:S07]  /*2dae0*/  IMAD.MOV.U32 R5, RZ, RZ, R14 ;  /* 0x000000ffff057224 */ /* 0x000fce00078e000e */
[----:B------:R-:W-:Y:S05]  /*2daf0*/  WARPSYNC.COLLECTIVE R15, `(.L_x_2304) ;  /* 0x000000000f087348 */ /* 0x000fea0003c00000 */
[----:B------:R0:W1:Y:S02]  /*2db00*/  SHFL.IDX P6, R14, R13, R12, R11 ;  /* 0x0000000c0d0e7389 */ /* 0x00006400000c000b */
[----:B01----:R-:W-:Y:S01]  /*2db10*/  ENDCOLLECTIVE ;  /* 0x000000000000791b */ /* 0x003fe20003800000 */
.L_x_2304:
[----:B------:R-:W-:-:S05]  /*2db20*/  @!P5 LEA R5, P4, R10, R5, 0x1 ;  /* 0x000000050a05d211 */ /* 0x000fca00078808ff */
[----:B------:R-:W-:-:S04]  /*2db30*/  @!P5 IMAD.X R6, RZ, RZ, R6, P4 ;  /* 0x000000ffff06d224 */ /* 0x000fc800020e0606 */
[----:B------:R-:W-:Y:S02]  /*2db40*/  @!P5 IMAD.MOV.U32 R7, RZ, RZ, R6 ;  /* 0x000000ffff07d224 */ /* 0x000fe400078e0006 */
[----:B------:R-:W-:Y:S02]  /*2db50*/  @!P5 IMAD.MOV.U32 R6, RZ, RZ, R5 ;  /* 0x000000ffff06d224 */ /* 0x000fe400078e0005 */
[----:B------:R-:W-:Y:S02]  /*2db60*/  IMAD.MOV.U32 R13, RZ, RZ, R4 ;  /* 0x000000ffff0d7224 */ /* 0x000fe400078e0004 */
[----:B------:R-:W-:Y:S01]  /*2db70*/  VIADD R5, R0, 0x20 ;  /* 0x0000002000057836 */ /* 0x000fe20000000000 */
        /* <DEDUP_REMOVED lines=12> */
.L_x_2305:
[----:B------:R-:W-:Y:S02]  /*2dc40*/  IMAD.MOV.U32 R13, RZ, RZ, R3 ;  /* 0x000000ffff0d7224 */ /* 0x000fe400078e0003 */
[----:B------:R-:W-:Y:S02]  /*2dc50*/  IMAD.MOV.U32 R12, RZ, RZ, 0x3 ;  /* 0x00000003ff0c7424 */ /* 0x000fe400078e00ff */
[----:B------:R-:W-:-:S07]  /*2dc60*/  IMAD.MOV.U32 R5, RZ, RZ, R14 ;  /* 0x000000ffff057224 */ /* 0x000fce00078e000e */
[----:B------:R-:W-:Y:S05]  /*2dc70*/  WARPSYNC.COLLECTIVE R15, `(.L_x_2306) ;  /* 0x000000000f087348 */ /* 0x000fea0003c00000 */
[----:B------:R0:W1:Y:S02]  /*2dc80*/  SHFL.IDX P6, R14, R13, R12, R11 ;  /* 0x0000000c0d0e7389 */ /* 0x00006400000c000b */
[----:B01----:R-:W-:Y:S01]  /*2dc90*/  ENDCOLLECTIVE ;  /* 0x000000000000791b */ /* 0x003fe20003800000 */
.L_x_2306:
        /* <DEDUP_REMOVED lines=18> */
.L_x_2307:
[----:B------:R-:W-:Y:S02]  /*2ddc0*/  IMAD.MOV.U32 R13, RZ, RZ, R3 ;  /* 0x000000ffff0d7224 */ /* 0x000fe400078e0003 */
[----:B------:R-:W-:Y:S02]  /*2ddd0*/  IMAD.MOV.U32 R12, RZ, RZ, 0x4 ;  /* 0x00000004ff0c7424 */ /* 0x000fe400078e00ff */
[----:B------:R-:W-:-:S07]  /*2dde0*/  IMAD.MOV.U32 R5, RZ, RZ, R14 ;  /* 0x000000ffff057224 */ /* 0x000fce00078e000e */
[----:B------:R-:W-:Y:S05]  /*2ddf0*/  WARPSYNC.COLLECTIVE R15, `(.L_x_2308) ;  /* 0x000000000f087348 */ /* 0x000fea0003c00000 */
[----:B------:R0:W1:Y:S02]  /*2de00*/  SHFL.IDX P6, R14, R13, R12, R11 ;  /* 0x0000000c0d0e7389 */ /* 0x00006400000c000b */
[----:B01----:R-:W-:Y:S01]  /*2de10*/  ENDCOLLECTIVE ;  /* 0x000000000000791b */ /* 0x003fe20003800000 */
.L_x_2308:
        /* <DEDUP_REMOVED lines=18> */
.L_x_2309:
[----:B------:R-:W-:Y:S02]  /*2df40*/  IMAD.MOV.U32 R13, RZ, RZ, R3 ;  /* 0x000000ffff0d7224 */ /* 0x000fe400078e0003 */
[----:B------:R-:W-:Y:S02]  /*2df50*/  IMAD.MOV.U32 R12, RZ, RZ, 0x5 ;  /* 0x00000005ff0c7424 */ /* 0x000fe400078e00ff */
[----:B------:R-:W-:-:S07]  /*2df60*/  IMAD.MOV.U32 R5, RZ, RZ, R14 ;  /* 0x000000ffff057224 */ /* 0x000fce00078e000e */
[----:B------:R-:W-:Y:S05]  /*2df70*/  WARPSYNC.COLLECTIVE R15, `(.L_x_2310) ;  /* 0x000000000f087348 */ /* 0x000fea0003c00000 */
[----:B------:R0:W1:Y:S02]  /*2df80*/  SHFL.IDX P6, R14, R13, R12, R11 ;  /* 0x0000000c0d0e7389 */ /* 0x00006400000c000b */
[----:B01----:R-:W-:Y:S01]  /*2df90*/  ENDCOLLECTIVE ;  /* 0x000000000000791b */ /* 0x003fe20003800000 */
.L_x_2310:
        /* <DEDUP_REMOVED lines=18> */
.L_x_2311:
[----:B------:R-:W-:Y:S02]  /*2e0c0*/  IMAD.MOV.U32 R13, RZ, RZ, R3 ;  /* 0x000000ffff0d7224 */ /* 0x000fe400078e0003 */
[----:B------:R-:W-:Y:S02]  /*2e0d0*/  IMAD.MOV.U32 R12, RZ, RZ, 0x6 ;  /* 0x00000006ff0c7424 */ /* 0x000fe400078e00ff */
[----:B------:R-:W-:-:S07]  /*2e0e0*/  IMAD.MOV.U32 R5, RZ, RZ, R14 ;  /* 0x000000ffff057224 */ /* 0x000fce00078e000e */
[----:B------:R-:W-:Y:S05]  /*2e0f0*/  WARPSYNC.COLLECTIVE R15, `(.L_x_2312) ;  /* 0x000000000f087348 */ /* 0x000fea0003c00000 */
[----:B------:R0:W1:Y:S02]  /*2e100*/  SHFL.IDX P6, R14, R13, R12, R11 ;  /* 0x0000000c0d0e7389 */ /* 0x00006400000c000b */
[----:B01----:R-:W-:Y:S01]  /*2e110*/  ENDCOLLECTIVE ;  /* 0x000000000000791b */ /* 0x003fe20003800000 */
.L_x_2312:
[----:B------:R-:W-:-:S05]  /*2e120*/  @!P5 LEA R5, P4, R10, R5, 0x1 ;  /* 0x000000050a05d211 */ /* 0x000fca00078808ff */
[----:B------:R-:W-:-:S04]  /*2e130*/  @!P5 IMAD.X R6, RZ, RZ, R6, P4 ;  /* 0x000000ffff06d224 */ /* 0x000fc800020e0606 */
[----:B------:R-:W-:Y:S02]  /*2e140*/  @!P5 IMAD.MOV.U32 R7, RZ, RZ, R6 ;  /* 0x000000ffff07d224 */ /* 0x000fe400078e0006 */
[----:B------:R-:W-:Y:S02]  /*2e150*/  IMAD.MOV.U32 R13, RZ, RZ, R4 ;  /* 0x000000ffff0d7224 */ /* 0x000fe400078e0004 */
[----:B------:R-:W-:-:S05]  /*2e160*/  @!P5 IMAD.MOV.U32 R6, RZ, RZ, R5 ;  /* 0x000000ffff06d224 */ /* 0x000fca00078e0005 */
[----:B------:R-:W-:Y:S01]  /*2e170*/  @!PT LDS RZ, [RZ] ;  /* 0x00000000fffff984 */ /* 0x000fe20000000800 */
[----:B------:R-:W-:Y:S01]  /*2e180*/  @!PT LDS RZ, [RZ] ;  /* 0x00000000fffff984 */ /* 0x000fe20000000800 */
[----:B------:R-:W-:Y:S01]  /*2e190*/  @!PT LDS RZ, [RZ] ;  /* 0x00000000fffff984 */ /* 0x000fe20000000800 */
[----:B------:R0:W-:Y:S01]  /*2e1a0*/  @!P5 LDGSTS.E.BYPASS.LTC128B.128 [R9+0x12c00], desc[UR60][R6.64], !P0 ;  /* 0x12c000000609dfae */ /* 0x0001e2000c101d7c */
[----:B------:R-:W-:-:S03]  /*2e1b0*/  IMAD.MOV.U32 R8, RZ, RZ, R14 ;  /* 0x000000ffff087224 */ /* 0x000fc600078e000e */
[----:B------:R0:W-:Y:S04]  /*2e1c0*/  @!P5 LDGSTS.E.BYPASS.LTC128B.128 [R9+0x16c00], desc[UR60][R6.64+0x80], !P1 ;  /* 0x16c000800609dfae */ /* 0x0001e8000c901d7c */
[----:B0-----:R-:W-:Y:S05]  /*2e1d0*/  WARPSYNC.COLLECTIVE R15, `(.L_x_2313) ;  /* 0x000000000f087348 */ /* 0x001fea0003c00000 */
[----:B------:R1:W2:Y:S02]  /*2e1e0*/  SHFL.IDX P6, R14, R13, R12, R11 ;  /* 0x0000000c0d0e7389 */ /* 0x0002a400000c000b */
[----:B012---:R-:W-:Y:S01]  /*2e1f0*/  ENDCOLLECTIVE ;  /* 0x000000000000791b */ /* 0x007fe20003800000 */
.L_x_2313:
[----:B------:R-:W-:Y:S01]  /*2e200*/  @!PT LDS RZ, [RZ] ;  /* 0x00000000fffff984 */ /* 0x000fe20000000800 */
[----:B------:R-:W-:Y:S01]  /*2e210*/  @!PT LDS RZ, [RZ] ;  /* 0x00000000fffff984 */ /* 0x000fe20000000800 */
[----:B------:R-:W-:Y:S01]  /*2e220*/  @!PT LDS RZ, [RZ] ;  /* 0x00000000fffff984 */ /* 0x000fe20000000800 */
[----:B------:R-:W-:Y:S04]  /*2e230*/  @!P5 LDGSTS.E.BYPASS.LTC128B.128 [R9+0x1ac00], desc[UR60][R6.64+0x100], !P2 ;  /* 0x1ac001000609dfae */ /* 0x000fe8000d101d7c */
[----:B------:R0:W-:Y:S01]  /*2e240*/  @!P5 LDGSTS.E.BYPASS.LTC128B.128 [R9+0x1ec00], desc[UR60][R6.64+0x180], !P3 ;  /* 0x1ec001800609dfae */ /* 0x0001e2000d901d7c */
[----:B------:R-:W-:Y:S02]  /*2e250*/  IMAD.MOV.U32 R13, RZ, RZ, R3 ;  /* 0x000000ffff0d7224 */ /* 0x000fe400078e0003 */
[----:B------:R-:W-:Y:S02]  /*2e260*/  IMAD.MOV.U32 R12, RZ, RZ, 0x7 ;  /* 0x00000007ff0c7424 */ /* 0x000fe400078e00ff */
[----:B0-----:R-:W-:Y:S02]  /*2e270*/  VIADD R7, R0, 0x60 ;  /* 0x0000006000077836 */ /* 0x001fe40000000000 */
[----:B------:R-:W-:-:S03]  /*2e280*/  IMAD.MOV.U32 R5, RZ, RZ, R14 ;  /* 0x000000ffff057224 */ /* 0x000fc600078e000e */
[----:B------:R-:W-:-:S13]  /*2e290*/  ISETP.GE.AND P5, PT, R7, R2, PT ;  /* 0x000000020700720c */ /* 0x000fda0003fa6270 */
[----:B------:R-:W-:Y:S05]  /*2e2a0*/  WARPSYNC.COLLECTIVE R15, `(.L_x_2314) ;  /* 0x000000000f087348 */ /* 0x000fea0003c00000 */
[----:B------:R0:W1:Y:S02]  /*2e2b0*/  SHFL.IDX P6, R14, R13, R12, R11 ;  /* 0x0000000c0d0e7389 */ /* 0x00006400000c000b */
[----:B01----:R-:W-:Y:S01]  /*2e2c0*/  ENDCOLLECTIVE ;  /* 0x000000000000791b */ /* 0x003fe20003800000 */
.L_x_2314:
[----:B------:R-:W-:Y:S01]  /*2e2d0*/  @!P5 LEA R5, P4, R10, R5, 0x1 ;  /* 0x000000050a05d211 */ /* 0x000fe200078808ff */
[----:B------:R-:W-:-:S04]  /*2e2e0*/  IMAD.MOV.U32 R13, RZ, RZ, R4 ;  /* 0x000000ffff0d7224 */ /* 0x000fc800078e0004 */
[----:B------:R-:W-:-:S04]  /*2e2f0*/  @!P5 IMAD.X R6, RZ, RZ, R8, P4 ;  /* 0x000000ffff06d224 */ /* 0x000fc800020e0608 */
[----:B------:R-:W-:Y:S02]  /*2e300*/  @!P5 IMAD.MOV.U32 R7, RZ, RZ, R6 ;  /* 0x000000ffff07d224 */ /* 0x000fe400078e0006 */
[----:B------:R-:W-:Y:S02]  /*2e310*/  @!P5 IMAD.MOV.U32 R6, RZ, RZ, R5 ;  /* 0x000000ffff06d224 */ /* 0x000fe400078e0005 */
[----:B------:R-:W-:-:S07]  /*2e320*/  IMAD.MOV.U32 R5, RZ, RZ, R14 ;  /* 0x000000ffff057224 */ /* 0x000fce00078e000e */
[----:B------:R-:W-:Y:S05]  /*2e330*/  WARPSYNC.COLLECTIVE R15, `(.L_x_2315) ;  /* 0x000000000f087348 */ /* 0x000fea0003c00000 */
[----:B------:R0:W1:Y:S02]  /*2e340*/  SHFL.IDX P6, R14, R13, R12, R11 ;  /* 0x0000000c0d0e7389 */ /* 0x00006400000c000b */
[----:B01----:R-:W-:Y:S01]  /*2e350*/  ENDCOLLECTIVE ;  /* 0x000000000000791b */ /* 0x003fe20003800000 */
.L_x_2315:
[----:B------:R-:W-:Y:S01]  /*2e360*/  @!PT LDS RZ, [RZ] ;  /* 0x00000000fffff984 */ /* 0x000fe20000000800 */
[----:B------:R-:W-:Y:S01]  /*2e370*/  @!PT LDS RZ, [RZ] ;  /* 0x00000000fffff984 */ /* 0x000fe20000000800 */
[----:B------:R-:W-:Y:S01]  /*2e380*/  @!PT LDS RZ, [RZ] ;  /* 0x00000000fffff984 */ /* 0x000fe20000000800 */
[----:B------:R0:W-:Y:S04]  /*2e390*/  @!P5 LDGSTS.E.BYPASS.LTC128B.128 [R9+0x13400], desc[UR60][R6.64], !P0 ;  /* 0x134000000609dfae */ /* 0x0001e8000c101d7c */
[----:B------:R0:W-:Y:S04]  /*2e3a0*/  @!P5 LDGSTS.E.BYPASS.LTC128B.128 [R9+0x17400], desc[UR60][R6.64+0x80], !P1 ;  /* 0x174000800609dfae */ /* 0x0001e8000c901d7c */
[----:B------:R0:W-:Y:S04]  /*2e3b0*/  @!P5 LDGSTS.E.BYPASS.LTC128B.128 [R9+0x1b400], desc[UR60][R6.64+0x100], !P2 ;  /* 0x1b4001000609dfae */ /* 0x0001e8000d101d7c */
[----:B------:R0:W-:Y:S01]  /*2e3c0*/  @!P5 LDGSTS.E.BYPASS.LTC128B.128 [R9+0x1f400], desc[UR60][R6.64+0x180], !P3 ;  /* 0x1f4001800609dfae */ /* 0x0001e2000d901d7c */
[----:B------:R-:W-:Y:S01]  /*2e3d0*/  IMAD.MOV.U32 R3, RZ, RZ, R14 ;  /* 0x000000ffff037224 */ /* 0x000fe200078e000e */
[----:B------:R-:W-:Y:S06]  /*2e3e0*/  BRA `(.L_x_2316) ;  /* 0xffffff9400f07947 */ /* 0x000fec000383ffff */
.L_x_2130:
[----:B0-----:R-:W3:Y:S02]  /*2e3f0*/  LDL R2, [R1] ;  /* 0x0000000001027983 */ /* 0x001ee40000100800 */
[----:B---3--:R0:W1:Y:S02]  /*2e400*/  SYNCS.PHASECHK.TRANS64.TRYWAIT P0, [R2+URZ+0x30820], R0 ;  /* 0x03082000020075a7 */ /* 0x008064000800017f */
[----:B-1----:R-:W-:Y:S05]  /*2e410*/  @!P0 NANOSLEEP.SYNCS 0x989680 ;  /* 0x009896800000895d */ /* 0x002fea0003900000 */
[----:B------:R-:W1:Y:S02]  /*2e420*/  @!P0 SYNCS.PHASECHK.TRANS64 P0, [R2+URZ+0x30820], R0 ;  /* 0x03082000020085a7 */ /* 0x000e64000800007f */
[----:B-1----:R-:W-:Y:S05]  /*2e430*/  @!P0 BRA `(.L_x_2130) ;  /* 0xfffffffc00ec8947 */ /* 0x002fea000383ffff */
[----:B------:R-:W-:Y:S05]  /*2e440*/  BRA `(.L_x_2317) ;  /* 0xffffff98006c7947 */ /* 0x000fea000383ffff */
.L_x_2139:
[----:B-1----:R1:W2:Y:S02]  /*2e450*/  SYNCS.PHASECHK.TRANS64.TRYWAIT P0, [R3+URZ+0x30840], R2 ;  /* 0x03084002030075a7 */ /* 0x0022a4000800017f */
[----:B--2---:R-:W-:Y:S05]  /*2e460*/  @!P0 NANOSLEEP.SYNCS 0x989680 ;  /* 0x009896800000895d */ /* 0x004fea0003900000 */
[----:B------:R-:W2:Y:S02]  /*2e470*/  @!P0 SYNCS.PHASECHK.TRANS64 P0, [R3+URZ+0x30840], R2 ;  /* 0x03084002030085a7 */ /* 0x000ea4000800007f */
[----:B--2---:R-:W-:Y:S05]  /*2e480*/  @!P0 BRA `(.L_x_2139) ;  /* 0xfffffffc00f08947 */ /* 0x004fea000383ffff */
[----:B------:R-:W-:Y:S05]  /*2e490*/  BRA `(.L_x_2318) ;  /* 0xffffff9c00387947 */ /* 0x000fea000383ffff */
.L_x_2147:
[----:B0-----:R0:W1:Y:S02]  /*2e4a0*/  SYNCS.PHASECHK.TRANS64.TRYWAIT P0, [R3+URZ+0x60], R2 ;  /* 0x00006002030075a7 */ /* 0x001064000800017f */
[----:B-1----:R-:W-:Y:S05]  /*2e4b0*/  @!P0 NANOSLEEP.SYNCS 0x989680 ;  /* 0x009896800000895d */ /* 0x002fea0003900000 */
[----:B------:R-:W1:Y:S02]  /*2e4c0*/  @!P0 SYNCS.PHASECHK.TRANS64 P0, [R3+URZ+0x60], R2 ;  /* 0x00006002030085a7 */ /* 0x000e64000800007f */
[----:B-1----:R-:W-:Y:S05]  /*2e4d0*/  @!P0 BRA `(.L_x_2147) ;  /* 0xfffffffc00f08947 */ /* 0x002fea000383ffff */
[----:B------:R-:W-:Y:S05]  /*2e4e0*/  BRA `(.L_x_2319) ;  /* 0xffffffa000947947 */ /* 0x000fea000383ffff */
.L_x_2158:
[----:B-1----:R1:W2:Y:S02]  /*2e4f0*/  SYNCS.PHASECHK.TRANS64.TRYWAIT P0, [R3+URZ+0x30840], R2 ;  /* 0x03084002030075a7 */ /* 0x0022a4000800017f */
[----:B--2---:R-:W-:Y:S05]  /*2e500*/  @!P0 NANOSLEEP.SYNCS 0x989680 ;  /* 0x009896800000895d */ /* 0x004fea0003900000 */
[----:B------:R-:W2:Y:S02]  /*2e510*/  @!P0 SYNCS.PHASECHK.TRANS64 P0, [R3+URZ+0x30840], R2 ;  /* 0x03084002030085a7 */ /* 0x000ea4000800007f */
[----:B--2---:R-:W-:Y:S05]  /*2e520*/  @!P0 BRA `(.L_x_2158) ;  /* 0xfffffffc00f08947 */ /* 0x004fea000383ffff */
[----:B------:R-:W-:Y:S05]  /*2e530*/  BRA `(.L_x_2320) ;  /* 0xffffffa800b87947 */ /* 0x000fea000383ffff */
.L_x_2166:
[----:B0-----:R0:W1:Y:S02]  /*2e540*/  SYNCS.PHASECHK.TRANS64.TRYWAIT P0, [R2+URZ+0x60], R3 ;  /* 0x00006003020075a7 */ /* 0x001064000800017f */
[----:B-1----:R-:W-:Y:S05]  /*2e550*/  @!P0 NANOSLEEP.SYNCS 0x989680 ;  /* 0x009896800000895d */ /* 0x002fea0003900000 */
[----:B------:R-:W1:Y:S02]  /*2e560*/  @!P0 SYNCS.PHASECHK.TRANS64 P0, [R2+URZ+0x60], R3 ;  /* 0x00006003020085a7 */ /* 0x000e64000800007f */
[----:B-1----:R-:W-:Y:S05]  /*2e570*/  @!P0 BRA `(.L_x_2166) ;  /* 0xfffffffc00f08947 */ /* 0x002fea000383ffff */
[----:B------:R-:W-:Y:S05]  /*2e580*/  BRA `(.L_x_2321) ;  /* 0xffffffb000147947 */ /* 0x000fea000383ffff */
.L_x_2177:
[----:B---3--:R3:W4:Y:S02]  /*2e590*/  SYNCS.PHASECHK.TRANS64.TRYWAIT P0, [R2+URZ+0x30840], R3 ;  /* 0x03084003020075a7 */ /* 0x008724000800017f */
[----:B----4-:R-:W-:Y:S05]  /*2e5a0*/  @!P0 NANOSLEEP.SYNCS 0x989680 ;  /* 0x009896800000895d */ /* 0x010fea0003900000 */
[----:B------:R-:W4:Y:S02]  /*2e5b0*/  @!P0 SYNCS.PHASECHK.TRANS64 P0, [R2+URZ+0x30840], R3 ;  /* 0x03084003020085a7 */ /* 0x000f24000800007f */
[----:B----4-:R-:W-:Y:S05]  /*2e5c0*/  @!P0 BRA `(.L_x_2177) ;  /* 0xfffffffc00f08947 */ /* 0x010fea000383ffff */
[----:B------:R-:W-:Y:S05]  /*2e5d0*/  BRA `(.L_x_2322) ;  /* 0xffffffb400fc7947 */ /* 0x000fea000383ffff */
.L_x_2185:
[----:B0-----:R0:W1:Y:S02]  /*2e5e0*/  SYNCS.PHASECHK.TRANS64.TRYWAIT P0, [R2+URZ+0x60], R5 ;  /* 0x00006005020075a7 */ /* 0x001064000800017f */
[----:B-1----:R-:W-:Y:S05]  /*2e5f0*/  @!P0 NANOSLEEP.SYNCS 0x989680 ;  /* 0x009896800000895d */ /* 0x002fea0003900000 */
[----:B------:R-:W1:Y:S02]  /*2e600*/  @!P0 SYNCS.PHASECHK.TRANS64 P0, [R2+URZ+0x60], R5 ;  /* 0x00006005020085a7 */ /* 0x000e64000800007f */
[----:B-1----:R-:W-:Y:S05]  /*2e610*/  @!P0 BRA `(.L_x_2185) ;  /* 0xfffffffc00f08947 */ /* 0x002fea000383ffff */
[----:B------:R-:W-:Y:S05]  /*2e620*/  BRA `(.L_x_2323) ;  /* 0xffffffbc00587947 */ /* 0x000fea000383ffff */
.L_x_2198:
[----:B---3--:R3:W4:Y:S02]  /*2e630*/  SYNCS.PHASECHK.TRANS64.TRYWAIT P0, [R0+URZ+0x30860], R2 ;  /* 0x03086002000075a7 */ /* 0x008724000800017f */
[----:B----4-:R-:W-:Y:S05]  /*2e640*/  @!P0 NANOSLEEP.SYNCS 0x989680 ;  /* 0x009896800000895d */ /* 0x010fea0003900000 */
[----:B------:R-:W4:Y:S02]  /*2e650*/  @!P0 SYNCS.PHASECHK.TRANS64 P0, [R0+URZ+0x30860], R2 ;  /* 0x03086002000085a7 */ /* 0x000f24000800007f */
[----:B----4-:R-:W-:Y:S05]  /*2e660*/  @!P0 BRA `(.L_x_2198) ;  /* 0xfffffffc00f08947 */ /* 0x010fea000383ffff */
[----:B------:R-:W-:Y:S05]  /*2e670*/  BRA `(.L_x_2324) ;  /* 0xffffffc400247947 */ /* 0x000fea000383ffff */
.L_x_2207:
[----:B------:R-:W-:Y:S01]  /*2e680*/  BSSY B0, `(.L_x_2325) ;  /* 0x0000008000007945 */ /* 0x000fe20003800000 */
[----:B------:R-:W-:Y:S02]  /*2e690*/  IMAD.MOV.U32 R13, RZ, RZ, R16 ;  /* 0x000000ffff0d7224 */ /* 0x000fe400078e0010 */
[----:B-1----:R-:W-:Y:S02]  /*2e6a0*/  IMAD.MOV.U32 R12, RZ, RZ, RZ ;  /* 0x000000ffff0c7224 */ /* 0x002fe400078e00ff */
[----:B0-----:R-:W-:Y:S02]  /*2e6b0*/  IMAD.MOV.U32 R11, RZ, RZ, 0x1f ;  /* 0x0000001fff0b7424 */ /* 0x001fe400078e00ff */
[----:B------:R-:W-:-:S07]  /*2e6c0*/  IMAD.MOV.U32 R15, RZ, RZ, -0x1 ;  /* 0xffffffffff0f7424 */ /* 0x000fce00078e00ff */
[----:B------:R-:W-:Y:S05]  /*2e6d0*/  WARPSYNC.COLLECTIVE R15, `(.L_x_2326) ;  /* 0x000000000f087348 */ /* 0x000fea0003c00000 */
[----:B------:R0:W1:Y:S02]  /*2e6e0*/  SHFL.IDX P6, R14, R13, R12, R11 ;  /* 0x0000000c0d0e7389 */ /* 0x00006400000c000b */
[----:B01----:R-:W-:Y:S01]  /*2e6f0*/  ENDCOLLECTIVE ;  /* 0x000000000000791b */ /* 0x003fe20003800000 */
.L_x_2326:
[----:B------:R-:W-:Y:S05]  /*2e700*/  BSYNC B0 ;  /* 0x0000000000007941 */ /* 0x000fea0003800000 */
.L_x_2325:
        /* <DEDUP_REMOVED lines=9> */
.L_x_2327:
[----:B------:R-:W-:Y:S02]  /*2e7a0*/  ULDC UR4, c[0x0][0xc3c] ;  /* 0x00030f0000047ab9 */ /* 0x000fe40000000800 */
        /* <DEDUP_REMOVED lines=17> */
.L_x_2328:
        /* <DEDUP_REMOVED lines=8> */
.L_x_2329:
        /* <DEDUP_REMOVED lines=8> */
.L_x_2330:
        /* <DEDUP_REMOVED lines=8> */
.L_x_2331:
        /* <DEDUP_REMOVED lines=8> */
.L_x_2332:
        /* <DEDUP_REMOVED lines=9> */
.L_x_2333:
[----:B------:R-:W-:Y:S01]  /*2eb50*/  IMAD.MOV.U32 R16, RZ, RZ, R14 ;  /* 0x000000ffff107224 */ /* 0x000fe200078e000e */
[----:B------:R-:W-:Y:S06]  /*2eb60*/  BRA `(.L_x_2334) ;  /* 0xffffffc800187947 */ /* 0x000fec000383ffff */
.L_x_2212:
[----:B------:R-:W-:Y:S01]  /*2eb70*/  BSSY B0, `(.L_x_2335) ;  /* 0x0000008000007945 */ /* 0x000fe20003800000 */
[----:B-----5:R-:W-:Y:S02]  /*2eb80*/  IMAD.MOV.U32 R13, RZ, RZ, R3 ;  /* 0x000000ffff0d7224 */ /* 0x020fe400078e0003 */
[----:B-1----:R-:W-:Y:S02]  /*2eb90*/  IMAD.MOV.U32 R12, RZ, RZ, 0x1 ;  /* 0x00000001ff0c7424 */ /* 0x002fe400078e00ff */
[----:B0-----:R-:W-:Y:S02]  /*2eba0*/  IMAD.MOV.U32 R11, RZ, RZ, RZ ;  /* 0x000000ffff0b7224 */ /* 0x001fe400078e00ff */
[----:B------:R-:W-:-:S07]  /*2ebb0*/  IMAD.MOV.U32 R15, RZ, RZ, -0x1 ;  /* 0xffffffffff0f7424 */ /* 0x000fce00078e00ff */
[----:B--2---:R-:W-:Y:S05]  /*2ebc0*/  WARPSYNC.COLLECTIVE R15, `(.L_x_2336) ;  /* 0x000000000f087348 */ /* 0x004fea0003c00000 */
[----:B------:R0:W1:Y:S02]  /*2ebd0*/  SHFL.UP P6, R14, R13, R12, R11 ;  /* 0x0400000c0d0e7389 */ /* 0x00006400000c000b */
[----:B012---:R-:W-:Y:S01]  /*2ebe0*/  ENDCOLLECTIVE ;  /* 0x000000000000791b */ /* 0x007fe20003800000 */
.L_x_2336:
[----:B------:R-:W-:Y:S05]  /*2ebf0*/  BSYNC B0 ;  /* 0x0000000000007941 */ /* 0x000fea0003800000 */
.L_x_2335:
        /* <DEDUP_REMOVED lines=10> */
.L_x_2337:
        /* <DEDUP_REMOVED lines=8> */
.L_x_2338:
        /* <DEDUP_REMOVED lines=8> */
.L_x_2339:
        /* <DEDUP_REMOVED lines=8> */
.L_x_2340:
        /* <DEDUP_REMOVED lines=9> */
.L_x_2341:
[----:B------:R-:W-:Y:S01]  /*2eeb0*/  IMAD.MOV.U32 R16, RZ, RZ, R14 ;  /* 0x000000ffff107224 */ /* 0x000fe200078e000e */
[----:B------:R-:W-:Y:S06]  /*2eec0*/  BRA `(.L_x_2342) ;  /* 0xffffffc400dc7947 */ /* 0x000fec000383ffff */
.L_x_2214:
[----:B------:R-:W-:Y:S01]  /*2eed0*/  BSSY B0, `(.L_x_2343) ;  /* 0x0000006000007945 */ /* 0x000fe20003800000 */
[----:B------:R-:W-:Y:S01]  /*2eee0*/  PLOP3.LUT P6, PT, P6, PT, PT, 0x8, 0x0 ;  /* 0x000000000000781c */ /* 0x000fe200037ce170 */
[----:B------:R-:W-:-:S12]  /*2eef0*/  IMAD.MOV.U32 R15, RZ, RZ, -0x1 ;  /* 0xffffffffff0f7424 */ /* 0x000fd800078e00ff */
[----:B012---:R-:W-:Y:S05]  /*2ef00*/  WARPSYNC.COLLECTIVE R15, `(.L_x_2344) ;  /* 0x000000000f087348 */ /* 0x007fea0003c00000 */
[----:B------:R-:W-:Y:S01]  /*2ef10*/  VOTE.ANY R14, PT, P6 ;  /* 0x00000000000e7806 */ /* 0x000fe200030e0100 */
[----:B012---:R-:W-:Y:S06]  /*2ef20*/  ENDCOLLECTIVE ;  /* 0x000000000000791b */ /* 0x007fec0003800000 */
.L_x_2344:
[----:B------:R-:W-:Y:S05]  /*2ef30*/  BSYNC B0 ;  /* 0x0000000000007941 */ /* 0x000fea0003800000 */
.L_x_2343:
        /* <DEDUP_REMOVED lines=9> */
.L_x_2345:
[----:B------:R-:W-:Y:S01]  /*2efd0*/  IMAD.MOV.U32 R17, RZ, RZ, R14 ;  /* 0x000000ffff117224 */ /* 0x000fe200078e000e */
[----:B------:R-:W-:Y:S06]  /*2efe0*/  BRA `(.L_x_2346) ;  /* 0xffffffc400cc7947 */ /* 0x000fec000383ffff */
.L_x_2216:
[----:B------:R-:W-:Y:S01]  /*2eff0*/  BSSY B0, `(.L_x_2347) ;  /* 0x0000007000007945 */ /* 0x000fe20003800000 */
[----:B------:R-:W-:Y:S02]  /*2f000*/  IMAD.MOV.U32 R13, RZ, RZ, R2 ;  /* 0x000000ffff0d7224 */ /* 0x000fe400078e0002 */
[----:B0-----:R-:W-:Y:S02]  /*2f010*/  IMAD.MOV.U32 R11, RZ, RZ, 0x1f ;  /* 0x0000001fff0b7424 */ /* 0x001fe400078e00ff */
[----:B------:R-:W-:-:S07]  /*2f020*/  IMAD.MOV.U32 R15, RZ, RZ, -0x1 ;  /* 0xffffffffff0f7424 */ /* 0x000fce00078e00ff */
[----:B--234-:R-:W-:Y:S05]  /*2f030*/  WARPSYNC.COLLECTIVE R15, `(.L_x_2348) ;  /* 0x000000000f087348 */ /* 0x01cfea0003c00000 */
[----:B------:R0:W1:Y:S02]  /*2f040*/  SHFL.IDX P6, R14, R13, R12, R11 ;  /* 0x0000000c0d0e7389 */ /* 0x00006400000c000b */
[----:B01234-:R-:W-:Y:S01]  /*2f050*/  ENDCOLLECTIVE ;  /* 0x000000000000791b */ /* 0x01ffe20003800000 */
.L_x_2348:
[----:B------:R-:W-:Y:S05]  /*2f060*/  BSYNC B0 ;  /* 0x0000000000007941 */ /* 0x000fea0003800000 */
.L_x_2347:
[----:B------:R-:W-:Y:S01]  /*2f070*/  IMAD.MOV.U32 R2, RZ, RZ, R14 ;  /* 0x000000ffff027224 */ /* 0x000fe200078e000e */
[----:B------:R-:W-:Y:S06]  /*2f080*/  BRA `(.L_x_2349) ;  /* 0xffffffc400c07947 */ /* 0x000fec000383ffff */
.L_x_2220:
[----:B0-----:R0:W2:Y:S02]  /*2f090*/  SYNCS.PHASECHK.TRANS64.TRYWAIT P0, [R0+URZ+0x30820], R3 ;  /* 0x03082003000075a7 */ /* 0x0010a4000800017f */
[----:B--2---:R-:W-:Y:S05]  /*2f0a0*/  @!P0 NANOSLEEP.SYNCS 0x989680 ;  /* 0x009896800000895d */ /* 0x004fea0003900000 */
[----:B------:R-:W2:Y:S02]  /*2f0b0*/  @!P0 SYNCS.PHASECHK.TRANS64 P0, [R0+URZ+0x30820], R3 ;  /* 0x03082003000085a7 */ /* 0x000ea4000800007f */
[----:B--2---:R-:W-:Y:S05]  /*2f0c0*/  @!P0 BRA `(.L_x_2220) ;  /* 0xfffffffc00f08947 */ /* 0x004fea000383ffff */
[----:B------:R-:W-:Y:S05]  /*2f0d0*/  BRA `(.L_x_2350) ;  /* 0xffffffcc00447947 */ /* 0x000fea000383ffff */
.L_x_2221:
        /* <DEDUP_REMOVED lines=11> */
.L_x_2352:
[----:B------:R-:W-:Y:S05]  /*2f190*/  BSYNC B0 ;  /* 0x0000000000007941 */ /* 0x000fea0003800000 */
.L_x_2351:
[----:B------:R-:W-:Y:S05]  /*2f1a0*/  BRA `(.L_x_2353) ;  /* 0xffffffcc002c7947 */ /* 0x000fea000383ffff */
.L_x_2222:
[----:B------:R-:W-:Y:S01]  /*2f1b0*/  BSSY B0, `(.L_x_2354) ;  /* 0x0000006000007945 */ /* 0x000fe20003800000 */
[----:B------:R-:W-:-:S07]  /*2f1c0*/  IMAD.MOV.U32 R15, RZ, RZ, -0x1 ;  /* 0xffffffffff0f7424 */ /* 0x000fce00078e00ff */
[----:B012---:R-:W-:Y:S05]  /*2f1d0*/  WARPSYNC.COLLECTIVE R15, `(.L_x_2355) ;  /* 0x000000000f0c7348 */ /* 0x007fea0003c00000 */
[----:B------:R-:W-:Y:S02]  /*2f1e0*/  ELECT P6, UR62, PT ;  /* 0x00000000003e782f */ /* 0x000fe400038c0000 */
[----:B------:R-:W-:Y:S01]  /*2f1f0*/  MOV R14, UR62 ;  /* 0x0000003e000e7c02 */ /* 0x000fe20008000f00 */
[----:B012---:R-:W-:Y:S10]  /*2f200*/  ENDCOLLECTIVE ;  /* 0x000000000000791b */ /* 0x007ff40003800000 */
.L_x_2355:
[----:B------:R-:W-:Y:S05]  /*2f210*/  BSYNC B0 ;  /* 0x0000000000007941 */ /* 0x000fea0003800000 */
.L_x_2354:
[----:B------:R-:W-:Y:S05]  /*2f220*/  BRA `(.L_x_2356) ;  /* 0xffffffcc00207947 */ /* 0x000fea000383ffff */
.L_x_2224:
[----:B0-----:R0:W2:Y:S02]  /*2f230*/  SYNCS.PHASECHK.TRANS64.TRYWAIT P0, [R6+URZ], R5 ;  /* 0x00000005060075a7 */ /* 0x0010a4000800017f */
[----:B--2---:R-:W-:Y:S05]  /*2f240*/  @!P0 NANOSLEEP.SYNCS 0x989680 ;  /* 0x009896800000895d */ /* 0x004fea0003900000 */
[----:B------:R-:W2:Y:S02]  /*2f250*/  @!P0 SYNCS.PHASECHK.TRANS64 P0, [R6+URZ], R5 ;  /* 0x00000005060085a7 */ /* 0x000ea4000800007f */
[----:B--2---:R-:W-:Y:S05]  /*2f260*/  @!P0 BRA `(.L_x_2224) ;  /* 0xfffffffc00f08947 */ /* 0x004fea000383ffff */
[----:B------:R-:W-:Y:S05]  /*2f270*/  BRA `(.L_x_2357) ;  /* 0xffffffcc005c7947 */ /* 0x000fea000383ffff */
.L_x_2225:
[----:B--2---:R2:W3:Y:S02]  /*2f280*/  SYNCS.PHASECHK.TRANS64.TRYWAIT P0, [R7+URZ], R2 ;  /* 0x00000002070075a7 */ /* 0x0044e4000800017f */
[----:B---3--:R-:W-:Y:S05]  /*2f290*/  @!P0 NANOSLEEP.SYNCS 0x989680 ;  /* 0x009896800000895d */ /* 0x008fea0003900000 */
[----:B------:R-:W3:Y:S02]  /*2f2a0*/  @!P0 SYNCS.PHASECHK.TRANS64 P0, [R7+URZ], R2 ;  /* 0x00000002070085a7 */ /* 0x000ee4000800007f */
[----:B---3--:R-:W-:Y:S05]  /*2f2b0*/  @!P0 BRA `(.L_x_2225) ;  /* 0xfffffffc00f08947 */ /* 0x008fea000383ffff */
[----:B------:R-:W-:Y:S05]  /*2f2c0*/  BRA `(.L_x_2358) ;  /* 0xffffffcc00507947 */ /* 0x000fea000383ffff */
.L_x_2227:
[----:B---3--:R3:W4:Y:S02]  /*2f2d0*/  SYNCS.PHASECHK.TRANS64.TRYWAIT P0, [R4+URZ], R5 ;  /* 0x00000005040075a7 */ /* 0x008724000800017f */
[----:B----4-:R-:W-:Y:S05]  /*2f2e0*/  @!P0 NANOSLEEP.SYNCS 0x989680 ;  /* 0x009896800000895d */ /* 0x010fea0003900000 */
[----:B------:R-:W4:Y:S02]  /*2f2f0*/  @!P0 SYNCS.PHASECHK.TRANS64 P0, [R4+URZ], R5 ;  /* 0x00000005040085a7 */ /* 0x000f24000800007f */
[----:B----4-:R-:W-:Y:S05]  /*2f300*/  @!P0 BRA `(.L_x_2227) ;  /* 0xfffffffc00f08947 */ /* 0x010fea000383ffff */
[----:B------:R-:W-:Y:S05]  /*2f310*/  BRA `(.L_x_2359) ;  /* 0xffffffcc00587947 */ /* 0x000fea000383ffff */
.L_x_2360:
        /* <DEDUP_REMOVED lines=14> */
.L_x_3430:


//--------------------- .text._ZN7cutlass13device_kernelIN5flash11enable_sm90INS1_16FlashAttnFwdSm90INS1_25CollectiveMainloopFwdSm90ILi2EN4cute5tupleIJNS5_1CILi1EEES8_S8_EEENS6_IJNS7_ILi128EEENS7_ILi80EEENS7_ILi256EEEEEELi256ENS_10bfloat16_tEfNS_4arch4Sm90ELb1ELb0ELb1ELb0ELb0ELb0ELb0ELb1ELb1ELb1ELb0ELb0EEENS1_21CollectiveEpilogueFwdINS6_IJSA_SC_SB_EEES9_SE_SG_Li256ELb0ELb1ELb0ELb0EEENS1_30DynamicPersistentTileSchedulerILi256ELi128ELb0ELb1ELb1EEEEEEEEEvNT_6ParamsE --------------------------
	.section	.text._ZN7cutlass13device_kernelIN5flash11enable_sm90INS1_16FlashAttnFwdSm90INS1_25CollectiveMainloopFwdSm90ILi2EN4cute5tupleIJNS5_1CILi1EEES8_S8_EEENS6_IJNS7_ILi128EEENS7_ILi80EEENS7_ILi256EEEEEELi256ENS_10bfloat16_tEfNS_4arch4Sm90ELb1ELb0ELb1ELb0ELb0ELb0ELb0ELb1ELb1ELb1ELb0ELb0EEENS1_21CollectiveEpilogueFwdINS6_IJSA_SC_SB_EEES9_SE_SG_Li256ELb0ELb1ELb0ELb0EEENS1_30DynamicPersistentTileSchedulerILi256ELi128ELb0ELb1ELb1EEEEEEEEEvNT_6ParamsE,"ax",@progbits
	.align	128
.text._ZN7cutlass13device_kernelIN5flash11enable_sm90INS1_16FlashAttnFwdSm90INS1_25CollectiveMainloopFwdSm90ILi2EN4cute5tupleIJNS5_1CILi1EEES8_S8_EEENS6_IJNS7_ILi128EEENS7_ILi80EEENS7_ILi256EEEEEELi256ENS_10bfloat16_tEfNS_4arch4Sm90ELb1ELb0ELb1ELb0ELb0ELb0ELb0ELb1ELb1ELb1ELb0ELb0EEENS1_21CollectiveEpilogueFwdINS6_IJSA_SC_SB_EEES9_SE_SG_Li256ELb0ELb1ELb0ELb0EEENS1_30DynamicPersistentTileSchedulerILi256ELi128ELb0ELb1ELb1EEEEEEEEEvNT_6ParamsE:
        .type           _ZN7cutlass13device_kernelIN5flash11enable_sm90INS1_16FlashAttnFwdSm90INS1_25CollectiveMainloopFwdSm90ILi2EN4cute5tupleIJNS5_1CILi1EEES8_S8_EEENS6_IJNS7_ILi128EEENS7_ILi80EEENS7_ILi256EEEEEELi256ENS_10bfloat16_tEfNS_4arch4Sm90ELb1ELb0ELb1ELb0ELb0ELb0ELb0ELb1ELb1ELb1ELb0ELb0EEENS1_21CollectiveEpilogueFwdINS6_IJSA_SC_SB_EEES9_SE_SG_Li256ELb0ELb1ELb0ELb0EEENS1_30DynamicPersistentTileSchedulerILi256ELi128ELb0ELb1ELb1EEEEEEEEEvNT_6ParamsE,@function
        .size           _ZN7cutlass13device_kernelIN5flash11enable_sm90INS1_16FlashAttnFwdSm90INS1_25CollectiveMainloopFwdSm90ILi2EN4cute5tupleIJNS5_1CILi1EEES8_S8_EEENS6_IJNS7_ILi128EEENS7_ILi80EEENS7_ILi256EEEEEELi256ENS_10bfloat16_tEfNS_4arch4Sm90ELb1ELb0ELb1ELb0ELb0ELb0ELb0ELb1ELb1ELb1ELb0ELb0EEENS1_21CollectiveEpilogueFwdINS6_IJSA_SC_SB_EEES9_SE_SG_Li256ELb0ELb1ELb0ELb0EEENS1_30DynamicPersistentTileSchedulerILi256ELi128ELb0ELb1ELb1EEEEEEEEEvNT_6ParamsE,(.L_x_3431 - _ZN7cutlass13device_kernelIN5flash11enable_sm90INS1_16FlashAttnFwdSm90INS1_25CollectiveMainloopFwdSm90ILi2EN4cute5tupleIJNS5_1CILi1EEES8_S8_EEENS6_IJNS7_ILi128EEENS7_ILi80EEENS7_ILi256EEEEEELi256ENS_10bfloat16_tEfNS_4arch4Sm90ELb1ELb0ELb1ELb0ELb0ELb0ELb0ELb1ELb1ELb1ELb0ELb0EEENS1_21CollectiveEpilogueFwdINS6_IJSA_SC_SB_EEES9_SE_SG_Li256ELb0ELb1ELb0ELb0EEENS1_30DynamicPersistentTileSchedulerILi256ELi128ELb0ELb1ELb1EEEEEEEEEvNT_6ParamsE)
        .other          _ZN7cutlass13device_kernelIN5flash11enable_sm90INS1_16FlashAttnFwdSm90INS1_25CollectiveMainloopFwdSm90ILi2EN4cute5tupleIJNS5_1CILi1EEES8_S8_EEENS6_IJNS7_ILi128EEENS7_ILi80EEENS7_ILi256EEEEEELi256ENS_10bfloat16_tEfNS_4arch4Sm90ELb1ELb0ELb1ELb0ELb0ELb0ELb0ELb1ELb1ELb1ELb0ELb0EEENS1_21CollectiveEpilogueFwdINS6_IJSA_SC_SB_EEES9_SE_SG_Li256ELb0ELb1ELb0ELb0EEENS1_30DynamicPersistentTileSchedulerILi256ELi128ELb0ELb1ELb1EEEEEEEEEvNT_6ParamsE,@"STO_CUDA_ENTRY STV_DEFAULT"
_ZN7cutlass13device_kernelIN5flash11enable_sm90INS1_16FlashAttnFwdSm90INS1_25CollectiveMainloopFwdSm90ILi2EN4cute5tupleIJNS5_1CILi1EEES8_S8_EEENS6_IJNS7_ILi128EEENS7_ILi80EEENS7_ILi256EEEEEELi256ENS_10bfloat16_tEfNS_4arch4Sm90ELb1ELb0ELb1ELb0ELb0ELb0ELb0ELb1ELb1ELb1ELb0ELb0EEENS1_21CollectiveEpilogueFwdINS6_IJSA_SC_SB_EEES9_SE_SG_Li256ELb0ELb1ELb0ELb0EEENS1_30DynamicPersistentTileSchedulerILi256ELi128ELb0ELb1ELb1EEEEEEEEEvNT_6ParamsE:
        /* <DEDUP_REMOVED lines=18> */
.L_x_2362:
[----:B------:R-:W-:Y:S05]  /*0120*/  BSYNC B0 ;  /* 0x0000000000007941 */ /* 0x000fea0003800000 */
.L_x_2361:
        /* <DEDUP_REMOVED lines=41> */
.L_x_2363:
        /* <DEDUP_REMOVED lines=22> */
.L_x_2364:
        /* <DEDUP_REMOVED lines=18> */
.L_x_2365:
        /* <DEDUP_REMOVED lines=22> */
.L_x_2366:
        /* <DEDUP_REMOVED lines=22> */
.L_x_2367:
        /* <DEDUP_REMOVED lines=8> */
.L_x_2369:
        /* <DEDUP_REMOVED lines=21> */
[CC--:B------:R-:W-:Y:S01]  /*0ad0*/  LEA.HI R2, R3.reuse, R230.reuse, RZ, 0x5 ;  /* 0x000000e603027211 */ /* 0x0c0fe200078f28ff */
[----:B------:R-:W-:Y:S01]  /*0ae0*/  IMAD.IADD R221, R230, 0x1, -R221 ;  /* 0x00000001e6dd7824 */ /* 0x000fe200078e0add */
[C---:B------:R-:W-:Y:S01]  /*0af0*/  LOP3.LUT R7, R0.reuse, 0x3fffff0, RZ, 0xc0, !PT ;  /* 0x03fffff000077812 */ /* 0x040fe200078ec0ff */
[----:B------:R-:W-:Y:S01]  /*0b00*/  UMOV UR5, URZ ;  /* 0x0000003f00057c82 */ /* 0x000fe20008000000 */
[----:B------:R-:W-:Y:S01]  /*0b10*/  LEA.HI R0, R0, R9, RZ, 0x1 ;  /* 0x0000000900007211 */ /* 0x000fe200078f08ff */
[----:B------:R-:W-:Y:S01]  /*0b20*/  IMAD.SHL.U32 R2, R2, 0x20, RZ ;  /* 0x0000002002027824 */ /* 0x000fe200078e00ff */
[----:B------:R-:W-:Y:S01]  /*0b30*/  SHF.R.S32.HI R4, RZ, 0x1f, R221 ;  /* 0x0000001fff047819 */ /* 0x000fe200000114dd */
[----:B------:R-:W-:Y:S01]  /*0b40*/  IMAD.IADD R7, R230, 0x1, -R7 ;  /* 0x00000001e6077824 */ /* 0x000fe200078e0a07 */
[----:B------:R-:W-:Y:S01]  /*0b50*/  LOP3.LUT R0, R0, 0x1ffffffe, RZ, 0xc0, !PT ;  /* 0x1ffffffe00007812 */ /* 0x000fe200078ec0ff */
[----:B------:R-:W-:Y:S01]  /*0b60*/  IMAD.U32 R225, RZ, RZ, UR6 ;  /* 0x00000006ffe17e24 */ /* 0x000fe2000f8e00ff */
[----:B------:R-:W-:Y:S01]  /*0b70*/  LEA.HI R6, R4, R221, RZ, 0x2 ;  /* 0x000000dd04067211 */ /* 0x000fe200078f10ff */
[----:B------:R-:W-:Y:S01]  /*0b80*/  IMAD.U32 R220, RZ, RZ, UR5 ;  /* 0x00000005ffdc7e24 */ /* 0x000fe2000f8e00ff */
[----:B------:R-:W-:Y:S01]  /*0b90*/  LEA.HI R10, R3, R230, RZ, 0x2 ;  /* 0x000000e6030a7211 */ /* 0x000fe200078f10ff */
[----:B------:R-:W-:Y:S01]  /*0ba0*/  IMAD.IADD R0, R9, 0x1, -R0 ;  /* 0x0000000109007824 */ /* 0x000fe200078e0a00 */
[--C-:B------:R-:W-:Y:S01]  /*0bb0*/  SHF.R.S32.HI R8, RZ, 0x2, R6.reuse ;  /* 0x00000002ff087819 */ /* 0x100fe20000011406 */
[----:B------:R-:W-:Y:S01]  /*0bc0*/  IMAD.U32 R16, RZ, RZ, UR5 ;  /* 0x00000005ff107e24 */ /* 0x000fe2000f8e00ff */
[----:B------:R-:W-:-:S02]  /*0bd0*/  SHF.R.S32.HI R11, RZ, 0x1f, R6 ;  /* 0x0000001fff0b7819 */ /* 0x000fc40000011406 */
[----:B------:R-:W-:Y:S02]  /*0be0*/  SHF.R.S32.HI R222, RZ, 0x7, R5 ;  /* 0x00000007ffde7819 */ /* 0x000fe40000011405 */
[----:B------:R-:W-:Y:S02]  /*0bf0*/  LOP3.LUT R2, R2, 0xfffffc00, RZ, 0xc0, !PT ;  /* 0xfffffc0002027812 */ /* 0x000fe400078ec0ff */
[----:B------:R-:W-:Y:S02]  /*0c00*/  LOP3.LUT R9, R10, 0xfffffffc, RZ, 0xc0, !PT ;  /* 0xfffffffc0a097812 */ /* 0x000fe400078ec0ff */
[----:B------:R-:W-:Y:S01]  /*0c10*/  LEA.HI R11, R11, R8, RZ, 0x3 ;  /* 0x000000080b0b7211 */ /* 0x000fe200078f18ff */
[----:B------:R-:W-:Y:S01]  /*0c20*/  IMAD R7, R7, 0x40, R2 ;  /* 0x0000004007077824 */ /* 0x000fe200078e0202 */
[----:B------:R-:W-:Y:S01]  /*0c30*/  LEA.HI R5, R5, R222, RZ, 0x1 ;  /* 0x000000de05057211 */ /* 0x000fe200078f08ff */
[----:B------:R-:W-:Y:S01]  /*0c40*/  IMAD.IADD R2, R230, 0x1, -R9 ;  /* 0x00000001e6027824 */ /* 0x000fe200078e0a09 */
[----:B------:R-:W-:Y:S01]  /*0c50*/  LEA.HI R3, R3, R230, RZ, 0x3 ;  /* 0x000000e603037211 */ /* 0x000fe200078f18ff */
[----:B------:R-:W-:Y:S01]  /*0c60*/  IMAD R224, R0, 0x8, R7 ;  /* 0x0000000800e07824 */ /* 0x000fe200078e0207 */
[----:B------:R-:W-:-:S02]  /*0c70*/  LOP3.LUT R11, R11, 0xfffffff8, RZ, 0xc0, !PT ;  /* 0xfffffff80b0b7812 */ /* 0x000fc400078ec0ff */
[----:B------:R-:W-:Y:S02]  /*0c80*/  LEA.HI R4, R4, R221, RZ, 0x5 ;  /* 0x000000dd04047211 */ /* 0x000fe400078f28ff */
[----:B------:R-:W-:Y:S01]  /*0c90*/  LOP3.LUT R9, R5, 0x3fffffe, RZ, 0xc0, !PT ;  /* 0x03fffffe05097812 */ /* 0x000fe200078ec0ff */
[----:B------:R-:W-:Y:S01]  /*0ca0*/  IMAD.IADD R11, R8, 0x1, -R11 ;  /* 0x00000001080b7824 */ /* 0x000fe200078e0a0b */
[----:B------:R-:W-:Y:S02]  /*0cb0*/  LOP3.LUT R5, R3, 0xfffffff8, RZ, 0xc0, !PT ;  /* 0xfffffff803057812 */ /* 0x000fe400078ec0ff */
[----:B------:R-:W-:Y:S01]  /*0cc0*/  SHF.R.S32.HI R4, RZ, 0x5, R4 ;  /* 0x00000005ff047819 */ /* 0x000fe20000011404 */
[----:B------:R-:W-:Y:S01]  /*0cd0*/  IMAD.IADD R9, R222, 0x1, -R9 ;  /* 0x00000001de097824 */ /* 0x000fe200078e0a09 */
[----:B------:R-:W-:Y:S01]  /*0ce0*/  LEA.HI R8, R2, R2, RZ, 0x1 ;  /* 0x0000000202087211 */ /* 0x000fe200078f08ff */
[----:B------:R-:W-:Y:S01]  /*0cf0*/  IMAD.IADD R216, R230, 0x1, -R5 ;  /* 0x00000001e6d87824 */ /* 0x000fe200078e0a05 */
[----:B------:R-:W-:Y:S01]  /*0d00*/  LOP3.LUT R6, R6, 0x7ffffffc, RZ, 0xc0, !PT ;  /* 0x7ffffffc06067812 */ /* 0x000fe200078ec0ff */
[----:B------:R-:W-:Y:S01]  /*0d10*/  IMAD R4, R4, 0x10, R11 ;  /* 0x0000001004047824 */ /* 0x000fe200078e020b */
[----:B------:R-:W-:Y:S01]  /*0d20*/  LOP3.LUT R11, R8, 0x1ffffffe, RZ, 0xc0, !PT ;  /* 0x1ffffffe080b7812 */ /* 0x000fe200078ec0ff */
[----:B------:R-:W-:Y:S01]  /*0d30*/  IMAD.SHL.U32 R18, R216, 0x8, RZ ;  /* 0x00000008d8127824 */ /* 0x000fe200078e00ff */
[----:B------:R-:W-:Y:S01]  /*0d40*/  SHF.R.S32.HI R219, RZ, 0x3, R3 ;  /* 0x00000003ffdb7819 */ /* 0x000fe20000011403 */
[----:B------:R-:W-:-:S02]  /*0d50*/  IMAD R223, R9, 0x40, R4 ;  /* 0x0000004009df7824 */ /* 0x000fc400078e0204 */
[C---:B------:R-:W-:Y:S01]  /*0d60*/  VIADD R214, R18.reuse, 0x40 ;  /* 0x0000004012d67836 */ /* 0x040fe20000000000 */
[----:B------:R-:W-:Y:S01]  /*0d70*/  SHF.R.S32.HI R229, RZ, 0x1f, R18 ;  /* 0x0000001fffe57819 */ /* 0x000fe20000011412 */
[C---:B------:R-:W-:Y:S02]  /*0d80*/  VIADD R213, R18.reuse, 0x80 ;  /* 0x0000008012d57836 */ /* 0x040fe40000000000 */
[----:B------:R-:W-:Y:S01]  /*0d90*/  VIADD R215, R18, 0xc0 ;  /* 0x000000c012d77836 */ /* 0x000fe20000000000 */
[----:B------:R-:W-:Y:S01]  /*0da0*/  SHF.R.S32.HI R228, RZ, 0x1f, R214 ;  /* 0x0000001fffe47819 */ /* 0x000fe200000114d6 */
[----:B------:R-:W-:Y:S01]  /*0db0*/  IMAD.IADD R212, R2, 0x1, -R11 ;  /* 0x0000000102d47824 */ /* 0x000fe200078e0a0b */
[----:B------:R-:W-:Y:S01]  /*0dc0*/  SHF.R.S32.HI R227, RZ, 0x1f, R213 ;  /* 0x0000001fffe37819 */ /* 0x000fe200000114d5 */
[----:B------:R-:W-:Y:S01]  /*0dd0*/  IMAD.IADD R23, R221, 0x1, -R6 ;  /* 0x00000001dd177824 */ /* 0x000fe200078e0a06 */
[----:B------:R-:W-:Y:S01]  /*0de0*/  SHF.R.S32.HI R226, RZ, 0x1f, R215 ;  /* 0x0000001fffe27819 */ /* 0x000fe200000114d7 */
[----:B------:R-:W-:-:S07]  /*0df0*/  IMAD R212, R212, 0x8, R223 ;  /* 0x00000008d4d47824 */ /* 0x000fce00078e02df */
.L_x_2420:
        /* <DEDUP_REMOVED lines=21> */
.L_x_2370:
[----:B------:R-:W-:Y:S01]  /*0f50*/  ULDC UR8, c[0x0][0xc54] ;  /* 0x0003150000087ab9 */ /* 0x000fe20000000800 */
[----:B------:R-:W-:Y:S01]  /*0f60*/  UMOV UR4, UR9 ;  /* 0x0000000900047c82 */ /* 0x000fe20008000000 */
[----:B------:R-:W-:-:S11]  /*0f70*/  UISETP.NE.AND UP0, UPT, UR8, 0x1, UPT ;  /* 0x000000010800788c */ /* 0x000fd6000bf05270 */
[----:B------:R-:W-:Y:S02]  /*0f80*/  @UP0 ULDC.64 UR10, c[0x0][0xc58] ;  /* 0x00031600000a0ab9 */ /* 0x000fe40000000a00 */
[----:B------:R-:W-:-:S04]  /*0f90*/  UIMAD.WIDE.U32 UR6, UR9, UR10, URZ ;  /* 0x0000000a090672a5 */ /* 0x000fc8000f8e003f */
[----:B------:R-:W-:-:S04]  /*0fa0*/  @UP0 USHF.R.U32.HI UR4, URZ, UR11, UR7 ;  /* 0x0000000b3f040299 */ /* 0x000fc80008011607 */
[----:B------:R-:W-:-:S12]  /*0fb0*/  UIMAD UR6, UR4, UR8, URZ ;  /* 0x00000008040672a4 */ /* 0x000fd8000f8e023f */
.L_x_2371:
[----:B------:R-:W-:Y:S01]  /*0fc0*/  ULDC.64 UR10, c[0x0][0x418] ;  /* 0x00010600000a7ab9 */ /* 0x000fe20000000a00 */
[----:B------:R-:W-:Y:S01]  /*0fd0*/  ULOP3.LUT UR4, URZ, UR4, URZ, 0x33, !UPT ;  /* 0x000000043f047292 */ /* 0x000fe2000f8e333f */
[----:B------:R-:W-:Y:S01]  /*0fe0*/  PLOP3.LUT P0, PT, PT, PT, PT, 0x80, 0x0 ;  /* 0x000000000000781c */ /* 0x000fe20003f0f070 */
[----:B------:R-:W-:Y:S01]  /*0ff0*/  UISETP.NE.U32.AND UP0, UPT, UR10, URZ, UPT ;  /* 0x0000003f0a00728c */ /* 0x000fe2000bf05070 */
[----:B------:R-:W-:Y:S01]  /*1000*/  CS2R R2, SRZ ;  /* 0x0000000000027805 */ /* 0x000fe2000001ff00 */
[----:B------:R-:W-:Y:S01]  /*1010*/  UIADD3 UR10, UR9, -UR6, URZ ;  /* 0x80000006090a7290 */ /* 0x000fe2000fffe03f */
[----:B------:R-:W-:Y:S01]  /*1020*/  IMAD.MOV.U32 R0, RZ, RZ, RZ ;  /* 0x000000ffff007224 */ /* 0x000fe200078e00ff */
[----:B------:R-:W-:Y:S01]  /*1030*/  ULDC UR7, c[0x0][0x448] ;  /* 0x0001120000077ab9 */ /* 0x000fe20000000800 */
[----:B------:R-:W-:Y:S01]  /*1040*/  ULDC UR6, c[0x0][0xc3c] ;  /* 0x00030f0000067ab9 */ /* 0x000fe20000000800 */
[----:B------:R-:W-:Y:S01]  /*1050*/  UISETP.NE.AND UP2, UPT, UR7, 0x1, UPT ;  /* 0x000000010700788c */ /* 0x000fe2000bf45270 */
[----:B------:R-:W-:Y:S01]  /*1060*/  CS2R R176, SRZ ;  /* 0x0000000000b07805 */ /* 0x000fe2000001ff00 */
[----:B------:R-:W-:Y:S01]  /*1070*/  UIADD3 UR4, UR4, UR6, URZ ;  /* 0x0000000604047290 */ /* 0x000fe2000fffe03f */
[----:B------:R-:W-:Y:S01]  /*1080*/  CS2R R174, SRZ ;  /* 0x0000000000ae7805 */ /* 0x000fe2000001ff00 */
[----:B------:R-:W-:Y:S01]  /*1090*/  UISETP.NE.AND.EX UP0, UPT, UR11, URZ, UPT, UP0 ;  /* 0x0000003f0b00728c */ /* 0x000fe2000bf05300 */
[----:B------:R-:W-:Y:S01]  /*10a0*/  CS2R R148, SRZ ;  /* 0x0000000000947805 */ /* 0x000fe2000001ff00 */
[----:B------:R-:W-:Y:S01]  /*10b0*/  USHF.L.U32 UR14, UR4, 0x7, URZ ;  /* 0x00000007040e7899 */ /* 0x000fe2000800063f */
[----:B------:R-:W-:Y:S01]  /*10c0*/  CS2R R172, SRZ ;  /* 0x0000000000ac7805 */ /* 0x000fe2000001ff00 */
[----:B------:R-:W-:Y:S01]  /*10d0*/  ULDC UR9, c[0x0][0x424] ;  /* 0x0001090000097ab9 */ /* 0x000fe20000000800 */
[----:B------:R-:W-:Y:S01]  /*10e0*/  ULDC UR8, c[0x0][0x288] ;  /* 0x0000a20000087ab9 */ /* 0x000fe20000000800 */
[----:B------:R-:W-:Y:S01]  /*10f0*/  UIADD3 UR4, UR14, 0x7f, URZ ;  /* 0x0000007f0e047890 */ /* 0x000fe2000fffe03f */
[----:B------:R-:W-:Y:S01]  /*1100*/  CS2R R144, SRZ ;  /* 0x0000000000907805 */ /* 0x000fe2000001ff00 */
[----:B------:R-:W-:Y:S01]  /*1110*/  @UP2 ULDC UR6, c[0x0][0x44c] ;  /* 0x0001130000062ab9 */ /* 0x000fe20000000800 */
[----:B------:R-:W-:Y:S01]  /*1120*/  IMAD.U32 R22, RZ, RZ, UR14 ;  /* 0x0000000eff167e24 */ /* 0x000fe2000f8e00ff */
[----:B------:R-:W-:Y:S01]  /*1130*/  UIADD3 UR8, -UR8, 0x50, URZ ;  /* 0x0000005008087890 */ /* 0x000fe2000fffe13f */
[----:B------:R-:W-:Y:S01]  /*1140*/  CS2R R120, SRZ ;  /* 0x0000000000787805 */ /* 0x000fe2000001ff00 */
[----:B------:R-:W-:Y:S01]  /*1150*/  UIMAD.WIDE.U32 UR6, UR4, UR6, URZ ;  /* 0x00000006040672a5 */ /* 0x000fe2000f8e003f */
[----:B------:R-:W-:Y:S01]  /*1160*/  CS2R R140, SRZ ;  /* 0x00000000008c7805 */ /* 0x000fe2000001ff00 */
[----:B------:R-:W-:Y:S01]  /*1170*/  USEL UR14, UR9, 0x1, UP0 ;  /* 0x00000001090e7887 */ /* 0x000fe20008000000 */
[----:B------:R-:W-:Y:S01]  /*1180*/  CS2R R116, SRZ ;  /* 0x0000000000747805 */ /* 0x000fe2000001ff00 */
[----:B------:R-:W-:Y:S01]  /*1190*/  ULDC UR12, c[0x0][0x2f0] ;  /* 0x0000bc00000c7ab9 */ /* 0x000fe20000000800 */
[----:B------:R-:W-:Y:S01]  /*11a0*/  @UP2 ULDC UR9, c[0x0][0x450] ;  /* 0x0001140000092ab9 */ /* 0x000fe20000000800 */
[----:B------:R-:W-:Y:S01]  /*11b0*/  UIMAD UR8, UR14, UR12, UR8 ;  /* 0x0000000c0e0872a4 */ /* 0x000fe2000f8e0208 */
[----:B------:R-:W-:Y:S01]  /*11c0*/  CS2R R112, SRZ ;  /* 0x0000000000707805 */ /* 0x000fe2000001ff00 */
[----:B------:R-:W-:Y:S01]  /*11d0*/  @UP2 USHF.R.U32.HI UR4, URZ, UR9, UR7 ;  /* 0x000000093f042299 */ /* 0x000fe20008011607 */
[----:B------:R-:W-:Y:S01]  /*11e0*/  IMAD.U32 R19, RZ, RZ, UR14 ;  /* 0x0000000eff137e24 */ /* 0x000fe2000f8e00ff */
[----:B------:R-:W-:Y:S01]  /*11f0*/  UIMAD UR6, UR14, UR12, 0x4f ;  /* 0x0000004f0e0674a4 */ /* 0x000fe2000f8e020c */
[----:B------:R-:W-:Y:S01]  /*1200*/  CS2R R136, SRZ ;  /* 0x0000000000887805 */ /* 0x000fe2000001ff00 */
[----:B------:R-:W-:Y:S01]  /*1210*/  UIADD3 UR8, UR8, UR4, URZ ;  /* 0x0000000408087290 */ /* 0x000fe2000fffe03f */
[----:B------:R-:W-:Y:S01]  /*1220*/  CS2R R108, SRZ ;  /* 0x00000000006c7805 */ /* 0x000fe2000001ff00 */
[----:B------:R-:W-:Y:S01]  /*1230*/  UIMAD.WIDE UR6, UR6, 0x66666667, URZ ;  /* 0x66666667060678a5 */ /* 0x000fe2000f8e023f */
[----:B------:R-:W-:Y:S01]  /*1240*/  CS2R R104, SRZ ;  /* 0x0000000000687805 */ /* 0x000fe2000001ff00 */
[----:B------:R-:W-:Y:S01]  /*1250*/  UIMAD.WIDE UR8, UR8, 0x66666667, URZ ;  /* 0x66666667080878a5 */ /* 0x000fe2000f8e023f */
[----:B------:R-:W-:Y:S01]  /*1260*/  CS2R R132, SRZ ;  /* 0x0000000000847805 */ /* 0x000fe2000001ff00 */
[----:B------:R-:W-:Y:S01]  /*1270*/  ULDC UR13, c[0x0][0xc54] ;  /* 0x00031500000d7ab9 */ /* 0x000fe20000000800 */
[----:B------:R-:W-:Y:S01]  /*1280*/  USHF.R.U32.HI UR4, URZ, 0x1f, UR7 ;  /* 0x0000001f3f047899 */ /* 0x000fe20008011607 */
[----:B------:R-:W-:Y:S01]  /*1290*/  CS2R R100, SRZ ;  /* 0x0000000000647805 */ /* 0x000fe2000001ff00 */
[----:B------:R-:W-:Y:S01]  /*12a0*/  UIMAD UR12, UR5, UR13, UR10 ;  /* 0x0000000d050c72a4 */ /* 0x000fe2000f8e020a */
[----:B------:R-:W-:Y:S01]  /*12b0*/  CS2R R96, SRZ ;  /* 0x0000000000607805 */ /* 0x000fe2000001ff00 */
[----:B------:R-:W-:Y:S01]  /*12c0*/  USHF.R.U32.HI UR5, URZ, 0x1f, UR9 ;  /* 0x0000001f3f057899 */ /* 0x000fe20008011609 */
[----:B------:R-:W-:Y:S01]  /*12d0*/  CS2R R128, SRZ ;  /* 0x0000000000807805 */ /* 0x000fe2000001ff00 */
[----:B------:R-:W-:Y:S01]  /*12e0*/  ULDC UR11, c[0x0][0xc48] ;  /* 0x00031200000b7ab9 */ /* 0x000fe20000000800 */
[----:B------:R-:W-:Y:S01]  /*12f0*/  ULEA.HI.SX32 UR7, UR7, UR4, 0x1b ;  /* 0x0000000407077291 */ /* 0x000fe2000f8fda3f */
[----:B------:R-:W-:Y:S01]  /*1300*/  CS2R R92, SRZ ;  /* 0x00000000005c7805 */ /* 0x000fe2000001ff00 */
[----:B------:R-:W-:Y:S01]  /*1310*/  UISETP.NE.AND UP1, UPT, UR11, 0x1, UPT ;  /* 0x000000010b00788c */ /* 0x000fe2000bf25270 */
[----:B------:R-:W-:Y:S01]  /*1320*/  CS2R R88, SRZ ;  /* 0x0000000000587805 */ /* 0x000fe2000001ff00 */
[----:B------:R-:W-:Y:S01]  /*1330*/  ULEA.HI.SX32 UR9, UR9, UR5, 0x1b ;  /* 0x0000000509097291 */ /* 0x000fe2000f8fda3f */
[----:B------:R-:W-:Y:S01]  /*1340*/  CS2R R124, SRZ ;  /* 0x00000000007c7805 */ /* 0x000fe2000001ff00 */
[----:B------:R-:W-:Y:S01]  /*1350*/  UMOV UR14, UR12 ;  /* 0x0000000c000e7c82 */ /* 0x000fe20008000000 */
[----:B------:R-:W-:Y:S01]  /*1360*/  CS2R R84, SRZ ;  /* 0x0000000000547805 */ /* 0x000fe2000001ff00 */
[----:B------:R-:W-:Y:S01]  /*1370*/  UISETP.LT.AND UP0, UPT, UR7, UR9, UPT ;  /* 0x000000090700728c */ /* 0x000fe2000bf01270 */
[----:B------:R-:W-:Y:S01]  /*1380*/  CS2R R80, SRZ ;  /* 0x0000000000507805 */ /* 0x000fe2000001ff00 */
[----:B------:R-:W-:Y:S01]  /*1390*/  IMAD.MOV.U32 R198, RZ, RZ, RZ ;  /* 0x000000ffffc67224 */ /* 0x000fe200078e00ff */
[----:B------:R-:W-:Y:S01]  /*13a0*/  CS2R R76, SRZ ;  /* 0x00000000004c7805 */ /* 0x000fe2000001ff00 */
[----:B------:R-:W-:Y:S01]  /*13b0*/  USEL UR61, UR7, UR9, UP0 ;  /* 0x00000009073d7287 */ /* 0x000fe20008000000 */
[----:B------:R-:W-:Y:S01]  /*13c0*/  CS2R R72, SRZ ;  /* 0x0000000000487805 */ /* 0x000fe2000001ff00 */
[----:B------:R-:W-:Y:S01]  /*13d0*/  @UP1 ULDC UR10, c[0x0][0xc4c] ;  /* 0x00031300000a1ab9 */ /* 0x000fe20000000800 */
[----:B------:R-:W-:Y:S01]  /*13e0*/  @UP1 ULDC UR6, c[0x0][0xc50] ;  /* 0x0003140000061ab9 */ /* 0x000fe20000000800 */
[----:B------:R-:W-:Y:S01]  /*13f0*/  UIMAD.WIDE.U32 UR4, UR12, UR10, URZ ;  /* 0x0000000a0c0472a5 */ /* 0x000fe2000f8e003f */
[----:B------:R-:W-:Y:S01]  /*1400*/  CS2R R196, SRZ ;  /* 0x0000000000c47805 */ /* 0x000fe2000001ff00 */
[----:B------:R-:W-:Y:S01]  /*1410*/  UISETP.GE.AND UP0, UPT, UR61, 0x1, UPT ;  /* 0x000000013d00788c */ /* 0x000fe2000bf06270 */
[----:B------:R-:W-:Y:S01]  /*1420*/  CS2R R68, SRZ ;  /* 0x0000000000447805 */ /* 0x000fe2000001ff00 */
[----:B------:R-:W-:Y:S01]  /*1430*/  @UP1 USHF.R.U32.HI UR14, URZ, UR6, UR5 ;  /* 0x000000063f0e1299 */ /* 0x000fe20008011605 */
[----:B------:R-:W-:-:S02]  /*1440*/  CS2R R64, SRZ ;  /* 0x0000000000407805 */ /* 0x000fc4000001ff00 */
[----:B------:R-:W-:Y:S02]  /*1450*/  CS2R R60, SRZ ;  /* 0x00000000003c7805 */ /* 0x000fe4000001ff00 */
[----:B------:R-:W-:Y:S02]  /*1460*/  CS2R R56, SRZ ;  /* 0x0000000000387805 */ /* 0x000fe4000001ff00 */
[----:B------:R-:W-:Y:S01]  /*1470*/  PLOP3.LUT P1, PT, PT, PT, UP0, 0x80, 0x0 ;  /* 0x000000000000781c */ /* 0x000fe20003f2f008 */
[----:B------:R-:W-:Y:S02]  /*1480*/  UIADD3 UR4, -UR14, URZ, URZ ;  /* 0x0000003f0e047290 */ /* 0x000fe4000fffe13f */
[----:B------:R-:W-:Y:S01]  /*1490*/  IMAD.U32 R218, RZ, RZ, UR14 ;  /* 0x0000000effda7e24 */ /* 0x000fe2000f8e00ff */
[----:B------:R-:W-:Y:S02]  /*14a0*/  CS2R R194, SRZ ;  /* 0x0000000000c27805 */ /* 0x000fe4000001ff00 */
[----:B------:R-:W-:Y:S01]  /*14b0*/  CS2R R52, SRZ ;  /* 0x0000000000347805 */ /* 0x000fe2000001ff00 */
[----:B------:R-:W-:Y:S01]  /*14c0*/  UIMAD UR4, UR11, UR4, UR12 ;  /* 0x000000040b0472a4 */ /* 0x000fe2000f8e020c */
        /* <DEDUP_REMOVED lines=31> */
[----:B------:R-:W-:Y:S01]  /*16c0*/  IMAD.MOV.U32 R30, RZ, RZ, RZ ;  /* 0x000000ffff1e7224 */ /* 0x000fe200078e00ff */
        /* <DEDUP_REMOVED lines=9> */
[----:B------:R-:W-:Y:S02]  /*1760*/  UIADD3 UR6, UR8, 0x14400, URZ ;  /* 0x0001440008067890 */ /* 0x000fe4000fffe03f */
[----:B------:R-:W-:Y:S02]  /*1770*/  IMAD.U32 R17, RZ, RZ, UR8 ;  /* 0x00000008ff117e24 */ /* 0x000fe4000f8e00ff */
        /* <DEDUP_REMOVED lines=25> */
.L_x_2373:
[----:B------:R-:W-:Y:S02]  /*1910*/  R2UR UR7, R220 ;  /* 0x00000000dc0772ca */ /* 0x000fe400000e0000 */
[----:B------:R-:W-:Y:S02]  /*1920*/  R2UR UR6, R17 ;  /* 0x00000000110672ca */ /* 0x000fe400000e0000 */
[----:B------:R-:W-:-:S09]  /*1930*/  R2UR UR5, R225 ;  /* 0x00000000e10572ca */ /* 0x000fd200000e0000 */
[----:B------:R-:W-:-:S04]  /*1940*/  ULEA.HI UR4, UR7, UR7, URZ, 0x1 ;  /* 0x0000000707047291 */ /* 0x000fc8000f8f083f */
[----:B------:R-:W-:Y:S01]  /*1950*/  ULOP3.LUT UR4, UR4, 0xfffffffe, URZ, 0xc0, !UPT ;  /* 0xfffffffe04047892 */ /* 0x000fe2000f8ec03f */
[----:B------:R-:W-:-:S03]  /*1960*/  IMAD.U32 R2, RZ, RZ, UR5 ;  /* 0x00000005ff027e24 */ /* 0x000fc6000f8e00ff */
[----:B------:R-:W-:Y:S02]  /*1970*/  UIADD3 UR4, UR7, -UR4, URZ ;  /* 0x8000000407047290 */ /* 0x000fe4000fffe03f */
[----:B------:R-:W-:-:S04]  /*1980*/  ISETP.NE.AND P0, PT, R2, 0x3, PT ;  /* 0x000000030200780c */ /* 0x000fc80003f05270 */
[----:B------:R-:W-:-:S05]  /*1990*/  IMAD.U32 R0, RZ, RZ, UR4 ;  /* 0x00000004ff007e24 */ /* 0x000fca000f8e00ff */
[----:B------:R-:W-:-:S04]  /*19a0*/  SHF.L.U32 R0, R0, 0x1f, RZ ;  /* 0x0000001f00007819 */ /* 0x000fc800000006ff */
[----:B------:R-:W0:Y:S02]  /*19b0*/  SYNCS.PHASECHK.TRANS64.TRYWAIT P1, [UR6+0x38800], R0 ;  /* 0x03880000ff0075a7 */ /* 0x000e240008020146 */
[----:B0-----:R-:W-:Y:S05]  /*19c0*/  @!P1 BRA `(.L_x_2374) ;  /* 0x0000015800909947 */ /* 0x001fea0003800000 */
.L_x_2535:
[----:B------:R-:W-:Y:S05]  /*19d0*/  @!P0 BRA `(.L_x_2375) ;  /* 0x0000000000048947 */ /* 0x000fea0003800000 */
[----:B------:R-:W-:Y:S01]  /*19e0*/  BPT.TRAP 0x1 ;  /* 0x000000040000795c */ /* 0x000fe20000300000 */
.L_x_2375:
[----:B------:R-:W-:Y:S01]  /*19f0*/  R2UR UR5, R16 ;  /* 0x00000000100572ca */ /* 0x000fe200000e0000 */
[----:B0-----:R-:W-:Y:S01]  /*1a00*/  IMAD.U32 R0, RZ, RZ, UR60 ;  /* 0x0000003cff007e24 */ /* 0x001fe2000f8e00ff */
[----:B------:R-:W-:-:S11]  /*1a10*/  R2UR UR4, R17 ;  /* 0x00000000110472ca */ /* 0x000fd600000e0000 */
[----:B------:R-:W-:Y:S02]  /*1a20*/  IMAD.U32 R3, RZ, RZ, UR5 ;  /* 0x00000005ff037e24 */ /* 0x000fe4000f8e00ff */
[----:B------:R-:W-:-:S03]  /*1a30*/  LEA R0, R0, UR4, 0x3 ;  /* 0x0000000400007c11 */ /* 0x000fc6000f8e18ff */
[----:B------:R-:W-:-:S04]  /*1a40*/  SHF.L.U32 R3, R3, 0x1f, RZ ;  /* 0x0000001f03037819 */ /* 0x000fc800000006ff */
[----:B------:R0:W1:Y:S01]  /*1a50*/  SYNCS.PHASECHK.TRANS64.TRYWAIT P2, [R0+URZ+0x38830], R3 ;  /* 0x03883003000075a7 */ /* 0x000062000804017f */
[----:B------:R-:W-:Y:S05]  /*1a60*/  @!P0 BRA `(.L_x_2376) ;  /* 0x0000000000048947 */ /* 0x000fea0003800000 */
[----:B------:R-:W-:Y:S01]  /*1a70*/  BPT.TRAP 0x1 ;  /* 0x000000040000795c */ /* 0x000fe20000300000 */
.L_x_2376:
[----:B------:R-:W2:Y:S02]  /*1a80*/  S2R R2, SR_TID.X ;  /* 0x0000000000027919 */ /* 0x000ea40000002100 */
[----:B--2---:R-:W-:Y:S01]  /*1a90*/  LOP3.LUT P1, RZ, R2, 0x7f, RZ, 0xc0, !PT ;  /* 0x0000007f02ff7812 */ /* 0x004fe2000782c0ff */
[----:B-1----:R-:W-:-:S12]  /*1aa0*/  @P2 BRA `(.L_x_2377) ;  /* 0x0000000000082947 */ /* 0x002fd80003800000 */
[----:B------:R-:W1:Y:S02]  /*1ab0*/  SYNCS.PHASECHK.TRANS64.TRYWAIT P2, [R0+URZ+0x38830], R3 ;  /* 0x03883003000075a7 */ /* 0x000e64000804017f */
[----:B-1----:R-:W-:Y:S05]  /*1ac0*/  @!P2 BRA `(.L_x_2378) ;  /* 0x00000158006ca947 */ /* 0x002fea0003800000 */
.L_x_2377:
[----:B------:R-:W-:Y:S05]  /*1ad0*/  WARPSYNC.ALL ;  /* 0x0000000000007948 */ /* 0x000fea0003800000 */
[----:B------:R-:W-:Y:S01]  /*1ae0*/  R2UR UR4, R17 ;  /* 0x00000000110472ca */ /* 0x000fe200000e0000 */
[----:B------:R-:W-:Y:S01]  /*1af0*/  ULOP3.LUT UR5, UR36, 0x10000, URZ, 0xfc, !UPT ;  /* 0x0001000024057892 */ /* 0x000fe2000f8efc3f */
[----:B------:R-:W-:Y:S01]  /*1b00*/  WARPGROUP.ARRIVE ;  /* 0x00000000000079c5 */ /* 0x000fe20000000000 */
[----:B------:R-:W-:Y:S01]  /*1b10*/  UMOV UR9, 0x40000040 ;  /* 0x4000004000097882 */ /* 0x000fe20000000000 */
[----:B------:R-:W-:Y:S01]  /*1b20*/  UMOV UR11, 0x40000040 ;  /* 0x40000040000b7882 */ /* 0x000fe20000000000 */
[----:B------:R-:W-:Y:S01]  /*1b30*/  UMOV UR21, UR9 ;  /* 0x0000000900157c82 */ /* 0x000fe20008000000 */
[----:B------:R-:W-:Y:S01]  /*1b40*/  IMAD.U32 R7, RZ, RZ, UR9 ;  /* 0x00000009ff077e24 */ /* 0x000fe2000f8e00ff */
[----:B------:R-:W-:Y:S01]  /*1b50*/  UMOV UR13, UR21 ;  /* 0x00000015000d7c82 */ /* 0x000fe20008000000 */
[----:B------:R-:W-:Y:S01]  /*1b60*/  UMOV UR8, UR5 ;  /* 0x0000000500087c82 */ /* 0x000fe20008000000 */
[----:B------:R-:W-:Y:S01]  /*1b70*/  UMOV UR15, 0x40000040 ;  /* 0x40000040000f7882 */ /* 0x000fe20000000000 */
[----:B------:R-:W-:Y:S01]  /*1b80*/  UMOV UR20, UR8 ;  /* 0x0000000800147c82 */ /* 0x000fe20008000000 */
[----:B------:R-:W-:Y:S01]  /*1b90*/  IMAD.U32 R6, RZ, RZ, UR8 ;  /* 0x00000008ff067e24 */ /* 0x000fe2000f8e00ff */
[----:B------:R-:W-:Y:S01]  /*1ba0*/  UMOV UR12, UR20 ;  /* 0x00000014000c7c82 */ /* 0x000fe20008000000 */
[----:B------:R-:W-:Y:S01]  /*1bb0*/  UIADD3 UR4, UR4, 0x24400, URZ ;  /* 0x0002440004047890 */ /* 0x000fe2000fffe03f */
[----:B01----:R-:W-:Y:S01]  /*1bc0*/  @!P1 VIADD R0, R0, 0x38840 ;  /* 0x0003884000009836 */ /* 0x003fe20000000000 */
[----:B------:R-:W-:Y:S01]  /*1bd0*/  UMOV UR16, UR20 ;  /* 0x0000001400107c82 */ /* 0x000fe20008000000 */
[----:B------:R-:W-:Y:S01]  /*1be0*/  UMOV UR17, UR21 ;  /* 0x0000001500117c82 */ /* 0x000fe20008000000 */
[----:B------:R-:W-:Y:S01]  /*1bf0*/  USHF.R.U32.HI UR4, URZ, 0x4, UR4 ;  /* 0x000000043f047899 */ /* 0x000fe20008011604 */
[----:B------:R-:W-:Y:S01]  /*1c00*/  CS2R R150, SRZ ;  /* 0x0000000000967805 */ /* 0x000fe2000001ff00 */
[----:B------:R-:W-:Y:S01]  /*1c10*/  UMOV UR19, 0x40000040 ;  /* 0x4000004000137882 */ /* 0x000fe20000000000 */
[----:B------:R-:W-:Y:S01]  /*1c20*/  UMOV UR23, 0x40000040 ;  /* 0x4000004000177882 */ /* 0x000fe20000000000 */
[----:B------:R-:W-:Y:S01]  /*1c30*/  ULOP3.LUT UR4, UR4, 0x3fff, URZ, 0xc0, !UPT ;  /* 0x00003fff04047892 */ /* 0x000fe2000f8ec03f */
[----:B------:R-:W-:Y:S01]  /*1c40*/  @!P1 PRMT R0, RZ, 0x654, R0 ;  /* 0x00000654ff009816 */ /* 0x000fe20000000000 */
[----:B------:R-:W-:Y:S01]  /*1c50*/  UMOV UR27, 0x40000040 ;  /* 0x40000040001b7882 */ /* 0x000fe20000000000 */
[----:B------:R-:W-:Y:S01]  /*1c60*/  UMOV UR31, 0x40000040 ;  /* 0x40000040001f7882 */ /* 0x000fe20000000000 */
[----:B------:R-:W-:Y:S01]  /*1c70*/  ULOP3.LUT UR6, UR4, 0x10000, URZ, 0xfc, !UPT ;  /* 0x0001000004067892 */ /* 0x000fe2000f8efc3f */
[----:B------:R-:W-:Y:S01]  /*1c80*/  CS2R R148, SRZ ;  /* 0x0000000000947805 */ /* 0x000fe2000001ff00 */
[----:B------:R-:W-:Y:S01]  /*1c90*/  UMOV UR35, 0x40000040 ;  /* 0x4000004000237882 */ /* 0x000fe20000000000 */
[----:B------:R-:W-:Y:S01]  /*1ca0*/  UMOV UR39, 0x40000040 ;  /* 0x4000004000277882 */ /* 0x000fe20000000000 */
[----:B------:R-:W-:Y:S01]  /*1cb0*/  UIMAD UR4, UR60, 0xa00, UR6 ;  /* 0x00000a003c0478a4 */ /* 0x000fe2000f8e0206 */
[----:B------:R-:W-:Y:S01]  /*1cc0*/  CS2R R146, SRZ ;  /* 0x0000000000927805 */ /* 0x000fe2000001ff00 */
[----:B------:R-:W-:Y:S01]  /*1cd0*/  IMAD.U32 R15, RZ, RZ, UR6 ;  /* 0x00000006ff0f7e24 */ /* 0x000fe2000f8e00ff */
[----:B------:R-:W-:Y:S01]  /*1ce0*/  UIADD3 UR6, UR5, 0x2, URZ ;  /* 0x0000000205067890 */ /* 0x000fe2000fffe03f */
[----:B------:R-:W-:Y:S01]  /*1cf0*/  CS2R R144, SRZ ;  /* 0x0000000000907805 */ /* 0x000fe2000001ff00 */
[----:B------:R-:W-:Y:S01]  /*1d00*/  UIADD3 UR14, UR4, 0x100, URZ ;  /* 0x00000100040e7890 */ /* 0x000fe2000fffe03f */
[----:B------:R-:W-:Y:S01]  /*1d10*/  CS2R R142, SRZ ;  /* 0x00000000008e7805 */ /* 0x000fe2000001ff00 */
[----:B------:R-:W-:Y:S01]  /*1d20*/  UMOV UR10, UR4 ;  /* 0x00000004000a7c82 */ /* 0x000fe20008000000 */
[----:B------:R-:W-:Y:S01]  /*1d30*/  UIADD3 UR18, UR4, 0x180, URZ ;  /* 0x0000018004127890 */ /* 0x000fe2000fffe03f */
[----:B------:R-:W-:Y:S01]  /*1d40*/  HGMMA.64x16x16.F32.BF16 R56, gdesc[UR8], RZ, !UPT, gsb0 ;  /* 0x00200000083879f0 */ /* 0x000fe2000c0018ff */
[----:B------:R-:W-:Y:S01]  /*1d50*/  UIADD3 UR10, UR4, 0x80, URZ ;  /* 0x00000080040a7890 */ /* 0x000fe2000fffe03f */
[----:B------:R-:W-:Y:S01]  /*1d60*/  CS2R R140, SRZ ;  /* 0x00000000008c7805 */ /* 0x000fe2000001ff00 */
[----:B------:R-:W-:Y:S01]  /*1d70*/  UMOV UR8, UR20 ;  /* 0x0000001400087c82 */ /* 0x000fe20008000000 */
[----:B------:R-:W-:Y:S01]  /*1d80*/  UMOV UR9, UR21 ;  /* 0x0000001500097c82 */ /* 0x000fe20008000000 */
[----:B------:R-:W-:Y:S01]  /*1d90*/  UMOV UR11, 0x40000040 ;  /* 0x40000040000b7882 */ /* 0x000fe20000000000 */
[----:B------:R-:W-:Y:S01]  /*1da0*/  UIADD3 UR7, UR4, 0x2, URZ ;  /* 0x0000000204077890 */ /* 0x000fe2000fffe03f */
[----:B------:R-:W-:Y:S01]  /*1db0*/  CS2R R138, SRZ ;  /* 0x00000000008a7805 */ /* 0x000fe2000001ff00 */
        /* <DEDUP_REMOVED lines=12> */
[----:B------:R-:W-:Y:S01]  /*1e80*/  UMOV UR43, 0x40000040 ;  /* 0x40000040002b7882 */ /* 0x000fe20000000000 */
        /* <DEDUP_REMOVED lines=31> */
[----:B------:R-:W-:-:S02]  /*2080*/  WARPGROUP.DEPBAR.LE gsb0, 0x0 ;  /* 0x00008000000079c5 */ /* 0x000fc40000010000 */
[----:B------:R-:W-:Y:S01]  /*2090*/  WARPGROUP.ARRIVE ;  /* 0x00000000000079c5 */ /* 0x000fe20000000000 */
[----:B------:R-:W-:Y:S02]  /*20a0*/  CS2R R78, SRZ ;  /* 0x00000000004e7805 */ /* 0x000fe4000001ff00 */
[----:B------:R-:W-:Y:S02]  /*20b0*/  CS2R R76, SRZ ;  /* 0x00000000004c7805 */ /* 0x000fe4000001ff00 */
[----:B------:R-:W-:Y:S02]  /*20c0*/  CS2R R74, SRZ ;  /* 0x00000000004a7805 */ /* 0x000fe4000001ff00 */
[----:B------:R-:W-:Y:S02]  /*20d0*/  CS2R R72, SRZ ;  /* 0x0000000000487805 */ /* 0x000fe4000001ff00 */
[----:B------:R-:W-:Y:S01]  /*20e0*/  CS2R R70, SRZ ;  /* 0x0000000000467805 */ /* 0x000fe2000001ff00 */
[----:B------:R-:W-:Y:S01]  /*20f0*/  HGMMA.64x16x16.F32.BF16 R48, gdesc[UR8], RZ, !UPT, gsb0 ;  /* 0x00200000083079f0 */ /* 0x000fe2000c0018ff */
[----:B------:R-:W-:Y:S01]  /*2100*/  UIADD3 UR10, UR4, 0x200, URZ ;  /* 0x00000200040a7890 */ /* 0x000fe2000fffe03f */
[----:B------:R-:W-:Y:S01]  /*2110*/  UMOV UR8, UR20 ;  /* 0x0000001400087c82 */ /* 0x000fe20008000000 */
[----:B------:R-:W-:Y:S01]  /*2120*/  UMOV UR9, UR21 ;  /* 0x0000001500097c82 */ /* 0x000fe20008000000 */
[----:B------:R-:W-:Y:S01]  /*2130*/  UMOV UR11, 0x40000040 ;  /* 0x40000040000b7882 */ /* 0x000fe20000000000 */
[----:B------:R-:W-:-:S02]  /*2140*/  WARPGROUP.DEPBAR.LE gsb0, 0x0 ;  /* 0x00008000000079c5 */ /* 0x000fc40000010000 */
[----:B------:R-:W-:-:S06]  /*2150*/  WARPGROUP.ARRIVE ;  /* 0x00000000000079c5 */ /* 0x000fcc0000000000 */
        /* <DEDUP_REMOVED lines=136> */
[----:B------:R-:W-:Y:S02]  /*29e0*/  ULDC UR11, c[0x0][0x2f0] ;  /* 0x0000bc00000b7ab9 */ /* 0x000fe40000000800 */
[----:B------:R-:W-:Y:S01]  /*29f0*/  IMAD.U32 R20, RZ, RZ, UR11 ;  /* 0x0000000bff147e24 */ /* 0x000fe2000f8e00ff */
        /* <DEDUP_REMOVED lines=61> */
[----:B------:R-:W-:Y:S02]  /*2dd0*/  R2UR UR19, R22 ;  /* 0x00000000161372ca */ /* 0x000fe400000e0000 */
[----:B------:R-:W-:Y:S01]  /*2de0*/  R2UR UR18, R19 ;  /* 0x00000000131272ca */ /* 0x000fe200000e0000 */
        /* <DEDUP_REMOVED lines=259> */
[----:B------:R-:W-:-:S06]  /*3e20*/  UIADD3 UR15, UR61, -0x2, URZ ;  /* 0xfffffffe3d0f7890 */ /* 0x000fcc000fffe03f */
[----:B------:R-:W-:Y:S01]  /*3e30*/  IMAD.U32 R232, RZ, RZ, UR15 ;  /* 0x0000000fffe87e24 */ /* 0x000fe2000f8e00ff */
        /* <DEDUP_REMOVED lines=10> */
[----:B------:R-:W-:Y:S01]  /*3ee0*/  ULDC UR5, c[0x0][0x448] ;  /* 0x0001120000057ab9 */ /* 0x000fe20000000800 */
[----:B------:R-:W-:Y:S01]  /*3ef0*/  IMAD.U32 R9, RZ, RZ, UR57 ;  /* 0x00000039ff097e24 */ /* 0x000fe2000f8e00ff */
[----:B------:R-:W-:-:S06]  /*3f00*/  UISETP.NE.AND UP0, UPT, UR5, 0x1, UPT ;  /* 0x000000010500788c */ /* 0x000fcc000bf05270 */
[----:B------:R-:W-:-:S05]  /*3f10*/  PLOP3.LUT P2, PT, PT, PT, UP0, 0x80, 0x0 ;  /* 0x000000000000781c */ /* 0x000fca0003f4f008 */
[----:B------:R-:W-:-:S08]  /*3f20*/  @UP0 ULDC UR5, c[0x0][0x44c] ;  /* 0x0001130000050ab9 */ /* 0x000fd00000000800 */
[----:B------:R-:W-:Y:S01]  /*3f30*/  @P2 IMAD.HI.U32 R3, R2, UR5, RZ ;  /* 0x0000000502032c27 */ /* 0x000fe2000f8e00ff */
[----:B------:R-:W-:-:S04]  /*3f40*/  @UP0 ULDC UR5, c[0x0][0x450] ;  /* 0x0001140000050ab9 */ /* 0x000fc80000000800 */
[----:B------:R-:W-:Y:S01]  /*3f50*/  @P2 SHF.R.U32.HI R2, RZ, UR5, R3 ;  /* 0x00000005ff022c19 */ /* 0x000fe20008011603 */
[----:B------:R-:W-:-:S04]  /*3f60*/  UIMAD UR5, UR61, -0x50, URZ ;  /* 0xffffffb03d0578a4 */ /* 0x000fc8000f8e023f */
[----:B------:R-:W0:Y:S01]  /*3f70*/  SHFL.IDX PT, R5, R2, 0x1, 0x1c1f ;  /* 0x003c1f0002057f89 */ /* 0x000e2200000e0000 */
[----:B------:R-:W-:Y:S02]  /*3f80*/  UIADD3 UR7, UR5, 0x51, URZ ;  /* 0x0000005105077890 */ /* 0x000fe4000fffe03f */
[----:B------:R-:W-:Y:S01]  /*3f90*/  UIMAD UR5, UR18, UR11, UR5 ;  /* 0x0000000b120572a4 */ /* 0x000fe2000f8e0205 */
[----:B------:R-:W1:Y:S03]  /*3fa0*/  SHFL.IDX PT, R2, R2, RZ, 0x1c1f ;  /* 0x001c1fff02027589 */ /* 0x000e6600000e0000 */
[----:B------:R-:W-:Y:S01]  /*3fb0*/  IMAD.U32 R4, RZ, RZ, UR7 ;  /* 0x00000007ff047e24 */ /* 0x000fe2000f8e00ff */
[----:B------:R-:W-:Y:S01]  /*3fc0*/  UIADD3 UR14, UR5, 0x50, URZ ;  /* 0x00000050050e7890 */ /* 0x000fe2000fffe03f */
[----:B------:R-:W-:Y:S02]  /*3fd0*/  UMOV UR7, 0x40000040 ;  /* 0x4000004000077882 */ /* 0x000fe40000000000 */
[----:B------:R-:W-:Y:S01]  /*3fe0*/  IMAD R3, R23, -0x2, R4 ;  /* 0xfffffffe17037824 */ /* 0x000fe200078e0204 */
[----:B------:R-:W-:Y:S01]  /*3ff0*/  UMOV UR5, UR23 ;  /* 0x0000001700057c82 */ /* 0x000fe20008000000 */
[----:B------:R-:W-:-:S02]  /*4000*/  WARPGROUP.DEPBAR.LE gsb0, 0x0 ;  /* 0x00008000000079c5 */ /* 0x000fc40000010000 */
[----:B------:R-:W-:Y:S01]  /*4010*/  WARPGROUP.ARRIVE ;  /* 0x00000000000079c5 */ /* 0x000fe20000000000 */
[----:B------:R-:W-:Y:S01]  /*4020*/  IMAD.U32 R14, RZ, RZ, UR14 ;  /* 0x0000000eff0e7e24 */ /* 0x000fe2000f8e00ff */
[----:B------:R-:W-:Y:S01]  /*4030*/  ULDC UR14, c[0x0][0x288] ;  /* 0x0000a200000e7ab9 */ /* 0x000fe20000000800 */
[----:B------:R-:W-:Y:S01]  /*4040*/  IMAD R4, R20, UR18, R3 ;  /* 0x0000001214047c24 */ /* 0x000fe2000f8e0203 */
[----:B------:R-:W-:Y:S01]  /*4050*/  UIMAD UR11, UR18, UR11, -UR14 ;  /* 0x0000000b120b72a4 */ /* 0x000fe2000f8e0a0e */
[----:B------:R-:W-:Y:S01]  /*4060*/  IMAD R3, R23, -0x2, R14 ;  /* 0xfffffffe17037824 */ /* 0x000fe200078e020e */
[----:B------:R-:W-:Y:S01]  /*4070*/  HGMMA.64x16x16.F32.BF16 R32, gdesc[UR52], R32, gsb0 ;  /* 0x00200000342079f0 */ /* 0x000fe20008001820 */
[----:B------:R-:W-:Y:S01]  /*4080*/  UMOV UR54, UR6 ;  /* 0x0000000600367c82 */ /* 0x000fe20008000000 */
[----:B------:R-:W-:Y:S01]  /*4090*/  UMOV UR55, 0x40000040 ;  /* 0x4000004000377882 */ /* 0x000fe20000000000 */
[----:B------:R-:W-:Y:S01]  /*40a0*/  UIADD3 UR6, UR4, 0x986, URZ ;  /* 0x0000098604067890 */ /* 0x000fe2000fffe03f */
[----:B0-----:R-:W-:Y:S01]  /*40b0*/  IADD3 R14, R5, -UR14, R4 ;  /* 0x8000000e050e7c10 */ /* 0x001fe2000fffe004 */
[----:B------:R-:W-:-:S03]  /*40c0*/  VIADD R4, R4, -UR14 ;  /* 0x8000000e04047c36 */ /* 0x000fc60008000000 */
[----:B------:R-:W-:Y:S02]  /*40d0*/  VIMNMX R14, R3, R14, PT ;  /* 0x0000000e030e7248 */ /* 0x000fe40003fe0100 */
[----:B-1----:R-:W-:Y:S02]  /*40e0*/  VIADDMNMX R2, R2, R4, R3, PT ;  /* 0x0000000402027246 */ /* 0x002fe40003800103 */
[C---:B------:R-:W-:Y:S02]  /*40f0*/  ISETP.GT.AND P3, PT, R14.reuse, RZ, PT ;  /* 0x000000ff0e00720c */ /* 0x040fe40003f64270 */
[C---:B------:R-:W-:Y:S02]  /*4100*/  ISETP.GT.AND P4, PT, R14.reuse, 0x1, PT ;  /* 0x000000010e00780c */ /* 0x040fe40003f84270 */
[----:B------:R-:W-:Y:S02]  /*4110*/  ISETP.GT.AND P5, PT, R14, 0x8, PT ;  /* 0x000000080e00780c */ /* 0x000fe40003fa4270 */
[----:B------:R-:W-:Y:S01]  /*4120*/  ISETP.GT.AND P6, PT, R2, 0x11, PT ;  /* 0x000000110200780c */ /* 0x000fe20003fc4270 */
[----:B------:R-:W-:-:S02]  /*4130*/  WARPGROUP.DEPBAR.LE gsb0, 0x0 ;  /* 0x00008000000079c5 */ /* 0x000fc40000010000 */
        /* <DEDUP_REMOVED lines=26> */
[----:B------:R-:W-:Y:S08]  /*42e0*/  MUFU.TANH R62, R62 ;  /* 0x0000003e003e7308 */ /* 0x000ff00000002400 */
[----:B------:R-:W-:Y:S08]  /*42f0*/  MUFU.TANH R63, R63 ;  /* 0x0000003f003f7308 */ /* 0x000ff00000002400 */
[----:B------:R-:W-:Y:S08]  /*4300*/  MUFU.TANH R21, R56 ;  /* 0x0000003800157308 */ /* 0x000ff00000002400 */
[----:B------:R-:W-:Y:S08]  /*4310*/  MUFU.TANH R67, R57 ;  /* 0x0000003900437308 */ /* 0x000ff00000002400 */
[----:B------:R-:W-:Y:S01]  /*4320*/  MUFU.TANH R68, R60 ;  /* 0x0000003c00447308 */ /* 0x000fe20000002400 */
[----:B------:R-:W-:-:S02]  /*4330*/  WARPGROUP.DEPBAR.LE gsb0, 0x0 ;  /* 0x00008000000079c5 */ /* 0x000fc40000010000 */
[----:B------:R-:W-:Y:S01]  /*4340*/  WARPGROUP.ARRIVE ;  /* 0x00000000000079c5 */ /* 0x000fe20000000000 */
[----:B------:R-:W-:Y:S01]  /*4350*/  FMUL.FTZ R50, R50, UR10 ;  /* 0x0000000a32327c20 */ /* 0x000fe20008410000 */
[----:B------:R-:W-:Y:S01]  /*4360*/  FMUL.FTZ R51, R51, UR10 ;  /* 0x0000000a33337c20 */ /* 0x000fe20008410000 */
[----:B------:R-:W-:Y:S01]  /*4370*/  FMUL.FTZ R54, R54, UR10 ;  /* 0x0000000a36367c20 */ /* 0x000fe20008410000 */
[----:B------:R-:W-:Y:S01]  /*4380*/  FMUL.FTZ R55, R55, UR10 ;  /* 0x0000000a37377c20 */ /* 0x000fe20008410000 */
[----:B------:R-:W-:Y:S01]  /*4390*/  MUFU.TANH R69, R61 ;  /* 0x0000003d00457308 */ /* 0x000fe20000002400 */
[----:B------:R-:W-:Y:S01]  /*43a0*/  HGMMA.64x16x16.F32.BF16 R40, gdesc[UR56], R40, gsb0 ;  /* 0x00200000382879f0 */ /* 0x000fe20008001828 */
[----:B------:R-:W-:Y:S01]  /*43b0*/  UIADD3 UR58, UR4, 0x906, URZ ;  /* 0x00000906043a7890 */ /* 0x000fe2000fffe03f */
[----:B------:R-:W-:Y:S01]  /*43c0*/  FMUL.FTZ R48, R48, UR10 ;  /* 0x0000000a30307c20 */ /* 0x000fe20008410000 */
[----:B------:R-:W-:Y:S01]  /*43d0*/  UMOV UR56, UR22 ;  /* 0x0000001600387c82 */ /* 0x000fe20008000000 */
[----:B------:R-:W-:Y:S01]  /*43e0*/  UMOV UR57, UR23 ;  /* 0x0000001700397c82 */ /* 0x000fe20008000000 */
[----:B------:R-:W-:Y:S01]  /*43f0*/  UMOV UR59, 0x40000040 ;  /* 0x40000040003b7882 */ /* 0x000fe20000000000 */
[----:B------:R-:W-:Y:S01]  /*4400*/  UMOV UR4, UR22 ;  /* 0x0000001600047c82 */ /* 0x000fe20008000000 */
[----:B------:R-:W2:Y:S01]  /*4410*/  MUFU.TANH R50, R50 ;  /* 0x0000003200327308 */ /* 0x000ea20000002400 */
[----:B------:R-:W-:Y:S01]  /*4420*/  FMUL.FTZ R49, R49, UR10 ;  /* 0x0000000a31317c20 */ /* 0x000fe20008410000 */
[----:B------:R-:W-:Y:S01]  /*4430*/  FMUL.FTZ R52, R52, UR10 ;  /* 0x0000000a34347c20 */ /* 0x000fe20008410000 */
[----:B------:R-:W-:-:S05]  /*4440*/  FMUL.FTZ R53, R53, UR10 ;  /* 0x0000000a35357c20 */ /* 0x000fca0008410000 */
[----:B------:R-:W-:Y:S08]  /*4450*/  MUFU.TANH R51, R51 ;  /* 0x0000003300337308 */ /* 0x000ff00000002400 */
[----:B------:R-:W3:Y:S08]  /*4460*/  MUFU.TANH R54, R54 ;  /* 0x0000003600367308 */ /* 0x000ef00000002400 */
[----:B------:R-:W4:Y:S08]  /*4470*/  MUFU.TANH R55, R55 ;  /* 0x0000003700377308 */ /* 0x000f300000002400 */
        /* <DEDUP_REMOVED lines=8> */
[----:B------:R0:W5:Y:S01]  /*4500*/  MUFU.TANH R56, R42 ;  /* 0x0000002a00387308 */ /* 0x0001620000002400 */
[----:B------:R-:W-:Y:S01]  /*4510*/  HGMMA.64x16x16.F32.BF16 R32, gdesc[UR56], R32, gsb0 ;  /* 0x00200000382079f0 */ /* 0x000fe20008001820 */
[----:B------:R-:W-:Y:S01]  /*4520*/  FMUL.FTZ R40, R40, UR10 ;  /* 0x0000000a28287c20 */ /* 0x000fe20008410000 */
[----:B------:R-:W-:Y:S01]  /*4530*/  FMUL.FTZ R41, R41, UR10 ;  /* 0x0000000a29297c20 */ /* 0x000fe20008410000 */
[----:B------:R-:W-:Y:S01]  /*4540*/  FMUL.FTZ R44, R44, UR10 ;  /* 0x0000000a2c2c7c20 */ /* 0x000fe20008410000 */
[----:B------:R-:W-:-:S03]  /*4550*/  FMUL.FTZ R45, R45, UR10 ;  /* 0x0000000a2d2d7c20 */ /* 0x000fc60008410000 */
[----:B------:R1:W5:Y:S01]  /*4560*/  MUFU.TANH R57, R43 ;  /* 0x0000002b00397308 */ /* 0x0003620000002400 */
[----:B0-----:R-:W-:Y:S02]  /*4570*/  FSEL R42, R58, -INF , P3 ;  /* 0xff8000003a2a7808 */ /* 0x001fe40001800000 */
[----:B------:R-:W-:-:S05]  /*4580*/  ISETP.GT.AND P3, PT, R14, 0x9, PT ;  /* 0x000000090e00780c */ /* 0x000fca0003f64270 */
[----:B------:R0:W-:Y:S01]  /*4590*/  MUFU.TANH R60, R46 ;  /* 0x0000002e003c7308 */ /* 0x0001e20000002400 */
[----:B-1----:R-:W-:Y:S02]  /*45a0*/  FSEL R43, R59, -INF , P4 ;  /* 0xff8000003b2b7808 */ /* 0x002fe40002000000 */
[----:B------:R-:W-:Y:S02]  /*45b0*/  ISETP.GT.AND P4, PT, R14, 0x10, PT ;  /* 0x000000100e00780c */ /* 0x000fe40003f84270 */
[----:B------:R-:W-:Y:S02]  /*45c0*/  FMNMX.FTZ R5, R42, R43, !PT ;  /* 0x0000002b2a057209 */ /* 0x000fe40007810000 */
[----:B--2---:R-:W-:Y:S01]  /*45d0*/  FSEL R50, R50, -INF , P4 ;  /* 0xff80000032327808 */ /* 0x004fe20002000000 */
[----:B------:R1:W2:Y:S01]  /*45e0*/  MUFU.TANH R61, R47 ;  /* 0x0000002f003d7308 */ /* 0x0002a20000002400 */
[----:B0-----:R-:W-:Y:S02]  /*45f0*/  FSEL R46, R62, -INF , P5 ;  /* 0xff8000003e2e7808 */ /* 0x001fe40002800000 */
[----:B------:R-:W-:-:S02]  /*4600*/  ISETP.GT.AND P4, PT, R14, 0x18, PT ;  /* 0x000000180e00780c */ /* 0x000fc40003f84270 */
[----:B------:R-:W-:Y:S02]  /*4610*/  FMNMX.FTZ R20, R46, R5, !PT ;  /* 0x000000052e147209 */ /* 0x000fe40007810000 */
[----:B---3--:R-:W-:Y:S01]  /*4620*/  FSEL R54, R54, -INF , P4 ;  /* 0xff80000036367808 */ /* 0x008fe20002000000 */
[----:B------:R-:W-:Y:S01]  /*4630*/  MUFU.TANH R53, R53 ;  /* 0x0000003500357308 */ /* 0x000fe20000002400 */
[----:B-1----:R-:W-:Y:S02]  /*4640*/  FSEL R47, R63, -INF , P3 ;  /* 0xff8000003f2f7808 */ /* 0x002fe40001800000 */
[----:B------:R-:W-:Y:S02]  /*4650*/  ISETP.GT.AND P3, PT, R14, 0x11, PT ;  /* 0x000000110e00780c */ /* 0x000fe40003f64270 */
[----:B------:R-:W-:Y:S02]  /*4660*/  FMNMX.FTZ R5, R47, R20, !PT ;  /* 0x000000142f057209 */ /* 0x000fe40007810000 */
[----:B------:R-:W-:Y:S01]  /*4670*/  FSEL R51, R51, -INF , P3 ;  /* 0xff80000033337808 */ /* 0x000fe20001800000 */
[----:B------:R-:W-:Y:S01]  /*4680*/  MUFU.TANH R41, R41 ;  /* 0x0000002900297308 */ /* 0x000fe20000002400 */
[----:B------:R-:W-:-:S02]  /*4690*/  FMNMX.FTZ R20, R50, R5, !PT ;  /* 0x0000000532147209 */ /* 0x000fc40007810000 */
[C---:B------:R-:W-:Y:S02]  /*46a0*/  ISETP.GT.AND P3, PT, R14.reuse, 0x19, PT ;  /* 0x000000190e00780c */ /* 0x040fe40003f64270 */
[----:B------:R-:W-:Y:S02]  /*46b0*/  FMNMX.FTZ R5, R51, R20, !PT ;  /* 0x0000001433057209 */ /* 0x000fe40007810000 */
[----:B------:R-:W-:Y:S01]  /*46c0*/  ISETP.GT.AND P4, PT, R14, 0x20, PT ;  /* 0x000000200e00780c */ /* 0x000fe20003f84270 */
[----:B------:R-:W-:Y:S01]  /*46d0*/  MUFU.TANH R44, R44 ;  /* 0x0000002c002c7308 */ /* 0x000fe20000002400 */
[----:B----4-:R-:W-:Y:S02]  /*46e0*/  FSEL R55, R55, -INF , P3 ;  /* 0xff80000037377808 */ /* 0x010fe40001800000 */
[----:B------:R-:W-:Y:S01]  /*46f0*/  FMNMX.FTZ R20, R54, R5, !PT ;  /* 0x0000000536147209 */ /* 0x000fe20007810000 */
[----:B------:R-:W-:Y:S02]  /*4700*/  WARPGROUP.DEPBAR.LE gsb0, 0x0 ;  /* 0x00008000000079c5 */ /* 0x000fe40000010000 */
[----:B------:R-:W-:Y:S01]  /*4710*/  WARPGROUP.ARRIVE ;  /* 0x00000000000079c5 */ /* 0x000fe20000000000 */
[----:B------:R-:W-:Y:S01]  /*4720*/  FMUL.FTZ R34, R34, UR10 ;  /* 0x0000000a22227c20 */ /* 0x000fe20008410000 */
[----:B------:R-:W-:Y:S01]  /*4730*/  FMUL.FTZ R35, R35, UR10 ;  /* 0x0000000a23237c20 */ /* 0x000fe20008410000 */
[----:B------:R-:W-:Y:S01]  /*4740*/  ISETP.GT.AND P3, PT, R14, 0x21, PT ;  /* 0x000000210e00780c */ /* 0x000fe20003f64270 */
[----:B------:R-:W-:Y:S01]  /*4750*/  FMUL.FTZ R38, R38, UR10 ;  /* 0x0000000a26267c20 */ /* 0x000fe20008410000 */
[----:B-----5:R-:W-:Y:S01]  /*4760*/  FSEL R56, R56, -INF , P4 ;  /* 0xff80000038387808 */ /* 0x020fe20002000000 */
[----:B------:R-:W-:Y:S01]  /*4770*/  HGMMA.64x16x16.F32.BF16 R24, gdesc[UR4], R24, gsb0 ;  /* 0x00200000041879f0 */ /* 0x000fe20008001818 */
[----:B------:R-:W0:Y:S01]  /*4780*/  MUFU.TANH R34, R34 ;  /* 0x0000002200227308 */ /* 0x000e220000002400 */
[----:B------:R-:W-:Y:S01]  /*4790*/  FMNMX.FTZ R5, R55, R20, !PT ;  /* 0x0000001437057209 */ /* 0x000fe20007810000 */
[----:B------:R-:W-:Y:S01]  /*47a0*/  FMUL.FTZ R39, R39, UR10 ;  /* 0x0000000a27277c20 */ /* 0x000fe20008410000 */
[----:B------:R-:W-:Y:S01]  /*47b0*/  ISETP.GT.AND P4, PT, R14, 0x28, PT ;  /* 0x000000280e00780c */ /* 0x000fe20003f84270 */
[----:B------:R-:W-:Y:S01]  /*47c0*/  FMUL.FTZ R36, R36, UR10 ;  /* 0x0000000a24247c20 */ /* 0x000fe20008410000 */
[----:B------:R-:W-:Y:S01]  /*47d0*/  FSEL R57, R57, -INF , P3 ;  /* 0xff80000039397808 */ /* 0x000fe20001800000 */
[----:B------:R-:W-:Y:S01]  /*47e0*/  FMUL.FTZ R32, R32, UR10 ;  /* 0x0000000a20207c20 */ /* 0x000fe20008410000 */
[----:B------:R-:W-:Y:S01]  /*47f0*/  FMNMX.FTZ R20, R56, R5, !PT ;  /* 0x0000000538147209 */ /* 0x000fe20007810000 */
[----:B------:R-:W1:Y:S01]  /*4800*/  MUFU.TANH R35, R35 ;  /* 0x0000002300237308 */ /* 0x000e620000002400 */
[C---:B------:R-:W-:Y:S01]  /*4810*/  ISETP.GT.AND P3, PT, R14.reuse, 0x29, PT ;  /* 0x000000290e00780c */ /* 0x040fe20003f64270 */
[----:B------:R-:W-:Y:S01]  /*4820*/  ULDC UR5, c[0x0][0x988] ;  /* 0x0002620000057ab9 */ /* 0x000fe20000000800 */
[----:B------:R-:W-:Y:S01]  /*4830*/  FMNMX.FTZ R20, R57, R20, !PT ;  /* 0x0000001439147209 */ /* 0x000fe20007810000 */
[----:B------:R-:W-:Y:S01]  /*4840*/  FMUL.FTZ R33, R33, UR10 ;  /* 0x0000000a21217c20 */ /* 0x000fe20008410000 */
[----:B--2---:R-:W-:Y:S01]  /*4850*/  FSEL R58, R61, -INF , P3 ;  /* 0xff8000003d3a7808 */ /* 0x004fe20001800000 */
[----:B------:R-:W-:Y:S01]  /*4860*/  FMUL.FTZ R37, R37, UR10 ;  /* 0x0000000a25257c20 */ /* 0x000fe20008410000 */
[----:B------:R-:W-:Y:S01]  /*4870*/  ISETP.GT.AND P3, PT, R14, 0x31, PT ;  /* 0x000000310e00780c */ /* 0x000fe20003f64270 */
[----:B------:R-:W2:Y:S01]  /*4880*/  MUFU.TANH R38, R38 ;  /* 0x0000002600267308 */ /* 0x000ea20000002400 */
[----:B------:R-:W-:Y:S01]  /*4890*/  ISETP.GT.AND P5, PT, R2, 0x1, PT ;  /* 0x000000010200780c */ /* 0x000fe20003fa4270 */
[----:B------:R-:W-:Y:S01]  /*48a0*/  @UP0 ULDC UR6, c[0x0][0x44c] ;  /* 0x0001130000060ab9 */ /* 0x000fe20000000800 */
[----:B------:R-:W-:Y:S01]  /*48b0*/  UMOV UR4, UR19 ;  /* 0x0000001300047c82 */ /* 0x000fe20008000000 */
[----:B------:R-:W-:-:S04]  /*48c0*/  UIMAD.WIDE.U32 UR6, UR19, UR6, URZ ;  /* 0x00000006130672a5 */ /* 0x000fc8000f8e003f */
[----:B------:R3:W4:Y:S08]  /*48d0*/  MUFU.TANH R62, R39 ;  /* 0x00000027003e7308 */ /* 0x0007300000002400 */
[----:B------:R-:W-:Y:S01]  /*48e0*/  MUFU.TANH R45, R45 ;  /* 0x0000002d002d7308 */ /* 0x000fe20000002400 */
[----:B---3--:R-:W-:Y:S02]  /*48f0*/  FSEL R39, R60, -INF , P4 ;  /* 0xff8000003c277808 */ /* 0x008fe40002000000 */
[----:B------:R-:W-:-:S02]  /*4900*/  ISETP.GT.AND P4, PT, R14, 0x30, PT ;  /* 0x000000300e00780c */ /* 0x000fc40003f84270 */
[----:B------:R-:W-:Y:S02]  /*4910*/  FMNMX.FTZ R5, R39, R20, !PT ;  /* 0x0000001427057209 */ /* 0x000fe40007810000 */
[----:B0-----:R-:W-:Y:S01]  /*4920*/  FSEL R59, R34, -INF , P4 ;  /* 0xff800000223b7808 */ /* 0x001fe20002000000 */
[----:B------:R-:W-:Y:S01]  /*4930*/  MUFU.TANH R32, R32 ;  /* 0x0000002000207308 */ /* 0x000fe20000002400 */
[----:B------:R-:W-:Y:S02]  /*4940*/  FMNMX.FTZ R20, R58, R5, !PT ;  /* 0x000000053a147209 */ /* 0x000fe40007810000 */
[C---:B------:R-:W-:Y:S02]  /*4950*/  ISETP.GT.AND P4, PT, R14.reuse, 0x38, PT ;  /* 0x000000380e00780c */ /* 0x040fe40003f84270 */
[----:B-1----:R-:W-:Y:S02]  /*4960*/  FSEL R60, R35, -INF , P3 ;  /* 0xff800000233c7808 */ /* 0x002fe40001800000 */
[----:B------:R-:W-:Y:S01]  /*4970*/  FMNMX.FTZ R5, R59, R20, !PT ;  /* 0x000000143b057209 */ /* 0x000fe20007810000 */
[----:B------:R-:W-:Y:S01]  /*4980*/  MUFU.TANH R34, R36 ;  /* 0x0000002400227308 */ /* 0x000fe20000002400 */
[----:B------:R-:W-:Y:S01]  /*4990*/  ISETP.GT.AND P3, PT, R14, 0x39, PT ;  /* 0x000000390e00780c */ /* 0x000fe20003f64270 */
[----:B------:R-:W-:-:S02]  /*49a0*/  WARPGROUP.DEPBAR.LE gsb0, 0x0 ;  /* 0x00008000000079c5 */ /* 0x000fc40000010000 */
[----:B------:R-:W-:Y:S01]  /*49b0*/  FMUL.FTZ R26, R26, UR10 ;  /* 0x0000000a1a1a7c20 */ /* 0x000fe20008410000 */
[----:B------:R-:W-:Y:S01]  /*49c0*/  FMUL.FTZ R27, R27, UR10 ;  /* 0x0000000a1b1b7c20 */ /* 0x000fe20008410000 */
[----:B------:R-:W-:Y:S01]  /*49d0*/  FMUL.FTZ R30, R30, UR10 ;  /* 0x0000000a1e1e7c20 */ /* 0x000fe20008410000 */
[----:B------:R-:W-:Y:S01]  /*49e0*/  FMUL.FTZ R31, R31, UR10 ;  /* 0x0000000a1f1f7c20 */ /* 0x000fe20008410000 */
[----:B--2---:R-:W-:Y:S01]  /*49f0*/  FSEL R61, R38, -INF , P4 ;  /* 0xff800000263d7808 */ /* 0x004fe20002000000 */
[----:B------:R-:W-:Y:S01]  /*4a00*/  FMUL.FTZ R24, R24, UR10 ;  /* 0x0000000a18187c20 */ /* 0x000fe20008410000 */
[----:B------:R-:W0:Y:S01]  /*4a10*/  MUFU.TANH R26, R26 ;  /* 0x0000001a001a7308 */ /* 0x000e220000002400 */
[----:B------:R-:W-:Y:S01]  /*4a20*/  FMNMX.FTZ R20, R60, R5, !PT ;  /* 0x000000053c147209 */ /* 0x000fe20007810000 */
[----:B------:R-:W-:Y:S01]  /*4a30*/  FMUL.FTZ R25, R25, UR10 ;  /* 0x0000000a19197c20 */ /* 0x000fe20008410000 */
[----:B------:R-:W-:Y:S01]  /*4a40*/  ISETP.GT.AND P4, PT, R14, 0x40, PT ;  /* 0x000000400e00780c */ /* 0x000fe20003f84270 */
[----:B------:R-:W-:Y:S01]  /*4a50*/  FMUL.FTZ R28, R28, UR10 ;  /* 0x0000000a1c1c7c20 */ /* 0x000fe20008410000 */
[----:B----4-:R-:W-:Y:S01]  /*4a60*/  FSEL R62, R62, -INF , P3 ;  /* 0xff8000003e3e7808 */ /* 0x010fe20001800000 */
[----:B------:R-:W-:Y:S01]  /*4a70*/  FMUL.FTZ R29, R29, UR10 ;  /* 0x0000000a1d1d7c20 */ /* 0x000fe20008410000 */
[----:B------:R-:W-:Y:S01]  /*4a80*/  FMNMX.FTZ R5, R61, R20, !PT ;  /* 0x000000143d057209 */ /* 0x000fe20007810000 */
[----:B------:R-:W1:Y:S01]  /*4a90*/  MUFU.TANH R27, R27 ;  /* 0x0000001b001b7308 */ /* 0x000e620000002400 */
[----:B------:R-:W-:Y:S01]  /*4aa0*/  ISETP.GT.AND P3, PT, R14, 0x41, PT ;  /* 0x000000410e00780c */ /* 0x000fe20003f64270 */
[----:B------:R-:W-:Y:S01]  /*4ab0*/  @UP0 ULDC UR10, c[0x0][0x450] ;  /* 0x00011400000a0ab9 */ /* 0x000fe20000000800 */
[----:B------:R-:W-:Y:S01]  /*4ac0*/  FMNMX.FTZ R20, R62, R5, !PT ;  /* 0x000000053e147209 */ /* 0x000fe20007810000 */
[----:B------:R-:W-:Y:S01]  /*4ad0*/  @UP0 USHF.R.U32.HI UR4, URZ, UR10, UR7 ;  /* 0x0000000a3f040299 */ /* 0x000fe20008011607 */
[----:B------:R2:W-:Y:S03]  /*4ae0*/  @!P1 SYNCS.ARRIVE.TRANS64.RED.A1T0 RZ, [R0+URZ], RZ ;  /* 0x000000ff00ff99a7 */ /* 0x0005e6000810043f */
[----:B------:R-:W3:Y:S01]  /*4af0*/  MUFU.TANH R30, R30 ;  /* 0x0000001e001e7308 */ /* 0x000ee20000002400 */
[----:B0-----:R-:W-:Y:S01]  /*4b00*/  FSEL R63, R26, -INF , P4 ;  /* 0xff8000001a3f7808 */ /* 0x001fe20002000000 */
[----:B------:R-:W-:Y:S01]  /*4b10*/  UIADD3 UR6, UR11, UR4, URZ ;  /* 0x000000040b067290 */ /* 0x000fe2000fffe03f */
[----:B------:R-:W-:-:S02]  /*4b20*/  ISETP.GT.AND P4, PT, R14, 0x48, PT ;  /* 0x000000480e00780c */ /* 0x000fc40003f84270 */
[----:B------:R-:W-:Y:S01]  /*4b30*/  FMNMX.FTZ R5, R63, R20, !PT ;  /* 0x000000143f057209 */ /* 0x000fe20007810000 */
[----:B------:R-:W-:Y:S02]  /*4b40*/  UIMAD.WIDE UR6, UR6, 0x66666667, URZ ;  /* 0x66666667060678a5 */ /* 0x000fe4000f8e023f */
[----:B------:R-:W0:Y:S01]  /*4b50*/  MUFU.TANH R31, R31 ;  /* 0x0000001f001f7308 */ /* 0x000e220000002400 */
[----:B-1----:R-:W-:Y:S01]  /*4b60*/  FSEL R64, R27, -INF , P3 ;  /* 0xff8000001b407808 */ /* 0x002fe20001800000 */
[----:B------:R-:W-:Y:S01]  /*4b70*/  USHF.R.U32.HI UR4, URZ, 0x1f, UR7 ;  /* 0x0000001f3f047899 */ /* 0x000fe20008011607 */
[----:B------:R-:W-:Y:S02]  /*4b80*/  ISETP.GT.AND P3, PT, R14, 0x49, PT ;  /* 0x000000490e00780c */ /* 0x000fe40003f64270 */
[----:B------:R-:W-:Y:S01]  /*4b90*/  FMNMX.FTZ R14, R64, R5, !PT ;  /* 0x00000005400e7209 */ /* 0x000fe20007810000 */
[----:B------:R-:W-:Y:S02]  /*4ba0*/  ULEA.HI.SX32 UR4, UR7, UR4, 0x1b ;  /* 0x0000000407047291 */ /* 0x000fe4000f8fda3f */
[----:B------:R-:W1:Y:S01]  /*4bb0*/  MUFU.TANH R26, R49 ;  /* 0x00000031001a7308 */ /* 0x000e620000002400 */
[----:B---3--:R-:W-:Y:S01]  /*4bc0*/  FSEL R65, R30, -INF , P4 ;  /* 0xff8000001e417808 */ /* 0x008fe20002000000 */
[----:B------:R-:W-:Y:S01]  /*4bd0*/  UISETP.LT.AND UP1, UPT, URZ, UR4, UPT ;  /* 0x000000043f00728c */ /* 0x000fe2000bf21270 */
[----:B------:R-:W-:-:S02]  /*4be0*/  ISETP.GT.AND P4, PT, R2, 0x8, PT ;  /* 0x000000080200780c */ /* 0x000fc40003f84270 */
[----:B------:R-:W-:Y:S01]  /*4bf0*/  FMNMX.FTZ R5, R65, R14, !PT ;  /* 0x0000000e41057209 */ /* 0x000fe20007810000 */
[----:B------:R-:W-:Y:S01]  /*4c00*/  USEL UR18, URZ, UR4, !UP1 ;  /* 0x000000043f127287 */ /* 0x000fe2000c800000 */
[----:B------:R-:W-:Y:S01]  /*4c10*/  FSEL R20, R68, -INF , P4 ;  /* 0xff80000044147808 */ /* 0x000fe20002000000 */
[----:B------:R-:W-:Y:S01]  /*4c20*/  MUFU.TANH R36, R24 ;  /* 0x0000001800247308 */ /* 0x000fe20000002400 */
[----:B0-----:R-:W-:Y:S01]  /*4c30*/  FSEL R66, R31, -INF , P3 ;  /* 0xff8000001f427808 */ /* 0x001fe20001800000 */
[----:B------:R-:W-:Y:S01]  /*4c40*/  UISETP.GE.AND UP1, UPT, UR15, UR18, UPT ;  /* 0x000000120f00728c */ /* 0x000fe2000bf26270 */
[----:B------:R-:W-:Y:S01]  /*4c50*/  ISETP.GT.AND P3, PT, R2, RZ, PT ;  /* 0x000000ff0200720c */ /* 0x000fe20003f64270 */
[----:B------:R-:W-:Y:S01]  /*4c60*/  IMAD.U32 R231, RZ, RZ, UR18 ;  /* 0x00000012ffe77e24 */ /* 0x000fe2000f8e00ff */
[----:B------:R-:W-:Y:S02]  /*4c70*/  FMNMX.FTZ R5, R66, R5, !PT ;  /* 0x0000000542057209 */ /* 0x000fe40007810000 */
[----:B------:R-:W-:Y:S01]  /*4c80*/  ISETP.GT.AND P4, PT, R2, 0x18, PT ;  /* 0x000000180200780c */ /* 0x000fe20003f84270 */
[----:B------:R-:W0:Y:S01]  /*4c90*/  MUFU.TANH R31, R40 ;  /* 0x00000028001f7308 */ /* 0x000e220000002400 */
[----:B-1----:R-:W-:Y:S01]  /*4ca0*/  FSEL R26, R26, -INF , P6 ;  /* 0xff8000001a1a7808 */ /* 0x002fe20003000000 */
[----:B------:R-:W1:Y:S06]  /*4cb0*/  SHFL.BFLY PT, R14, R5, 0x2, 0x1f ;  /* 0x0c401f00050e7f89 */ /* 0x000e6c00000e0000 */
[----:B------:R3:W-:Y:S08]  /*4cc0*/  MUFU.TANH R49, R25 ;  /* 0x0000001900317308 */ /* 0x0007f00000002400 */
[----:B------:R-:W4:Y:S01]  /*4cd0*/  MUFU.TANH R33, R33 ;  /* 0x0000002100217308 */ /* 0x000f220000002400 */
[----:B---3--:R-:W-:-:S02]  /*4ce0*/  FSEL R25, R52, -INF , P4 ;  /* 0xff80000034197808 */ /* 0x008fc40002000000 */
[----:B------:R-:W-:-:S05]  /*4cf0*/  ISETP.GT.AND P4, PT, R2, 0x21, PT ;  /* 0x000000210200780c */ /* 0x000fca0003f84270 */
[----:B------:R-:W-:Y:S01]  /*4d00*/  MUFU.TANH R52, R29 ;  /* 0x0000001d00347308 */ /* 0x000fe20000002400 */
[----:B-1----:R-:W-:-:S05]  /*4d10*/  FMNMX.FTZ R14, R5, R14, !PT ;  /* 0x0000000e050e7209 */ /* 0x002fca0007810000 */
[----:B------:R-:W1:Y:S02]  /*4d20*/  SHFL.BFLY PT, R5, R14, 0x1, 0x1f ;  /* 0x0c201f000e057f89 */ /* 0x000e6400000e0000 */
[----:B------:R-:W3:Y:S01]  /*4d30*/  MUFU.TANH R38, R37 ;  /* 0x0000002500267308 */ /* 0x000ee20000002400 */
[----:B-1----:R-:W-:Y:S02]  /*4d40*/  FMNMX.FTZ R3, R14, R5, !PT ;  /* 0x000000050e037209 */ /* 0x002fe40007810000 */
[----:B------:R-:W-:Y:S02]  /*4d50*/  FSEL R5, R21, -INF , P3 ;  /* 0xff80000015057808 */ /* 0x000fe40001800000 */
[----:B------:R-:W-:Y:S01]  /*4d60*/  FSEL R14, R67, -INF , P5 ;  /* 0xff800000430e7808 */ /* 0x000fe20002800000 */
[----:B------:R-:W-:Y:S01]  /*4d70*/  FMUL.FTZ R30, R3, UR5 ;  /* 0x00000005031e7c20 */ /* 0x000fe20008410000 */
[----:B------:R-:W-:Y:S02]  /*4d80*/  ISETP.GT.AND P5, PT, R2, 0x9, PT ;  /* 0x000000090200780c */ /* 0x000fe40003fa4270 */
[----:B------:R-:W-:-:S02]  /*4d90*/  FMNMX.FTZ R27, R5, R14, !PT ;  /* 0x0000000e051b7209 */ /* 0x000fc40007810000 */
[----:B------:R-:W-:Y:S02]  /*4da0*/  ISETP.GT.AND P3, PT, R2, 0x10, PT ;  /* 0x000000100200780c */ /* 0x000fe40003f64270 */
[----:B------:R-:W-:Y:S02]  /*4db0*/  FSEL R21, R69, -INF , P5 ;  /* 0xff80000045157808 */ /* 0x000fe40002800000 */
[----:B------:R-:W-:Y:S02]  /*4dc0*/  CS2R R68, SRZ ;  /* 0x0000000000447805 */ /* 0x000fe4000001ff00 */
[----:B------:R-:W-:Y:S02]  /*4dd0*/  FMNMX.FTZ R4, R20, R27, !PT ;  /* 0x0000001b14047209 */ /* 0x000fe40007810000 */
[----:B------:R-:W-:Y:S02]  /*4de0*/  FSEL R24, R48, -INF , P3 ;  /* 0xff80000030187808 */ /* 0x000fe40001800000 */
[----:B------:R-:W-:Y:S01]  /*4df0*/  FMNMX.FTZ R27, R21, R4, !PT ;  /* 0x00000004151b7209 */ /* 0x000fe20007810000 */
[----:B------:R0:W1:Y:S01]  /*4e00*/  MUFU.TANH R48, R28 ;  /* 0x0000001c00307308 */ /* 0x0000620000002400 */
[----:B------:R-:W-:-:S02]  /*4e10*/  ISETP.GT.AND P5, PT, R2, 0x19, PT ;  /* 0x000000190200780c */ /* 0x000fc40003fa4270 */
[----:B------:R-:W-:Y:S02]  /*4e20*/  FMNMX.FTZ R27, R24, R27, !PT ;  /* 0x0000001b181b7209 */ /* 0x000fe40007810000 */
[----:B------:R-:W-:Y:S02]  /*4e30*/  ISETP.GT.AND P3, PT, R2, 0x20, PT ;  /* 0x000000200200780c */ /* 0x000fe40003f64270 */
[----:B------:R-:W-:Y:S02]  /*4e40*/  FMNMX.FTZ R4, R26, R27, !PT ;  /* 0x0000001b1a047209 */ /* 0x000fe40007810000 */
[----:B------:R-:W-:Y:S02]  /*4e50*/  FSEL R27, R53, -INF , P5 ;  /* 0xff800000351b7808 */ /* 0x000fe40002800000 */
[----:B------:R-:W-:Y:S02]  /*4e60*/  FMNMX.FTZ R4, R25, R4, !PT ;  /* 0x0000000419047209 */ /* 0x000fe40007810000 */
[----:B------:R-:W-:-:S02]  /*4e70*/  FSETP.NEU.FTZ.AND P6, PT, R3, -INF , PT ;  /* 0xff8000000300780b */ /* 0x000fc40003fdd000 */
[----:B0-----:R-:W-:Y:S02]  /*4e80*/  FSEL R28, R31, -INF , P3 ;  /* 0xff8000001f1c7808 */ /* 0x001fe40001800000 */
[----:B------:R-:W-:Y:S02]  /*4e90*/  FMNMX.FTZ R31, R27, R4, !PT ;  /* 0x000000041b1f7209 */ /* 0x000fe40007810000 */
[----:B------:R-:W-:Y:S02]  /*4ea0*/  FSEL R40, R30, RZ, P6 ;  /* 0x000000ff1e287208 */ /* 0x000fe40003000000 */
[----:B------:R-:W-:Y:S02]  /*4eb0*/  ISETP.GT.AND P3, PT, R2, 0x28, PT ;  /* 0x000000280200780c */ /* 0x000fe40003f64270 */
[----:B------:R-:W-:Y:S01]  /*4ec0*/  FSEL R30, R41, -INF , P4 ;  /* 0xff800000291e7808 */ /* 0x000fe20002000000 */
[--C-:B------:R-:W-:Y:S01]  /*4ed0*/  FFMA.FTZ R43, R43, UR5, -R40.reuse ;  /* 0x000000052b2b7c23 */ /* 0x100fe20008010828 */
[----:B------:R-:W-:Y:S01]  /*4ee0*/  FMNMX.FTZ R31, R28, R31, !PT ;  /* 0x0000001f1c1f7209 */ /* 0x000fe20007810000 */
[--C-:B------:R-:W-:Y:S01]  /*4ef0*/  FFMA.FTZ R42, R42, UR5, -R40.reuse ;  /* 0x000000052a2a7c23 */ /* 0x100fe20008010828 */
[----:B------:R-:W-:Y:S01]  /*4f00*/  ISETP.GT.AND P4, PT, R2, 0x29, PT ;  /* 0x000000290200780c */ /* 0x000fe20003f84270 */
[----:B------:R0:W-:Y:S01]  /*4f10*/  MUFU.EX2 R209, R43 ;  /* 0x0000002b00d17308 */ /* 0x0001e20000000800 */
[----:B------:R-:W-:Y:S01]  /*4f20*/  FSEL R29, R44, -INF , P3 ;  /* 0xff8000002c1d7808 */ /* 0x000fe20001800000 */
[--C-:B------:R-:W-:Y:S01]  /*4f30*/  FFMA.FTZ R46, R46, UR5, -R40.reuse ;  /* 0x000000052e2e7c23 */ /* 0x100fe20008010828 */
[----:B------:R-:W-:Y:S01]  /*4f40*/  FMNMX.FTZ R4, R30, R31, !PT ;  /* 0x0000001f1e047209 */ /* 0x000fe20007810000 */
[--C-:B------:R-:W-:Y:S01]  /*4f50*/  FFMA.FTZ R47, R47, UR5, -R40.reuse ;  /* 0x000000052f2f7c23 */ /* 0x100fe20008010828 */
[----:B------:R-:W-:Y:S01]  /*4f60*/  ISETP.GT.AND P3, PT, R2, 0x30, PT ;  /* 0x000000300200780c */ /* 0x000fe20003f64270 */
[--C-:B------:R-:W-:Y:S01]  /*4f70*/  FFMA.FTZ R50, R50, UR5, -R40.reuse ;  /* 0x0000000532327c23 */ /* 0x100fe20008010828 */
[----:B------:R-:W-:Y:S01]  /*4f80*/  FSEL R31, R45, -INF , P4 ;  /* 0xff8000002d1f7808 */ /* 0x000fe20002000000 */
[----:B------:R-:W-:Y:S01]  /*4f90*/  MUFU.EX2 R42, R42 ;  /* 0x0000002a002a7308 */ /* 0x000fe20000000800 */
[----:B------:R-:W-:Y:S01]  /*4fa0*/  FMNMX.FTZ R4, R29, R4, !PT ;  /* 0x000000041d047209 */ /* 0x000fe20007810000 */
[--C-:B0-----:R-:W-:Y:S01]  /*4fb0*/  FFMA.FTZ R43, R39, UR5, -R40.reuse ;  /* 0x00000005272b7c23 */ /* 0x101fe20008010828 */
[----:B------:R-:W-:Y:S01]  /*4fc0*/  ISETP.GT.AND P4, PT, R2, 0x31, PT ;  /* 0x000000310200780c */ /* 0x000fe20003f84270 */
[--C-:B------:R-:W-:Y:S01]  /*4fd0*/  FFMA.FTZ R51, R51, UR5, -R40.reuse ;  /* 0x0000000533337c23 */ /* 0x100fe20008010828 */
[----:B------:R-:W-:Y:S01]  /*4fe0*/  FSEL R32, R32, -INF , P3 ;  /* 0xff80000020207808 */ /* 0x000fe20001800000 */
[--C-:B------:R-:W-:Y:S01]  /*4ff0*/  FFMA.FTZ R54, R54, UR5, -R40.reuse ;  /* 0x0000000536367c23 */ /* 0x100fe20008010828 */
[----:B------:R-:W-:Y:S01]  /*5000*/  FMNMX.FTZ R35, R31, R4, !PT ;  /* 0x000000041f237209 */ /* 0x000fe20007810000 */
[----:B------:R-:W-:Y:S01]  /*5010*/  MUFU.EX2 R46, R46 ;  /* 0x0000002e002e7308 */ /* 0x000fe20000000800 */
[----:B------:R-:W-:Y:S01]  /*5020*/  ISETP.GT.AND P3, PT, R2, 0x38, PT ;  /* 0x000000380200780c */ /* 0x000fe20003f64270 */
[--C-:B------:R-:W-:Y:S01]  /*5030*/  FFMA.FTZ R55, R55, UR5, -R40.reuse ;  /* 0x0000000537377c23 */ /* 0x100fe20008010828 */
[----:B----4-:R-:W-:Y:S01]  /*5040*/  FSEL R33, R33, -INF , P4 ;  /* 0xff80000021217808 */ /* 0x010fe20002000000 */
[--C-:B------:R-:W-:Y:S01]  /*5050*/  FFMA.FTZ R56, R56, UR5, -R40.reuse ;  /* 0x0000000538387c23 */ /* 0x100fe20008010828 */
[----:B------:R-:W-:Y:S01]  /*5060*/  FMNMX.FTZ R4, R32, R35, !PT ;  /* 0x0000002320047209 */ /* 0x000fe20007810000 */
[--C-:B------:R-:W-:Y:S01]  /*5070*/  FFMA.FTZ R57, R57, UR5, -R40.reuse ;  /* 0x0000000539397c23 */ /* 0x100fe20008010828 */
[----:B------:R-:W-:Y:S01]  /*5080*/  ISETP.GT.AND P4, PT, R2, 0x39, PT ;  /* 0x000000390200780c */ /* 0x000fe20003f84270 */
[----:B------:R-:W0:Y:S01]  /*5090*/  MUFU.EX2 R47, R47 ;  /* 0x0000002f002f7308 */ /* 0x000e220000000800 */
[----:B------:R-:W-:Y:S01]  /*50a0*/  FSEL R34, R34, -INF , P3 ;  /* 0xff80000022227808 */ /* 0x000fe20001800000 */
[--C-:B------:R-:W-:Y:S01]  /*50b0*/  FFMA.FTZ R58, R58, UR5, -R40.reuse ;  /* 0x000000053a3a7c23 */ /* 0x100fe20008010828 */
[----:B------:R-:W-:Y:S01]  /*50c0*/  FMNMX.FTZ R37, R33, R4, !PT ;  /* 0x0000000421257209 */ /* 0x000fe20007810000 */
[--C-:B------:R-:W-:Y:S01]  /*50d0*/  FFMA.FTZ R59, R59, UR5, -R40.reuse ;  /* 0x000000053b3b7c23 */ /* 0x100fe20008010828 */
[----:B------:R-:W-:Y:S01]  /*50e0*/  ISETP.GT.AND P3, PT, R2, 0x40, PT ;  /* 0x000000400200780c */ /* 0x000fe20003f64270 */
[--C-:B------:R-:W-:Y:S01]  /*50f0*/  FFMA.FTZ R60, R60, UR5, -R40.reuse ;  /* 0x000000053c3c7c23 */ /* 0x100fe20008010828 */
[----:B---3--:R-:W-:Y:S01]  /*5100*/  FSEL R35, R38, -INF , P4 ;  /* 0xff80000026237808 */ /* 0x008fe20002000000 */
[----:B------:R-:W-:Y:S01]  /*5110*/  MUFU.EX2 R50, R50 ;  /* 0x0000003200327308 */ /* 0x000fe20000000800 */
[----:B------:R-:W-:Y:S01]  /*5120*/  FMNMX.FTZ R4, R34, R37, !PT ;  /* 0x0000002522047209 */ /* 0x000fe20007810000 */
[--C-:B------:R-:W-:Y:S01]  /*5130*/  FFMA.FTZ R61, R61, UR5, -R40.reuse ;  /* 0x000000053d3d7c23 */ /* 0x100fe20008010828 */
[----:B------:R-:W-:Y:S01]  /*5140*/  ISETP.GT.AND P4, PT, R2, 0x41, PT ;  /* 0x000000410200780c */ /* 0x000fe20003f84270 */
[--C-:B------:R-:W-:Y:S01]  /*5150*/  FFMA.FTZ R62, R62, UR5, -R40.reuse ;  /* 0x000000053e3e7c23 */ /* 0x100fe20008010828 */
[----:B------:R-:W-:Y:S01]  /*5160*/  FSEL R36, R36, -INF , P3 ;  /* 0xff80000024247808 */ /* 0x000fe20001800000 */
[--C-:B------:R-:W-:Y:S01]  /*5170*/  FFMA.FTZ R63, R63, UR5, -R40.reuse ;  /* 0x000000053f3f7c23 */ /* 0x100fe20008010828 */
[----:B------:R-:W-:Y:S01]  /*5180*/  FMNMX.FTZ R41, R35, R4, !PT ;  /* 0x0000000423297209 */ /* 0x000fe20007810000 */
[----:B------:R-:W3:Y:S01]  /*5190*/  MUFU.EX2 R51, R51 ;  /* 0x0000003300337308 */ /* 0x000ee20000000800 */
[----:B------:R-:W-:Y:S01]  /*51a0*/  ISETP.GT.AND P3, PT, R2, 0x48, PT ;  /* 0x000000480200780c */ /* 0x000fe20003f64270 */
[--C-:B------:R-:W-:Y:S01]  /*51b0*/  FFMA.FTZ R64, R64, UR5, -R40.reuse ;  /* 0x0000000540407c23 */ /* 0x100fe20008010828 */
[----:B------:R-:W-:Y:S01]  /*51c0*/  FSEL R37, R49, -INF , P4 ;  /* 0xff80000031257808 */ /* 0x000fe20002000000 */
[--C-:B------:R-:W-:Y:S01]  /*51d0*/  FFMA.FTZ R65, R65, UR5, -R40.reuse ;  /* 0x0000000541417c23 */ /* 0x100fe20008010828 */
[----:B------:R-:W-:Y:S01]  /*51e0*/  FMNMX.FTZ R4, R36, R41, !PT ;  /* 0x0000002924047209 */ /* 0x000fe20007810000 */
[----:B------:R-:W-:Y:S01]  /*51f0*/  FFMA.FTZ R40, R66, UR5, -R40 ;  /* 0x0000000542287c23 */ /* 0x000fe20008010828 */
[----:B------:R-:W-:Y:S01]  /*5200*/  ISETP.GT.AND P4, PT, R2, 0x49, PT ;  /* 0x000000490200780c */ /* 0x000fe20003f84270 */
[----:B------:R-:W-:Y:S01]  /*5210*/  MUFU.EX2 R54, R54 ;  /* 0x0000003600367308 */ /* 0x000fe20000000800 */
[----:B-1----:R-:W-:-:S02]  /*5220*/  FSEL R2, R48, -INF , P3 ;  /* 0xff80000030027808 */ /* 0x002fc40001800000 */
[----:B------:R-:W-:Y:S02]  /*5230*/  CS2R R66, SRZ ;  /* 0x0000000000427805 */ /* 0x000fe4000001ff00 */
[----:B------:R-:W-:Y:S02]  /*5240*/  FMNMX.FTZ R41, R37, R4, !PT ;  /* 0x0000000425297209 */ /* 0x000fe40007810000 */
[----:B------:R-:W-:Y:S02]  /*5250*/  CS2R R48, SRZ ;  /* 0x0000000000307805 */ /* 0x000fe4000001ff00 */
[----:B------:R-:W-:Y:S02]  /*5260*/  FSEL R38, R52, -INF , P4 ;  /* 0xff80000034267808 */ /* 0x000fe40002000000 */
[----:B------:R-:W-:Y:S02]  /*5270*/  CS2R R52, SRZ ;  /* 0x0000000000347805 */ /* 0x000fe4000001ff00 */
[----:B------:R-:W-:Y:S01]  /*5280*/  FMNMX.FTZ R41, R2, R41, !PT ;  /* 0x0000002902297209 */ /* 0x000fe20007810000 */
[----:B------:R-:W1:Y:S01]  /*5290*/  MUFU.EX2 R55, R55 ;  /* 0x0000003700377308 */ /* 0x000e620000000800 */
[----:B0-----:R-:W-:-:S02]  /*52a0*/  F2FP.BF16.F32.PACK_AB R211, R47, R46 ;  /* 0x0000002e2fd3723e */ /* 0x001fc400000010ff */
[----:B------:R-:W-:Y:S02]  /*52b0*/  FMNMX.FTZ R41, R38, R41, !PT ;  /* 0x0000002926297209 */ /* 0x000fe40007810000 */
[----:B---3--:R-:W-:-:S03]  /*52c0*/  F2FP.BF16.F32.PACK_AB R205, R51, R50 ;  /* 0x0000003233cd723e */ /* 0x008fc600000010ff */
[----:B------:R-:W0:Y:S01]  /*52d0*/  SHFL.BFLY PT, R4, R41, 0x2, 0x1f ;  /* 0x0c401f0029047f89 */ /* 0x000e2200000e0000 */
[----:B------:R-:W-:Y:S08]  /*52e0*/  MUFU.EX2 R56, R56 ;  /* 0x0000003800387308 */ /* 0x000ff00000000800 */
[----:B------:R-:W-:Y:S01]  /*52f0*/  MUFU.EX2 R203, R43 ;  /* 0x0000002b00cb7308 */ /* 0x000fe20000000800 */
[----:B-1----:R-:W-:-:S07]  /*5300*/  F2FP.BF16.F32.PACK_AB R207, R55, R54 ;  /* 0x0000003637cf723e */ /* 0x002fce00000010ff */
[----:B------:R-:W1:Y:S01]  /*5310*/  MUFU.EX2 R57, R57 ;  /* 0x0000003900397308 */ /* 0x000e620000000800 */
[----:B0-----:R-:W-:-:S07]  /*5320*/  FMNMX.FTZ R39, R41, R4, !PT ;  /* 0x0000000429277209 */ /* 0x001fce0007810000 */
[----:B------:R-:W-:Y:S01]  /*5330*/  MUFU.EX2 R58, R58 ;  /* 0x0000003a003a7308 */ /* 0x000fe20000000800 */
[----:B------:R-:W0:Y:S07]  /*5340*/  SHFL.BFLY PT, R4, R39, 0x1, 0x1f ;  /* 0x0c201f0027047f89 */ /* 0x000e2e00000e0000 */
[----:B------:R-:W-:Y:S01]  /*5350*/  MUFU.EX2 R59, R59 ;  /* 0x0000003b003b7308 */ /* 0x000fe20000000800 */
[----:B-1----:R-:W-:-:S07]  /*5360*/  F2FP.BF16.F32.PACK_AB R201, R57, R56 ;  /* 0x0000003839c9723e */ /* 0x002fce00000010ff */
[----:B------:R-:W1:Y:S08]  /*5370*/  MUFU.EX2 R60, R60 ;  /* 0x0000003c003c7308 */ /* 0x000e700000000800 */
[----:B------:R-:W-:Y:S01]  /*5380*/  MUFU.EX2 R61, R61 ;  /* 0x0000003d003d7308 */ /* 0x000fe20000000800 */
[----:B0-----:R-:W-:-:S04]  /*5390*/  FMNMX.FTZ R4, R39, R4, !PT ;  /* 0x0000000427047209 */ /* 0x001fc80007810000 */
[C---:B------:R-:W-:Y:S01]  /*53a0*/  FSETP.NEU.FTZ.AND P3, PT, R4.reuse, -INF , PT ;  /* 0xff8000000400780b */ /* 0x040fe20003f7d000 */
[----:B------:R-:W-:Y:S02]  /*53b0*/  FMUL.FTZ R39, R4, UR5 ;  /* 0x0000000504277c20 */ /* 0x000fe40008410000 */
[----:B------:R-:W0:Y:S01]  /*53c0*/  MUFU.EX2 R62, R62 ;  /* 0x0000003e003e7308 */ /* 0x000e220000000800 */
[----:B-1----:R-:W-:Y:S02]  /*53d0*/  F2FP.BF16.F32.PACK_AB R197, R60, R59 ;  /* 0x0000003b3cc5723e */ /* 0x002fe400000010ff */
[----:B------:R-:W-:Y:S02]  /*53e0*/  FSEL R39, R39, RZ, P3 ;  /* 0x000000ff27277208 */ /* 0x000fe40001800000 */
[----:B------:R-:W-:-:S03]  /*53f0*/  PLOP3.LUT P3, PT, PT, PT, UP1, 0x80, 0x0 ;  /* 0x000000000000781c */ /* 0x000fc60003f6f018 */
        /* <DEDUP_REMOVED lines=16> */
[----:B------:R3:W4:Y:S01]  /*5500*/  MUFU.EX2 R41, R14 ;  /* 0x0000000e00297308 */ /* 0x0007220000000800 */
[----:B-1----:R-:W-:Y:S01]  /*5510*/  FADD.FTZ R5, R42, R209 ;  /* 0x000000d12a057221 */ /* 0x002fe20000010000 */
[--C-:B------:R-:W-:Y:S01]  /*5520*/  FFMA.FTZ R34, R34, UR5, -R39.reuse ;  /* 0x0000000522227c23 */ /* 0x100fe20008010827 */
[--C-:B------:R-:W-:Y:S01]  /*5530*/  FFMA.FTZ R35, R35, UR5, -R39.reuse ;  /* 0x0000000523237c23 */ /* 0x100fe20008010827 */
[--C-:B------:R-:W-:Y:S01]  /*5540*/  FFMA.FTZ R36, R36, UR5, -R39.reuse ;  /* 0x0000000524247c23 */ /* 0x100fe20008010827 */
[--C-:B------:R-:W-:Y:S01]  /*5550*/  FFMA.FTZ R37, R37, UR5, -R39.reuse ;  /* 0x0000000525257c23 */ /* 0x100fe20008010827 */
[--C-:B------:R-:W-:Y:S01]  /*5560*/  FFMA.FTZ R2, R2, UR5, -R39.reuse ;  /* 0x0000000502027c23 */ /* 0x100fe20008010827 */
[----:B------:R-:W-:Y:S01]  /*5570*/  FFMA.FTZ R38, R38, UR5, -R39 ;  /* 0x0000000526267c23 */ /* 0x000fe20008010827 */
[----:B------:R-:W-:Y:S01]  /*5580*/  MUFU.EX2 R20, R20 ;  /* 0x0000001400147308 */ /* 0x000fe20000000800 */
[----:B---3--:R-:W-:Y:S01]  /*5590*/  FADD.FTZ R14, R46, R5 ;  /* 0x000000052e0e7221 */ /* 0x008fe20000010000 */
[----:B------:R-:W-:-:S02]  /*55a0*/  F2FP.BF16.F32.PACK_AB R209, R209, R42 ;  /* 0x0000002ad1d1723e */ /* 0x000fc400000010ff */
[----:B0-----:R-:W-:Y:S01]  /*55b0*/  F2FP.BF16.F32.PACK_AB R199, R62, R61 ;  /* 0x0000003d3ec7723e */ /* 0x001fe200000010ff */
[----:B------:R-:W-:Y:S01]  /*55c0*/  FADD.FTZ R5, R47, R14 ;  /* 0x0000000e2f057221 */ /* 0x000fe20000010000 */
[----:B------:R-:W-:Y:S02]  /*55d0*/  CS2R R46, SRZ ;  /* 0x00000000002e7805 */ /* 0x000fe4000001ff00 */
[----:B------:R-:W0:Y:S01]  /*55e0*/  MUFU.EX2 R21, R21 ;  /* 0x0000001500157308 */ /* 0x000e220000000800 */
[----:B------:R-:W-:Y:S01]  /*55f0*/  FADD.FTZ R14, R50, R5 ;  /* 0x00000005320e7221 */ /* 0x000fe20000010000 */
[----:B----4-:R-:W-:Y:S01]  /*5600*/  FADD.FTZ R5, R208, R41 ;  /* 0x00000029d0057221 */ /* 0x010fe20000010000 */
[----:B------:R-:W-:-:S05]  /*5610*/  F2FP.BF16.F32.PACK_AB R208, R41, R208 ;  /* 0x000000d029d0723e */ /* 0x000fca00000010ff */
[----:B------:R-:W-:Y:S08]  /*5620*/  MUFU.EX2 R24, R24 ;  /* 0x0000001800187308 */ /* 0x000ff00000000800 */
[----:B------:R-:W1:Y:S01]  /*5630*/  MUFU.EX2 R43, R26 ;  /* 0x0000001a002b7308 */ /* 0x000e620000000800 */
[----:B0-----:R-:W-:-:S07]  /*5640*/  F2FP.BF16.F32.PACK_AB R210, R21, R20 ;  /* 0x0000001415d2723e */ /* 0x001fce00000010ff */
[----:B------:R0:W-:Y:S08]  /*5650*/  MUFU.EX2 R206, R27 ;  /* 0x0000001b00ce7308 */ /* 0x0001f00000000800 */
[----:B------:R-:W3:Y:S01]  /*5660*/  MUFU.EX2 R25, R25 ;  /* 0x0000001900197308 */ /* 0x000ee20000000800 */
[----:B0-----:R-:W-:Y:S01]  /*5670*/  FADD.FTZ R27, R51, R14 ;  /* 0x0000000e331b7221 */ /* 0x001fe20000010000 */
[----:B------:R-:W-:Y:S01]  /*5680*/  FADD.FTZ R14, R20, R5 ;  /* 0x00000005140e7221 */ /* 0x000fe20000010000 */
[----:B-1----:R-:W-:-:S02]  /*5690*/  F2FP.BF16.F32.PACK_AB R204, R43, R24 ;  /* 0x000000182bcc723e */ /* 0x002fc400000010ff */
[----:B------:R-:W-:Y:S01]  /*56a0*/  CS2R R50, SRZ ;  /* 0x0000000000327805 */ /* 0x000fe2000001ff00 */
[----:B------:R-:W-:Y:S01]  /*56b0*/  FADD.FTZ R26, R54, R27 ;  /* 0x0000001b361a7221 */ /* 0x000fe20000010000 */
[----:B------:R-:W-:Y:S01]  /*56c0*/  FADD.FTZ R5, R21, R14 ;  /* 0x0000000e15057221 */ /* 0x000fe20000010000 */
[----:B------:R-:W2:Y:S02]  /*56d0*/  MUFU.EX2 R28, R28 ;  /* 0x0000001c001c7308 */ /* 0x000ea40000000800 */
[----:B------:R-:W-:Y:S01]  /*56e0*/  FADD.FTZ R27, R55, R26 ;  /* 0x0000001a371b7221 */ /* 0x000fe20000010000 */
[----:B------:R-:W-:Y:S01]  /*56f0*/  FADD.FTZ R14, R24, R5 ;  /* 0x00000005180e7221 */ /* 0x000fe20000010000 */
[----:B------:R-:W-:Y:S02]  /*5700*/  CS2R R54, SRZ ;  /* 0x0000000000367805 */ /* 0x000fe4000001ff00 */
[----:B------:R-:W-:Y:S01]  /*5710*/  FADD.FTZ R26, R56, R27 ;  /* 0x0000001b381a7221 */ /* 0x000fe20000010000 */
[----:B------:R-:W-:Y:S01]  /*5720*/  FADD.FTZ R14, R43, R14 ;  /* 0x0000000e2b0e7221 */ /* 0x000fe20000010000 */
[----:B------:R-:W-:Y:S01]  /*5730*/  CS2R R42, SRZ ;  /* 0x00000000002a7805 */ /* 0x000fe2000001ff00 */
[----:B------:R-:W0:Y:S01]  /*5740*/  MUFU.EX2 R45, R30 ;  /* 0x0000001e002d7308 */ /* 0x000e220000000800 */
[----:B------:R-:W-:Y:S01]  /*5750*/  FADD.FTZ R26, R57, R26 ;  /* 0x0000001a391a7221 */ /* 0x000fe20000010000 */
[----:B---3--:R-:W-:Y:S01]  /*5760*/  FADD.FTZ R5, R25, R14 ;  /* 0x0000000e19057221 */ /* 0x008fe20000010000 */
[----:B------:R-:W-:-:S02]  /*5770*/  CS2R R56, SRZ ;  /* 0x0000000000387805 */ /* 0x000fc4000001ff00 */
[----:B------:R-:W-:Y:S01]  /*5780*/  FADD.FTZ R27, R203, R26 ;  /* 0x0000001acb1b7221 */ /* 0x000fe20000010000 */
[----:B------:R-:W-:Y:S01]  /*5790*/  FADD.FTZ R5, R206, R5 ;  /* 0x00000005ce057221 */ /* 0x000fe20000010000 */
[C---:B------:R-:W-:Y:S01]  /*57a0*/  F2FP.BF16.F32.PACK_AB R203, R58.reuse, R203 ;  /* 0x000000cb3acb723e */ /* 0x040fe200000010ff */
[----:B------:R-:W1:Y:S01]  /*57b0*/  MUFU.EX2 R29, R29 ;  /* 0x0000001d001d7308 */ /* 0x000e620000000800 */
[----:B------:R-:W-:Y:S01]  /*57c0*/  FADD.FTZ R14, R58, R27 ;  /* 0x0000001b3a0e7221 */ /* 0x000fe20000010000 */
[----:B--2---:R-:W-:Y:S01]  /*57d0*/  FADD.FTZ R0, R28, R5 ;  /* 0x000000051c007221 */ /* 0x004fe20000010000 */
[----:B------:R-:W-:Y:S02]  /*57e0*/  F2FP.BF16.F32.PACK_AB R206, R206, R25 ;  /* 0x00000019cece723e */ /* 0x000fe400000010ff */
[----:B------:R-:W-:Y:S01]  /*57f0*/  CS2R R24, SRZ ;  /* 0x0000000000187805 */ /* 0x000fe2000001ff00 */
[----:B------:R-:W-:Y:S01]  /*5800*/  FADD.FTZ R5, R59, R14 ;  /* 0x0000000e3b057221 */ /* 0x000fe20000010000 */
[----:B------:R-:W-:Y:S01]  /*5810*/  CS2R R58, SRZ ;  /* 0x00000000003a7805 */ /* 0x000fe2000001ff00 */
[----:B------:R-:W2:Y:S01]  /*5820*/  MUFU.EX2 R202, R31 ;  /* 0x0000001f00ca7308 */ /* 0x000ea20000000800 */
[C---:B0-----:R-:W-:Y:S01]  /*5830*/  FADD.FTZ R0, R45.reuse, R0 ;  /* 0x000000002d007221 */ /* 0x041fe20000010000 */
[----:B------:R-:W-:Y:S01]  /*5840*/  FADD.FTZ R14, R60, R5 ;  /* 0x000000053c0e7221 */ /* 0x000fe20000010000 */
[----:B------:R-:W-:-:S02]  /*5850*/  F2FP.BF16.F32.PACK_AB R200, R45, R28 ;  /* 0x0000001c2dc8723e */ /* 0x000fc400000010ff */
[----:B------:R-:W-:Y:S01]  /*5860*/  CS2R R44, SRZ ;  /* 0x00000000002c7805 */ /* 0x000fe2000001ff00 */
[----:B------:R-:W-:Y:S01]  /*5870*/  FADD.FTZ R27, R61, R14 ;  /* 0x0000000e3d1b7221 */ /* 0x000fe20000010000 */
[----:B------:R-:W-:Y:S01]  /*5880*/  CS2R R60, SRZ ;  /* 0x00000000003c7805 */ /* 0x000fe2000001ff00 */
[----:B------:R-:W0:Y:S01]  /*5890*/  MUFU.EX2 R32, R32 ;  /* 0x0000002000207308 */ /* 0x000e220000000800 */
[----:B-1----:R-:W-:Y:S01]  /*58a0*/  FADD.FTZ R5, R29, R0 ;  /* 0x000000001d057221 */ /* 0x002fe20000010000 */
[----:B------:R-:W-:-:S04]  /*58b0*/  FADD.FTZ R14, R62, R27 ;  /* 0x0000001b3e0e7221 */ /* 0x000fc80000010000 */
[----:B------:R-:W-:Y:S02]  /*58c0*/  FADD.FTZ R27, R63, R14 ;  /* 0x0000000e3f1b7221 */ /* 0x000fe40000010000 */
        /* <DEDUP_REMOVED lines=21> */
[----:B--2---:R-:W-:Y:S01]  /*5a20*/  FADD.FTZ R0, R36, R31 ;  /* 0x0000001f24007221 */ /* 0x004fe20000010000 */
[----:B------:R-:W-:-:S06]  /*5a30*/  CS2R R30, SRZ ;  /* 0x00000000001e7805 */ /* 0x000fcc000001ff00 */
[----:B------:R-:W2:Y:S01]  /*5a40*/  MUFU.EX2 R2, R2 ;  /* 0x0000000200027308 */ /* 0x000ea20000000800 */
[C---:B0-----:R-:W-:Y:S01]  /*5a50*/  FADD.FTZ R21, R37.reuse, R0 ;  /* 0x0000000025157221 */ /* 0x041fe20000010000 */
[----:B------:R-:W-:Y:S01]  /*5a60*/  F2FP.BF16.F32.PACK_AB R192, R37, R36 ;  /* 0x0000002425c0723e */ /* 0x000fe200000010ff */
[----:B------:R-:W-:Y:S01]  /*5a70*/  IMAD.MOV.U32 R0, RZ, RZ, 0x3f800000 ;  /* 0x3f800000ff007424 */ /* 0x000fe200078e00ff */
[----:B------:R-:W-:-:S04]  /*5a80*/  CS2R R36, SRZ ;  /* 0x0000000000247805 */ /* 0x000fc8000001ff00 */
[----:B------:R-:W0:Y:S01]  /*5a90*/  MUFU.EX2 R40, R40 ;  /* 0x0000002800287308 */ /* 0x000e220000000800 */
[----:B-1----:R-:W-:-:S07]  /*5aa0*/  FADD.FTZ R5, R65, R14 ;  /* 0x0000000e41057221 */ /* 0x002fce0000010000 */
[----:B------:R1:W3:Y:S01]  /*5ab0*/  MUFU.EX2 R27, R38 ;  /* 0x00000026001b7308 */ /* 0x0002e20000000800 */
[----:B--2---:R-:W-:Y:S01]  /*5ac0*/  FADD.FTZ R14, R2, R21 ;  /* 0x00000015020e7221 */ /* 0x004fe20000010000 */
[C---:B0-----:R-:W-:Y:S01]  /*5ad0*/  FADD.FTZ R5, R40.reuse, R5 ;  /* 0x0000000528057221 */ /* 0x041fe20000010000 */
[----:B------:R-:W-:Y:S02]  /*5ae0*/  F2FP.BF16.F32.PACK_AB R195, R40, R65 ;  /* 0x0000004128c3723e */ /* 0x000fe400000010ff */
[----:B------:R-:W-:Y:S02]  /*5af0*/  CS2R R64, SRZ ;  /* 0x0000000000407805 */ /* 0x000fe4000001ff00 */
[----:B------:R-:W-:Y:S02]  /*5b00*/  CS2R R40, SRZ ;  /* 0x0000000000287805 */ /* 0x000fe4000001ff00 */
[----:B-1----:R-:W-:Y:S01]  /*5b10*/  CS2R R38, SRZ ;  /* 0x0000000000267805 */ /* 0x002fe2000001ff00 */
[C---:B---3--:R-:W-:Y:S01]  /*5b20*/  FADD.FTZ R14, R27.reuse, R14 ;  /* 0x0000000e1b0e7221 */ /* 0x048fe20000010000 */
[----:B------:R-:W-:Y:S01]  /*5b30*/  F2FP.BF16.F32.PACK_AB R194, R27, R2 ;  /* 0x000000021bc2723e */ /* 0x000fe200000010ff */
[----:B------:R-:W-:Y:S01]  /*5b40*/  IMAD.MOV.U32 R2, RZ, RZ, 0x3f800000 ;  /* 0x3f800000ff027424 */ /* 0x000fe200078e00ff */
[----:B------:R-:W-:Y:S01]  /*5b50*/  CS2R R26, SRZ ;  /* 0x00000000001a7805 */ /* 0x000fe2000001ff00 */
[----:B------:R-:W-:Y:S06]  /*5b60*/  @!P3 BRA `(.L_x_2379) ;  /* 0x00000040009cb947 */ /* 0x000fec0003800000 */
[----:B------:R-:W-:Y:S01]  /*5b70*/  R2UR UR5, R232 ;  /* 0x00000000e80572ca */ /* 0x000fe200000e0000 */
[----:B------:R-:W-:Y:S01]  /*5b80*/  IMAD.MOV.U32 R21, RZ, RZ, R3 ;  /* 0x000000ffff157224 */ /* 0x000fe200078e0003 */
[----:B------:R-:W-:Y:S01]  /*5b90*/  R2UR UR4, R16 ;  /* 0x00000000100472ca */ /* 0x000fe200000e0000 */
[----:B------:R-:W-:Y:S01]  /*5ba0*/  IMAD.MOV.U32 R20, RZ, RZ, R4 ;  /* 0x000000ffff147224 */ /* 0x000fe200078e0004 */
[----:B------:R-:W-:Y:S01]  /*5bb0*/  ULDC UR61, c[0x0][0x9d8] ;  /* 0x00027600003d7ab9 */ /* 0x000fe20000000800 */
[----:B------:R-:W-:Y:S02]  /*5bc0*/  IMAD.U32 R233, RZ, RZ, UR60 ;  /* 0x0000003cffe97e24 */ /* 0x000fe4000f8e00ff */
[----:B------:R-:W-:Y:S02]  /*5bd0*/  IMAD.MOV.U32 R2, RZ, RZ, 0x3f800000 ;  /* 0x3f800000ff027424 */ /* 0x000fe400078e00ff */
[----:B------:R-:W-:-:S04]  /*5be0*/  IMAD.MOV.U32 R151, RZ, RZ, RZ ;  /* 0x000000ffff977224 */ /* 0x000fc800078e00ff */
[----:B------:R-:W-:Y:S02]  /*5bf0*/  IMAD.U32 R234, RZ, RZ, UR5 ;  /* 0x00000005ffea7e24 */ /* 0x000fe4000f8e00ff */
[----:B------:R-:W-:-:S07]  /*5c00*/  IMAD.U32 R235, RZ, RZ, UR4 ;  /* 0x00000004ffeb7e24 */ /* 0x000fce000f8e00ff */
.L_x_2388:
        /* <DEDUP_REMOVED lines=10> */
.L_x_2380:
[----:B------:R-:W-:Y:S02]  /*5cb0*/  R2UR UR4, R17 ;  /* 0x00000000110472ca */ /* 0x000fe400000e0000 */
[----:B------:R-:W-:-:S11]  /*5cc0*/  R2UR UR5, R16 ;  /* 0x00000000100572ca */ /* 0x000fd600000e0000 */
[----:B------:R-:W-:Y:S02]  /*5cd0*/  ULEA UR4, UR60, UR4, 0x3 ;  /* 0x000000043c047291 */ /* 0x000fe4000f8e183f */
[----:B------:R-:W-:-:S04]  /*5ce0*/  IMAD.U32 R3, RZ, RZ, UR5 ;  /* 0x00000005ff037e24 */ /* 0x000fc8000f8e00ff */
[----:B------:R-:W-:Y:S01]  /*5cf0*/  IMAD.U32 R232, RZ, RZ, UR4 ;  /* 0x00000004ffe87e24 */ /* 0x000fe2000f8e00ff */
[----:B------:R-:W-:-:S04]  /*5d00*/  SHF.L.U32 R3, R3, 0x1f, RZ ;  /* 0x0000001f03037819 */ /* 0x000fc800000006ff */
[----:B------:R0:W1:Y:S01]  /*5d10*/  SYNCS.PHASECHK.TRANS64.TRYWAIT P3, [UR4+0x38830], R3 ;  /* 0x03883003ff0075a7 */ /* 0x0000620008060144 */
[----:B------:R-:W-:Y:S05]  /*5d20*/  @!P0 BRA `(.L_x_2381) ;  /* 0x0000000000048947 */ /* 0x000fea0003800000 */
[----:B------:R-:W-:Y:S01]  /*5d30*/  BPT.TRAP 0x1 ;  /* 0x000000040000795c */ /* 0x000fe20000300000 */
.L_x_2381:
[----:B-1----:R-:W-:Y:S05]  /*5d40*/  @P3 BRA `(.L_x_2382) ;  /* 0x00000000000c3947 */ /* 0x002fea0003800000 */
[----:B------:R-:W-:-:S13]  /*5d50*/  R2UR UR4, R232 ;  /* 0x00000000e80472ca */ /* 0x000fda00000e0000 */
[----:B------:R-:W1:Y:S02]  /*5d60*/  SYNCS.PHASECHK.TRANS64.TRYWAIT P3, [UR4+0x38830], R3 ;  /* 0x03883003ff0075a7 */ /* 0x000e640008060144 */
[----:B-1----:R-:W-:Y:S05]  /*5d70*/  @!P3 BRA `(.L_x_2383) ;  /* 0x0000011400d4b947 */ /* 0x002fea0003800000 */
.L_x_2382:
        /* <DEDUP_REMOVED lines=23> */
[----:B------:R-:W-:Y:S01]  /*5ef0*/  UIADD3 UR58, UR4, 0x80, URZ ;  /* 0x00000080043a7890 */ /* 0x000fe2000fffe03f */
[-C--:B------:R-:W-:Y:S01]  /*5f00*/  FMUL.FTZ R28, R28, R0.reuse ;  /* 0x000000001c1c7220 */ /* 0x080fe20000410000 */
        /* <DEDUP_REMOVED lines=57> */
[----:B------:R-:W-:Y:S01]  /*62a0*/  UIADD3 UR58, UR4, 0x100, URZ ;  /* 0x00000100043a7890 */ /* 0x000fe2000fffe03f */
[-C--:B------:R-:W-:Y:S01]  /*62b0*/  FMUL.FTZ R105, R105, R0.reuse ;  /* 0x0000000069697220 */ /* 0x080fe20000410000 */
[----:B------:R-:W-:Y:S01]  /*62c0*/  UMOV UR56, UR14 ;  /* 0x0000000e00387c82 */ /* 0x000fe20008000000 */
[----:B------:R-:W-:Y:S01]  /*62d0*/  UMOV UR57, UR15 ;  /* 0x0000000f00397c82 */ /* 0x000fe20008000000 */
        /* <DEDUP_REMOVED lines=97> */
[----:B------:R-:W-:Y:S01]  /*68f0*/  UIADD3 UR58, UR4, 0x200, URZ ;  /* 0x00000200043a7890 */ /* 0x000fe2000fffe03f */
[----:B------:R-:W-:Y:S01]  /*6900*/  UMOV UR56, UR14 ;  /* 0x0000000e00387c82 */ /* 0x000fe20008000000 */
[----:B------:R-:W-:Y:S01]  /*6910*/  UMOV UR57, UR15 ;  /* 0x0000000f00397c82 */ /* 0x000fe20008000000 */
[----:B------:R-:W-:Y:S01]  /*6920*/  UMOV UR59, 0x40000040 ;  /* 0x40000040003b7882 */ /* 0x000fe20000000000 */
        /* <DEDUP_REMOVED lines=129> */
[----:B------:R-:W-:-:S11]  /*7140*/  R2UR UR15, R9 ;  /* 0x00000000090f72ca */ /* 0x000fd600000e0000 */
[----:B------:R-:W-:Y:S02]  /*7150*/  UMOV UR56, UR14 ;  /* 0x0000000e00387c82 */ /* 0x000fe40008000000 */
[----:B------:R-:W-:Y:S01]  /*7160*/  UMOV UR57, UR15 ;  /* 0x0000000f00397c82 */ /* 0x000fe20008000000 */
[----:B------:R-:W-:Y:S01]  /*7170*/  UMOV UR5, UR15 ;  /* 0x0000000f00057c82 */ /* 0x000fe20008000000 */
        /* <DEDUP_REMOVED lines=261> */
.L_x_2384:
        /* <DEDUP_REMOVED lines=9> */
.L_x_2385:
[----:B---3--:R-:W-:Y:S05]  /*8260*/  @P3 BRA `(.L_x_2386) ;  /* 0x0000000000083947 */ /* 0x008fea0003800000 */
[----:B------:R-:W3:Y:S02]  /*8270*/  SYNCS.PHASECHK.TRANS64.TRYWAIT P3, [UR4+0x38850], R0 ;  /* 0x03885000ff0075a7 */ /* 0x000ee40008060144 */
[----:B---3--:R-:W-:Y:S05]  /*8280*/  @!P3 BRA `(.L_x_2387) ;  /* 0x000000f000acb947 */ /* 0x008fea0003800000 */
.L_x_2386:
[----:B------:R-:W-:Y:S01]  /*8290*/  R2UR UR5, R17 ;  /* 0x00000000110572ca */ /* 0x000fe200000e0000 */
[----:B------:R-:W-:Y:S01]  /*82a0*/  WARPGROUP.ARRIVE ;  /* 0x00000000000079c5 */ /* 0x000fe20000000000 */
[----:B------:R-:W-:Y:S01]  /*82b0*/  R2UR UR6, R233 ;  /* 0x00000000e90672ca */ /* 0x000fe200000e0000 */
[----:B------:R-:W-:Y:S01]  /*82c0*/  UMOV UR7, 0x40000040 ;  /* 0x4000004000077882 */ /* 0x000fe20000000000 */
[----:B------:R-:W-:Y:S01]  /*82d0*/  R2UR UR14, R22 ;  /* 0x00000000160e72ca */ /* 0x000fe200000e0000 */
[----:B0-2---:R-:W-:Y:S01]  /*82e0*/  FMUL.FTZ R0, R184, UR61 ;  /* 0x0000003db8007c20 */ /* 0x005fe20008410000 */
[----:B------:R-:W-:Y:S01]  /*82f0*/  FMUL.FTZ R184, R186, UR61 ;  /* 0x0000003dbab87c20 */ /* 0x000fe20008410000 */
[----:B-1----:R-:W-:Y:S01]  /*8300*/  FMUL.FTZ R3, R188, UR61 ;  /* 0x0000003dbc037c20 */ /* 0x002fe20008410000 */
[----:B------:R-:W-:Y:S01]  /*8310*/  FMUL.FTZ R188, R190, UR61 ;  /* 0x0000003dbebc7c20 */ /* 0x000fe20008410000 */
[----:B------:R-:W-:Y:S01]  /*8320*/  FMUL.FTZ R190, R191, UR61 ;  /* 0x0000003dbfbe7c20 */ /* 0x000fe20008410000 */
[----:B------:R-:W-:Y:S01]  /*8330*/  FMUL.FTZ R191, R178, UR61 ;  /* 0x0000003db2bf7c20 */ /* 0x000fe20008410000 */
[----:B------:R-:W-:Y:S01]  /*8340*/  FMUL.FTZ R178, R180, UR61 ;  /* 0x0000003db4b27c20 */ /* 0x000fe20008410000 */
[----:B------:R-:W-:Y:S01]  /*8350*/  R2UR UR11, R234 ;  /* 0x00000000ea0b72ca */ /* 0x000fe200000e0000 */
[----:B------:R-:W-:Y:S01]  /*8360*/  UIADD3 UR5, UR5, 0x400, URZ ;  /* 0x0000040005057890 */ /* 0x000fe2000fffe03f */
[----:B------:R-:W-:Y:S01]  /*8370*/  R2UR UR15, R19 ;  /* 0x00000000130f72ca */ /* 0x000fe200000e0000 */
[----:B------:R-:W-:Y:S01]  /*8380*/  FMUL.FTZ R2, R185, UR61 ;  /* 0x0000003db9027c20 */ /* 0x000fe20008410000 */
[----:B------:R-:W-:Y:S01]  /*8390*/  FMUL.FTZ R185, R187, UR61 ;  /* 0x0000003dbbb97c20 */ /* 0x000fe20008410000 */
[----:B------:R-:W-:Y:S01]  /*83a0*/  USHF.R.U32.HI UR5, URZ, 0x4, UR5 ;  /* 0x000000043f057899 */ /* 0x000fe20008011605 */
[----:B------:R-:W-:Y:S01]  /*83b0*/  VIADD R186, R212, UR14 ;  /* 0x0000000ed4ba7c36 */ /* 0x000fe20008000000 */
[----:B------:R-:W0:Y:S01]  /*83c0*/  MUFU.TANH R184, R184 ;  /* 0x000000b800b87308 */ /* 0x000e220000002400 */
[----:B------:R-:W-:Y:S01]  /*83d0*/  ULDC UR14, c[0x0][0x288] ;  /* 0x0000a200000e7ab9 */ /* 0x000fe20000000800 */
[----:B------:R-:W-:Y:S01]  /*83e0*/  ULOP3.LUT UR5, UR5, 0x3fff, URZ, 0xc0, !UPT ;  /* 0x00003fff05057892 */ /* 0x000fe2000f8ec03f */
[----:B------:R-:W-:Y:S01]  /*83f0*/  FMUL.FTZ R4, R189, UR61 ;  /* 0x0000003dbd047c20 */ /* 0x000fe20008410000 */
[----:B------:R-:W-:Y:S01]  /*8400*/  FMUL.FTZ R179, R179, UR61 ;  /* 0x0000003db3b37c20 */ /* 0x000fe20008410000 */
[----:B------:R-:W-:Y:S01]  /*8410*/  FMUL.FTZ R159, R159, UR61 ;  /* 0x0000003d9f9f7c20 */ /* 0x000fe20008410000 */
[----:B------:R-:W-:Y:S01]  /*8420*/  ULOP3.LUT UR5, UR5, 0x2800000, URZ, 0xfc, !UPT ;  /* 0x0280000005057892 */ /* 0x000fe2000f8efc3f */
[----:B------:R-:W-:Y:S01]  /*8430*/  FMUL.FTZ R176, R176, UR61 ;  /* 0x0000003db0b07c20 */ /* 0x000fe20008410000 */
[----:B------:R-:W1:Y:S01]  /*8440*/  MUFU.TANH R185, R185 ;  /* 0x000000b900b97308 */ /* 0x000e620000002400 */
[----:B------:R-:W-:Y:S01]  /*8450*/  FMUL.FTZ R177, R177, UR61 ;  /* 0x0000003db1b17c20 */ /* 0x000fe20008410000 */
[----:B------:R-:W-:Y:S01]  /*8460*/  UIMAD UR10, UR6, 0xa00, UR5 ;  /* 0x00000a00060a78a4 */ /* 0x000fe2000f8e0205 */
[----:B------:R-:W-:Y:S01]  /*8470*/  FMUL.FTZ R165, R165, UR61 ;  /* 0x0000003da5a57c20 */ /* 0x000fe20008410000 */
[----:B------:R-:W-:Y:S01]  /*8480*/  FMUL.FTZ R156, R156, UR61 ;  /* 0x0000003d9c9c7c20 */ /* 0x000fe20008410000 */
[----:B------:R-:W-:Y:S01]  /*8490*/  @UP0 ULDC UR5, c[0x0][0x44c] ;  /* 0x0001130000050ab9 */ /* 0x000fe20000000800 */
[----:B------:R-:W-:-:S02]  /*84a0*/  IMAD.U32 R233, RZ, RZ, UR60 ;  /* 0x0000003cffe97e24 */ /* 0x000fc4000f8e00ff */
[----:B------:R-:W-:Y:S01]  /*84b0*/  @P2 IMAD.HI.U32 R180, R186, UR5, RZ ;  /* 0x00000005bab42c27 */ /* 0x000fe2000f8e00ff */
[----:B------:R-:W-:Y:S01]  /*84c0*/  UMOV UR6, UR10 ;  /* 0x0000000a00067c82 */ /* 0x000fe20008000000 */
[----:B------:R-:W-:Y:S02]  /*84d0*/  @UP0 ULDC UR5, c[0x0][0x450] ;  /* 0x0001140000050ab9 */ /* 0x000fe40000000800 */
[----:B------:R-:W-:Y:S01]  /*84e0*/  HGMMA.64x256x16.F32.BF16 R24, R208, gdesc[UR4].tnspB, R24, gsb0 ;  /* 0x43e00004d0187df0 */ /* 0x000fe20008001818 */
[----:B------:R-:W-:Y:S01]  /*84f0*/  UIADD3 UR6, UR10, 0x80, URZ ;  /* 0x000000800a067890 */ /* 0x000fe2000fffe03f */
[----:B------:R-:W-:Y:S01]  /*8500*/  @P2 SHF.R.U32.HI R186, RZ, UR5, R180 ;  /* 0x00000005ffba2c19 */ /* 0x000fe200080116b4 */
[----:B------:R-:W-:Y:S01]  /*8510*/  UMOV UR7, 0x40000040 ;  /* 0x4000004000077882 */ /* 0x000fe20000000000 */
[----:B------:R-:W2:Y:S01]  /*8520*/  LDC R180, c[0x0][0x2f0] ;  /* 0x0000bc00ffb47b82 */ /* 0x000ea20000000800 */
[----:B------:R-:W-:Y:S01]  /*8530*/  UMOV UR5, 0x1 ;  /* 0x0000000100057882 */ /* 0x000fe20000000000 */
[----:B------:R-:W3:Y:S01]  /*8540*/  MUFU.TANH R188, R188 ;  /* 0x000000bc00bc7308 */ /* 0x000ee20000002400 */
[----:B------:R-:W-:-:S07]  /*8550*/  UIMAD UR5, UR11, -0x50, UR5 ;  /* 0xffffffb00b0578a4 */ /* 0x000fce000f8e0205 */
[----:B------:R-:W4:Y:S08]  /*8560*/  MUFU.TANH R190, R190 ;  /* 0x000000be00be7308 */ /* 0x000f300000002400 */
[----:B------:R-:W5:Y:S08]  /*8570*/  MUFU.TANH R191, R191 ;  /* 0x000000bf00bf7308 */ /* 0x000f700000002400 */
[----:B------:R-:W5:Y:S08]  /*8580*/  MUFU.TANH R179, R179 ;  /* 0x000000b300b37308 */ /* 0x000f700000002400 */
        /* <DEDUP_REMOVED lines=11> */
[----:B------:R-:W-:Y:S01]  /*8640*/  UMOV UR7, 0x40000040 ;  /* 0x4000004000077882 */ /* 0x000fe20000000000 */
[----:B------:R-:W-:Y:S02]  /*8650*/  WARPGROUP.DEPBAR.LE gsb0, 0x0 ;  /* 0x00008000000079c5 */ /* 0x000fe40000010000 */
[----:B------:R-:W-:Y:S01]  /*8660*/  WARPGROUP.ARRIVE ;  /* 0x00000000000079c5 */ /* 0x000fe20000000000 */
[----:B------:R-:W0:Y:S04]  /*8670*/  SHFL.IDX PT, R204, R186, 0x1, 0x1c1f ;  /* 0x003c1f00bacc7f89 */ /* 0x000e2800000e0000 */
[----:B------:R-:W5:-:S15]  /*8680*/  SHFL.IDX PT, R186, R186, RZ, 0x1c1f ;  /* 0x001c1fffbaba7589 */ /* 0x000f5e00000e0000 */
[----:B------:R-:W-:-:S03]  /*8690*/  NOP ;  /* 0x0000000000007918 */ /* 0x000fc60000000000 */
[----:B------:R-:W-:Y:S01]  /*86a0*/  HGMMA.64x256x16.F32.BF16 R24, R200, gdesc[UR4].tnspB, R24, gsb0 ;  /* 0x43e00004c8187df0 */ /* 0x000fe20008001818 */
[----:B------:R-:W-:Y:S01]  /*86b0*/  UIADD3 UR6, UR10, 0x180, URZ ;  /* 0x000001800a067890 */ /* 0x000fe2000fffe03f */
[----:B------:R-:W-:Y:S01]  /*86c0*/  UMOV UR7, 0x40000040 ;  /* 0x4000004000077882 */ /* 0x000fe20000000000 */
[----:B------:R-:W-:Y:S02]  /*86d0*/  WARPGROUP.DEPBAR.LE gsb0, 0x0 ;  /* 0x00008000000079c5 */ /* 0x000fe40000010000 */
[----:B------:R-:W-:Y:S01]  /*86e0*/  WARPGROUP.ARRIVE ;  /* 0x00000000000079c5 */ /* 0x000fe20000000000 */
[----:B------:R-:W-:Y:S01]  /*86f0*/  FMUL.FTZ R201, R170, UR61 ;  /* 0x0000003daac97c20 */ /* 0x000fe20008410000 */
[----:B------:R-:W-:Y:S02]  /*8700*/  IMAD.MOV.U32 R170, RZ, RZ, -0x2 ;  /* 0xfffffffeffaa7424 */ /* 0x000fe400078e00ff */
[----:B------:R-:W-:Y:S01]  /*8710*/  FMUL.FTZ R200, R182, UR61 ;  /* 0x0000003db6c87c20 */ /* 0x000fe20008410000 */
[----:B------:R-:W-:Y:S01]  /*8720*/  FMUL.FTZ R202, R174, UR61 ;  /* 0x0000003daeca7c20 */ /* 0x000fe20008410000 */
[----:B------:R-:W-:-:S15]  /*8730*/  FMUL.FTZ R174, R162, UR61 ;  /* 0x0000003da2ae7c20 */ /* 0x000fde0008410000 */
[----:B------:R-:W-:-:S02]  /*8740*/  NOP ;  /* 0x0000000000007918 */ /* 0x000fc40000000000 */
[----:B------:R-:W-:Y:S01]  /*8750*/  HGMMA.64x256x16.F32.BF16 R24, R196, gdesc[UR4].tnspB, R24, gsb0 ;  /* 0x43e00004c4187df0 */ /* 0x000fe20008001818 */
[----:B------:R-:W-:Y:S02]  /*8760*/  IMAD R187, R23, R170, UR5 ;  /* 0x0000000517bb7e24 */ /* 0x000fe4000f8e02aa */
[----:B------:R-:W-:Y:S01]  /*8770*/  FMUL.FTZ R182, R183, UR61 ;  /* 0x0000003db7b67c20 */ /* 0x000fe20008410000 */
[----:B------:R-:W5:Y:S01]  /*8780*/  MUFU.TANH R200, R200 ;  /* 0x000000c800c87308 */ /* 0x000f620000002400 */
[----:B------:R-:W-:Y:S01]  /*8790*/  FMUL.FTZ R183, R171, UR61 ;  /* 0x0000003dabb77c20 */ /* 0x000fe20008410000 */
[----:B--2---:R-:W-:Y:S02]  /*87a0*/  IMAD R187, R180, UR15, R187 ;  /* 0x0000000fb4bb7c24 */ /* 0x004fe4000f8e02bb */
[----:B------:R-:W-:Y:S01]  /*87b0*/  FMUL.FTZ R180, R175, UR61 ;  /* 0x0000003dafb47c20 */ /* 0x000fe20008410000 */
[----:B------:R-:W-:Y:S01]  /*87c0*/  UIADD3 UR6, UR10, 0x200, URZ ;  /* 0x000002000a067890 */ /* 0x000fe2000fffe03f */
[----:B------:R-:W-:Y:S01]  /*87d0*/  UMOV UR7, 0x40000040 ;  /* 0x4000004000077882 */ /* 0x000fe20000000000 */
[----:B0-----:R-:W-:Y:S01]  /*87e0*/  IADD3 R189, R204, -UR14, R187 ;  /* 0x8000000eccbd7c10 */ /* 0x001fe2000fffe0bb */
[----:B------:R-:W0:Y:S01]  /*87f0*/  MUFU.TANH R182, R182 ;  /* 0x000000b600b67308 */ /* 0x000e220000002400 */
[----:B------:R-:W-:-:S02]  /*8800*/  ULDC UR5, c[0x0][0x988] ;  /* 0x0002620000057ab9 */ /* 0x000fc40000000800 */
[C---:B------:R-:W-:Y:S02]  /*8810*/  ISETP.GT.AND P3, PT, R189.reuse, RZ, PT ;  /* 0x000000ffbd00720c */ /* 0x040fe40003f64270 */
[C---:B------:R-:W-:Y:S02]  /*8820*/  ISETP.GT.AND P4, PT, R189.reuse, 0x1, PT ;  /* 0x00000001bd00780c */ /* 0x040fe40003f84270 */
[----:B------:R-:W-:Y:S01]  /*8830*/  FSEL R170, R184, -INF , P3 ;  /* 0xff800000b8aa7808 */ /* 0x000fe20001800000 */
[----:B------:R-:W2:Y:S01]  /*8840*/  MUFU.TANH R201, R201 ;  /* 0x000000c900c97308 */ /* 0x000ea20000002400 */
[----:B------:R-:W-:Y:S02]  /*8850*/  ISETP.GT.AND P3, PT, R189, 0x8, PT ;  /* 0x00000008bd00780c */ /* 0x000fe40003f64270 */
[----:B-1----:R-:W-:Y:S01]  /*8860*/  FSEL R162, R185, -INF , P4 ;  /* 0xff800000b9a27808 */ /* 0x002fe20002000000 */
[----:B------:R-:W-:Y:S01]  /*8870*/  FMUL.FTZ R185, R163, UR61 ;  /* 0x0000003da3b97c20 */ /* 0x000fe20008410000 */
[----:B------:R-:W-:-:S02]  /*8880*/  FMNMX.FTZ R175, R170, R21, !PT ;  /* 0x00000015aaaf7209 */ /* 0x000fc40007810000 */
[----:B---3--:R-:W-:Y:S01]  /*8890*/  FSEL R171, R188, -INF , P3 ;  /* 0xff800000bcab7808 */ /* 0x008fe20001800000 */
[----:B------:R1:W-:Y:S01]  /*88a0*/  MUFU.TANH R184, R174 ;  /* 0x000000ae00b87308 */ /* 0x0003e20000002400 */
[C---:B------:R-:W-:Y:S02]  /*88b0*/  ISETP.GT.AND P4, PT, R189.reuse, 0x9, PT ;  /* 0x00000009bd00780c */ /* 0x040fe40003f84270 */
[----:B------:R-:W-:Y:S02]  /*88c0*/  FMNMX.FTZ R188, R162, R175, !PT ;  /* 0x000000afa2bc7209 */ /* 0x000fe40007810000 */
[----:B------:R-:W-:Y:S02]  /*88d0*/  ISETP.GT.AND P3, PT, R189, 0x10, PT ;  /* 0x00000010bd00780c */ /* 0x000fe40003f64270 */
[----:B----4-:R-:W-:Y:S01]  /*88e0*/  FSEL R163, R190, -INF , P4 ;  /* 0xff800000bea37808 */ /* 0x010fe20002000000 */
[----:B------:R-:W3:Y:S01]  /*88f0*/  MUFU.TANH R183, R183 ;  /* 0x000000b700b77308 */ /* 0x000ee20000002400 */
[----:B-1----:R-:W-:Y:S01]  /*8900*/  FMNMX.FTZ R174, R171, R188, !PT ;  /* 0x000000bcabae7209 */ /* 0x002fe20007810000 */
[----:B------:R-:W-:Y:S01]  /*8910*/  FMUL.FTZ R188, R166, UR61 ;  /* 0x0000003da6bc7c20 */ /* 0x000fe20008410000 */
[----:B------:R-:W-:Y:S01]  /*8920*/  ISETP.GT.AND P4, PT, R189, 0x11, PT ;  /* 0x00000011bd00780c */ /* 0x000fe20003f84270 */
[----:B------:R-:W-:Y:S01]  /*8930*/  FMUL.FTZ R190, R167, UR61 ;  /* 0x0000003da7be7c20 */ /* 0x000fe20008410000 */
[----:B-----5:R-:W-:Y:S01]  /*8940*/  FSEL R166, R191, -INF , P3 ;  /* 0xff800000bfa67808 */ /* 0x020fe20001800000 */
[----:B------:R-:W-:Y:S01]  /*8950*/  FMUL.FTZ R191, R154, UR61 ;  /* 0x0000003d9abf7c20 */ /* 0x000fe20008410000 */
[----:B------:R-:W-:Y:S01]  /*8960*/  FMNMX.FTZ R175, R163, R174, !PT ;  /* 0x000000aea3af7209 */ /* 0x000fe20007810000 */
[----:B------:R-:W1:Y:S01]  /*8970*/  MUFU.TANH R202, R202 ;  /* 0x000000ca00ca7308 */ /* 0x000e620000002400 */
[----:B------:R-:W-:-:S02]  /*8980*/  ISETP.GT.AND P3, PT, R189, 0x18, PT ;  /* 0x00000018bd00780c */ /* 0x000fc40003f64270 */
[----:B------:R-:W-:Y:S02]  /*8990*/  FSEL R174, R179, -INF , P4 ;  /* 0xff800000b3ae7808 */ /* 0x000fe40002000000 */
[----:B------:R-:W-:Y:S02]  /*89a0*/  FMNMX.FTZ R175, R166, R175, !PT ;  /* 0x000000afa6af7209 */ /* 0x000fe40007810000 */
[----:B------:R-:W-:Y:S01]  /*89b0*/  FSEL R167, R200, -INF , P3 ;  /* 0xff800000c8a77808 */ /* 0x000fe20001800000 */
[----:B------:R-:W4:Y:S01]  /*89c0*/  MUFU.TANH R180, R180 ;  /* 0x000000b400b47308 */ /* 0x000f220000002400 */
[C---:B------:R-:W-:Y:S02]  /*89d0*/  ISETP.GT.AND P4, PT, R189.reuse, 0x19, PT ;  /* 0x00000019bd00780c */ /* 0x040fe40003f84270 */
[----:B------:R-:W-:Y:S02]  /*89e0*/  FMNMX.FTZ R200, R174, R175, !PT ;  /* 0x000000afaec87209 */ /* 0x000fe40007810000 */
[----:B------:R-:W-:-:S02]  /*89f0*/  ISETP.GT.AND P3, PT, R189, 0x20, PT ;  /* 0x00000020bd00780c */ /* 0x000fc40003f64270 */
[----:B0-----:R-:W-:Y:S01]  /*8a00*/  FSEL R175, R182, -INF , P4 ;  /* 0xff800000b6af7808 */ /* 0x001fe20002000000 */
[----:B------:R-:W0:Y:S01]  /*8a10*/  MUFU.TANH R185, R185 ;  /* 0x000000b900b97308 */ /* 0x000e220000002400 */
[----:B------:R-:W-:Y:S02]  /*8a20*/  FMNMX.FTZ R200, R167, R200, !PT ;  /* 0x000000c8a7c87209 */ /* 0x000fe40007810000 */
[----:B--2---:R-:W-:Y:S02]  /*8a30*/  FSEL R154, R201, -INF , P3 ;  /* 0xff800000c99a7808 */ /* 0x004fe40001800000 */
[----:B------:R-:W-:Y:S02]  /*8a40*/  ISETP.GT.AND P4, PT, R189, 0x21, PT ;  /* 0x00000021bd00780c */ /* 0x000fe40003f84270 */
[----:B------:R-:W-:Y:S01]  /*8a50*/  FMNMX.FTZ R201, R175, R200, !PT ;  /* 0x000000c8afc97209 */ /* 0x000fe20007810000 */
[----:B------:R-:W2:Y:S01]  /*8a60*/  MUFU.TANH R188, R188 ;  /* 0x000000bc00bc7308 */ /* 0x000ea20000002400 */
[----:B------:R-:W-:Y:S01]  /*8a70*/  ISETP.GT.AND P3, PT, R189, 0x28, PT ;  /* 0x00000028bd00780c */ /* 0x000fe20003f64270 */
[----:B------:R-:W-:Y:S01]  /*8a80*/  FMUL.FTZ R200, R155, UR61 ;  /* 0x0000003d9bc87c20 */ /* 0x000fe20008410000 */
[----:B---3--:R-:W-:-:S02]  /*8a90*/  FSEL R179, R183, -INF , P4 ;  /* 0xff800000b7b37808 */ /* 0x008fc40002000000 */
[----:B------:R-:W-:Y:S01]  /*8aa0*/  FMNMX.FTZ R182, R154, R201, !PT ;  /* 0x000000c99ab67209 */ /* 0x000fe20007810000 */
[----:B------:R-:W-:Y:S01]  /*8ab0*/  FMUL.FTZ R201, R158, UR61 ;  /* 0x0000003d9ec97c20 */ /* 0x000fe20008410000 */
[----:B------:R-:W-:Y:S01]  /*8ac0*/  ISETP.GT.AND P4, PT, R189, 0x29, PT ;  /* 0x00000029bd00780c */ /* 0x000fe20003f84270 */
[----:B------:R-:W3:Y:S01]  /*8ad0*/  MUFU.TANH R190, R190 ;  /* 0x000000be00be7308 */ /* 0x000ee20000002400 */
[----:B-1----:R-:W-:Y:S02]  /*8ae0*/  FSEL R155, R202, -INF , P3 ;  /* 0xff800000ca9b7808 */ /* 0x002fe40001800000 */
[----:B------:R-:W-:Y:S02]  /*8af0*/  FMNMX.FTZ R182, R179, R182, !PT ;  /* 0x000000b6b3b67209 */ /* 0x000fe40007810000 */
[----:B------:R-:W-:Y:S02]  /*8b00*/  ISETP.GT.AND P3, PT, R189, 0x30, PT ;  /* 0x00000030bd00780c */ /* 0x000fe40003f64270 */
[----:B----4-:R-:W-:Y:S01]  /*8b10*/  FSEL R180, R180, -INF , P4 ;  /* 0xff800000b4b47808 */ /* 0x010fe20002000000 */
[----:B------:R-:W1:Y:S01]  /*8b20*/  MUFU.TANH R191, R191 ;  /* 0x000000bf00bf7308 */ /* 0x000e620000002400 */
[----:B------:R-:W-:-:S02]  /*8b30*/  FMNMX.FTZ R183, R155, R182, !PT ;  /* 0x000000b69bb77209 */ /* 0x000fc40007810000 */
[----:B------:R-:W-:Y:S02]  /*8b40*/  ISETP.GT.AND P4, PT, R189, 0x31, PT ;  /* 0x00000031bd00780c */ /* 0x000fe40003f84270 */
[----:B------:R-:W-:Y:S02]  /*8b50*/  FSEL R158, R184, -INF , P3 ;  /* 0xff800000b89e7808 */ /* 0x000fe40001800000 */
[----:B------:R-:W-:Y:S01]  /*8b60*/  FMNMX.FTZ R183, R180, R183, !PT ;  /* 0x000000b7b4b77209 */ /* 0x000fe20007810000 */
[----:B------:R-:W4:Y:S01]  /*8b70*/  MUFU.TANH R200, R200 ;  /* 0x000000c800c87308 */ /* 0x000f220000002400 */
[----:B0-----:R-:W-:Y:S02]  /*8b80*/  FSEL R182, R185, -INF , P4 ;  /* 0xff800000b9b67808 */ /* 0x001fe40002000000 */
[----:B------:R-:W-:Y:S02]  /*8b90*/  ISETP.GT.AND P3, PT, R189, 0x38, PT ;  /* 0x00000038bd00780c */ /* 0x000fe40003f64270 */
[----:B------:R-:W-:-:S02]  /*8ba0*/  FMNMX.FTZ R185, R158, R183, !PT ;  /* 0x000000b79eb97209 */ /* 0x000fc40007810000 */
[----:B------:R-:W-:Y:S01]  /*8bb0*/  ISETP.GT.AND P4, PT, R189, 0x39, PT ;  /* 0x00000039bd00780c */ /* 0x000fe20003f84270 */
[----:B------:R-:W0:Y:S01]  /*8bc0*/  MUFU.TANH R201, R201 ;  /* 0x000000c900c97308 */ /* 0x000e220000002400 */
[----:B--2---:R-:W-:Y:S01]  /*8bd0*/  FSEL R183, R188, -INF , P3 ;  /* 0xff800000bcb77808 */ /* 0x004fe20001800000 */
[----:B------:R-:W-:Y:S01]  /*8be0*/  FMUL.FTZ R188, R181, UR61 ;  /* 0x0000003db5bc7c20 */ /* 0x000fe20008410000 */
[----:B------:R-:W-:Y:S02]  /*8bf0*/  FMNMX.FTZ R184, R182, R185, !PT ;  /* 0x000000b9b6b87209 */ /* 0x000fe40007810000 */
[----:B------:R-:W-:Y:S02]  /*8c00*/  ISETP.GT.AND P3, PT, R189, 0x40, PT ;  /* 0x00000040bd00780c */ /* 0x000fe40003f64270 */
[----:B---3--:R-:W-:Y:S01]  /*8c10*/  FSEL R185, R190, -INF , P4 ;  /* 0xff800000beb97808 */ /* 0x008fe20002000000 */
[----:B------:R2:W3:Y:S01]  /*8c20*/  MUFU.TANH R202, R159 ;  /* 0x0000009f00ca7308 */ /* 0x0004e20000002400 */
[----:B------:R-:W-:-:S02]  /*8c30*/  FMNMX.FTZ R184, R183, R184, !PT ;  /* 0x000000b8b7b87209 */ /* 0x000fc40007810000 */
[----:B------:R-:W-:Y:S02]  /*8c40*/  ISETP.GT.AND P4, PT, R189, 0x41, PT ;  /* 0x00000041bd00780c */ /* 0x000fe40003f84270 */
[----:B-1----:R-:W-:Y:S02]  /*8c50*/  FSEL R181, R191, -INF , P3 ;  /* 0xff800000bfb57808 */ /* 0x002fe40001800000 */
[----:B------:R-:W-:Y:S01]  /*8c60*/  FMNMX.FTZ R190, R185, R184, !PT ;  /* 0x000000b8b9be7209 */ /* 0x000fe20007810000 */
[----:B------:R-:W1:Y:S01]  /*8c70*/  MUFU.TANH R188, R188 ;  /* 0x000000bc00bc7308 */ /* 0x000e620000002400 */
[----:B------:R-:W-:Y:S02]  /*8c80*/  ISETP.GT.AND P3, PT, R189, 0x48, PT ;  /* 0x00000048bd00780c */ /* 0x000fe40003f64270 */
[----:B----4-:R-:W-:Y:S01]  /*8c90*/  FSEL R184, R200, -INF , P4 ;  /* 0xff800000c8b87808 */ /* 0x010fe20002000000 */
[----:B------:R-:W-:Y:S01]  /*8ca0*/  FMUL.FTZ R200, R169, UR61 ;  /* 0x0000003da9c87c20 */ /* 0x000fe20008410000 */
[----:B--2---:R-:W-:Y:S01]  /*8cb0*/  FMNMX.FTZ R159, R181, R190, !PT ;  /* 0x000000beb59f7209 */ /* 0x004fe20007810000 */
[----:B------:R-:W-:Y:S01]  /*8cc0*/  FMUL.FTZ R169, R172, UR61 ;  /* 0x0000003daca97c20 */ /* 0x000fe20008410000 */
[----:B------:R-:W-:Y:S01]  /*8cd0*/  ISETP.GT.AND P4, PT, R189, 0x49, PT ;  /* 0x00000049bd00780c */ /* 0x000fe20003f84270 */
[----:B------:R-:W-:Y:S01]  /*8ce0*/  FMUL.FTZ R189, R168, UR61 ;  /* 0x0000003da8bd7c20 */ /* 0x000fe20008410000 */
[----:B0-----:R-:W-:Y:S01]  /*8cf0*/  FSEL R168, R201, -INF , P3 ;  /* 0xff800000c9a87808 */ /* 0x001fe20001800000 */
[----:B------:R-:W-:Y:S01]  /*8d00*/  FMUL.FTZ R172, R161, UR61 ;  /* 0x0000003da1ac7c20 */ /* 0x000fe20008410000 */
[----:B------:R-:W-:Y:S01]  /*8d10*/  FMNMX.FTZ R191, R184, R159, !PT ;  /* 0x0000009fb8bf7209 */ /* 0x000fe20007810000 */
[----:B------:R-:W-:Y:S01]  /*8d20*/  MUFU.TANH R200, R200 ;  /* 0x000000c800c87308 */ /* 0x000fe20000002400 */
[----:B---3--:R-:W-:-:S02]  /*8d30*/  FSEL R159, R202, -INF , P4 ;  /* 0xff800000ca9f7808 */ /* 0x008fc40002000000 */
[----:B------:R-:W-:Y:S01]  /*8d40*/  FMNMX.FTZ R190, R168, R191, !PT ;  /* 0x000000bfa8be7209 */ /* 0x000fe20007810000 */
[----:B------:R-:W-:Y:S01]  /*8d50*/  FMUL.FTZ R191, R173, UR61 ;  /* 0x0000003dadbf7c20 */ /* 0x000fe20008410000 */
[----:B------:R-:W-:Y:S02]  /*8d60*/  FMUL.FTZ R173, R164, UR61 ;  /* 0x0000003da4ad7c20 */ /* 0x000fe40008410000 */
[----:B------:R-:W-:Y:S01]  /*8d70*/  FMNMX.FTZ R201, R159, R190, !PT ;  /* 0x000000be9fc97209 */ /* 0x000fe20007810000 */
[----:B------:R-:W-:Y:S01]  /*8d80*/  FMUL.FTZ R190, R160, UR61 ;  /* 0x0000003da0be7c20 */ /* 0x000fe20008410000 */
[----:B------:R-:W-:Y:S01]  /*8d90*/  IADD3 R160, R186, -UR14, R187 ;  /* 0x8000000ebaa07c10 */ /* 0x000fe2000fffe0bb */
[----:B------:R-:W-:Y:S01]  /*8da0*/  FMUL.FTZ R187, R152, UR61 ;  /* 0x0000003d98bb7c20 */ /* 0x000fe20008410000 */
[----:B------:R0:W-:Y:S01]  /*8db0*/  MUFU.TANH R186, R165 ;  /* 0x000000a500ba7308 */ /* 0x0001e20000002400 */
[----:B------:R-:W2:Y:S01]  /*8dc0*/  SHFL.BFLY PT, R202, R201, 0x2, 0x1f ;  /* 0x0c401f00c9ca7f89 */ /* 0x000ea200000e0000 */
[----:B------:R-:W-:-:S02]  /*8dd0*/  ISETP.GT.AND P3, PT, R160, RZ, PT ;  /* 0x000000ffa000720c */ /* 0x000fc40003f64270 */
[C---:B------:R-:W-:Y:S02]  /*8de0*/  ISETP.GT.AND P4, PT, R160.reuse, 0x1, PT ;  /* 0x00000001a000780c */ /* 0x040fe40003f84270 */
[----:B------:R-:W-:Y:S02]  /*8df0*/  ISETP.GT.AND P5, PT, R160, 0x20, PT ;  /* 0x00000020a000780c */ /* 0x000fe40003fa4270 */
[----:B------:R-:W-:Y:S01]  /*8e00*/  FSEL R2, R2, -INF , P4 ;  /* 0xff80000002027808 */ /* 0x000fe20002000000 */
[----:B------:R-:W3:Y:S01]  /*8e10*/  MUFU.TANH R189, R189 ;  /* 0x000000bd00bd7308 */ /* 0x000ee20000002400 */
[C---:B------:R-:W-:Y:S02]  /*8e20*/  ISETP.GT.AND P4, PT, R160.reuse, 0x9, PT ;  /* 0x00000009a000780c */ /* 0x040fe40003f84270 */
[----:B------:R-:W-:Y:S02]  /*8e30*/  ISETP.GT.AND P6, PT, R160, 0x21, PT ;  /* 0x00000021a000780c */ /* 0x000fe40003fc4270 */
[----:B------:R-:W-:-:S02]  /*8e40*/  FSEL R152, R4, -INF , P4 ;  /* 0xff80000004987808 */ /* 0x000fc40002000000 */
[----:B------:R-:W-:Y:S01]  /*8e50*/  ISETP.GT.AND P4, PT, R160, 0x11, PT ;  /* 0x00000011a000780c */ /* 0x000fe20003f84270 */
[----:B------:R-:W4:Y:S01]  /*8e60*/  MUFU.TANH R169, R169 ;  /* 0x000000a900a97308 */ /* 0x000f220000002400 */
[----:B------:R-:W-:Y:S02]  /*8e70*/  R2UR UR14, R232 ;  /* 0x00000000e80e72ca */ /* 0x000fe400000e0000 */
[----:B------:R-:W-:Y:S02]  /*8e80*/  FSEL R177, R177, -INF , P4 ;  /* 0xff800000b1b17808 */ /* 0x000fe40002000000 */
[----:B------:R-:W-:Y:S02]  /*8e90*/  ISETP.GT.AND P4, PT, R160, 0x19, PT ;  /* 0x00000019a000780c */ /* 0x000fe40003f84270 */
[----:B--2---:R-:W-:Y:S01]  /*8ea0*/  FMNMX.FTZ R161, R201, R202, !PT ;  /* 0x000000cac9a17209 */ /* 0x004fe20007810000 */
[----:B------:R-:W2:Y:S04]  /*8eb0*/  MUFU.TANH R191, R191 ;  /* 0x000000bf00bf7308 */ /* 0x000ea80000002400 */
[----:B------:R-:W5:Y:S04]  /*8ec0*/  SHFL.BFLY PT, R164, R161, 0x1, 0x1f ;  /* 0x0c201f00a1a47f89 */ /* 0x000f6800000e0000 */
[----:B------:R3:W-:Y:S08]  /*8ed0*/  MUFU.TANH R4, R156 ;  /* 0x0000009c00047308 */ /* 0x0007f00000002400 */
[----:B------:R-:W2:Y:S08]  /*8ee0*/  MUFU.TANH R190, R190 ;  /* 0x000000be00be7308 */ /* 0x000eb00000002400 */
[----:B------:R-:W2:Y:S08]  /*8ef0*/  MUFU.TANH R172, R172 ;  /* 0x000000ac00ac7308 */ /* 0x000eb00000002400 */
[----:B------:R-:W2:Y:S08]  /*8f00*/  MUFU.TANH R173, R173 ;  /* 0x000000ad00ad7308 */ /* 0x000eb00000002400 */
[----:B------:R-:W2:Y:S01]  /*8f10*/  MUFU.TANH R187, R187 ;  /* 0x000000bb00bb7308 */ /* 0x000ea20000002400 */
[----:B------:R-:W-:-:S02]  /*8f20*/  WARPGROUP.DEPBAR.LE gsb0, 0x0 ;  /* 0x00008000000079c5 */ /* 0x000fc40000010000 */
[----:B------:R-:W-:Y:S01]  /*8f30*/  FMUL.FTZ R196, R153, UR61 ;  /* 0x0000003d99c47c20 */ /* 0x000fe20008410000 */
[----:B------:R-:W-:Y:S01]  /*8f40*/  FSEL R153, R0, -INF , P3 ;  /* 0xff80000000997808 */ /* 0x000fe20001800000 */
[----:B------:R-:W-:Y:S01]  /*8f50*/  FMUL.FTZ R197, R157, UR61 ;  /* 0x0000003d9dc57c20 */ /* 0x000fe20008410000 */
[----:B------:R-:W-:Y:S01]  /*8f60*/  ISETP.GT.AND P3, PT, R160, 0x8, PT ;  /* 0x00000008a000780c */ /* 0x000fe20003f64270 */
[----:B------:R-:W-:Y:S01]  /*8f70*/  WARPGROUP.ARRIVE ;  /* 0x00000000000079c5 */ /* 0x000fe20000000000 */
[----:B0-----:R-:W-:Y:S01]  /*8f80*/  FMNMX.FTZ R165, R153, R20, !PT ;  /* 0x0000001499a57209 */ /* 0x001fe20007810000 */
[----:B------:R-:W0:Y:S01]  /*8f90*/  MUFU.TANH R196, R196 ;  /* 0x000000c400c47308 */ /* 0x000e220000002400 */
[----:B------:R-:W-:Y:S02]  /*8fa0*/  FSEL R0, R3, -INF , P3 ;  /* 0xff80000003007808 */ /* 0x000fe40001800000 */
[----:B------:R-:W-:Y:S01]  /*8fb0*/  FMNMX.FTZ R165, R2, R165, !PT ;  /* 0x000000a502a57209 */ /* 0x000fe20007810000 */
[----:B------:R-:W-:Y:S01]  /*8fc0*/  HGMMA.64x256x16.F32.BF16 R24, R192, gdesc[UR4].tnspB, R24, gsb0 ;  /* 0x43e00004c0187df0 */ /* 0x000fe20008001818 */
[----:B------:R-:W-:-:S02]  /*8fd0*/  ISETP.GT.AND P3, PT, R160, 0x10, PT ;  /* 0x00000010a000780c */ /* 0x000fc40003f64270 */
[----:B------:R-:W-:Y:S01]  /*8fe0*/  FMNMX.FTZ R165, R0, R165, !PT ;  /* 0x000000a500a57209 */ /* 0x000fe20007810000 */
[----:B------:R-:W0:Y:S01]  /*8ff0*/  MUFU.TANH R197, R197 ;  /* 0x000000c500c57308 */ /* 0x000e220000002400 */
[----:B------:R-:W-:Y:S02]  /*9000*/  FSEL R176, R176, -INF , P3 ;  /* 0xff800000b0b07808 */ /* 0x000fe40001800000 */
[----:B------:R-:W-:Y:S02]  /*9010*/  FMNMX.FTZ R165, R152, R165, !PT ;  /* 0x000000a598a57209 */ /* 0x000fe40007810000 */
[----:B-----5:R-:W-:Y:S02]  /*9020*/  FMNMX.FTZ R3, R161, R164, !PT ;  /* 0x000000a4a1037209 */ /* 0x020fe40007810000 */
[----:B------:R-:W-:Y:S02]  /*9030*/  ISETP.GT.AND P3, PT, R160, 0x18, PT ;  /* 0x00000018a000780c */ /* 0x000fe40003f64270 */
[----:B------:R-:W-:-:S02]  /*9040*/  FMNMX.FTZ R164, R176, R165, !PT ;  /* 0x000000a5b0a47209 */ /* 0x000fc40007810000 */
[----:B------:R-:W-:Y:S02]  /*9050*/  FSEL R178, R178, -INF , P3 ;  /* 0xff800000b2b27808 */ /* 0x000fe40001800000 */
[----:B------:R-:W-:Y:S02]  /*9060*/  FMNMX.FTZ R161, R177, R164, !PT ;  /* 0x000000a4b1a17209 */ /* 0x000fe40007810000 */
[----:B-1----:R-:W-:Y:S02]  /*9070*/  FSEL R157, R188, -INF , P4 ;  /* 0xff800000bc9d7808 */ /* 0x002fe40002000000 */
[----:B---3--:R-:W-:Y:S02]  /*9080*/  FMNMX.FTZ R156, R178, R161, !PT ;  /* 0x000000a1b29c7209 */ /* 0x008fe40007810000 */
[----:B------:R-:W-:Y:S02]  /*9090*/  FSEL R164, R189, -INF , P5 ;  /* 0xff800000bda47808 */ /* 0x000fe40002800000 */
[----:B------:R-:W-:Y:S01]  /*90a0*/  FMNMX.FTZ R161, R157, R156, !PT ;  /* 0x0000009c9da17209 */ /* 0x000fe20007810000 */
[----:B------:R-:W-:Y:S01]  /*90b0*/  FMUL.FTZ R156, R3, UR5 ;  /* 0x00000005039c7c20 */ /* 0x000fe20008410000 */
[----:B------:R-:W-:-:S02]  /*90c0*/  ISETP.GT.AND P3, PT, R160, 0x28, PT ;  /* 0x00000028a000780c */ /* 0x000fc40003f64270 */
[----:B------:R-:W-:Y:S02]  /*90d0*/  FSEL R165, R200, -INF , P6 ;  /* 0xff800000c8a57808 */ /* 0x000fe40003000000 */
[----:B------:R-:W-:Y:S02]  /*90e0*/  FMNMX.FTZ R188, R164, R161, !PT ;  /* 0x000000a1a4bc7209 */ /* 0x000fe40007810000 */
[----:B------:R-:W-:Y:S02]  /*90f0*/  FSETP.NEU.FTZ.AND P4, PT, R3, -INF , PT ;  /* 0xff8000000300780b */ /* 0x000fe40003f9d000 */
[----:B------:R-:W-:Y:S02]  /*9100*/  ISETP.GT.AND P5, PT, R160, 0x29, PT ;  /* 0x00000029a000780c */ /* 0x000fe40003fa4270 */
[----:B----4-:R-:W-:Y:S02]  /*9110*/  FSEL R169, R169, -INF , P3 ;  /* 0xff800000a9a97808 */ /* 0x010fe40001800000 */
[----:B------:R-:W-:-:S02]  /*9120*/  FMNMX.FTZ R188, R165, R188, !PT ;  /* 0x000000bca5bc7209 */ /* 0x000fc40007810000 */
[----:B------:R-:W-:Y:S02]  /*9130*/  FSEL R156, R156, RZ, P4 ;  /* 0x000000ff9c9c7208 */ /* 0x000fe40002000000 */
[----:B------:R-:W-:Y:S02]  /*9140*/  ISETP.GT.AND P3, PT, R160, 0x30, PT ;  /* 0x00000030a000780c */ /* 0x000fe40003f64270 */
[----:B--2---:R-:W-:Y:S01]  /*9150*/  FSEL R161, R191, -INF , P5 ;  /* 0xff800000bfa17808 */ /* 0x004fe20002800000 */
[--C-:B------:R-:W-:Y:S01]  /*9160*/  FFMA.FTZ R209, R170, UR5, -R156.reuse ;  /* 0x00000005aad17c23 */ /* 0x100fe2000801089c */
[----:B------:R-:W-:Y:S01]  /*9170*/  FMNMX.FTZ R188, R169, R188, !PT ;  /* 0x000000bca9bc7209 */ /* 0x000fe20007810000 */
[--C-:B------:R-:W-:Y:S01]  /*9180*/  FFMA.FTZ R211, R171, UR5, -R156.reuse ;  /* 0x00000005abd37c23 */ /* 0x100fe2000801089c */
[----:B------:R-:W-:Y:S01]  /*9190*/  ISETP.GT.AND P5, PT, R160, 0x31, PT ;  /* 0x00000031a000780c */ /* 0x000fe20003fa4270 */
[--C-:B------:R-:W-:Y:S01]  /*91a0*/  FFMA.FTZ R201, R154, UR5, -R156.reuse ;  /* 0x000000059ac97c23 */ /* 0x100fe2000801089c */
        /* <DEDUP_REMOVED lines=18> */
[----:B------:R-:W-:Y:S01]  /*92d0*/  FSEL R186, R186, -INF , P5 ;  /* 0xff800000baba7808 */ /* 0x000fe20002800000 */
[--C-:B------:R-:W-:Y:S01]  /*92e0*/  FFMA.FTZ R199, R183, UR5, -R156.reuse ;  /* 0x00000005b7c77c23 */ /* 0x100fe2000801089c */
[----:B------:R-:W-:Y:S01]  /*92f0*/  FMNMX.FTZ R171, R173, R188, !PT ;  /* 0x000000bcadab7209 */ /* 0x000fe20007810000 */
[--C-:B------:R-:W-:Y:S01]  /*9300*/  FFMA.FTZ R155, R181, UR5, -R156.reuse ;  /* 0x00000005b59b7c23 */ /* 0x100fe2000801089c */
[----:B------:R-:W-:Y:S01]  /*9310*/  ISETP.GT.AND P5, PT, R160, 0x41, PT ;  /* 0x00000041a000780c */ /* 0x000fe20003fa4270 */
[----:B------:R-:W-:Y:S01]  /*9320*/  MUFU.EX2 R211, R211 ;  /* 0x000000d300d37308 */ /* 0x000fe20000000800 */
[----:B------:R-:W-:Y:S01]  /*9330*/  FSEL R187, R187, -INF , P3 ;  /* 0xff800000bbbb7808 */ /* 0x000fe20001800000 */
[--C-:B------:R-:W-:Y:S01]  /*9340*/  FFMA.FTZ R180, R184, UR5, -R156.reuse ;  /* 0x00000005b8b47c23 */ /* 0x100fe2000801089c */
[----:B------:R-:W-:Y:S01]  /*9350*/  FMNMX.FTZ R188, R186, R171, !PT ;  /* 0x000000abbabc7209 */ /* 0x000fe20007810000 */
[----:B------:R-:W-:Y:S01]  /*9360*/  FFMA.FTZ R167, R168, UR5, -R156 ;  /* 0x00000005a8a77c23 */ /* 0x000fe2000801089c */
[----:B------:R-:W-:-:S02]  /*9370*/  ISETP.GT.AND P3, PT, R160, 0x48, PT ;  /* 0x00000048a000780c */ /* 0x000fc40003f64270 */
[----:B0-----:R-:W-:Y:S01]  /*9380*/  FSEL R171, R196, -INF , P5 ;  /* 0xff800000c4ab7808 */ /* 0x001fe20002800000 */
[----:B------:R-:W-:Y:S01]  /*9390*/  MUFU.EX2 R190, R190 ;  /* 0x000000be00be7308 */ /* 0x000fe20000000800 */
[----:B------:R-:W-:Y:S02]  /*93a0*/  FMNMX.FTZ R188, R187, R188, !PT ;  /* 0x000000bcbbbc7209 */ /* 0x000fe40007810000 */
[----:B------:R-:W-:Y:S01]  /*93b0*/  ISETP.GT.AND P5, PT, R160, 0x49, PT ;  /* 0x00000049a000780c */ /* 0x000fe20003fa4270 */
[--C-:B------:R-:W-:Y:S01]  /*93c0*/  FFMA.FTZ R160, R175, UR5, -R156.reuse ;  /* 0x00000005afa07c23 */ /* 0x100fe2000801089c */
[----:B------:R-:W-:Y:S02]  /*93d0*/  FSEL R163, R4, -INF , P3 ;  /* 0xff80000004a37808 */ /* 0x000fe40001800000 */
[----:B------:R-:W-:Y:S01]  /*93e0*/  FMNMX.FTZ R188, R171, R188, !PT ;  /* 0x000000bcabbc7209 */ /* 0x000fe20007810000 */
[----:B------:R-:W-:Y:S01]  /*93f0*/  MUFU.EX2 R205, R205 ;  /* 0x000000cd00cd7308 */ /* 0x000fe20000000800 */
[----:B------:R-:W-:Y:S01]  /*9400*/  FSEL R189, R197, -INF , P5 ;  /* 0xff800000c5bd7808 */ /* 0x000fe20002800000 */
[--C-:B------:R-:W-:Y:S01]  /*9410*/  FFMA.FTZ R197, R158, UR5, -R156.reuse ;  /* 0x000000059ec57c23 */ /* 0x100fe2000801089c */
[----:B------:R-:W-:Y:S01]  /*9420*/  FMNMX.FTZ R188, R163, R188, !PT ;  /* 0x000000bca3bc7209 */ /* 0x000fe20007810000 */
[----:B------:R-:W-:Y:S01]  /*9430*/  FFMA.FTZ R158, R185, UR5, -R156 ;  /* 0x00000005b99e7c23 */ /* 0x000fe2000801089c */
[----:B------:R-:W-:-:S02]  /*9440*/  R2UR UR6, R231 ;  /* 0x00000000e70672ca */ /* 0x000fc400000e0000 */
[----:B------:R-:W-:Y:S01]  /*9450*/  FMNMX.FTZ R4, R189, R188, !PT ;  /* 0x000000bcbd047209 */ /* 0x000fe20007810000 */
[--C-:B------:R-:W-:Y:S01]  /*9460*/  FFMA.FTZ R188, R174, UR5, -R156.reuse ;  /* 0x00000005aebc7c23 */ /* 0x100fe2000801089c */
[----:B------:R-:W-:Y:S01]  /*9470*/  MUFU.EX2 R207, R207 ;  /* 0x000000cf00cf7308 */ /* 0x000fe20000000800 */
[--C-:B------:R-:W-:Y:S01]  /*9480*/  FFMA.FTZ R174, R179, UR5, -R156.reuse ;  /* 0x00000005b3ae7c23 */ /* 0x100fe2000801089c */
[----:B------:R-:W-:Y:S01]  /*9490*/  FFMA.FTZ R156, R159, UR5, -R156 ;  /* 0x000000059f9c7c23 */ /* 0x000fe2000801089c */
[----:B------:R-:W0:Y:S05]  /*94a0*/  SHFL.BFLY PT, R191, R4, 0x2, 0x1f ;  /* 0x0c401f0004bf7f89 */ /* 0x000e2a00000e0000 */
[----:B------:R-:W-:Y:S01]  /*94b0*/  MUFU.EX2 R188, R188 ;  /* 0x000000bc00bc7308 */ /* 0x000fe20000000800 */
[----:B------:R-:W-:Y:S01]  /*94c0*/  UISETP.GT.AND UP1, UPT, UR11, UR6, UPT ;  /* 0x000000060b00728c */ /* 0x000fe2000bf24270 */
[----:B------:R-:W-:-:S06]  /*94d0*/  R2UR UR6, R16 ;  /* 0x00000000100672ca */ /* 0x000fcc00000e0000 */
[----:B------:R-:W-:Y:S07]  /*94e0*/  MUFU.EX2 R160, R160 ;  /* 0x000000a000a07308 */ /* 0x000fee0000000800 */
[----:B------:R-:W-:Y:S01]  /*94f0*/  IMAD.U32 R235, RZ, RZ, UR6 ;  /* 0x00000006ffeb7e24 */ /* 0x000fe2000f8e00ff */
        /* <DEDUP_REMOVED lines=8> */
[C---:B------:R-:W-:Y:S01]  /*9580*/  FSETP.NEU.FTZ.AND P3, PT, R4.reuse, -INF , PT ;  /* 0xff8000000400780b */ /* 0x040fe20003f7d000 */
[----:B------:R-:W-:-:S06]  /*9590*/  FMUL.FTZ R182, R4, UR5 ;  /* 0x0000000504b67c20 */ /* 0x000fcc0008410000 */
[----:B------:R-:W-:Y:S01]  /*95a0*/  MUFU.EX2 R154, R154 ;  /* 0x0000009a009a7308 */ /* 0x000fe20000000800 */
[----:B------:R-:W-:-:S05]  /*95b0*/  FSEL R182, R182, RZ, P3 ;  /* 0x000000ffb6b67208 */ /* 0x000fca0001800000 */
[--C-:B------:R-:W-:Y:S01]  /*95c0*/  FFMA.FTZ R210, R0, UR5, -R182.reuse ;  /* 0x0000000500d27c23 */ /* 0x100fe200080108b6 */
[----:B------:R-:W-:Y:S01]  /*95d0*/  FSEL R0, R3, RZ, P4 ;  /* 0x000000ff03007208 */ /* 0x000fe20002000000 */
[--C-:B------:R-:W-:Y:S01]  /*95e0*/  FFMA.FTZ R208, R2, UR5, -R182.reuse ;  /* 0x0000000502d07c23 */ /* 0x100fe200080108b6 */
[--C-:B------:R-:W-:Y:S01]  /*95f0*/  FFMA.FTZ R153, R153, UR5, -R182.reuse ;  /* 0x0000000599997c23 */ /* 0x100fe200080108b6 */
[--C-:B------:R-:W-:Y:S01]  /*9600*/  FFMA.FTZ R175, R152, UR5, -R182.reuse ;  /* 0x0000000598af7c23 */ /* 0x100fe200080108b6 */
[--C-:B------:R-:W-:Y:S01]  /*9610*/  FFMA.FTZ R204, R176, UR5, -R182.reuse ;  /* 0x00000005b0cc7c23 */ /* 0x100fe200080108b6 */
[----:B------:R-:W-:Y:S01]  /*9620*/  FADD.FTZ R0, -R0, R21 ;  /* 0x0000001500007221 */ /* 0x000fe20000010100 */
[----:B------:R-:W-:Y:S01]  /*9630*/  FSEL R21, R4, RZ, P3 ;  /* 0x000000ff04157208 */ /* 0x000fe20001800000 */
[----:B------:R-:W-:Y:S01]  /*9640*/  MUFU.EX2 R208, R208 ;  /* 0x000000d000d07308 */ /* 0x000fe20000000800 */
[--C-:B------:R-:W-:Y:S01]  /*9650*/  FFMA.FTZ R177, R177, UR5, -R182.reuse ;  /* 0x00000005b1b17c23 */ /* 0x100fe200080108b6 */
[----:B------:R-:W-:Y:S01]  /*9660*/  FMUL.FTZ R2, R0, UR5 ;  /* 0x0000000500027c20 */ /* 0x000fe20008410000 */
[----:B------:R-:W-:Y:S01]  /*9670*/  FFMA.FTZ R202, R169, UR5, -R182 ;  /* 0x00000005a9ca7c23 */ /* 0x000fe200080108b6 */
[----:B------:R-:W-:Y:S01]  /*9680*/  FADD.FTZ R21, -R21, R20 ;  /* 0x0000001415157221 */ /* 0x000fe20000010100 */
[----:B------:R-:W-:-:S02]  /*9690*/  IMAD.U32 R20, RZ, RZ, UR14 ;  /* 0x0000000eff147e24 */ /* 0x000fc4000f8e00ff */
[--C-:B------:R-:W-:Y:S01]  /*96a0*/  FFMA.FTZ R206, R178, UR5, -R182.reuse ;  /* 0x00000005b2ce7c23 */ /* 0x100fe200080108b6 */
[--C-:B------:R-:W-:Y:S01]  /*96b0*/  FFMA.FTZ R157, R157, UR5, -R182.reuse ;  /* 0x000000059d9d7c23 */ /* 0x100fe200080108b6 */
[----:B------:R-:W-:Y:S01]  /*96c0*/  FMUL.FTZ R0, R21, UR5 ;  /* 0x0000000515007c20 */ /* 0x000fe20008410000 */
[----:B------:R-:W-:Y:S01]  /*96d0*/  MUFU.EX2 R153, R153 ;  /* 0x0000009900997308 */ /* 0x000fe20000000800 */
[----:B------:R-:W-:Y:S02]  /*96e0*/  @!P1 VIADD R20, R20, 0x38840 ;  /* 0x0003884014149836 */ /* 0x000fe40000000000 */
[--C-:B------:R-:W-:Y:S01]  /*96f0*/  FFMA.FTZ R21, R161, UR5, -R182.reuse ;  /* 0x00000005a1157c23 */ /* 0x100fe200080108b6 */
[--C-:B------:R-:W-:Y:S01]  /*9700*/  FFMA.FTZ R200, R164, UR5, -R182.reuse ;  /* 0x00000005a4c87c23 */ /* 0x100fe200080108b6 */
[--C-:B------:R-:W-:Y:S01]  /*9710*/  FFMA.FTZ R165, R165, UR5, -R182.reuse ;  /* 0x00000005a5a57c23 */ /* 0x100fe200080108b6 */
[----:B------:R-:W-:Y:S01]  /*9720*/  FFMA.FTZ R196, R170, UR5, -R182 ;  /* 0x00000005aac47c23 */ /* 0x000fe200080108b6 */
[----:B------:R-:W-:Y:S01]  /*9730*/  @!P1 PRMT R20, RZ, 0x654, R20 ;  /* 0x00000654ff149816 */ /* 0x000fe20000000014 */
[--C-:B------:R-:W-:Y:S01]  /*9740*/  FFMA.FTZ R172, R172, UR5, -R182.reuse ;  /* 0x00000005acac7c23 */ /* 0x100fe200080108b6 */
[----:B------:R-:W0:Y:S01]  /*9750*/  MUFU.EX2 R0, R0 ;  /* 0x0000000000007308 */ /* 0x000e220000000800 */
[--C-:B------:R-:W-:Y:S01]  /*9760*/  FFMA.FTZ R198, R173, UR5, -R182.reuse ;  /* 0x00000005adc67c23 */ /* 0x100fe200080108b6 */
[--C-:B------:R-:W-:Y:S01]  /*9770*/  FFMA.FTZ R159, R186, UR5, -R182.reuse ;  /* 0x00000005ba9f7c23 */ /* 0x100fe200080108b6 */
[--C-:B------:R-:W-:Y:S01]  /*9780*/  FFMA.FTZ R171, R171, UR5, -R182.reuse ;  /* 0x00000005abab7c23 */ /* 0x100fe200080108b6 */
[----:B------:R-:W-:Y:S01]  /*9790*/  FFMA.FTZ R163, R163, UR5, -R182 ;  /* 0x00000005a3a37c23 */ /* 0x000fe200080108b6 */
[----:B------:R-:W-:Y:S01]  /*97a0*/  IMAD.U32 R152, RZ, RZ, UR4 ;  /* 0x00000004ff987e24 */ /* 0x000fe2000f8e00ff */
[----:B------:R-:W-:Y:S01]  /*97b0*/  PLOP3.LUT P3, PT, PT, PT, UP1, 0x80, 0x0 ;  /* 0x000000000000781c */ /* 0x000fe20003f6f018 */
[----:B------:R-:W-:Y:S01]  /*97c0*/  UIADD3 UR4, UR11, -0x1, URZ ;  /* 0xffffffff0b047890 */ /* 0x000fe2000fffe03f */
[----:B------:R-:W1:Y:S01]  /*97d0*/  MUFU.EX2 R2, R2 ;  /* 0x0000000200027308 */ /* 0x000e620000000800 */
[----:B------:R-:W-:-:S04]  /*97e0*/  @!P1 VIADD R152, R152, 0x38860 ;  /* 0x0003886098989836 */ /* 0x000fc80000000000 */
[----:B------:R-:W-:Y:S01]  /*97f0*/  IMAD.U32 R234, RZ, RZ, UR4 ;  /* 0x00000004ffea7e24 */ /* 0x000fe2000f8e00ff */
[----:B------:R-:W-:Y:S02]  /*9800*/  @!P1 PRMT R152, RZ, 0x654, R152 ;  /* 0x00000654ff989816 */ /* 0x000fe40000000098 */
[----:B------:R-:W2:Y:S01]  /*9810*/  MUFU.EX2 R210, R210 ;  /* 0x000000d200d27308 */ /* 0x000ea20000000800 */
[----:B0-----:R-:W-:-:S04]  /*9820*/  FFMA.FTZ R161, R0, R14, R153 ;  /* 0x0000000e00a17223 */ /* 0x001fc80000010099 */
[C---:B------:R-:W-:Y:S01]  /*9830*/  FADD.FTZ R161, R208.reuse, R161 ;  /* 0x000000a1d0a17221 */ /* 0x040fe20000010000 */
[----:B------:R-:W-:Y:S02]  /*9840*/  F2FP.BF16.F32.PACK_AB R208, R208, R153 ;  /* 0x00000099d0d0723e */ /* 0x000fe400000010ff */
[----:B------:R-:W0:Y:S01]  /*9850*/  MUFU.EX2 R175, R175 ;  /* 0x000000af00af7308 */ /* 0x000e220000000800 */
[----:B-1----:R-:W-:Y:S01]  /*9860*/  FFMA.FTZ R169, R2, R5, R209 ;  /* 0x0000000502a97223 */ /* 0x002fe200000100d1 */
[----:B------:R-:W-:-:S03]  /*9870*/  F2FP.BF16.F32.PACK_AB R209, R162, R209 ;  /* 0x000000d1a2d1723e */ /* 0x000fc600000010ff */
[----:B------:R-:W-:-:S03]  /*9880*/  FADD.FTZ R14, R162, R169 ;  /* 0x000000a9a20e7221 */ /* 0x000fc60000010000 */
[----:B------:R-:W1:Y:S08]  /*9890*/  MUFU.EX2 R204, R204 ;  /* 0x000000cc00cc7308 */ /* 0x000e700000000800 */
[----:B------:R-:W3:Y:S08]  /*98a0*/  MUFU.EX2 R177, R177 ;  /* 0x000000b100b17308 */ /* 0x000ef00000000800 */
[----:B------:R-:W4:Y:S08]  /*98b0*/  MUFU.EX2 R206, R206 ;  /* 0x000000ce00ce7308 */ /* 0x000f300000000800 */
[----:B------:R-:W5:Y:S08]  /*98c0*/  MUFU.EX2 R157, R157 ;  /* 0x0000009d009d7308 */ /* 0x000f700000000800 */
[----:B------:R-:W5:Y:S08]  /*98d0*/  MUFU.EX2 R200, R200 ;  /* 0x000000c800c87308 */ /* 0x000f700000000800 */
[----:B------:R-:W5:Y:S01]  /*98e0*/  MUFU.EX2 R165, R165 ;  /* 0x000000a500a57308 */ /* 0x000f620000000800 */
[----:B------:R-:W-:-:S02]  /*98f0*/  WARPGROUP.DEPBAR.LE gsb0, 0x0 ;  /* 0x00008000000079c5 */ /* 0x000fc40000010000 */
[----:B------:R2:W-:Y:S01]  /*9900*/  @!P1 SYNCS.ARRIVE.TRANS64.RED.A1T0 RZ, [R20+URZ], RZ ;  /* 0x000000ff14ff99a7 */ /* 0x0005e2000810043f */
[--C-:B------:R-:W-:Y:S01]  /*9910*/  FFMA.FTZ R192, R187, UR5, -R182.reuse ;  /* 0x00000005bbc07c23 */ /* 0x100fe200080108b6 */
[----:B------:R-:W-:-:S03]  /*9920*/  FFMA.FTZ R182, R189, UR5, -R182 ;  /* 0x00000005bdb67c23 */ /* 0x000fc600080108b6 */
[----:B------:R-:W5:Y:S01]  /*9930*/  MUFU.EX2 R202, R202 ;  /* 0x000000ca00ca7308 */ /* 0x000f620000000800 */
[----:B--2---:R-:W-:Y:S01]  /*9940*/  FADD.FTZ R20, R210, R161 ;  /* 0x000000a1d2147221 */ /* 0x004fe20000010000 */
[----:B------:R-:W-:Y:S01]  /*9950*/  FADD.FTZ R161, R211, R14 ;  /* 0x0000000ed3a17221 */ /* 0x000fe20000010000 */
[----:B------:R2:W-:Y:S05]  /*9960*/  @!P1 SYNCS.ARRIVE.TRANS64.RED.A1T0 RZ, [R152+URZ], RZ ;  /* 0x000000ff98ff99a7 */ /* 0x0005ea000810043f */
[----:B------:R-:W2:Y:S01]  /*9970*/  MUFU.EX2 R21, R21 ;  /* 0x0000001500157308 */ /* 0x000ea20000000800 */
[----:B0-----:R-:W-:Y:S01]  /*9980*/  FADD.FTZ R169, R175, R20 ;  /* 0x00000014afa97221 */ /* 0x001fe20000010000 */
[C---:B------:R-:W-:Y:S01]  /*9990*/  FADD.FTZ R14, R190.reuse, R161 ;  /* 0x000000a1be0e7221 */ /* 0x040fe20000010000 */
[----:B------:R-:W-:-:S02]  /*99a0*/  F2FP.BF16.F32.PACK_AB R211, R190, R211 ;  /* 0x000000d3bed3723e */ /* 0x000fc400000010ff */
[----:B-1----:R-:W-:Y:S01]  /*99b0*/  FADD.FTZ R20, R204, R169 ;  /* 0x000000a9cc147221 */ /* 0x002fe20000010000 */
[----:B------:R-:W-:Y:S01]  /*99c0*/  FADD.FTZ R161, R205, R14 ;  /* 0x0000000ecda17221 */ /* 0x000fe20000010000 */
[----:B------:R-:W-:Y:S01]  /*99d0*/  F2FP.BF16.F32.PACK_AB R210, R175, R210 ;  /* 0x000000d2afd2723e */ /* 0x000fe200000010ff */
[----:B------:R-:W0:Y:S01]  /*99e0*/  MUFU.EX2 R196, R196 ;  /* 0x000000c400c47308 */ /* 0x000e220000000800 */
[C---:B---3--:R-:W-:Y:S01]  /*99f0*/  FADD.FTZ R169, R177.reuse, R20 ;  /* 0x00000014b1a97221 */ /* 0x048fe20000010000 */
[----:B------:R-:W-:Y:S01]  /*9a00*/  FADD.FTZ R14, R188, R161 ;  /* 0x000000a1bc0e7221 */ /* 0x000fe20000010000 */
[----:B------:R-:W-:Y:S02]  /*9a10*/  F2FP.BF16.F32.PACK_AB R204, R177, R204 ;  /* 0x000000ccb1cc723e */ /* 0x000fe400000010ff */
[----:B----4-:R-:W-:Y:S01]  /*9a20*/  FADD.FTZ R20, R206, R169 ;  /* 0x000000a9ce147221 */ /* 0x010fe20000010000 */
[----:B------:R-:W-:Y:S01]  /*9a30*/  FADD.FTZ R161, R207, R14 ;  /* 0x0000000ecfa17221 */ /* 0x000fe20000010000 */
[C---:B-----5:R-:W-:Y:S01]  /*9a40*/  F2FP.BF16.F32.PACK_AB R206, R157.reuse, R206 ;  /* 0x000000ce9dce723e */ /* 0x060fe200000010ff */
[----:B------:R-:W1:Y:S01]  /*9a50*/  MUFU.EX2 R5, R172 ;  /* 0x000000ac00057308 */ /* 0x000e620000000800 */
[----:B------:R-:W-:Y:S01]  /*9a60*/  FADD.FTZ R169, R157, R20 ;  /* 0x000000149da97221 */ /* 0x000fe20000010000 */
[----:B------:R-:W-:Y:S01]  /*9a70*/  FADD.FTZ R14, R160, R161 ;  /* 0x000000a1a00e7221 */ /* 0x000fe20000010000 */
[----:B------:R-:W-:-:S02]  /*9a80*/  F2FP.BF16.F32.PACK_AB R205, R188, R205 ;  /* 0x000000cdbccd723e */ /* 0x000fc400000010ff */
[----:B------:R-:W-:Y:S01]  /*9a90*/  FADD.FTZ R20, R200, R169 ;  /* 0x000000a9c8147221 */ /* 0x000fe20000010000 */
[----:B------:R-:W-:Y:S01]  /*9aa0*/  FADD.FTZ R153, R201, R14 ;  /* 0x0000000ec9997221 */ /* 0x000fe20000010000 */
[----:B------:R-:W-:Y:S01]  /*9ab0*/  F2FP.BF16.F32.PACK_AB R207, R160, R207 ;  /* 0x000000cfa0cf723e */ /* 0x000fe200000010ff */
[----:B------:R-:W3:Y:S01]  /*9ac0*/  MUFU.EX2 R198, R198 ;  /* 0x000000c600c67308 */ /* 0x000ee20000000800 */
[C---:B------:R-:W-:Y:S01]  /*9ad0*/  FADD.FTZ R161, R165.reuse, R20 ;  /* 0x00000014a5a17221 */ /* 0x040fe20000010000 */
[----:B------:R-:W-:Y:S01]  /*9ae0*/  FADD.FTZ R14, R174, R153 ;  /* 0x00000099ae0e7221 */ /* 0x000fe20000010000 */
[----:B------:R-:W-:Y:S02]  /*9af0*/  F2FP.BF16.F32.PACK_AB R200, R165, R200 ;  /* 0x000000c8a5c8723e */ /* 0x000fe400000010ff */
[----:B------:R-:W-:Y:S01]  /*9b00*/  FADD.FTZ R20, R202, R161 ;  /* 0x000000a1ca147221 */ /* 0x000fe20000010000 */
[----:B------:R-:W-:Y:S01]  /*9b10*/  FADD.FTZ R153, R203, R14 ;  /* 0x0000000ecb997221 */ /* 0x000fe20000010000 */
[C---:B--2---:R-:W-:Y:S01]  /*9b20*/  F2FP.BF16.F32.PACK_AB R202, R21.reuse, R202 ;  /* 0x000000ca15ca723e */ /* 0x044fe200000010ff */
[----:B------:R-:W2:Y:S01]  /*9b30*/  MUFU.EX2 R199, R199 ;  /* 0x000000c700c77308 */ /* 0x000ea20000000800 */
[----:B------:R-:W-:Y:S01]  /*9b40*/  FADD.FTZ R157, R21, R20 ;  /* 0x00000014159d7221 */ /* 0x000fe20000010000 */
[----:B------:R-:W-:Y:S01]  /*9b50*/  FADD.FTZ R14, R166, R153 ;  /* 0x00000099a60e7221 */ /* 0x000fe20000010000 */
[----:B------:R-:W-:-:S02]  /*9b60*/  F2FP.BF16.F32.PACK_AB R201, R174, R201 ;  /* 0x000000c9aec9723e */ /* 0x000fc400000010ff */
[----:B0-----:R-:W-:Y:S01]  /*9b70*/  FADD.FTZ R20, R196, R157 ;  /* 0x0000009dc4147221 */ /* 0x001fe20000010000 */
[----:B------:R-:W-:Y:S01]  /*9b80*/  FADD.FTZ R153, R197, R14 ;  /* 0x0000000ec5997221 */ /* 0x000fe20000010000 */
[C---:B-1----:R-:W-:Y:S01]  /*9b90*/  F2FP.BF16.F32.PACK_AB R196, R5.reuse, R196 ;  /* 0x000000c405c4723e */ /* 0x042fe200000010ff */
[----:B------:R-:W0:Y:S01]  /*9ba0*/  MUFU.EX2 R159, R159 ;  /* 0x0000009f009f7308 */ /* 0x000e220000000800 */
[----:B------:R-:W-:Y:S01]  /*9bb0*/  FADD.FTZ R157, R5, R20 ;  /* 0x00000014059d7221 */ /* 0x000fe20000010000 */
[----:B------:R-:W-:Y:S01]  /*9bc0*/  FADD.FTZ R14, R154, R153 ;  /* 0x000000999a0e7221 */ /* 0x000fe20000010000 */
[----:B------:R-:W-:Y:S02]  /*9bd0*/  F2FP.BF16.F32.PACK_AB R203, R166, R203 ;  /* 0x000000cba6cb723e */ /* 0x000fe400000010ff */
[----:B---3--:R-:W-:Y:S01]  /*9be0*/  FADD.FTZ R20, R198, R157 ;  /* 0x0000009dc6147221 */ /* 0x008fe20000010000 */
[----:B------:R-:W-:Y:S02]  /*9bf0*/  F2FP.BF16.F32.PACK_AB R197, R154, R197 ;  /* 0x000000c59ac5723e */ /* 0x000fe400000010ff */
[----:B------:R-:W1:Y:S01]  /*9c00*/  MUFU.EX2 R158, R158 ;  /* 0x0000009e009e7308 */ /* 0x000e620000000800 */
[----:B--2---:R-:W-:-:S07]  /*9c10*/  FADD.FTZ R5, R199, R14 ;  /* 0x0000000ec7057221 */ /* 0x004fce0000010000 */
[----:B------:R-:W2:Y:S01]  /*9c20*/  MUFU.EX2 R192, R192 ;  /* 0x000000c000c07308 */ /* 0x000ea20000000800 */
[C---:B0-----:R-:W-:Y:S01]  /*9c30*/  FADD.FTZ R21, R159.reuse, R20 ;  /* 0x000000149f157221 */ /* 0x041fe20000010000 */
[----:B------:R-:W-:Y:S01]  /*9c40*/  F2FP.BF16.F32.PACK_AB R198, R159, R198 ;  /* 0x000000c69fc6723e */ /* 0x000fe200000010ff */
[----:B------:R-:W-:-:S05]  /*9c50*/  IMAD.MOV.U32 R20, RZ, RZ, R4 ;  /* 0x000000ffff147224 */ /* 0x000fca00078e0004 */
        /* <DEDUP_REMOVED lines=20> */
[C---:B0-----:R-:W-:Y:S01]  /*9da0*/  FADD.FTZ R5, R156.reuse, R5 ;  /* 0x000000059c057221 */ /* 0x041fe20000010000 */
[----:B------:R-:W-:Y:S01]  /*9db0*/  F2FP.BF16.F32.PACK_AB R195, R156, R167 ;  /* 0x000000a79cc3723e */ /* 0x000fe200000010ff */
[----:B------:R-:W-:Y:S06]  /*9dc0*/  @P3 BRA `(.L_x_2388) ;  /* 0xffffffbc00903947 */ /* 0x000fec000383ffff */
[----:B------:R-:W-:-:S07]  /*9dd0*/  IMAD.U32 R232, RZ, RZ, UR4 ;  /* 0x00000004ffe87e24 */ /* 0x000fce000f8e00ff */
.L_x_2379:
[----:B------:R-:W-:-:S13]  /*9de0*/  R2UR UR4, R232 ;  /* 0x00000000e80472ca */ /* 0x000fda00000e0000 */
[----:B------:R-:W-:-:S13]  /*9df0*/  ISETP.LE.AND P2, PT, RZ, UR4, PT ;  /* 0x00000004ff007c0c */ /* 0x000fda000bf43270 */
[----:B------:R-:W-:Y:S05]  /*9e00*/  @!P2 BRA `(.L_x_2389) ;  /* 0x0000003c00d8a947 */ /* 0x000fea0003800000 */
[----:B------:R-:W-:Y:S01]  /*9e10*/  R2UR UR4, R16 ;  /* 0x00000000100472ca */ /* 0x000fe200000e0000 */
[----:B------:R-:W-:Y:S01]  /*9e20*/  IMAD.MOV.U32 R20, RZ, RZ, R3 ;  /* 0x000000ffff147224 */ /* 0x000fe200078e0003 */
[----:B------:R-:W-:Y:S01]  /*9e30*/  ULDC UR61, c[0x0][0x9d8] ;  /* 0x00027600003d7ab9 */ /* 0x000fe20000000800 */
[----:B------:R-:W-:Y:S02]  /*9e40*/  IMAD.MOV.U32 R19, RZ, RZ, R4 ;  /* 0x000000ffff137224 */ /* 0x000fe400078e0004 */
[----:B------:R-:W-:-:S08]  /*9e50*/  IMAD.U32 R21, RZ, RZ, UR60 ;  /* 0x0000003cff157e24 */ /* 0x000fd0000f8e00ff */
[----:B------:R-:W-:-:S07]  /*9e60*/  IMAD.U32 R231, RZ, RZ, UR4 ;  /* 0x00000004ffe77e24 */ /* 0x000fce000f8e00ff */
.L_x_2398:
        /* <DEDUP_REMOVED lines=10> */
.L_x_2390:
[----:B------:R-:W-:Y:S02]  /*9f10*/  R2UR UR4, R17 ;  /* 0x00000000110472ca */ /* 0x000fe400000e0000 */
[----:B------:R-:W-:-:S11]  /*9f20*/  R2UR UR5, R16 ;  /* 0x00000000100572ca */ /* 0x000fd600000e0000 */
[----:B------:R-:W-:Y:S02]  /*9f30*/  ULEA UR4, UR60, UR4, 0x3 ;  /* 0x000000043c047291 */ /* 0x000fe4000f8e183f */
[----:B------:R-:W-:-:S05]  /*9f40*/  IMAD.U32 R3, RZ, RZ, UR5 ;  /* 0x00000005ff037e24 */ /* 0x000fca000f8e00ff */
[----:B------:R-:W-:-:S04]  /*9f50*/  SHF.L.U32 R3, R3, 0x1f, RZ ;  /* 0x0000001f03037819 */ /* 0x000fc800000006ff */
[----:B------:R0:W1:Y:S01]  /*9f60*/  SYNCS.PHASECHK.TRANS64.TRYWAIT P2, [UR4+0x38830], R3 ;  /* 0x03883003ff0075a7 */ /* 0x0000620008040144 */
[----:B------:R-:W-:Y:S05]  /*9f70*/  @!P0 BRA `(.L_x_2391) ;  /* 0x0000000000048947 */ /* 0x000fea0003800000 */
[----:B------:R-:W-:Y:S01]  /*9f80*/  BPT.TRAP 0x1 ;  /* 0x000000040000795c */ /* 0x000fe20000300000 */
.L_x_2391:
[----:B-1----:R-:W-:Y:S05]  /*9f90*/  @P2 BRA `(.L_x_2392) ;  /* 0x0000000000082947 */ /* 0x002fea0003800000 */
[----:B------:R-:W1:Y:S02]  /*9fa0*/  SYNCS.PHASECHK.TRANS64.TRYWAIT P2, [UR4+0x38830], R3 ;  /* 0x03883003ff0075a7 */ /* 0x000e640008040144 */
[----:B-1----:R-:W-:Y:S05]  /*9fb0*/  @!P2 BRA `(.L_x_2393) ;  /* 0x000000d40078a947 */ /* 0x002fea0003800000 */
.L_x_2392:
        /* <DEDUP_REMOVED lines=644> */
.L_x_2394:
        /* <DEDUP_REMOVED lines=9> */
.L_x_2395:
[----:B---3--:R-:W-:Y:S05]  /*c890*/  @P2 BRA `(.L_x_2396) ;  /* 0x0000000000082947 */ /* 0x008fea0003800000 */
[----:B------:R-:W3:Y:S02]  /*c8a0*/  SYNCS.PHASECHK.TRANS64.TRYWAIT P2, [UR4+0x38850], R0 ;  /* 0x03885000ff0075a7 */ /* 0x000ee40008040144 */
[----:B---3--:R-:W-:Y:S05]  /*c8b0*/  @!P2 BRA `(.L_x_2397) ;  /* 0x000000ac0050a947 */ /* 0x008fea0003800000 */
.L_x_2396:
[----:B------:R-:W-:Y:S01]  /*c8c0*/  R2UR UR11, R17 ;  /* 0x00000000110b72ca */ /* 0x000fe200000e0000 */
[----:B------:R-:W-:Y:S01]  /*c8d0*/  WARPGROUP.ARRIVE ;  /* 0x00000000000079c5 */ /* 0x000fe20000000000 */
[----:B------:R-:W-:Y:S01]  /*c8e0*/  R2UR UR6, R21 ;  /* 0x00000000150672ca */ /* 0x000fe200000e0000 */
[----:B------:R-:W-:Y:S01]  /*c8f0*/  UMOV UR7, 0x40000040 ;  /* 0x4000004000077882 */ /* 0x000fe20000000000 */
[----:B------:R-:W-:Y:S01]  /*c900*/  FMUL.FTZ R2, R184, UR61 ;  /* 0x0000003db8027c20 */ /* 0x000fe20008410000 */
[----:B01----:R-:W-:Y:S01]  /*c910*/  FMUL.FTZ R3, R185, UR61 ;  /* 0x0000003db9037c20 */ /* 0x003fe20008410000 */
[----:B------:R-:W-:Y:S01]  /*c920*/  FMUL.FTZ R21, R186, UR61 ;  /* 0x0000003dba157c20 */ /* 0x000fe20008410000 */
[----:B------:R-:W-:Y:S01]  /*c930*/  FMUL.FTZ R186, R188, UR61 ;  /* 0x0000003dbcba7c20 */ /* 0x000fe20008410000 */
[----:B------:R-:W-:Y:S01]  /*c940*/  FMUL.FTZ R184, R187, UR61 ;  /* 0x0000003dbbb87c20 */ /* 0x000fe20008410000 */
[----:B------:R-:W-:Y:S01]  /*c950*/  FMUL.FTZ R187, R189, UR61 ;  /* 0x0000003dbdbb7c20 */ /* 0x000fe20008410000 */
[----:B------:R-:W2:Y:S01]  /*c960*/  MUFU.TANH R2, R2 ;  /* 0x0000000200027308 */ /* 0x000ea20000002400 */
[----:B------:R-:W-:Y:S01]  /*c970*/  FMUL.FTZ R176, R176, UR61 ;  /* 0x0000003db0b07c20 */ /* 0x000fe20008410000 */
[----:B------:R-:W-:Y:S01]  /*c980*/  FMUL.FTZ R189, R177, UR61 ;  /* 0x0000003db1bd7c20 */ /* 0x000fe20008410000 */
[----:B------:R-:W-:Y:S01]  /*c990*/  UIADD3 UR5, UR11, 0x400, URZ ;  /* 0x000004000b057890 */ /* 0x000fe2000fffe03f */
[----:B------:R-:W-:Y:S01]  /*c9a0*/  FMUL.FTZ R180, R180, UR61 ;  /* 0x0000003db4b47c20 */ /* 0x000fe20008410000 */
[----:B------:R-:W-:Y:S01]  /*c9b0*/  FMUL.FTZ R188, R191, UR61 ;  /* 0x0000003dbfbc7c20 */ /* 0x000fe20008410000 */
[----:B------:R-:W-:Y:S01]  /*c9c0*/  FMUL.FTZ R181, R181, UR61 ;  /* 0x0000003db5b57c20 */ /* 0x000fe20008410000 */
[----:B------:R-:W-:Y:S01]  /*c9d0*/  USHF.R.U32.HI UR5, URZ, 0x4, UR5 ;  /* 0x000000043f057899 */ /* 0x000fe20008011605 */
[----:B------:R-:W0:Y:S01]  /*c9e0*/  MUFU.TANH R3, R3 ;  /* 0x0000000300037308 */ /* 0x000e220000002400 */
[----:B------:R-:W-:Y:S01]  /*c9f0*/  FMUL.FTZ R168, R168, UR61 ;  /* 0x0000003da8a87c20 */ /* 0x000fe20008410000 */
[----:B------:R-:W-:Y:S01]  /*ca00*/  FMUL.FTZ R169, R169, UR61 ;  /* 0x0000003da9a97c20 */ /* 0x000fe20008410000 */
[----:B------:R-:W-:Y:S01]  /*ca10*/  ULOP3.LUT UR5, UR5, 0x3fff, URZ, 0xc0, !UPT ;  /* 0x00003fff05057892 */ /* 0x000fe2000f8ec03f */
[----:B------:R-:W-:Y:S01]  /*ca20*/  FMUL.FTZ R172, R172, UR61 ;  /* 0x0000003dacac7c20 */ /* 0x000fe20008410000 */
[----:B------:R-:W-:Y:S01]  /*ca30*/  FMUL.FTZ R173, R173, UR61 ;  /* 0x0000003dadad7c20 */ /* 0x000fe20008410000 */
[----:B------:R-:W-:Y:S01]  /*ca40*/  FMUL.FTZ R160, R160, UR61 ;  /* 0x0000003da0a07c20 */ /* 0x000fe20008410000 */
[----:B------:R-:W-:Y:S01]  /*ca50*/  ULOP3.LUT UR5, UR5, 0x2800000, URZ, 0xfc, !UPT ;  /* 0x0280000005057892 */ /* 0x000fe2000f8efc3f */
[----:B------:R-:W1:Y:S01]  /*ca60*/  MUFU.TANH R186, R186 ;  /* 0x000000ba00ba7308 */ /* 0x000e620000002400 */
[----:B--2---:R-:W-:Y:S01]  /*ca70*/  FMNMX.FTZ R0, R2, R19, !PT ;  /* 0x0000001302007209 */ /* 0x004fe20007810000 */
[----:B------:R-:W-:Y:S01]  /*ca80*/  FMUL.FTZ R161, R161, UR61 ;  /* 0x0000003da1a17c20 */ /* 0x000fe20008410000 */
[----:B------:R-:W-:Y:S01]  /*ca90*/  UIMAD UR10, UR6, 0xa00, UR5 ;  /* 0x00000a00060a78a4 */ /* 0x000fe2000f8e0205 */
[----:B------:R-:W-:Y:S01]  /*caa0*/  FMUL.FTZ R164, R164, UR61 ;  /* 0x0000003da4a47c20 */ /* 0x000fe20008410000 */
[----:B------:R-:W-:Y:S01]  /*cab0*/  FMUL.FTZ R165, R165, UR61 ;  /* 0x0000003da5a57c20 */ /* 0x000fe20008410000 */
[----:B------:R-:W-:Y:S01]  /*cac0*/  FMUL.FTZ R152, R152, UR61 ;  /* 0x0000003d98987c20 */ /* 0x000fe20008410000 */
[----:B------:R-:W-:Y:S01]  /*cad0*/  FMUL.FTZ R153, R153, UR61 ;  /* 0x0000003d99997c20 */ /* 0x000fe20008410000 */
[----:B------:R-:W2:Y:S01]  /*cae0*/  MUFU.TANH R187, R187 ;  /* 0x000000bb00bb7308 */ /* 0x000ea20000002400 */
[----:B0-----:R-:W-:Y:S01]  /*caf0*/  FMNMX.FTZ R191, R3, R0, !PT ;  /* 0x0000000003bf7209 */ /* 0x001fe20007810000 */
[----:B------:R-:W-:Y:S01]  /*cb00*/  UMOV UR6, UR10 ;  /* 0x0000000a00067c82 */ /* 0x000fe20008000000 */
[----:B------:R-:W-:Y:S01]  /*cb10*/  FMUL.FTZ R177, R178, UR61 ;  /* 0x0000003db2b17c20 */ /* 0x000fe20008410000 */
[----:B------:R-:W-:Y:S01]  /*cb20*/  HGMMA.64x256x16.F32.BF16 R24, R208, gdesc[UR4].tnspB, R24, gsb0 ;  /* 0x43e00004d0187df0 */ /* 0x000fe20008001818 */
[----:B------:R-:W-:Y:S01]  /*cb30*/  UIADD3 UR6, UR10, 0x80, URZ ;  /* 0x000000800a067890 */ /* 0x000fe2000fffe03f */
[----:B------:R-:W-:Y:S01]  /*cb40*/  FMUL.FTZ R178, R179, UR61 ;  /* 0x0000003db3b27c20 */ /* 0x000fe20008410000 */
[----:B------:R-:W-:Y:S01]  /*cb50*/  UMOV UR7, 0x40000040 ;  /* 0x4000004000077882 */ /* 0x000fe20000000000 */
[----:B------:R-:W0:Y:S01]  /*cb60*/  MUFU.TANH R176, R176 ;  /* 0x000000b000b07308 */ /* 0x000e220000002400 */
[----:B-1----:R-:W-:Y:S01]  /*cb70*/  FMNMX.FTZ R0, R186, R191, !PT ;  /* 0x000000bfba007209 */ /* 0x002fe20007810000 */
[----:B------:R-:W-:Y:S01]  /*cb80*/  FMUL.FTZ R156, R156, UR61 ;  /* 0x0000003d9c9c7c20 */ /* 0x000fe20008410000 */
[----:B------:R-:W-:Y:S01]  /*cb90*/  FMUL.FTZ R179, R182, UR61 ;  /* 0x0000003db6b37c20 */ /* 0x000fe20008410000 */
[----:B------:R-:W-:Y:S01]  /*cba0*/  FMUL.FTZ R182, R157, UR61 ;  /* 0x0000003d9db67c20 */ /* 0x000fe20008410000 */
[----:B------:R-:W-:Y:S01]  /*cbb0*/  FMUL.FTZ R185, R190, UR61 ;  /* 0x0000003dbeb97c20 */ /* 0x000fe20008410000 */
[----:B------:R-:W-:Y:S01]  /*cbc0*/  ULDC UR14, c[0x0][0x988] ;  /* 0x00026200000e7ab9 */ /* 0x000fe20000000800 */
[----:B------:R-:W-:Y:S01]  /*cbd0*/  FMUL.FTZ R170, R170, UR61 ;  /* 0x0000003daaaa7c20 */ /* 0x000fe20008410000 */
[----:B------:R-:W1:Y:S01]  /*cbe0*/  MUFU.TANH R189, R189 ;  /* 0x000000bd00bd7308 */ /* 0x000e620000002400 */
[----:B--2---:R-:W-:Y:S01]  /*cbf0*/  FMNMX.FTZ R191, R187, R0, !PT ;  /* 0x00000000bbbf7209 */ /* 0x004fe20007810000 */
[----:B------:R-:W-:Y:S01]  /*cc00*/  UMOV UR5, UR14 ;  /* 0x0000000e00057c82 */ /* 0x000fe20008000000 */
[----:B------:R-:W-:Y:S01]  /*cc10*/  FMUL.FTZ R171, R171, UR61 ;  /* 0x0000003dabab7c20 */ /* 0x000fe20008410000 */
[----:B------:R-:W-:Y:S01]  /*cc20*/  FMUL.FTZ R174, R174, UR61 ;  /* 0x0000003daeae7c20 */ /* 0x000fe20008410000 */
[----:B------:R-:W-:Y:S01]  /*cc30*/  FMUL.FTZ R175, R175, UR61 ;  /* 0x0000003dafaf7c20 */ /* 0x000fe20008410000 */
        /* <DEDUP_REMOVED lines=9> */
[----:B------:R-:W-:Y:S01]  /*ccd0*/  FMUL.FTZ R159, R159, UR61 ;  /* 0x0000003d9f9f7c20 */ /* 0x000fe20008410000 */
        /* <DEDUP_REMOVED lines=19> */
[----:B-1----:R-:W-:Y:S01]  /*ce10*/  FMNMX.FTZ R0, R164, R157, !PT ;  /* 0x0000009da4007209 */ /* 0x002fe20007810000 */
[----:B------:R-:W-:-:S06]  /*ce20*/  FMUL.FTZ R157, R183, UR61 ;  /* 0x0000003db79d7c20 */ /* 0x000fcc0008410000 */
        /* <DEDUP_REMOVED lines=9> */
[----:B0-----:R-:W-:-:S05]  /*cec0*/  FMNMX.FTZ R183, R182, R183, !PT ;  /* 0x000000b7b6b77209 */ /* 0x001fca0007810000 */
[----:B------:R-:W0:Y:S02]  /*ced0*/  SHFL.BFLY PT, R0, R183, 0x2, 0x1f ;  /* 0x0c401f00b7007f89 */ /* 0x000e2400000e0000 */
[----:B------:R-:W3:Y:S08]  /*cee0*/  MUFU.TANH R185, R185 ;  /* 0x000000b900b97308 */ /* 0x000ef00000002400 */
[----:B------:R-:W4:Y:S08]  /*cef0*/  MUFU.TANH R188, R188 ;  /* 0x000000bc00bc7308 */ /* 0x000f300000002400 */
[----:B------:R-:W5:Y:S01]  /*cf00*/  MUFU.TANH R177, R177 ;  /* 0x000000b100b17308 */ /* 0x000f620000002400 */
[----:B0-----:R-:W-:-:S07]  /*cf10*/  FMNMX.FTZ R0, R183, R0, !PT ;  /* 0x00000000b7007209 */ /* 0x001fce0007810000 */
[----:B------:R-:W0:Y:S01]  /*cf20*/  MUFU.TANH R178, R178 ;  /* 0x000000b200b27308 */ /* 0x000e220000002400 */
[----:B------:R-:W1:Y:S07]  /*cf30*/  SHFL.BFLY PT, R183, R0, 0x1, 0x1f ;  /* 0x0c201f0000b77f89 */ /* 0x000e6e00000e0000 */
[----:B------:R-:W0:Y:S08]  /*cf40*/  MUFU.TANH R179, R179 ;  /* 0x000000b300b37308 */ /* 0x000e300000002400 */
[----:B------:R-:W0:Y:S08]  /*cf50*/  MUFU.TANH R157, R157 ;  /* 0x0000009d009d7308 */ /* 0x000e300000002400 */
[----:B------:R-:W0:Y:S01]  /*cf60*/  MUFU.TANH R170, R170 ;  /* 0x000000aa00aa7308 */ /* 0x000e220000002400 */
[----:B-1----:R-:W-:-:S02]  /*cf70*/  FMNMX.FTZ R4, R0, R183, !PT ;  /* 0x000000b700047209 */ /* 0x002fc40007810000 */
[----:B------:R-:W-:-:S03]  /*cf80*/  FMNMX.FTZ R183, R21, R20, !PT ;  /* 0x0000001415b77209 */ /* 0x000fc60007810000 */
[----:B------:R-:W-:Y:S01]  /*cf90*/  FADD.FTZ R19, -R4, R19 ;  /* 0x0000001304137221 */ /* 0x000fe20000010100 */
[----:B--2---:R-:W-:Y:S01]  /*cfa0*/  FMNMX.FTZ R0, R184, R183, !PT ;  /* 0x000000b7b8007209 */ /* 0x004fe20007810000 */
[----:B------:R-:W1:Y:S02]  /*cfb0*/  MUFU.TANH R171, R171 ;  /* 0x000000ab00ab7308 */ /* 0x000e640000002400 */
[----:B------:R-:W-:Y:S01]  /*cfc0*/  FMUL.FTZ R191, R19, UR5 ;  /* 0x0000000513bf7c20 */ /* 0x000fe20008410000 */
[----:B---3--:R-:W-:-:S04]  /*cfd0*/  FMNMX.FTZ R19, R185, R0, !PT ;  /* 0x00000000b9137209 */ /* 0x008fc80007810000 */
[----:B----4-:R-:W-:Y:S01]  /*cfe0*/  FMNMX.FTZ R190, R188, R19, !PT ;  /* 0x00000013bcbe7209 */ /* 0x010fe20007810000 */
[----:B------:R-:W2:Y:S03]  /*cff0*/  MUFU.TANH R174, R174 ;  /* 0x000000ae00ae7308 */ /* 0x000ea60000002400 */
[----:B-----5:R-:W-:-:S05]  /*d000*/  FMNMX.FTZ R19, R177, R190, !PT ;  /* 0x000000beb1137209 */ /* 0x020fca0007810000 */
[----:B------:R-:W3:Y:S08]  /*d010*/  MUFU.TANH R175, R175 ;  /* 0x000000af00af7308 */ /* 0x000ef00000002400 */
[----:B------:R-:W4:Y:S08]  /*d020*/  MUFU.TANH R162, R162 ;  /* 0x000000a200a27308 */ /* 0x000f300000002400 */
[----:B------:R-:W5:Y:S08]  /*d030*/  MUFU.TANH R163, R163 ;  /* 0x000000a300a37308 */ /* 0x000f700000002400 */
[----:B------:R-:W5:Y:S08]  /*d040*/  MUFU.TANH R166, R166 ;  /* 0x000000a600a67308 */ /* 0x000f700000002400 */
[----:B------:R-:W5:Y:S08]  /*d050*/  MUFU.TANH R167, R167 ;  /* 0x000000a700a77308 */ /* 0x000f700000002400 */
[----:B------:R-:W5:Y:S01]  /*d060*/  MUFU.TANH R154, R154 ;  /* 0x0000009a009a7308 */ /* 0x000f620000002400 */
[----:B------:R-:W-:-:S02]  /*d070*/  WARPGROUP.DEPBAR.LE gsb0, 0x0 ;  /* 0x00008000000079c5 */ /* 0x000fc40000010000 */
[----:B------:R-:W-:-:S05]  /*d080*/  WARPGROUP.ARRIVE ;  /* 0x00000000000079c5 */ /* 0x000fca0000000000 */
[----:B------:R-:W5:Y:S01]  /*d090*/  MUFU.TANH R155, R155 ;  /* 0x0000009b009b7308 */ /* 0x000f620000002400 */
[----:B------:R-:W-:Y:S01]  /*d0a0*/  HGMMA.64x256x16.F32.BF16 R24, R204, gdesc[UR4].tnspB, R24, gsb0 ;  /* 0x43e00004cc187df0 */ /* 0x000fe20008001818 */
[----:B------:R-:W-:Y:S01]  /*d0b0*/  UIADD3 UR6, UR10, 0x100, URZ ;  /* 0x000001000a067890 */ /* 0x000fe2000fffe03f */
[----:B------:R-:W-:-:S05]  /*d0c0*/  UMOV UR7, 0x40000040 ;  /* 0x4000004000077882 */ /* 0x000fca0000000000 */
[----:B------:R-:W5:Y:S08]  /*d0d0*/  MUFU.TANH R158, R158 ;  /* 0x0000009e009e7308 */ /* 0x000f700000002400 */
[----:B------:R-:W5:Y:S08]  /*d0e0*/  MUFU.TANH R159, R159 ;  /* 0x0000009f009f7308 */ /* 0x000f700000002400 */
[----:B------:R1:W-:Y:S01]  /*d0f0*/  MUFU.EX2 R0, R191 ;  /* 0x000000bf00007308 */ /* 0x0003e20000000800 */
        /* <DEDUP_REMOVED lines=12> */
[----:B------:R-:W-:Y:S01]  /*d1c0*/  WARPGROUP.ARRIVE ;  /* 0x00000000000079c5 */ /* 0x000fe20000000000 */
[----:B------:R-:W-:-:S04]  /*d1d0*/  FMUL.FTZ R197, R4, UR5 ;  /* 0x0000000504c57c20 */ /* 0x000fc80008410000 */
[----:B------:R-:W-:-:S15]  /*d1e0*/  FFMA.FTZ R183, R2, UR5, -R197 ;  /* 0x0000000502b77c23 */ /* 0x000fde00080108c5 */
[----:B------:R-:W-:-:S03]  /*d1f0*/  NOP ;  /* 0x0000000000007918 */ /* 0x000fc60000000000 */
[----:B------:R-:W-:Y:S01]  /*d200*/  HGMMA.64x256x16.F32.BF16 R24, R192, gdesc[UR4].tnspB, R24, gsb0 ;  /* 0x43e00004c0187df0 */ /* 0x000fe20008001818 */
[----:B0-----:R-:W-:Y:S01]  /*d210*/  FMNMX.FTZ R2, R178, R19, !PT ;  /* 0x00000013b2027209 */ /* 0x001fe20007810000 */
        /* <DEDUP_REMOVED lines=9> */
[--C-:B-1----:R-:W-:Y:S01]  /*d2b0*/  FFMA.FTZ R191, R187, UR5, -R197.reuse ;  /* 0x00000005bbbf7c23 */ /* 0x102fe200080108c5 */
        /* <DEDUP_REMOVED lines=9> */
[----:B--2---:R-:W-:Y:S01]  /*d350*/  FMNMX.FTZ R2, R174, R3, !PT ;  /* 0x00000003ae027209 */ /* 0x004fe20007810000 */
[--C-:B------:R-:W-:Y:S01]  /*d360*/  FFMA.FTZ R181, R161, UR5, -R197.reuse ;  /* 0x00000005a1b57c23 */ /* 0x100fe200080108c5 */
[--C-:B------:R-:W-:Y:S01]  /*d370*/  FFMA.FTZ R169, R169, UR5, -R197.reuse ;  /* 0x00000005a9a97c23 */ /* 0x100fe200080108c5 */
[----:B------:R-:W-:Y:S01]  /*d380*/  MUFU.EX2 R210, R210 ;  /* 0x000000d200d27308 */ /* 0x000fe20000000800 */
[----:B---3--:R-:W-:Y:S01]  /*d390*/  FMNMX.FTZ R3, R175, R2, !PT ;  /* 0x00000002af037209 */ /* 0x008fe20007810000 */
[--C-:B------:R-:W-:Y:S01]  /*d3a0*/  FFMA.FTZ R202, R172, UR5, -R197.reuse ;  /* 0x00000005acca7c23 */ /* 0x100fe200080108c5 */
[--C-:B------:R-:W-:Y:S01]  /*d3b0*/  FFMA.FTZ R173, R173, UR5, -R197.reuse ;  /* 0x00000005adad7c23 */ /* 0x100fe200080108c5 */
[--C-:B------:R-:W-:Y:S01]  /*d3c0*/  FFMA.FTZ R161, R165, UR5, -R197.reuse ;  /* 0x00000005a5a17c23 */ /* 0x100fe200080108c5 */
[----:B----4-:R-:W-:Y:S01]  /*d3d0*/  FMNMX.FTZ R2, R162, R3, !PT ;  /* 0x00000003a2027209 */ /* 0x010fe20007810000 */
[----:B------:R-:W-:Y:S01]  /*d3e0*/  FFMA.FTZ R182, R182, UR5, -R197 ;  /* 0x00000005b6b67c23 */ /* 0x000fe200080108c5 */
[----:B------:R-:W-:Y:S01]  /*d3f0*/  R2UR UR6, R232 ;  /* 0x00000000e80672ca */ /* 0x000fe200000e0000 */
[----:B------:R-:W-:Y:S01]  /*d400*/  MUFU.EX2 R191, R191 ;  /* 0x000000bf00bf7308 */ /* 0x000fe20000000800 */
[----:B-----5:R-:W-:-:S04]  /*d410*/  FMNMX.FTZ R3, R163, R2, !PT ;  /* 0x00000002a3037209 */ /* 0x020fc80007810000 */
        /* <DEDUP_REMOVED lines=26> */
[----:B------:R-:W-:Y:S02]  /*d5c0*/  IMAD.U32 R21, RZ, RZ, UR60 ;  /* 0x0000003cff157e24 */ /* 0x000fe4000f8e00ff */
[--C-:B------:R-:W-:Y:S01]  /*d5d0*/  FFMA.FTZ R160, R184, UR5, -R156.reuse ;  /* 0x00000005b8a07c23 */ /* 0x100fe2000801089c */
[--C-:B------:R-:W-:Y:S01]  /*d5e0*/  FFMA.FTZ R211, R185, UR5, -R156.reuse ;  /* 0x00000005b9d37c23 */ /* 0x100fe2000801089c */
[--C-:B------:R-:W-:Y:S01]  /*d5f0*/  FFMA.FTZ R164, R188, UR5, -R156.reuse ;  /* 0x00000005bca47c23 */ /* 0x100fe2000801089c */
[----:B------:R-:W-:Y:S01]  /*d600*/  MUFU.EX2 R2, R2 ;  /* 0x0000000200027308 */ /* 0x000fe20000000800 */
[----:B------:R-:W-:Y:S01]  /*d610*/  @!P1 LEA R21, R21, UR11, 0x3 ;  /* 0x0000000b15159c11 */ /* 0x000fe2000f8e18ff */
[--C-:B------:R-:W-:Y:S01]  /*d620*/  FFMA.FTZ R205, R177, UR5, -R156.reuse ;  /* 0x00000005b1cd7c23 */ /* 0x100fe2000801089c */
[--C-:B------:R-:W-:Y:S01]  /*d630*/  FFMA.FTZ R168, R178, UR5, -R156.reuse ;  /* 0x00000005b2a87c23 */ /* 0x100fe2000801089c */
[--C-:B------:R-:W-:Y:S01]  /*d640*/  FFMA.FTZ R207, R179, UR5, -R156.reuse ;  /* 0x00000005b3cf7c23 */ /* 0x100fe2000801089c */
[----:B------:R-:W-:Y:S01]  /*d650*/  FFMA.FTZ R197, R162, UR5, -R156 ;  /* 0x00000005a2c57c23 */ /* 0x000fe2000801089c */
[----:B------:R-:W-:-:S02]  /*d660*/  @!P1 VIADD R21, R21, 0x38840 ;  /* 0x0003884015159836 */ /* 0x000fc40000000000 */
[--C-:B------:R-:W-:Y:S01]  /*d670*/  FFMA.FTZ R172, R157, UR5, -R156.reuse ;  /* 0x000000059dac7c23 */ /* 0x100fe2000801089c */
[----:B------:R-:W0:Y:S01]  /*d680*/  MUFU.EX2 R209, R209 ;  /* 0x000000d100d17308 */ /* 0x000e220000000800 */
[--C-:B------:R-:W-:Y:S01]  /*d690*/  FFMA.FTZ R201, R170, UR5, -R156.reuse ;  /* 0x00000005aac97c23 */ /* 0x100fe2000801089c */
[--C-:B------:R-:W-:Y:S01]  /*d6a0*/  FFMA.FTZ R170, R171, UR5, -R156.reuse ;  /* 0x00000005abaa7c23 */ /* 0x100fe2000801089c */
[----:B------:R-:W-:Y:S01]  /*d6b0*/  @!P1 PRMT R21, RZ, 0x654, R21 ;  /* 0x00000654ff159816 */ /* 0x000fe20000000015 */
[--C-:B------:R-:W-:Y:S01]  /*d6c0*/  FFMA.FTZ R199, R166, UR5, -R156.reuse ;  /* 0x00000005a6c77c23 */ /* 0x100fe2000801089c */
[--C-:B------:R-:W-:Y:S01]  /*d6d0*/  FFMA.FTZ R203, R174, UR5, -R156.reuse ;  /* 0x00000005aecb7c23 */ /* 0x100fe2000801089c */
[--C-:B------:R-:W-:Y:S01]  /*d6e0*/  FFMA.FTZ R174, R175, UR5, -R156.reuse ;  /* 0x00000005afae7c23 */ /* 0x100fe2000801089c */
[--C-:B------:R-:W-:Y:S01]  /*d6f0*/  FFMA.FTZ R167, R167, UR5, -R156.reuse ;  /* 0x00000005a7a77c23 */ /* 0x100fe2000801089c */
[----:B------:R-:W1:Y:S01]  /*d700*/  MUFU.EX2 R160, R160 ;  /* 0x000000a000a07308 */ /* 0x000e620000000800 */
[--C-:B------:R-:W-:Y:S01]  /*d710*/  FFMA.FTZ R155, R155, UR5, -R156.reuse ;  /* 0x000000059b9b7c23 */ /* 0x100fe2000801089c */
[----:B------:R-:W-:Y:S01]  /*d720*/  FFMA.FTZ R158, R158, UR5, -R156 ;  /* 0x000000059e9e7c23 */ /* 0x000fe2000801089c */
[----:B------:R-:W-:Y:S01]  /*d730*/  IMAD.U32 R157, RZ, RZ, UR4 ;  /* 0x00000004ff9d7e24 */ /* 0x000fe2000f8e00ff */
[----:B------:R-:W-:Y:S01]  /*d740*/  UIADD3 UR4, UR6, -0x1, URZ ;  /* 0xffffffff06047890 */ /* 0x000fe2000fffe03f */
[----:B------:R-:W-:-:S02]  /*d750*/  R2UR UR6, R16 ;  /* 0x00000000100672ca */ /* 0x000fc400000e0000 */
[----:B------:R-:W-:Y:S01]  /*d760*/  @!P1 VIADD R157, R157, 0x38860 ;  /* 0x000388609d9d9836 */ /* 0x000fe20000000000 */
[----:B------:R-:W2:Y:S01]  /*d770*/  MUFU.EX2 R211, R211 ;  /* 0x000000d300d37308 */ /* 0x000ea20000000800 */
[----:B0-----:R-:W-:Y:S01]  /*d780*/  FFMA.FTZ R5, R2, R5, R209 ;  /* 0x0000000502057223 */ /* 0x001fe200000100d1 */
[----:B------:R-:W-:Y:S02]  /*d790*/  IMAD.U32 R232, RZ, RZ, UR4 ;  /* 0x00000004ffe87e24 */ /* 0x000fe4000f8e00ff */
[----:B------:R-:W-:-:S04]  /*d7a0*/  @!P1 PRMT R157, RZ, 0x654, R157 ;  /* 0x00000654ff9d9816 */ /* 0x000fc8000000009d */
[----:B------:R-:W0:Y:S01]  /*d7b0*/  MUFU.EX2 R164, R164 ;  /* 0x000000a400a47308 */ /* 0x000e220000000800 */
[C---:B-1----:R-:W-:Y:S01]  /*d7c0*/  FADD.FTZ R162, R160.reuse, R5 ;  /* 0x00000005a0a27221 */ /* 0x042fe20000010000 */
[----:B------:R-:W-:Y:S01]  /*d7d0*/  F2FP.BF16.F32.PACK_AB R209, R160, R209 ;  /* 0x000000d1a0d1723e */ /* 0x000fe200000010ff */
[----:B------:R-:W-:-:S05]  /*d7e0*/  IMAD.U32 R231, RZ, RZ, UR6 ;  /* 0x00000006ffe77e24 */ /* 0x000fca000f8e00ff */
        /* <DEDUP_REMOVED lines=17> */
[----:B------:R-:W2:Y:S01]  /*d900*/  MUFU.EX2 R152, R152 ;  /* 0x0000009800987308 */ /* 0x000ea20000000800 */
[----:B------:R-:W-:-:S02]  /*d910*/  WARPGROUP.DEPBAR.LE gsb0, 0x0 ;  /* 0x00008000000079c5 */ /* 0x000fc40000010000 */
[----:B------:R3:W-:Y:S01]  /*d920*/  @!P1 SYNCS.ARRIVE.TRANS64.RED.A1T0 RZ, [R21+URZ], RZ ;  /* 0x000000ff15ff99a7 */ /* 0x0007e2000810043f */
[----:B------:R-:W-:Y:S01]  /*d930*/  FFMA.FTZ R193, R154, UR5, -R156 ;  /* 0x000000059ac17c23 */ /* 0x000fe2000801089c */
[----:B------:R-:W-:-:S03]  /*d940*/  FADD.FTZ R154, R168, R5 ;  /* 0x00000005a89a7221 */ /* 0x000fc60000010000 */
[----:B------:R-:W-:Y:S01]  /*d950*/  MUFU.EX2 R155, R155 ;  /* 0x0000009b009b7308 */ /* 0x000fe20000000800 */
[----:B0-----:R-:W-:Y:S01]  /*d960*/  FADD.FTZ R5, R207, R154 ;  /* 0x0000009acf057221 */ /* 0x001fe20000010000 */
[----:B-1----:R-:W-:Y:S01]  /*d970*/  F2FP.BF16.F32.PACK_AB R207, R172, R207 ;  /* 0x000000cfaccf723e */ /* 0x002fe200000010ff */
[----:B---3--:R-:W-:Y:S01]  /*d980*/  FFMA.FTZ R21, R0, R14, R183 ;  /* 0x0000000e00157223 */ /* 0x008fe200000100b7 */
[--C-:B------:R-:W-:Y:S01]  /*d990*/  FFMA.FTZ R14, R163, UR5, -R156.reuse ;  /* 0x00000005a30e7c23 */ /* 0x100fe2000801089c */
[----:B------:R-:W-:-:S03]  /*d9a0*/  FFMA.FTZ R156, R159, UR5, -R156 ;  /* 0x000000059f9c7c23 */ /* 0x000fc6000801089c */
[----:B------:R-:W-:Y:S01]  /*d9b0*/  MUFU.EX2 R154, R167 ;  /* 0x000000a7009a7308 */ /* 0x000fe20000000800 */
[----:B------:R-:W-:Y:S01]  /*d9c0*/  FADD.FTZ R21, R208, R21 ;  /* 0x00000015d0157221 */ /* 0x000fe20000010000 */
[----:B------:R0:W-:Y:S01]  /*d9d0*/  @!P1 SYNCS.ARRIVE.TRANS64.RED.A1T0 RZ, [R157+URZ], RZ ;  /* 0x000000ff9dff99a7 */ /* 0x0001e2000810043f */
[----:B--2---:R-:W-:Y:S02]  /*d9e0*/  F2FP.BF16.F32.PACK_AB R192, R152, R19 ;  /* 0x0000001398c0723e */ /* 0x004fe400000010ff */
[----:B------:R-:W-:Y:S01]  /*d9f0*/  FADD.FTZ R176, R210, R21 ;  /* 0x00000015d2b07221 */ /* 0x000fe20000010000 */
[----:B------:R-:W-:Y:S02]  /*da00*/  F2FP.BF16.F32.PACK_AB R208, R208, R183 ;  /* 0x000000b7d0d0723e */ /* 0x000fe400000010ff */
[----:B------:R-:W1:Y:S01]  /*da10*/  MUFU.EX2 R14, R14 ;  /* 0x0000000e000e7308 */ /* 0x000e620000000800 */
[C---:B------:R-:W-:Y:S01]  /*da20*/  FADD.FTZ R21, R191.reuse, R176 ;  /* 0x000000b0bf157221 */ /* 0x040fe20000010000 */
[----:B------:R-:W-:-:S03]  /*da30*/  F2FP.BF16.F32.PACK_AB R210, R191, R210 ;  /* 0x000000d2bfd2723e */ /* 0x000fc600000010ff */
[----:B------:R-:W-:Y:S01]  /*da40*/  FADD.FTZ R166, R204, R21 ;  /* 0x00000015cca67221 */ /* 0x000fe20000010000 */
[C---:B------:R-:W-:Y:S02]  /*da50*/  F2FP.BF16.F32.PACK_AB R204, R187.reuse, R204 ;  /* 0x000000ccbbcc723e */ /* 0x040fe400000010ff */
[----:B------:R-:W-:Y:S01]  /*da60*/  MUFU.EX2 R193, R193 ;  /* 0x000000c100c17308 */ /* 0x000fe20000000800 */
[----:B------:R-:W-:-:S04]  /*da70*/  FADD.FTZ R21, R187, R166 ;  /* 0x000000a6bb157221 */ /* 0x000fc80000010000 */
[----:B------:R-:W-:Y:S01]  /*da80*/  FADD.FTZ R162, R206, R21 ;  /* 0x00000015cea27221 */ /* 0x000fe20000010000 */
[C---:B------:R-:W-:Y:S02]  /*da90*/  F2FP.BF16.F32.PACK_AB R206, R189.reuse, R206 ;  /* 0x000000cebdce723e */ /* 0x040fe400000010ff */
[----:B------:R-:W-:Y:S01]  /*daa0*/  MUFU.EX2 R153, R153 ;  /* 0x0000009900997308 */ /* 0x000fe20000000800 */
[----:B------:R-:W-:Y:S01]  /*dab0*/  FADD.FTZ R21, R189, R162 ;  /* 0x000000a2bd157221 */ /* 0x000fe20000010000 */
[----:B------:R-:W-:-:S03]  /*dac0*/  FADD.FTZ R162, R172, R5 ;  /* 0x00000005aca27221 */ /* 0x000fc60000010000 */
[----:B------:R-:W-:Y:S01]  /*dad0*/  FADD.FTZ R166, R200, R21 ;  /* 0x00000015c8a67221 */ /* 0x000fe20000010000 */
[----:B------:R-:W-:Y:S01]  /*dae0*/  FADD.FTZ R5, R201, R162 ;  /* 0x000000a2c9057221 */ /* 0x000fe20000010000 */
[C---:B------:R-:W-:Y:S01]  /*daf0*/  F2FP.BF16.F32.PACK_AB R200, R169.reuse, R200 ;  /* 0x000000c8a9c8723e */ /* 0x040fe200000010ff */
[----:B------:R-:W-:Y:S01]  /*db00*/  MUFU.EX2 R195, R158 ;  /* 0x0000009e00c37308 */ /* 0x000fe20000000800 */
[----:B------:R-:W-:Y:S01]  /*db10*/  FADD.FTZ R21, R169, R166 ;  /* 0x000000a6a9157221 */ /* 0x000fe20000010000 */
[C---:B------:R-:W-:Y:S01]  /*db20*/  FADD.FTZ R160, R170.reuse, R5 ;  /* 0x00000005aaa07221 */ /* 0x040fe20000010000 */
[----:B------:R-:W-:Y:S02]  /*db30*/  F2FP.BF16.F32.PACK_AB R201, R170, R201 ;  /* 0x000000c9aac9723e */ /* 0x000fe400000010ff */
[----:B------:R-:W-:Y:S01]  /*db40*/  FADD.FTZ R162, R202, R21 ;  /* 0x00000015caa27221 */ /* 0x000fe20000010000 */
[----:B------:R-:W-:Y:S01]  /*db50*/  FADD.FTZ R5, R203, R160 ;  /* 0x000000a0cb057221 */ /* 0x000fe20000010000 */
[C---:B------:R-:W-:Y:S01]  /*db60*/  F2FP.BF16.F32.PACK_AB R202, R173.reuse, R202 ;  /* 0x000000caadca723e */ /* 0x040fe200000010ff */
[----:B------:R-:W2:Y:S01]  /*db70*/  MUFU.EX2 R20, R182 ;  /* 0x000000b600147308 */ /* 0x000ea20000000800 */
[----:B------:R-:W-:Y:S01]  /*db80*/  FADD.FTZ R21, R173, R162 ;  /* 0x000000a2ad157221 */ /* 0x000fe20000010000 */
[C---:B------:R-:W-:Y:S01]  /*db90*/  FADD.FTZ R160, R174.reuse, R5 ;  /* 0x00000005aea07221 */ /* 0x040fe20000010000 */
[----:B------:R-:W-:-:S02]  /*dba0*/  F2FP.BF16.F32.PACK_AB R203, R174, R203 ;  /* 0x000000cbaecb723e */ /* 0x000fc400000010ff */
[----:B------:R-:W-:Y:S01]  /*dbb0*/  FADD.FTZ R162, R196, R21 ;  /* 0x00000015c4a27221 */ /* 0x000fe20000010000 */
[----:B------:R-:W-:Y:S01]  /*dbc0*/  FADD.FTZ R5, R197, R160 ;  /* 0x000000a0c5057221 */ /* 0x000fe20000010000 */
[C---:B-1----:R-:W-:Y:S01]  /*dbd0*/  F2FP.BF16.F32.PACK_AB R197, R14.reuse, R197 ;  /* 0x000000c50ec5723e */ /* 0x042fe200000010ff */
[----:B------:R-:W1:Y:S01]  /*dbe0*/  MUFU.EX2 R156, R156 ;  /* 0x0000009c009c7308 */ /* 0x000e620000000800 */
[C---:B------:R-:W-:Y:S01]  /*dbf0*/  FADD.FTZ R21, R181.reuse, R162 ;  /* 0x000000a2b5157221 */ /* 0x040fe20000010000 */
[----:B------:R-:W-:Y:S01]  /*dc00*/  FADD.FTZ R160, R14, R5 ;  /* 0x000000050ea07221 */ /* 0x000fe20000010000 */
[----:B------:R-:W-:Y:S02]  /*dc10*/  F2FP.BF16.F32.PACK_AB R196, R181, R196 ;  /* 0x000000c4b5c4723e */ /* 0x000fe400000010ff */
[----:B------:R-:W-:Y:S01]  /*dc20*/  FADD.FTZ R162, R198, R21 ;  /* 0x00000015c6a27221 */ /* 0x000fe20000010000 */
[----:B------:R-:W-:Y:S01]  /*dc30*/  FADD.FTZ R5, R199, R160 ;  /* 0x000000a0c7057221 */ /* 0x000fe20000010000 */
[----:B------:R-:W-:Y:S01]  /*dc40*/  F2FP.BF16.F32.PACK_AB R198, R161, R198 ;  /* 0x000000c6a1c6723e */ /* 0x000fe200000010ff */
[----:B------:R-:W-:-:S02]  /*dc50*/  IMAD.U32 R21, RZ, RZ, UR60 ;  /* 0x0000003cff157e24 */ /* 0x000fc4000f8e00ff */
[----:B------:R-:W-:Y:S01]  /*dc60*/  FADD.FTZ R162, R161, R162 ;  /* 0x000000a2a1a27221 */ /* 0x000fe20000010000 */
[----:B------:R-:W-:Y:S01]  /*dc70*/  FADD.FTZ R160, R154, R5 ;  /* 0x000000059aa07221 */ /* 0x000fe20000010000 */
[----:B--2---:R-:W-:Y:S02]  /*dc80*/  F2FP.BF16.F32.PACK_AB R194, R20, R153 ;  /* 0x0000009914c2723e */ /* 0x004fe400000010ff */
[----:B------:R-:W-:Y:S01]  /*dc90*/  FADD.FTZ R5, R19, R162 ;  /* 0x000000a213057221 */ /* 0x000fe20000010000 */
[----:B------:R-:W-:Y:S01]  /*dca0*/  FADD.FTZ R160, R193, R160 ;  /* 0x000000a0c1a07221 */ /* 0x000fe20000010000 */
[----:B------:R-:W-:Y:S01]  /*dcb0*/  F2FP.BF16.F32.PACK_AB R199, R154, R199 ;  /* 0x000000c79ac7723e */ /* 0x000fe200000010ff */
[----:B------:R-:W-:Y:S02]  /*dcc0*/  IMAD.MOV.U32 R19, RZ, RZ, R4 ;  /* 0x000000ffff137224 */ /* 0x000fe400078e0004 */
[----:B------:R-:W-:Y:S01]  /*dcd0*/  FADD.FTZ R14, R152, R5 ;  /* 0x00000005980e7221 */ /* 0x000fe20000010000 */
[C---:B------:R-:W-:Y:S01]  /*dce0*/  FADD.FTZ R160, R155.reuse, R160 ;  /* 0x000000a09ba07221 */ /* 0x040fe20000010000 */
[----:B------:R-:W-:-:S02]  /*dcf0*/  F2FP.BF16.F32.PACK_AB R193, R155, R193 ;  /* 0x000000c19bc1723e */ /* 0x000fc400000010ff */
[----:B------:R-:W-:Y:S01]  /*dd00*/  FADD.FTZ R5, R153, R14 ;  /* 0x0000000e99057221 */ /* 0x000fe20000010000 */
[----:B------:R-:W-:Y:S01]  /*dd10*/  FADD.FTZ R160, R195, R160 ;  /* 0x000000a0c3a07221 */ /* 0x000fe20000010000 */
[----:B-1----:R-:W-:Y:S02]  /*dd20*/  F2FP.BF16.F32.PACK_AB R195, R156, R195 ;  /* 0x000000c39cc3723e */ /* 0x002fe400000010ff */
[----:B------:R-:W-:Y:S01]  /*dd30*/  FADD.FTZ R14, R20, R5 ;  /* 0x00000005140e7221 */ /* 0x000fe20000010000 */
[----:B------:R-:W-:Y:S01]  /*dd40*/  FADD.FTZ R5, R156, R160 ;  /* 0x000000a09c057221 */ /* 0x000fe20000010000 */
[----:B------:R-:W-:Y:S01]  /*dd50*/  IMAD.MOV.U32 R20, RZ, RZ, R3 ;  /* 0x000000ffff147224 */ /* 0x000fe200078e0003 */
[----:B0-----:R-:W-:Y:S06]  /*dd60*/  @P2 BRA `(.L_x_2398) ;  /* 0xffffffc000402947 */ /* 0x001fec000383ffff */
.L_x_2389:
        /* <DEDUP_REMOVED lines=131> */
.L_x_2399:
        /* <DEDUP_REMOVED lines=8> */
.L_x_2400:
[----:B-1----:R-:W-:Y:S05]  /*e620*/  @P2 BRA `(.L_x_2401) ;  /* 0x0000000000082947 */ /* 0x002fea0003800000 */
[----:B------:R-:W1:Y:S02]  /*e630*/  SYNCS.PHASECHK.TRANS64.TRYWAIT P0, [UR7+0x38850], R0 ;  /* 0x03885000ff0075a7 */ /* 0x000e640008000147 */
[----:B-1----:R-:W-:Y:S05]  /*e640*/  @!P0 BRA `(.L_x_2402) ;  /* 0x0000009000048947 */ /* 0x002fea0003800000 */
.L_x_2401:
[----:B------:R-:W-:Y:S01]  /*e650*/  R2UR UR4, R17 ;  /* 0x00000000110472ca */ /* 0x000fe200000e0000 */
[----:B------:R-:W-:Y:S01]  /*e660*/  WARPGROUP.ARRIVE ;  /* 0x00000000000079c5 */ /* 0x000fe20000000000 */
[----:B------:R-:W-:Y:S01]  /*e670*/  UMOV UR11, 0x40000040 ;  /* 0x40000040000b7882 */ /* 0x000fe20000000000 */
[----:B01----:R-:W0:Y:S01]  /*e680*/  SHFL.BFLY PT, R0, R5, 0x2, 0x1f ;  /* 0x0c401f0005007f89 */ /* 0x003e2200000e0000 */
[----:B------:R-:W-:Y:S01]  /*e690*/  IMAD.MOV.U32 R6, RZ, RZ, RZ ;  /* 0x000000ffff067224 */ /* 0x000fe200078e00ff */
[----:B------:R-:W-:Y:S01]  /*e6a0*/  R2UR UR9, R220 ;  /* 0x00000000dc0972ca */ /* 0x000fe200000e0000 */
[----:B------:R-:W-:Y:S01]  /*e6b0*/  IMAD.U32 R12, RZ, RZ, UR7 ;  /* 0x00000007ff0c7e24 */ /* 0x000fe2000f8e00ff */
[----:B------:R-:W1:Y:S01]  /*e6c0*/  SHFL.BFLY PT, R7, R14, 0x2, 0x1f ;  /* 0x0c401f000e077f89 */ /* 0x000e6200000e0000 */
[----:B------:R-:W-:Y:S01]  /*e6d0*/  R2UR UR8, R16 ;  /* 0x00000000100872ca */ /* 0x000fe200000e0000 */
[----:B------:R-:W-:-:S04]  /*e6e0*/  IMAD.U32 R13, RZ, RZ, UR5 ;  /* 0x00000005ff0d7e24 */ /* 0x000fc8000f8e00ff */
[----:B------:R-:W-:-:S04]  /*e6f0*/  UIADD3 UR4, UR4, 0x400, URZ ;  /* 0x0000040004047890 */ /* 0x000fc8000fffe03f */
[----:B------:R-:W-:Y:S02]  /*e700*/  USHF.R.U32.HI UR4, URZ, 0x4, UR4 ;  /* 0x000000043f047899 */ /* 0x000fe40008011604 */
[----:B------:R-:W-:Y:S02]  /*e710*/  UIADD3 UR9, UR9, 0x1, URZ ;  /* 0x0000000109097890 */ /* 0x000fe4000fffe03f */
[----:B------:R-:W-:-:S04]  /*e720*/  ULOP3.LUT UR4, UR4, 0x3fff, URZ, 0xc0, !UPT ;  /* 0x00003fff04047892 */ /* 0x000fc8000f8ec03f */
[----:B------:R-:W-:Y:S01]  /*e730*/  ULOP3.LUT UR4, UR4, 0x2800000, URZ, 0xfc, !UPT ;  /* 0x0280000004047892 */ /* 0x000fe2000f8efc3f */
[----:B------:R-:W-:Y:S02]  /*e740*/  IMAD.U32 R220, RZ, RZ, UR9 ;  /* 0x00000009ffdc7e24 */ /* 0x000fe4000f8e00ff */
[----:B0-----:R-:W-:Y:S01]  /*e750*/  FADD.FTZ R2, R0, R5 ;  /* 0x0000000500027221 */ /* 0x001fe20000010000 */
[----:B------:R-:W-:Y:S01]  /*e760*/  IMAD.MOV.U32 R5, RZ, RZ, RZ ;  /* 0x000000ffff057224 */ /* 0x000fe200078e00ff */
[----:B------:R-:W-:Y:S01]  /*e770*/  UIMAD UR4, UR60, 0xa00, UR4 ;  /* 0x00000a003c0478a4 */ /* 0x000fe2000f8e0204 */
[----:B-1----:R-:W-:Y:S02]  /*e780*/  FADD.FTZ R7, R7, R14 ;  /* 0x0000000e07077221 */ /* 0x002fe40000010000 */
[----:B------:R-:W0:Y:S01]  /*e790*/  SHFL.BFLY PT, R9, R2, 0x1, 0x1f ;  /* 0x0c201f0002097f89 */ /* 0x000e2200000e0000 */
[----:B------:R-:W-:Y:S02]  /*e7a0*/  UIADD3 UR6, UR4, 0x80, URZ ;  /* 0x0000008004067890 */ /* 0x000fe4000fffe03f */
[----:B------:R-:W-:Y:S01]  /*e7b0*/  UIADD3 UR60, UR60, 0x1, URZ ;  /* 0x000000013c3c7890 */ /* 0x000fe2000fffe03f */
[----:B------:R-:W1:Y:S01]  /*e7c0*/  SHFL.BFLY PT, R0, R7, 0x1, 0x1f ;  /* 0x0c201f0007007f89 */ /* 0x000e6200000e0000 */
[----:B------:R-:W-:-:S02]  /*e7d0*/  UMOV UR10, UR4 ;  /* 0x00000004000a7c82 */ /* 0x000fc40008000000 */
[----:B------:R-:W-:Y:S01]  /*e7e0*/  HGMMA.64x256x16.F32.BF16 R24, R208, gdesc[UR8].tnspB, R24, gsb0 ;  /* 0x43e00008d0187df0 */ /* 0x000fe20008001818 */
[----:B------:R-:W-:Y:S01]  /*e7f0*/  UMOV UR10, UR6 ;  /* 0x00000006000a7c82 */ /* 0x000fe20008000000 */
[----:B------:R-:W-:Y:S01]  /*e800*/  UMOV UR11, 0x40000040 ;  /* 0x40000040000b7882 */ /* 0x000fe20000000000 */
[----:B------:R-:W-:Y:S02]  /*e810*/  UIADD3 UR6, UR4, 0x100, URZ ;  /* 0x0000010004067890 */ /* 0x000fe4000fffe03f */
[----:B------:R-:W-:-:S04]  /*e820*/  UISETP.NE.AND UP0, UPT, UR60, 0x2, UPT ;  /* 0x000000023c00788c */ /* 0x000fc8000bf05270 */
[----:B------:R-:W-:Y:S01]  /*e830*/  USEL UR60, UR60, URZ, UP0 ;  /* 0x0000003f3c3c7287 */ /* 0x000fe20008000000 */
        /* <DEDUP_REMOVED lines=25> */
[----:B------:R-:W-:Y:S02]  /*e9d0*/  UIADD3 UR6, UR4, 0x180, URZ ;  /* 0x0000018004067890 */ /* 0x000fe4000fffe03f */
[----:B------:R-:W-:Y:S01]  /*e9e0*/  UIADD3 UR4, UR4, 0x200, URZ ;  /* 0x0000020004047890 */ /* 0x000fe2000fffe03f */
[----:B------:R-:W-:Y:S02]  /*e9f0*/  WARPGROUP.DEPBAR.LE gsb0, 0x0 ;  /* 0x00008000000079c5 */ /* 0x000fe40000010000 */
[----:B------:R-:W-:-:S15]  /*ea00*/  WARPGROUP.ARRIVE ;  /* 0x00000000000079c5 */ /* 0x000fde0000000000 */
[----:B------:R-:W-:-:S05]  /*ea10*/  NOP ;  /* 0x0000000000007918 */ /* 0x000fca0000000000 */
        /* <DEDUP_REMOVED lines=10> */
[----:B------:R-:W-:-:S06]  /*eac0*/  ULOP3.LUT UR8, UR8, UR4, URZ, 0x3c, !UPT ;  /* 0x0000000408087292 */ /* 0x000fcc000f8e3c3f */
[----:B------:R-:W-:Y:S01]  /*ead0*/  IMAD.U32 R16, RZ, RZ, UR8 ;  /* 0x00000008ff107e24 */ /* 0x000fe2000f8e00ff */
[----:B------:R-:W-:Y:S02]  /*eae0*/  WARPGROUP.DEPBAR.LE gsb0, 0x0 ;  /* 0x00008000000079c5 */ /* 0x000fe40000010000 */
[----:B------:R-:W-:-:S12]  /*eaf0*/  WARPGROUP.ARRIVE ;  /* 0x00000000000079c5 */ /* 0x000fd80000000000 */
        /* <DEDUP_REMOVED lines=131> */
.L_x_2372:
        /* <DEDUP_REMOVED lines=13> */
[----:B------:R-:W-:Y:S01]  /*f400*/  F2FP.BF16.F32.PACK_AB R24, R25, R24 ;  /* 0x000000181918723e */ /* 0x000fe200000010ff */
[----:B------:R-:W-:Y:S01]  /*f410*/  ULDC.64 UR16, c[0x0][0x208] ;  /* 0x0000820000107ab9 */ /* 0x000fe20000000a00 */
[----:B------:R-:W-:Y:S02]  /*f420*/  F2FP.BF16.F32.PACK_AB R25, R17, R26 ;  /* 0x0000001a1119723e */ /* 0x000fe400000010ff */
[----:B------:R-:W-:Y:S02]  /*f430*/  F2FP.BF16.F32.PACK_AB R26, R29, R28 ;  /* 0x0000001c1d1a723e */ /* 0x000fe400000010ff */
[----:B------:R-:W-:-:S02]  /*f440*/  F2FP.BF16.F32.PACK_AB R27, R27, R30 ;  /* 0x0000001e1b1b723e */ /* 0x000fc400000010ff */
[----:B------:R-:W-:Y:S02]  /*f450*/  R2UR UR11, R217 ;  /* 0x00000000d90b72ca */ /* 0x000fe400000e0000 */
[----:B------:R-:W-:Y:S02]  /*f460*/  R2UR UR14, R218 ;  /* 0x00000000da0e72ca */ /* 0x000fe400000e0000 */
[----:B------:R-:W-:Y:S02]  /*f470*/  F2FP.BF16.F32.PACK_AB R32, R33, R32 ;  /* 0x000000202120723e */ /* 0x000fe400000010ff */
[----:B------:R-:W-:Y:S02]  /*f480*/  F2FP.BF16.F32.PACK_AB R33, R35, R34 ;  /* 0x000000222321723e */ /* 0x000fe400000010ff */
[----:B------:R-:W-:Y:S01]  /*f490*/  F2FP.BF16.F32.PACK_AB R34, R37, R176 ;  /* 0x000000b02522723e */ /* 0x000fe200000010ff */
[----:B------:R-:W-:Y:S01]  /*f4a0*/  VIADD R37, R212, UR13 ;  /* 0x0000000dd4257c36 */ /* 0x000fe20008000000 */
[----:B------:R-:W-:-:S02]  /*f4b0*/  F2FP.BF16.F32.PACK_AB R35, R39, R38 ;  /* 0x000000262723723e */ /* 0x000fc400000010ff */
[----:B------:R-:W-:Y:S01]  /*f4c0*/  F2FP.BF16.F32.PACK_AB R173, R174, R173 ;  /* 0x000000adaead723e */ /* 0x000fe200000010ff */
[----:B------:R-:W-:Y:S01]  /*f4d0*/  USHF.R.S32.HI UR10, URZ, 0x1f, UR11 ;  /* 0x0000001f3f0a7899 */ /* 0x000fe2000801140b */
[----:B------:R-:W-:Y:S01]  /*f4e0*/  F2FP.BF16.F32.PACK_AB R174, R149, R148 ;  /* 0x0000009495ae723e */ /* 0x000fe200000010ff */
[----:B------:R-:W-:Y:S01]  /*f4f0*/  UIMAD.WIDE.U32 UR6, UR11, UR8, URZ ;  /* 0x000000080b0672a5 */ /* 0x000fe2000f8e003f */
[----:B------:R-:W-:Y:S01]  /*f500*/  F2FP.BF16.F32.PACK_AB R175, R177, R175 ;  /* 0x000000afb1af723e */ /* 0x000fe200000010ff */
[----:B------:R-:W-:Y:S02]  /*f510*/  UIMAD UR5, UR10, UR8, URZ ;  /* 0x000000080a0572a4 */ /* 0x000fe4000f8e023f */
[----:B------:R-:W-:Y:S01]  /*f520*/  USHF.R.S32.HI UR12, URZ, 0x1f, UR14 ;  /* 0x0000001f3f0c7899 */ /* 0x000fe2000801140e */
[----:B------:R-:W-:Y:S02]  /*f530*/  MOV R168, R199 ;  /* 0x000000c700a87202 */ /* 0x000fe40000000f00 */
[----:B0-----:R-:W-:Y:S01]  /*f540*/  MOV R169, R4 ;  /* 0x0000000400a97202 */ /* 0x001fe20000000f00 */
[----:B------:R-:W-:-:S03]  /*f550*/  UIMAD UR5, UR11, UR9, UR5 ;  /* 0x000000090b0572a4 */ /* 0x000fc6000f8e0205 */
[----:B------:R-:W-:Y:S01]  /*f560*/  ULDC.64 UR8, c[0x0][0xb98] ;  /* 0x0002e60000087ab9 */ /* 0x000fe20000000a00 */
[--C-:B------:R-:W-:Y:S01]  /*f570*/  IMAD.WIDE R20, R224, 0x2, R168.reuse ;  /* 0x00000002e0147825 */ /* 0x100fe200078e02a8 */
[----:B------:R-:W-:Y:S02]  /*f580*/  UIADD3 UR7, UR7, UR5, URZ ;  /* 0x0000000507077290 */ /* 0x000fe4000fffe03f */
[----:B------:R-:W-:Y:S01]  /*f590*/  UIMAD UR5, UR12, UR8, URZ ;  /* 0x000000080c0572a4 */ /* 0x000fe2000f8e023f */
[----:B------:R-:W-:Y:S01]  /*f5a0*/  IMAD.WIDE R168, R5, 0x2, R168 ;  /* 0x0000000205a87825 */ /* 0x000fe200078e02a8 */
[C---:B------:R-:W-:Y:S01]  /*f5b0*/  IADD3 R119, P6, R20.reuse, 0xc000, RZ ;  /* 0x0000c00014777810 */ /* 0x040fe20007fde0ff */
[----:B------:R-:W-:Y:S01]  /*f5c0*/  UIMAD.WIDE.U32 UR6, UR14, UR8, UR6 ;  /* 0x000000080e0672a5 */ /* 0x000fe2000f8e0006 */
[C---:B------:R-:W-:Y:S01]  /*f5d0*/  IADD3 R7, P3, R20.reuse, 0xc060, RZ ;  /* 0x0000c06014077810 */ /* 0x040fe20007f7e0ff */
[----:B------:R-:W-:Y:S01]  /*f5e0*/  UIMAD UR5, UR14, UR9, UR5 ;  /* 0x000000090e0572a4 */ /* 0x000fe2000f8e0205 */
[C---:B------:R-:W-:Y:S01]  /*f5f0*/  IADD3 R111, P2, R20.reuse, 0x8040, RZ ;  /* 0x00008040146f7810 */ /* 0x040fe20007f5e0ff */
[--C-:B------:R-:W-:Y:S01]  /*f600*/  IMAD.X R11, RZ, RZ, R21.reuse, P6 ;  /* 0x000000ffff0b7224 */ /* 0x100fe200030e0615 */
[----:B------:R-:W-:Y:S01]  /*f610*/  LOP3.LUT R171, R20, 0x380, RZ, 0xc0, !PT ;  /* 0x0000038014ab7812 */ /* 0x000fe200078ec0ff */
[--C-:B------:R-:W-:Y:S01]  /*f620*/  IMAD.X R5, RZ, RZ, R21.reuse, P3 ;  /* 0x000000ffff057224 */ /* 0x100fe200018e0615 */
[----:B------:R-:W-:Y:S01]  /*f630*/  LOP3.LUT R10, R119, 0x380, RZ, 0xc0, !PT ;  /* 0x00000380770a7812 */ /* 0x000fe200078ec0ff */
[----:B------:R-:W-:Y:S01]  /*f640*/  IMAD.X R153, RZ, RZ, R21, P2 ;  /* 0x000000ffff997224 */ /* 0x000fe200010e0615 */
[----:B------:R-:W-:Y:S01]  /*f650*/  LOP3.LUT R4, R7, 0x380, RZ, 0xc0, !PT ;  /* 0x0000038007047812 */ /* 0x000fe200078ec0ff */
[----:B------:R-:W-:Y:S01]  /*f660*/  ULDC.64 UR8, c[0x0][0xae8] ;  /* 0x0002ba0000087ab9 */ /* 0x000fe20000000a00 */
[----:B------:R-:W-:-:S02]  /*f670*/  SHF.R.U64 R171, R171, 0x3, RZ ;  /* 0x00000003abab7819 */ /* 0x000fc400000012ff */
[----:B------:R-:W-:Y:S02]  /*f680*/  IADD3 R12, P2, R20, 0x4000, RZ ;  /* 0x00004000140c7810 */ /* 0x000fe40007f5e0ff */
[----:B------:R-:W-:Y:S02]  /*f690*/  SHF.R.U64 R10, R10, 0x3, RZ ;  /* 0x000000030a0a7819 */ /* 0x000fe400000012ff */
[----:B------:R-:W-:Y:S01]  /*f6a0*/  SHF.R.U64 R4, R4, 0x3, RZ ;  /* 0x0000000304047819 */ /* 0x000fe200000012ff */
[----:B------:R-:W-:Y:S01]  /*f6b0*/  IMAD.X R13, RZ, RZ, R21, P2 ;  /* 0x000000ffff0d7224 */ /* 0x000fe200010e0615 */
[C---:B------:R-:W-:Y:S02]  /*f6c0*/  IADD3 R127, P4, R20.reuse, 0xc040, RZ ;  /* 0x0000c040147f7810 */ /* 0x040fe40007f9e0ff */
[C---:B------:R-:W-:Y:S02]  /*f6d0*/  IADD3 R123, P5, R20.reuse, 0xc020, RZ ;  /* 0x0000c020147b7810 */ /* 0x040fe40007fbe0ff */
[----:B------:R-:W-:-:S02]  /*f6e0*/  IADD3 R115, P0, R20, 0x8060, RZ ;  /* 0x0000806014737810 */ /* 0x000fc40007f1e0ff */
[C---:B------:R-:W-:Y:S01]  /*f6f0*/  IADD3 R31, P1, R20.reuse, 0x20, RZ ;  /* 0x00000020141f7810 */ /* 0x040fe20007f3e0ff */
[--C-:B------:R-:W-:Y:S01]  /*f700*/  IMAD.X R9, RZ, RZ, R21.reuse, P5 ;  /* 0x000000ffff097224 */ /* 0x100fe200028e0615 */
[----:B------:R-:W-:Y:S01]  /*f710*/  IADD3 R107, P3, R20, 0x8020, RZ ;  /* 0x00008020146b7810 */ /* 0x000fe20007f7e0ff */
[--C-:B------:R-:W-:Y:S01]  /*f720*/  IMAD.X R15, RZ, RZ, R21.reuse, P0 ;  /* 0x000000ffff0f7224 */ /* 0x100fe200000e0615 */
[----:B------:R-:W-:Y:S01]  /*f730*/  LOP3.LUT R170, R171, R20, RZ, 0x3c, !PT ;  /* 0x00000014abaa7212 */ /* 0x000fe200078e3cff */
[--C-:B------:R-:W-:Y:S01]  /*f740*/  IMAD.MOV.U32 R171, RZ, RZ, R21.reuse ;  /* 0x000000ffffab7224 */ /* 0x100fe200078e0015 */
[----:B------:R-:W-:Y:S01]  /*f750*/  LOP3.LUT R10, R10, R119, RZ, 0x3c, !PT ;  /* 0x000000770a0a7212 */ /* 0x000fe200078e3cff */
[--C-:B------:R-:W-:Y:S01]  /*f760*/  IMAD.X R151, RZ, RZ, R21.reuse, P1 ;  /* 0x000000ffff977224 */ /* 0x100fe200008e0615 */
[----:B------:R-:W-:Y:S01]  /*f770*/  LOP3.LUT R4, R4, R7, RZ, 0x3c, !PT ;  /* 0x0000000704047212 */ /* 0x000fe200078e3cff */
[--C-:B------:R-:W-:Y:S01]  /*f780*/  IMAD.X R7, RZ, RZ, R21.reuse, P4 ;  /* 0x000000ffff077224 */ /* 0x100fe200020e0615 */
[----:B------:R-:W-:Y:S01]  /*f790*/  IADD3 R119, P2, R168, 0x7000, RZ ;  /* 0x00007000a8777810 */ /* 0x000fe20007f5e0ff */
        /* <DEDUP_REMOVED lines=11> */
[----:B------:R-:W-:Y:S01]  /*f850*/  MOV R171, R170 ;  /* 0x000000aa00ab7202 */ /* 0x000fe20000000f00 */
[--C-:B------:R-:W-:Y:S01]  /*f860*/  IMAD.X R165, RZ, RZ, R21.reuse, P1 ;  /* 0x000000ffffa57224 */ /* 0x100fe200008e0615 */
[----:B------:R-:W-:Y:S01]  /*f870*/  LOP3.LUT R118, R119, 0x380, RZ, 0xc0, !PT ;  /* 0x0000038077767812 */ /* 0x000fe200078ec0ff */
[----:B------:R-:W0:Y:S01]  /*f880*/  LDC R170, c[0x0][0xbe8] ;  /* 0x0002fa00ffaa7b82 */ /* 0x000e220000000800 */
[----:B------:R-:W-:Y:S01]  /*f890*/  IMAD.X R167, RZ, RZ, R21, P3 ;  /* 0x000000ffffa77224 */ /* 0x000fe200018e0615 */
[----:B------:R-:W-:-:S06]  /*f8a0*/  LOP3.LUT R21, R102, 0x380, RZ, 0xc0, !PT ;  /* 0x0000038066157812 */ /* 0x000fcc00078ec0ff */
[----:B------:R-:W-:Y:S01]  /*f8b0*/  BAR.SYNC.DEFER_BLOCKING 0x1, 0x100 ;  /* 0x0044000000007b1d */ /* 0x000fe20000010000 */
[----:B------:R-:W-:Y:S02]  /*f8c0*/  SHF.R.U64 R118, R118, 0x3, RZ ;  /* 0x0000000376767819 */ /* 0x000fe400000012ff */
[----:B------:R-:W-:Y:S02]  /*f8d0*/  LOP3.LUT R20, R31, 0x380, RZ, 0xc0, !PT ;  /* 0x000003801f147812 */ /* 0x000fe400078ec0ff */
[----:B------:R-:W-:Y:S02]  /*f8e0*/  SHF.R.U64 R21, R21, 0x3, RZ ;  /* 0x0000000315157819 */ /* 0x000fe400000012ff */
[----:B------:R-:W-:Y:S01]  /*f8f0*/  LOP3.LUT R118, R118, R119, RZ, 0x3c, !PT ;  /* 0x0000007776767212 */ /* 0x000fe200078e3cff */
[----:B------:R-:W-:Y:S01]  /*f900*/  IMAD.X R119, RZ, RZ, R169, P2 ;  /* 0x000000ffff777224 */ /* 0x000fe200010e06a9 */
[----:B------:R-:W-:Y:S02]  /*f910*/  IADD3 R147, P2, R168, 0xe000, RZ ;  /* 0x0000e000a8937810 */ /* 0x000fe40007f5e0ff */
[----:B------:R-:W-:-:S02]  /*f920*/  SHF.R.U64 R20, R20, 0x3, RZ ;  /* 0x0000000314147819 */ /* 0x000fc400000012ff */
[----:B------:R-:W-:Y:S02]  /*f930*/  LOP3.LUT R156, R21, R102, RZ, 0x3c, !PT ;  /* 0x00000066159c7212 */ /* 0x000fe400078e3cff */
[----:B------:R-:W-:Y:S02]  /*f940*/  LOP3.LUT R21, R22, 0x380, RZ, 0xc0, !PT ;  /* 0x0000038016157812 */ /* 0x000fe400078ec0ff */
[----:B------:R-:W-:Y:S02]  /*f950*/  LOP3.LUT R146, R147, 0x380, RZ, 0xc0, !PT ;  /* 0x0000038093927812 */ /* 0x000fe400078ec0ff */
[----:B------:R-:W-:Y:S02]  /*f960*/  LOP3.LUT R150, R20, R31, RZ, 0x3c, !PT ;  /* 0x0000001f14967212 */ /* 0x000fe400078e3cff */
[----:B------:R-:W-:Y:S02]  /*f970*/  LOP3.LUT R20, R99, 0x380, RZ, 0xc0, !PT ;  /* 0x0000038063147812 */ /* 0x000fe400078ec0ff */
[----:B------:R-:W-:Y:S01]  /*f980*/  SHF.R.U64 R21, R21, 0x3, RZ ;  /* 0x0000000315157819 */ /* 0x000fe200000012ff */
[----:B------:R1:W-:Y:S01]  /*f990*/  STSM.16.M88.4 [R171], R24 ;  /* 0x00000018ab007844 */ /* 0x0003e20000000200 */
[----:B------:R-:W-:-:S02]  /*f9a0*/  SHF.R.U64 R146, R146, 0x3, RZ ;  /* 0x0000000392927819 */ /* 0x000fc400000012ff */
[----:B------:R-:W-:Y:S02]  /*f9b0*/  SHF.R.U64 R20, R20, 0x3, RZ ;  /* 0x0000000314147819 */ /* 0x000fe400000012ff */
[----:B------:R-:W-:Y:S02]  /*f9c0*/  LOP3.LUT R164, R21, R22, RZ, 0x3c, !PT ;  /* 0x0000001615a47212 */ /* 0x000fe400078e3cff */
[----:B------:R-:W-:Y:S02]  /*f9d0*/  IADD3 R21, P3, R168, 0x1000, RZ ;  /* 0x00001000a8157810 */ /* 0x000fe40007f7e0ff */
[----:B------:R-:W-:Y:S01]  /*f9e0*/  LOP3.LUT R146, R146, R147, RZ, 0x3c, !PT ;  /* 0x0000009392927212 */ /* 0x000fe200078e3cff */
[----:B------:R-:W-:Y:S01]  /*f9f0*/  IMAD.X R147, RZ, RZ, R169, P2 ;  /* 0x000000ffff937224 */ /* 0x000fe200010e06a9 */
[----:B0-----:R-:W-:Y:S02]  /*fa00*/  ISETP.NE.AND P2, PT, R170, 0x1, PT ;  /* 0x00000001aa00780c */ /* 0x001fe40003f45270 */
[----:B------:R-:W-:-:S02]  /*fa10*/  LOP3.LUT R160, R20, R99, RZ, 0x3c, !PT ;  /* 0x0000006314a07212 */ /* 0x000fc400078e3cff */
[----:B------:R-:W-:Y:S02]  /*fa20*/  LOP3.LUT R20, R21, 0x380, RZ, 0xc0, !PT ;  /* 0x0000038015147812 */ /* 0x000fe400078ec0ff */
[----:B------:R-:W-:Y:S02]  /*fa30*/  LOP3.LUT R8, R123, 0x380, RZ, 0xc0, !PT ;  /* 0x000003807b087812 */ /* 0x000fe400078ec0ff */
[----:B------:R-:W-:Y:S02]  /*fa40*/  LOP3.LUT R14, R115, 0x380, RZ, 0xc0, !PT ;  /* 0x00000380730e7812 */ /* 0x000fe400078ec0ff */
[----:B------:R-:W-:Y:S02]  /*fa50*/  LOP3.LUT R110, R111, 0x380, RZ, 0xc0, !PT ;  /* 0x000003806f6e7812 */ /* 0x000fe400078ec0ff */
[----:B------:R-:W-:Y:S01]  /*fa60*/  LOP3.LUT R106, R107, 0x380, RZ, 0xc0, !PT ;  /* 0x000003806b6a7812 */ /* 0x000fe200078ec0ff */
[----:B-1----:R-:W0:Y:S01]  /*fa70*/  @P2 LDC R24, c[0x0][0xbec] ;  /* 0x0002fb00ff182b82 */ /* 0x002e220000000800 */
[----:B------:R-:W-:-:S02]  /*fa80*/  LOP3.LUT R102, R103, 0x380, RZ, 0xc0, !PT ;  /* 0x0000038067667812 */ /* 0x000fc400078ec0ff */
[----:B------:R-:W-:Y:S02]  /*fa90*/  SHF.R.U64 R20, R20, 0x3, RZ ;  /* 0x0000000314147819 */ /* 0x000fe400000012ff */
[----:B------:R-:W-:Y:S02]  /*faa0*/  SHF.R.U64 R8, R8, 0x3, RZ ;  /* 0x0000000308087819 */ /* 0x000fe400000012ff */
[----:B------:R-:W-:Y:S01]  /*fab0*/  SHF.R.U64 R14, R14, 0x3, RZ ;  /* 0x000000030e0e7819 */ /* 0x000fe200000012ff */
[----:B------:R-:W1:Y:S01]  /*fac0*/  @P2 LDC R27, c[0x0][0xbf0] ;  /* 0x0002fc00ff1b2b82 */ /* 0x000e620000000800 */
[----:B------:R-:W-:Y:S02]  /*fad0*/  SHF.R.U64 R110, R110, 0x3, RZ ;  /* 0x000000036e6e7819 */ /* 0x000fe400000012ff */
[----:B------:R-:W-:Y:S02]  /*fae0*/  SHF.R.U64 R106, R106, 0x3, RZ ;  /* 0x000000036a6a7819 */ /* 0x000fe400000012ff */
[----:B------:R-:W-:-:S02]  /*faf0*/  LOP3.LUT R31, R98, 0x380, RZ, 0xc0, !PT ;  /* 0x00000380621f7812 */ /* 0x000fc400078ec0ff */
[----:B------:R-:W-:Y:S02]  /*fb00*/  SHF.R.U64 R102, R102, 0x3, RZ ;  /* 0x0000000366667819 */ /* 0x000fe400000012ff */
[----:B------:R-:W-:Y:S01]  /*fb10*/  LOP3.LUT R20, R20, R21, RZ, 0x3c, !PT ;  /* 0x0000001514147212 */ /* 0x000fe200078e3cff */
[----:B------:R-:W-:Y:S01]  /*fb20*/  IMAD.X R21, RZ, RZ, R169, P3 ;  /* 0x000000ffff157224 */ /* 0x000fe200018e06a9 */
[----:B------:R-:W-:Y:S02]  /*fb30*/  LOP3.LUT R8, R8, R123, RZ, 0x3c, !PT ;  /* 0x0000007b08087212 */ /* 0x000fe400078e3cff */
[----:B------:R-:W-:Y:S02]  /*fb40*/  LOP3.LUT R14, R14, R115, RZ, 0x3c, !PT ;  /* 0x000000730e0e7212 */ /* 0x000fe400078e3cff */
[----:B------:R-:W-:Y:S01]  /*fb50*/  LOP3.LUT R152, R110, R111, RZ, 0x3c, !PT ;  /* 0x0000006f6e987212 */ /* 0x000fe200078e3cff */
[----:B0-----:R-:W-:Y:S01]  /*fb60*/  @P2 IMAD.HI.U32 R24, R37, R24, RZ ;  /* 0x0000001825182227 */ /* 0x001fe200078e00ff */
[----:B------:R-:W-:-:S02]  /*fb70*/  LOP3.LUT R154, R106, R107, RZ, 0x3c, !PT ;  /* 0x0000006b6a9a7212 */ /* 0x000fc400078e3cff */
[----:B------:R-:W-:Y:S02]  /*fb80*/  SHF.R.U64 R31, R31, 0x3, RZ ;  /* 0x000000031f1f7819 */ /* 0x000fe400000012ff */
[----:B------:R-:W-:Y:S02]  /*fb90*/  LOP3.LUT R158, R102, R103, RZ, 0x3c, !PT ;  /* 0x00000067669e7212 */ /* 0x000fe400078e3cff */
[C---:B------:R-:W-:Y:S02]  /*fba0*/  IADD3 R123, P3, R168.reuse, 0x8000, RZ ;  /* 0x00008000a87b7810 */ /* 0x040fe40007f7e0ff */
[C---:B------:R-:W-:Y:S02]  /*fbb0*/  IADD3 R99, P4, R168.reuse, 0x2000, RZ ;  /* 0x00002000a8637810 */ /* 0x040fe40007f9e0ff */
[C---:B------:R-:W-:Y:S02]  /*fbc0*/  IADD3 R103, P5, R168.reuse, 0x3000, RZ ;  /* 0x00003000a8677810 */ /* 0x040fe40007fbe0ff */
[----:B------:R-:W-:-:S02]  /*fbd0*/  IADD3 R107, P6, R168, 0x4000, RZ ;  /* 0x00004000a86b7810 */ /* 0x000fc40007fde0ff */
[C---:B------:R-:W-:Y:S02]  /*fbe0*/  IADD3 R111, P0, R168.reuse, 0x5000, RZ ;  /* 0x00005000a86f7810 */ /* 0x040fe40007f1e0ff */
[----:B------:R-:W-:Y:S02]  /*fbf0*/  IADD3 R115, P1, R168, 0x6000, RZ ;  /* 0x00006000a8737810 */ /* 0x000fe40007f3e0ff */
[----:B------:R-:W-:Y:S02]  /*fc00*/  LOP3.LUT R162, R31, R98, RZ, 0x3c, !PT ;  /* 0x000000621fa27212 */ /* 0x000fe400078e3cff */
        /* <DEDUP_REMOVED lines=18> */
[----:B------:R-:W-:Y:S02]  /*fd30*/  LOP3.LUT R166, R22, R19, RZ, 0x3c, !PT ;  /* 0x0000001316a67212 */ /* 0x000fe400078e3cff */
        /* <DEDUP_REMOVED lines=10> */
[----:B------:R-:W-:-:S02]  /*fde0*/  LOP3.LUT R6, R6, R127, RZ, 0x3c, !PT ;  /* 0x0000007f06067212 */ /* 0x000fc400078e3cff */
[C---:B------:R-:W-:Y:S02]  /*fdf0*/  IADD3 R22, P3, R168.reuse, 0xf000, RZ ;  /* 0x0000f000a8167810 */ /* 0x040fe40007f7e0ff */
[C---:B------:R-:W-:Y:S02]  /*fe00*/  IADD3 R127, P4, R168.reuse, 0x9000, RZ ;  /* 0x00009000a87f7810 */ /* 0x040fe40007f9e0ff */
[C---:B------:R-:W-:Y:S02]  /*fe10*/  IADD3 R131, P5, R168.reuse, 0xa000, RZ ;  /* 0x0000a000a8837810 */ /* 0x040fe40007fbe0ff */
[C---:B------:R-:W-:Y:S02]  /*fe20*/  IADD3 R135, P6, R168.reuse, 0xb000, RZ ;  /* 0x0000b000a8877810 */ /* 0x040fe40007fde0ff */
[C---:B------:R-:W-:Y:S02]  /*fe30*/  IADD3 R139, P0, R168.reuse, 0xc000, RZ ;  /* 0x0000c000a88b7810 */ /* 0x040fe40007f1e0ff */
[----:B------:R-:W-:-:S02]  /*fe40*/  IADD3 R143, P1, R168, 0xd000, RZ ;  /* 0x0000d000a88f7810 */ /* 0x000fc40007f3e0ff */
[----:B------:R-:W-:Y:S02]  /*fe50*/  LOP3.LUT R31, R12, 0x380, RZ, 0xc0, !PT ;  /* 0x000003800c1f7812 */ /* 0x000fe400078ec0ff */
[----:B------:R-:W-:Y:S02]  /*fe60*/  LOP3.LUT R17, R22, 0x380, RZ, 0xc0, !PT ;  /* 0x0000038016117812 */ /* 0x000fe400078ec0ff */
[----:B------:R-:W-:Y:S02]  /*fe70*/  LOP3.LUT R126, R127, 0x380, RZ, 0xc0, !PT ;  /* 0x000003807f7e7812 */ /* 0x000fe400078ec0ff */
[----:B------:R-:W-:Y:S02]  /*fe80*/  LOP3.LUT R130, R131, 0x380, RZ, 0xc0, !PT ;  /* 0x0000038083827812 */ /* 0x000fe400078ec0ff */
[----:B------:R-:W-:Y:S02]  /*fe90*/  LOP3.LUT R134, R135, 0x380, RZ, 0xc0, !PT ;  /* 0x0000038087867812 */ /* 0x000fe400078ec0ff */
[----:B------:R-:W-:-:S02]  /*fea0*/  LOP3.LUT R138, R139, 0x380, RZ, 0xc0, !PT ;  /* 0x000003808b8a7812 */ /* 0x000fc400078ec0ff */
[----:B------:R-:W-:Y:S02]  /*feb0*/  LOP3.LUT R142, R143, 0x380, RZ, 0xc0, !PT ;  /* 0x000003808f8e7812 */ /* 0x000fe400078ec0ff */
[----:B------:R-:W-:Y:S02]  /*fec0*/  LOP3.LUT R29, R168, 0x380, RZ, 0xc0, !PT ;  /* 0x00000380a81d7812 */ /* 0x000fe400078ec0ff */
[----:B------:R-:W-:Y:S02]  /*fed0*/  SHF.R.U64 R31, R31, 0x3, RZ ;  /* 0x000000031f1f7819 */ /* 0x000fe400000012ff */
[----:B------:R-:W-:Y:S02]  /*fee0*/  SHF.R.U64 R17, R17, 0x3, RZ ;  /* 0x0000000311117819 */ /* 0x000fe400000012ff */
[----:B------:R-:W-:Y:S02]  /*fef0*/  SHF.R.U64 R126, R126, 0x3, RZ ;  /* 0x000000037e7e7819 */ /* 0x000fe400000012ff */
[----:B------:R-:W-:-:S02]  /*ff00*/  SHF.R.U64 R130, R130, 0x3, RZ ;  /* 0x0000000382827819 */ /* 0x000fc400000012ff */
[----:B------:R-:W-:Y:S02]  /*ff10*/  SHF.R.U64 R134, R134, 0x3, RZ ;  /* 0x0000000386867819 */ /* 0x000fe400000012ff */
[----:B------:R-:W-:Y:S02]  /*ff20*/  SHF.R.U64 R138, R138, 0x3, RZ ;  /* 0x000000038a8a7819 */ /* 0x000fe400000012ff */
[----:B------:R-:W-:Y:S02]  /*ff30*/  SHF.R.U64 R142, R142, 0x3, RZ ;  /* 0x000000038e8e7819 */ /* 0x000fe400000012ff */
[----:B------:R-:W-:Y:S02]  /*ff40*/  SHF.R.U64 R29, R29, 0x3, RZ ;  /* 0x000000031d1d7819 */ /* 0x000fe400000012ff */
[----:B------:R-:W-:Y:S02]  /*ff50*/  MOV R150, R150 ;  /* 0x0000009600967202 */ /* 0x000fe40000000f00 */
[----:B------:R-:W-:Y:S01]  /*ff60*/  LOP3.LUT R12, R31, R12, RZ, 0x3c, !PT ;  /* 0x0000000c1f0c7212 */ /* 0x000fe200078e3cff */
[--C-:B------:R-:W-:Y:S01]  /*ff70*/  IMAD.X R31, RZ, RZ, R169.reuse, P3 ;  /* 0x000000ffff1f7224 */ /* 0x100fe200018e06a9 */
[----:B------:R-:W-:Y:S01]  /*ff80*/  LOP3.LUT R30, R17, R22, RZ, 0x3c, !PT ;  /* 0x00000016111e7212 */ /* 0x000fe200078e3cff */
[----:B------:R0:W-:Y:S01]  /*ff90*/  STSM.16.M88.4 [R150], R32 ;  /* 0x0000002096007844 */ /* 0x0001e20000000200 */
        /* <DEDUP_REMOVED lines=12> */
[----:B------:R-:W-:-:S02]  /*10060*/  MOV R19, R4 ;  /* 0x0000000400137202 */ /* 0x000fc40000000f00 */
[----:B------:R-:W-:Y:S01]  /*10070*/  MOV R17, R6 ;  /* 0x0000000600117202 */ /* 0x000fe20000000f00 */
[----:B0-----:R-:W-:Y:S01]  /*10080*/  IMAD.MOV.U32 R32, RZ, RZ, R37 ;  /* 0x000000ffff207224 */ /* 0x001fe200078e0025 */
[----:B------:R-:W-:Y:S02]  /*10090*/  MOV R22, R8 ;  /* 0x0000000800167202 */ /* 0x000fe40000000f00 */
[----:B------:R-:W-:Y:S02]  /*100a0*/  MOV R168, R10 ;  /* 0x0000000a00a87202 */ /* 0x000fe40000000f00 */
[----:B------:R-:W-:Y:S02]  /*100b0*/  MOV R160, R160 ;  /* 0x000000a000a07202 */ /* 0x000fe40000000f00 */
[----:B------:R-:W-:Y:S02]  /*100c0*/  F2FP.BF16.F32.PACK_AB R4, R41, R178 ;  /* 0x000000b22904723e */ /* 0x000fe400000010ff */
[----:B------:R-:W-:-:S02]  /*100d0*/  F2FP.BF16.F32.PACK_AB R5, R43, R42 ;  /* 0x0000002a2b05723e */ /* 0x000fc400000010ff */
[----:B------:R-:W-:Y:S02]  /*100e0*/  F2FP.BF16.F32.PACK_AB R6, R45, R179 ;  /* 0x000000b32d06723e */ /* 0x000fe400000010ff */
[----:B------:R-:W-:Y:S02]  /*100f0*/  F2FP.BF16.F32.PACK_AB R7, R47, R46 ;  /* 0x0000002e2f07723e */ /* 0x000fe400000010ff */
[----:B------:R-:W-:Y:S02]  /*10100*/  MOV R169, R14 ;  /* 0x0000000e00a97202 */ /* 0x000fe40000000f00 */
[----:B------:R-:W-:Y:S01]  /*10110*/  MOV R166, R166 ;  /* 0x000000a600a67202 */ /* 0x000fe20000000f00 */
[----:B------:R0:W-:Y:S01]  /*10120*/  STSM.16.M88.4 [R160], R4 ;  /* 0x00000004a0007844 */ /* 0x0001e20000000200 */
        /* <DEDUP_REMOVED lines=11> */
[----:B------:R-:W-:Y:S01]  /*101e0*/  MOV R164, R164 ;  /* 0x000000a400a47202 */ /* 0x000fe20000000f00 */
[----:B------:R1:W-:Y:S01]  /*101f0*/  STSM.16.M88.4 [R25], R12 ;  /* 0x0000000c19007844 */ /* 0x0003e20000000200 */
[----:B0-----:R-:W-:Y:S01]  /*10200*/  F2FP.BF16.F32.PACK_AB R4, R65, R184 ;  /* 0x000000b84104723e */ /* 0x001fe200000010ff */
[----:B------:R-:W-:Y:S01]  /*10210*/  IMAD.MOV R33, RZ, RZ, -R32 ;  /* 0x000000ffff217224 */ /* 0x000fe200078e0a20 */
[----:B------:R-:W-:Y:S02]  /*10220*/  F2FP.BF16.F32.PACK_AB R5, R67, R66 ;  /* 0x000000424305723e */ /* 0x000fe400000010ff */
[----:B------:R-:W-:Y:S01]  /*10230*/  F2FP.BF16.F32.PACK_AB R6, R69, R185 ;  /* 0x000000b94506723e */ /* 0x000fe200000010ff */
[----:B------:R-:W-:Y:S01]  /*10240*/  IMAD R33, R170, R33, R37 ;  /* 0x00000021aa217224 */ /* 0x000fe200078e0225 */
[----:B------:R-:W-:-:S02]  /*10250*/  F2FP.BF16.F32.PACK_AB R7, R71, R70 ;  /* 0x000000464707723e */ /* 0x000fc400000010ff */
[----:B------:R-:W-:Y:S02]  /*10260*/  MOV R162, R162 ;  /* 0x000000a200a27202 */ /* 0x000fe40000000f00 */
[----:B--2---:R-:W-:Y:S01]  /*10270*/  F2FP.BF16.F32.PACK_AB R8, R73, R186 ;  /* 0x000000ba4908723e */ /* 0x004fe200000010ff */
[----:B------:R0:W-:Y:S01]  /*10280*/  STSM.16.M88.4 [R164], R4 ;  /* 0x00000004a4007844 */ /* 0x0001e20000000200 */
[----:B------:R-:W-:Y:S02]  /*10290*/  F2FP.BF16.F32.PACK_AB R9, R75, R74 ;  /* 0x0000004a4b09723e */ /* 0x000fe400000010ff */
[----:B------:R-:W-:Y:S02]  /*102a0*/  F2FP.BF16.F32.PACK_AB R10, R77, R187 ;  /* 0x000000bb4d0a723e */ /* 0x000fe400000010ff */
[----:B------:R-:W-:Y:S02]  /*102b0*/  F2FP.BF16.F32.PACK_AB R11, R79, R78 ;  /* 0x0000004e4f0b723e */ /* 0x000fe400000010ff */
[----:B------:R-:W-:-:S02]  /*102c0*/  MOV R158, R158 ;  /* 0x0000009e009e7202 */ /* 0x000fc40000000f00 */
[----:B-1----:R-:W-:Y:S01]  /*102d0*/  F2FP.BF16.F32.PACK_AB R12, R81, R188 ;  /* 0x000000bc510c723e */ /* 0x002fe200000010ff */
[----:B------:R1:W-:Y:S01]  /*102e0*/  STSM.16.M88.4 [R162], R8 ;  /* 0x00000008a2007844 */ /* 0x0003e20000000200 */
[----:B------:R-:W-:Y:S02]  /*102f0*/  F2FP.BF16.F32.PACK_AB R13, R83, R82 ;  /* 0x00000052530d723e */ /* 0x000fe400000010ff */
[----:B------:R-:W-:Y:S02]  /*10300*/  F2FP.BF16.F32.PACK_AB R14, R85, R189 ;  /* 0x000000bd550e723e */ /* 0x000fe400000010ff */
[----:B------:R-:W-:Y:S02]  /*10310*/  F2FP.BF16.F32.PACK_AB R15, R87, R86 ;  /* 0x00000056570f723e */ /* 0x000fe400000010ff */
[----:B0-----:R-:W-:Y:S02]  /*10320*/  F2FP.BF16.F32.PACK_AB R5, R36, R3 ;  /* 0x000000032405723e */ /* 0x001fe400000010ff */
[----:B------:R-:W-:Y:S01]  /*10330*/  SHF.R.S32.HI R3, RZ, 0x1f, R33 ;  /* 0x0000001fff037819 */ /* 0x000fe20000011421 */
[----:B------:R0:W-:Y:S01]  /*10340*/  STSM.16.M88.4 [R158], R12 ;  /* 0x0000000c9e007844 */ /* 0x0001e20000000200 */
[----:B------:R-:W-:-:S02]  /*10350*/  MOV R156, R156 ;  /* 0x0000009c009c7202 */ /* 0x000fc40000000f00 */
[----:B------:R-:W-:Y:S02]  /*10360*/  F2FP.BF16.F32.PACK_AB R24, R89, R190 ;  /* 0x000000be5918723e */ /* 0x000fe400000010ff */
[----:B------:R-:W-:Y:S01]  /*10370*/  F2FP.BF16.F32.PACK_AB R25, R91, R90 ;  /* 0x0000005a5b19723e */ /* 0x000fe200000010ff */
[----:B-1----:R-:W-:Y:S01]  /*10380*/  IMAD.U32 R9, RZ, RZ, UR5 ;  /* 0x00000005ff097e24 */ /* 0x002fe2000f8e00ff */
[----:B------:R-:W-:Y:S01]  /*10390*/  SHF.R.S32.HI R8, RZ, 0x1f, R32 ;  /* 0x0000001fff087819 */ /* 0x000fe20000011420 */
[----:B------:R-:W-:Y:S01]  /*103a0*/  ULDC UR5, c[0x0][0xa88] ;  /* 0x0002a20000057ab9 */ /* 0x000fe20000000800 */
[----:B------:R-:W-:Y:S02]  /*103b0*/  F2FP.BF16.F32.PACK_AB R26, R93, R191 ;  /* 0x000000bf5d1a723e */ /* 0x000fe400000010ff */
[----:B------:R-:W-:Y:S02]  /*103c0*/  F2FP.BF16.F32.PACK_AB R27, R95, R94 ;  /* 0x0000005e5f1b723e */ /* 0x000fe400000010ff */
[----:B------:R-:W-:-:S02]  /*103d0*/  MOV R154, R154 ;  /* 0x0000009a009a7202 */ /* 0x000fc40000000f00 */
[----:B------:R-:W-:Y:S01]  /*103e0*/  F2FP.BF16.F32.PACK_AB R4, R97, R192 ;  /* 0x000000c06104723e */ /* 0x000fe200000010ff */
[----:B------:R1:W-:Y:S01]  /*103f0*/  STSM.16.M88.4 [R156], R24 ;  /* 0x000000189c007844 */ /* 0x0003e20000000200 */
[----:B0-----:R-:W-:Y:S01]  /*10400*/  IADD3 R12, P0, R32, UR6, RZ ;  /* 0x00000006200c7c10 */ /* 0x001fe2000ff1e0ff */
[----:B------:R-:W-:Y:S01]  /*10410*/  VIADD R14, R223, UR13 ;  /* 0x0000000ddf0e7c36 */ /* 0x000fe20008000000 */
[----:B------:R-:W-:Y:S02]  /*10420*/  F2FP.BF16.F32.PACK_AB R6, R101, R193 ;  /* 0x000000c16506723e */ /* 0x000fe400000010ff */
[----:B------:R-:W-:Y:S01]  /*10430*/  IADD3.X R13, R8, UR7, R9, P0, !PT ;  /* 0x00000007080d7c10 */ /* 0x000fe200087fe409 */
[----:B------:R-:W-:Y:S01]  /*10440*/  ULDC.64 UR6, c[0x0][0xb88] ;  /* 0x0002e20000067ab9 */ /* 0x000fe20000000a00 */
[----:B------:R-:W-:Y:S01]  /*10450*/  F2FP.BF16.F32.PACK_AB R7, R44, R40 ;  /* 0x000000282c07723e */ /* 0x000fe200000010ff */
[----:B------:R-:W-:Y:S01]  /*10460*/  IMAD R8, R3, UR6, RZ ;  /* 0x0000000603087c24 */ /* 0x000fe2000f8e02ff */
[----:B------:R-:W-:Y:S01]  /*10470*/  LOP3.LUT P0, RZ, R221, 0x3, RZ, 0xc0, !PT ;  /* 0x00000003ddff7812 */ /* 0x000fe2000780c0ff */
[C---:B------:R-:W-:Y:S01]  /*10480*/  IMAD.WIDE.U32 R12, R33.reuse, UR6, R12 ;  /* 0x00000006210c7c25 */ /* 0x040fe2000f8e000c */
[----:B------:R-:W-:Y:S01]  /*10490*/  MOV R152, R152 ;  /* 0x0000009800987202 */ /* 0x000fe20000000f00 */
[----:B------:R0:W-:Y:S01]  /*104a0*/  STSM.16.M88.4 [R154], R4 ;  /* 0x000000049a007844 */ /* 0x0001e20000000200 */
[----:B------:R-:W-:Y:S01]  /*104b0*/  F2FP.BF16.F32.PACK_AB R9, R52, R48 ;  /* 0x000000303409723e */ /* 0x000fe200000010ff */
[----:B------:R-:W-:Y:S01]  /*104c0*/  IMAD R33, R33, UR7, R8 ;  /* 0x0000000721217c24 */ /* 0x000fe2000f8e0208 */
[----:B------:R-:W-:Y:S01]  /*104d0*/  ULDC.64 UR6, c[0x0][0xb50] ;  /* 0x0002d40000067ab9 */ /* 0x000fe20000000a00 */
[----:B------:R-:W-:Y:S01]  /*104e0*/  IMAD R3, R170, UR5, RZ ;  /* 0x00000005aa037c24 */ /* 0x000fe2000f8e02ff */
[----:B-1----:R-:W-:-:S02]  /*104f0*/  LEA R26, P3, R12, UR6, 0x2 ;  /* 0x000000060c1a7c11 */ /* 0x002fc4000f8610ff */
[----:B------:R-:W-:Y:S02]  /*10500*/  F2FP.BF16.F32.PACK_AB R8, R105, R194 ;  /* 0x000000c26908723e */ /* 0x000fe400000010ff */
[----:B------:R-:W-:Y:S01]  /*10510*/  F2FP.BF16.F32.PACK_AB R10, R109, R195 ;  /* 0x000000c36d0a723e */ /* 0x000fe200000010ff */
[----:B------:R-:W-:Y:S01]  /*10520*/  SHFL.IDX PT, R40, R26, RZ, 0x1c1f ;  /* 0x001c1fff1a287589 */ /* 0x000fe200000e0000 */
[----:B------:R-:W-:Y:S02]  /*10530*/  F2FP.BF16.F32.PACK_AB R11, R60, R56 ;  /* 0x000000383c0b723e */ /* 0x000fe400000010ff */
[----:B------:R-:W-:Y:S01]  /*10540*/  ISETP.GE.OR P1, PT, R14, R3, P0 ;  /* 0x000000030e00720c */ /* 0x000fe20000726670 */
[----:B------:R-:W-:Y:S01]  /*10550*/  SHFL.IDX PT, R42, R26, 0x1, 0x1c1f ;  /* 0x003c1f001a2a7f89 */ /* 0x000fe200000e0000 */
[----:B------:R-:W-:Y:S01]  /*10560*/  F2FP.BF16.F32.PACK_AB R15, R108, R104 ;  /* 0x000000686c0f723e */ /* 0x000fe200000010ff */
[----:B0-----:R-:W-:Y:S01]  /*10570*/  IMAD.IADD R5, R13, 0x1, R33 ;  /* 0x000000010d057824 */ /* 0x001fe200078e0221 */
[----:B------:R-:W-:Y:S01]  /*10580*/  F2FP.BF16.F32.PACK_AB R6, R117, R197 ;  /* 0x000000c57506723e */ /* 0x000fe200000010ff */
[----:B------:R-:W-:Y:S01]  /*10590*/  VIADD R4, R14, 0x8 ;  /* 0x000000080e047836 */ /* 0x000fe20000000000 */
[----:B------:R0:W-:Y:S01]  /*105a0*/  STSM.16.M88.4 [R152], R8 ;  /* 0x0000000898007844 */ /* 0x0001e20000000200 */
[----:B------:R-:W-:-:S02]  /*105b0*/  F2FP.BF16.F32.PACK_AB R7, R76, R72 ;  /* 0x000000484c07723e */ /* 0x000fc400000010ff */
[----:B------:R-:W-:Y:S02]  /*105c0*/  LEA.HI.X R27, R12, UR7, R5, 0x2, P3 ;  /* 0x000000070c1b7c11 */ /* 0x000fe400098f1405 */
[----:B------:R-:W-:Y:S02]  /*105d0*/  ISETP.GE.OR P0, PT, R4, R3, P0 ;  /* 0x000000030400720c */ /* 0x000fe40000706670 */
[----:B------:R-:W-:Y:S01]  /*105e0*/  F2FP.BF16.F32.PACK_AB R4, R113, R196 ;  /* 0x000000c47104723e */ /* 0x000fe200000010ff */
[----:B------:R-:W1:Y:S01]  /*105f0*/  SHFL.IDX PT, R41, R27, RZ, 0x1c1f ;  /* 0x001c1fff1b297589 */ /* 0x000e6200000e0000 */
[----:B------:R-:W-:Y:S02]  /*10600*/  F2FP.BF16.F32.PACK_AB R5, R68, R64 ;  /* 0x000000404405723e */ /* 0x000fe400000010ff */
[----:B------:R-:W-:Y:S01]  /*10610*/  F2FP.BF16.F32.PACK_AB R12, R129, R128 ;  /* 0x00000080810c723e */ /* 0x000fe200000010ff */
[----:B------:R2:W3:Y:S01]  /*10620*/  SHFL.IDX PT, R43, R27, 0x1, 0x1c1f ;  /* 0x003c1f001b2b7f89 */ /* 0x0004e200000e0000 */
[----:B------:R-:W-:-:S02]  /*10630*/  F2FP.BF16.F32.PACK_AB R13, R100, R96 ;  /* 0x00000060640d723e */ /* 0x000fc400000010ff */
[----:B------:R-:W-:Y:S01]  /*10640*/  F2FP.BF16.F32.PACK_AB R14, R133, R132 ;  /* 0x00000084850e723e */ /* 0x000fe200000010ff */
[----:B------:R4:W-:Y:S01]  /*10650*/  STSM.16.M88.4 [R169], R4 ;  /* 0x00000004a9007844 */ /* 0x0009e20000000200 */
[----:B0-----:R-:W-:Y:S02]  /*10660*/  F2FP.BF16.F32.PACK_AB R8, R121, R198 ;  /* 0x000000c67908723e */ /* 0x001fe400000010ff */
[----:B------:R-:W-:Y:S02]  /*10670*/  F2FP.BF16.F32.PACK_AB R9, R84, R80 ;  /* 0x000000505409723e */ /* 0x000fe400000010ff */
[----:B------:R-:W-:Y:S02]  /*10680*/  F2FP.BF16.F32.PACK_AB R10, R125, R124 ;  /* 0x0000007c7d0a723e */ /* 0x000fe400000010ff */
[----:B------:R-:W-:Y:S02]  /*10690*/  F2FP.BF16.F32.PACK_AB R11, R92, R88 ;  /* 0x000000585c0b723e */ /* 0x000fe400000010ff */
[----:B------:R-:W-:-:S02]  /*106a0*/  F2FP.BF16.F32.PACK_AB R24, R137, R136 ;  /* 0x000000888918723e */ /* 0x000fc400000010ff */
[----:B------:R-:W-:Y:S01]  /*106b0*/  F2FP.BF16.F32.PACK_AB R25, R116, R112 ;  /* 0x000000707419723e */ /* 0x000fe200000010ff */
[----:B------:R0:W-:Y:S01]  /*106c0*/  STSM.16.M88.4 [R168], R8 ;  /* 0x00000008a8007844 */ /* 0x0001e20000000200 */
[----:B------:R-:W-:Y:S02]  /*106d0*/  F2FP.BF16.F32.PACK_AB R26, R141, R140 ;  /* 0x0000008c8d1a723e */ /* 0x000fe400000010ff */
[----:B--2---:R-:W-:Y:S01]  /*106e0*/  F2FP.BF16.F32.PACK_AB R27, R172, R120 ;  /* 0x00000078ac1b723e */ /* 0x004fe200000010ff */
[----:B------:R-:W-:Y:S01]  /*106f0*/  STSM.16.M88.4 [R22], R12 ;  /* 0x0000000c16007844 */ /* 0x000fe20000000200 */
[----:B------:R-:W-:Y:S01]  /*10700*/  F2FP.BF16.F32.PACK_AB R172, R145, R144 ;  /* 0x0000009091ac723e */ /* 0x000fe200000010ff */
[----:B----4-:R-:W2:Y:S02]  /*10710*/  @P2 LDC R5, c[0x0][0xbec] ;  /* 0x0002fb00ff052b82 */ /* 0x010ea40000000800 */
[----:B------:R-:W-:Y:S04]  /*10720*/  STSM.16.M88.4 [R17], R24 ;  /* 0x0000001811007844 */ /* 0x000fe80000000200 */
[----:B------:R-:W-:Y:S02]  /*10730*/  STSM.16.M88.4 [R19], R172 ;  /* 0x000000ac13007844 */ /* 0x000fe40000000200 */
[----:B------:R-:W-:Y:S08]  /*10740*/  BAR.SYNC.DEFER_BLOCKING 0x1, 0x100 ;  /* 0x0044000000007b1d */ /* 0x000ff00000010000 */
[----:B0-----:R-:W0:Y:S01]  /*10750*/  @P2 LDC R9, c[0x0][0xbf0] ;  /* 0x0002fc00ff092b82 */ /* 0x001e220000000800 */
[----:B------:R-:W-:-:S02]  /*10760*/  UIMAD UR5, UR10, UR8, URZ ;  /* 0x000000080a0572a4 */ /* 0x000fc4000f8e023f */
[----:B------:R-:W-:Y:S02]  /*10770*/  UIMAD.WIDE.U32 UR6, UR11, UR8, URZ ;  /* 0x000000080b0672a5 */ /* 0x000fe4000f8e003f */
[----:B------:R-:W-:-:S03]  /*10780*/  UIMAD UR5, UR11, UR9, UR5 ;  /* 0x000000090b0572a4 */ /* 0x000fc6000f8e0205 */
[----:B------:R-:W-:Y:S01]  /*10790*/  ULDC.64 UR10, c[0x0][0xaf0] ;  /* 0x0002bc00000a7ab9 */ /* 0x000fe20000000a00 */
[----:B-1----:R1:W-:Y:S04]  /*107a0*/  @!P1 ST.E desc[UR16][R40.64], R0 ;  /* 0x0000000028009985 */ /* 0x0023e8000c101910 */
[----:B---3--:R3:W-:Y:S01]  /*107b0*/  @!P0 ST.E desc[UR16][R42.64], R2 ;  /* 0x000000022a008985 */ /* 0x0087e2000c101910 */
[----:B------:R-:W-:Y:S02]  /*107c0*/  UIMAD UR8, UR12, UR10, URZ ;  /* 0x0000000a0c0872a4 */ /* 0x000fe4000f8e023f */
[----:B------:R-:W-:Y:S01]  /*107d0*/  UIADD3 UR7, UR7, UR5, URZ ;  /* 0x0000000507077290 */ /* 0x000fe2000fffe03f */
[----:B------:R4:W5:Y:S01]  /*107e0*/  LD.E.128 R32, desc[UR16][R28.64] ;  /* 0x000000101c207980 */ /* 0x000962000c101d00 */
[----:B-1----:R-:W-:-:S03]  /*107f0*/  IMAD R0, R216, 0x20, R219 ;  /* 0x00000020d8007824 */ /* 0x002fc600078e02db */
[----:B------:R4:W5:Y:S01]  /*10800*/  LD.E.128 R36, desc[UR16][R20.64] ;  /* 0x0000001014247980 */ /* 0x000962000c101d00 */
[----:B---3--:R-:W-:Y:S01]  /*10810*/  VIADD R2, R0, UR13 ;  /* 0x0000000d00027c36 */ /* 0x008fe20008000000 */
[----:B------:R-:W-:Y:S02]  /*10820*/  UIMAD UR5, UR14, UR11, UR8 ;  /* 0x0000000b0e0572a4 */ /* 0x000fe4000f8e0208 */
[----:B------:R-:W5:Y:S01]  /*10830*/  LD.E.128 R96, desc[UR16][R98.64] ;  /* 0x0000001062607980 */ /* 0x000f62000c101d00 */
[----:B--2---:R-:W-:Y:S01]  /*10840*/  @P2 IMAD.HI.U32 R0, R2, R5, RZ ;  /* 0x0000000502002227 */ /* 0x004fe200078e00ff */
[----:B------:R-:W-:Y:S02]  /*10850*/  UIMAD.WIDE.U32 UR6, UR14, UR10, UR6 ;  /* 0x0000000a0e0672a5 */ /* 0x000fe4000f8e0006 */
[----:B------:R-:W5:Y:S01]  /*10860*/  LD.E.128 R100, desc[UR16][R102.64] ;  /* 0x0000001066647980 */ /* 0x000f62000c101d00 */
[----:B------:R-:W-:Y:S01]  /*10870*/  ULDC.64 UR8, c[0x0][0xae0] ;  /* 0x0002b80000087ab9 */ /* 0x000fe20000000a00 */
[----:B------:R-:W-:Y:S01]  /*10880*/  IMAD.MOV.U32 R7, RZ, RZ, R2 ;  /* 0x000000ffff077224 */ /* 0x000fe200078e0002 */
[----:B0-----:R-:W-:Y:S01]  /*10890*/  @P2 SHF.R.U32.HI R7, RZ, R9, R0 ;  /* 0x00000009ff072219 */ /* 0x001fe20000011600 */
[----:B------:R-:W-:Y:S01]  /*108a0*/  UIADD3 UR5, UR7, UR5, URZ ;  /* 0x0000000507057290 */ /* 0x000fe2000fffe03f */
[----:B------:R-:W5:Y:S02]  /*108b0*/  LD.E.128 R104, desc[UR16][R106.64] ;  /* 0x000000106a687980 */ /* 0x000f64000c101d00 */
[--C-:B------:R-:W-:Y:S01]  /*108c0*/  SHF.R.S32.HI R0, RZ, 0x1f, R7.reuse ;  /* 0x0000001fff007819 */ /* 0x100fe20000011407 */
[----:B------:R-:W-:Y:S01]  /*108d0*/  IMAD.MOV R9, RZ, RZ, -R7 ;  /* 0x000000ffff097224 */ /* 0x000fe200078e0a07 */
[----:B------:R-:W5:Y:S01]  /*108e0*/  LD.E.128 R108, desc[UR16][R110.64] ;  /* 0x000000106e6c7980 */ /* 0x000f62000c101d00 */
[----:B------:R-:W-:-:S02]  /*108f0*/  IMAD.U32 R5, RZ, RZ, UR7 ;  /* 0x00000007ff057e24 */ /* 0x000fc4000f8e00ff */
[----:B------:R-:W-:Y:S01]  /*10900*/  IMAD R0, R0, UR8, RZ ;  /* 0x0000000800007c24 */ /* 0x000fe2000f8e02ff */
[----:B------:R-:W5:Y:S01]  /*10910*/  LD.E.128 R112, desc[UR16][R114.64] ;  /* 0x0000001072707980 */ /* 0x000f62000c101d00 */
[----:B------:R-:W-:Y:S02]  /*10920*/  IMAD R9, R170, R9, R2 ;  /* 0x00000009aa097224 */ /* 0x000fe400078e0202 */
[----:B------:R-:W-:Y:S01]  /*10930*/  IMAD.U32 R4, RZ, RZ, UR6 ;  /* 0x00000006ff047e24 */ /* 0x000fe2000f8e00ff */
[----:B------:R-:W5:Y:S01]  /*10940*/  LD.E.128 R116, desc[UR16][R118.64] ;  /* 0x0000001076747980 */ /* 0x000f62000c101d00 */
[----:B------:R-:W-:Y:S01]  /*10950*/  IMAD.U32 R5, RZ, RZ, UR5 ;  /* 0x00000005ff057e24 */ /* 0x000fe2000f8e00ff */
[----:B------:R-:W-:Y:S01]  /*10960*/  ULDC.64 UR6, c[0x0][0xad8] ;  /* 0x0002b60000067ab9 */ /* 0x000fe20000000a00 */
[----:B------:R-:W-:Y:S01]  /*10970*/  IMAD R11, R7, UR9, R0 ;  /* 0x00000009070b7c24 */ /* 0x000fe2000f8e0200 */
[----:B------:R-:W5:Y:S01]  /*10980*/  LD.E.128 R120, desc[UR16][R122.64] ;  /* 0x000000107a787980 */ /* 0x000f62000c101d00 */
[----:B------:R-:W-:-:S03]  /*10990*/  SHF.R.S32.HI R0, RZ, 0x1f, R9 ;  /* 0x0000001fff007819 */ /* 0x000fc60000011409 */
[----:B------:R-:W5:Y:S01]  /*109a0*/  LD.E.128 R124, desc[UR16][R126.64] ;  /* 0x000000107e7c7980 */ /* 0x000f62000c101d00 */
[----:B------:R-:W-:-:S03]  /*109b0*/  IMAD.WIDE.U32 R4, R7, UR8, R4 ;  /* 0x0000000807047c25 */ /* 0x000fc6000f8e0004 */
        /* <DEDUP_REMOVED lines=27> */
[----:B0-----:R4:W0:Y:S01]  /*10b70*/  SHFL.IDX PT, R10, R2, RZ, 0x181f ;  /* 0x00181fff020a7589 */ /* 0x00182200000e0000 */
[----:B------:R-:W-:-:S02]  /*10b80*/  PRMT R199, RZ, 0x654, R199 ;  /* 0x00000654ffc77816 */ /* 0x000fc400000000c7 */
[----:B------:R-:W-:Y:S02]  /*10b90*/  ISETP.GE.AND P0, PT, R0, R3, PT ;  /* 0x000000030000720c */ /* 0x000fe40003f06270 */
[----:B------:R4:W1:Y:S01]  /*10ba0*/  SHFL.IDX PT, R0, R12, RZ, 0x181f ;  /* 0x00181fff0c007589 */ /* 0x00086200000e0000 */
        /* <DEDUP_REMOVED lines=20> */
.L_x_2406:
[----:B------:R-:W-:Y:S05]  /*10cf0*/  BSYNC B1 ;  /* 0x0000000000017941 */ /* 0x000fea0003800000 */
.L_x_2405:
[----:B-1----:R1:W3:Y:S01]  /*10d00*/  SHFL.IDX PT, R0, R12, 0x1, 0x181f ;  /* 0x00381f000c007f89 */ /* 0x0022e200000e0000 */
[----:B------:R-:W-:Y:S03]  /*10d10*/  BSSY B1, `(.L_x_2407) ;  /* 0x0000015000017945 */ /* 0x000fe60003800000 */
[----:B0-2---:R1:W0:Y:S01]  /*10d20*/  SHFL.IDX PT, R10, R2, 0x1, 0x181f ;  /* 0x00381f00020a7f89 */ /* 0x00522200000e0000 */
        /* <DEDUP_REMOVED lines=19> */
.L_x_2408:
[----:B------:R-:W-:Y:S05]  /*10e60*/  BSYNC B1 ;  /* 0x0000000000017941 */ /* 0x000fea0003800000 */
.L_x_2407:
[----:B---3--:R3:W1:Y:S01]  /*10e70*/  SHFL.IDX PT, R0, R12, 0x2, 0x181f ;  /* 0x00581f000c007f89 */ /* 0x00866200000e0000 */
        /* <DEDUP_REMOVED lines=12> */
[----:B-1----:R-:W-:Y:S02]  /*10f40*/  @!P3 LEA.HI.X R5, R18, R0, R229, 0x1, P6 ;  /* 0x000000001205b211 */ /* 0x002fe400030f0ce5 */
        /* <DEDUP_REMOVED lines=8> */
.L_x_2410:
[----:B------:R-:W-:Y:S05]  /*10fd0*/  BSYNC B1 ;  /* 0x0000000000017941 */ /* 0x000fea0003800000 */
.L_x_2409:
[----:B-1----:R-:W-:Y:S01]  /*10fe0*/  VIADD R0, R14, 0x60 ;  /* 0x000000600e007836 */ /* 0x002fe20000000000 */
[----:B---34-:R-:W3:Y:S04]  /*10ff0*/  SHFL.IDX PT, R12, R12, 0x3, 0x181f ;  /* 0x00781f000c0c7f89 */ /* 0x018ee800000e0000 */
[----:B------:R-:W-:Y:S01]  /*11000*/  ISETP.GE.AND P0, PT, R0, R3, PT ;  /* 0x000000030000720c */ /* 0x000fe20003f06270 */
[----:B--2---:R4:W1:-:S12]  /*11010*/  SHFL.IDX PT, R8, R2, 0x3, 0x181f ;  /* 0x00781f0002087f89 */ /* 0x00485800000e0000 */
[----:B----4-:R-:W-:Y:S05]  /*11020*/  @P0 BRA `(.L_x_2411) ;  /* 0x0000000c005c0947 */ /* 0x010fea0003800000 */
[----:B------:R-:W-:Y:S01]  /*11030*/  ULDC UR5, c[0x0][0xac8] ;  /* 0x0002b20000057ab9 */ /* 0x000fe20000000800 */
[----:B------:R-:W-:Y:S01]  /*11040*/  ULDC.64 UR6, c[0x0][0x208] ;  /* 0x0000820000067ab9 */ /* 0x000fe20000000a00 */
[----:B------:R-:W-:Y:S02]  /*11050*/  ISETP.GE.AND P3, PT, R18, UR5, PT ;  /* 0x0000000512007c0c */ /* 0x000fe4000bf66270 */
[----:B------:R-:W-:Y:S02]  /*11060*/  ISETP.GE.AND P4, PT, R214, UR5, PT ;  /* 0x00000005d6007c0c */ /* 0x000fe4000bf86270 */
[----:B------:R-:W-:-:S09]  /*11070*/  ISETP.GE.AND P5, PT, R213, UR5, PT ;  /* 0x00000005d5007c0c */ /* 0x000fd2000bfa6270 */
[-C--:B-1----:R-:W-:Y:S02]  /*11080*/  @!P3 LEA R2, P0, R18, R8.reuse, 0x1 ;  /* 0x000000081202b211 */ /* 0x082fe400078008ff */
[----:B------:R-:W-:Y:S02]  /*11090*/  @!P4 LEA R4, P1, R214, R8, 0x1 ;  /* 0x00000008d604c211 */ /* 0x000fe400078208ff */
[----:B---3--:R-:W-:Y:S02]  /*110a0*/  @!P3 LEA.HI.X R3, R18, R12, R229, 0x1, P0 ;  /* 0x0000000c1203b211 */ /* 0x008fe400000f0ce5 */
        /* <DEDUP_REMOVED lines=13> */
.L_x_2404:
        /* <DEDUP_REMOVED lines=14> */
[----:B------:R-:W-:-:S13]  /*11260*/  R2UR UR5, R22 ;  /* 0x00000000160572ca */ /* 0x000fda00000e0000 */
        /* <DEDUP_REMOVED lines=41> */
.L_x_2413:
[----:B------:R-:W-:Y:S05]  /*11500*/  BSYNC B1 ;  /* 0x0000000000017941 */ /* 0x000fea0003800000 */
.L_x_2412:
[----:B------:R-:W-:Y:S01]  /*11510*/  R2UR UR12, R22 ;  /* 0x00000000160c72ca */ /* 0x000fe200000e0000 */
[----:B------:R-:W-:Y:S01]  /*11520*/  ULDC.64 UR10, c[0x0][0xae8] ;  /* 0x0002ba00000a7ab9 */ /* 0x000fe20000000a00 */
[----:B------:R-:W-:Y:S01]  /*11530*/  R2UR UR14, R217 ;  /* 0x00000000d90e72ca */ /* 0x000fe200000e0000 */
[----:B------:R-:W-:Y:S01]  /*11540*/  UIMAD UR5, UR8, UR10, URZ ;  /* 0x0000000a080572a4 */ /* 0x000fe2000f8e023f */
[----:B------:R-:W-:Y:S01]  /*11550*/  R2UR UR13, R218 ;  /* 0x00000000da0d72ca */ /* 0x000fe200000e0000 */
[----:B------:R-:W-:Y:S08]  /*11560*/  BSSY B1, `(.L_x_2414) ;  /* 0x000003e000017945 */ /* 0x000ff00003800000 */
[----:B------:R-:W-:-:S02]  /*11570*/  VIADD R6, R6, UR12 ;  /* 0x0000000c06067c36 */ /* 0x000fc40008000000 */
[----:B------:R-:W-:Y:S02]  /*11580*/  UIMAD.WIDE.U32 UR6, UR14, UR10, URZ ;  /* 0x0000000a0e0672a5 */ /* 0x000fe4000f8e003f */
[----:B------:R-:W-:Y:S01]  /*11590*/  UIMAD UR5, UR14, UR11, UR5 ;  /* 0x0000000b0e0572a4 */ /* 0x000fe2000f8e0205 */
[----:B0-----:R-:W-:Y:S02]  /*115a0*/  @P1 IMAD.HI.U32 R0, R6, R9, RZ ;  /* 0x0000000906001227 */ /* 0x001fe400078e00ff */
[----:B------:R-:W-:Y:S01]  /*115b0*/  ULDC.64 UR10, c[0x0][0xaf0] ;  /* 0x0002bc00000a7ab9 */ /* 0x000fe20000000a00 */
[----:B------:R-:W-:Y:S01]  /*115c0*/  UIADD3 UR7, UR7, UR5, URZ ;  /* 0x0000000507077290 */ /* 0x000fe2000fffe03f */
[----:B--2---:R-:W-:Y:S01]  /*115d0*/  IMAD.MOV.U32 R5, RZ, RZ, R6 ;  /* 0x000000ffff057224 */ /* 0x004fe200078e0006 */
[----:B------:R-:W-:Y:S01]  /*115e0*/  UIMAD UR5, UR9, UR10, URZ ;  /* 0x0000000a090572a4 */ /* 0x000fe2000f8e023f */
[----:B-1----:R-:W-:Y:S01]  /*115f0*/  @P1 SHF.R.U32.HI R5, RZ, R11, R0 ;  /* 0x0000000bff051219 */ /* 0x002fe20000011600 */
        /* <DEDUP_REMOVED lines=18> */
[----:B------:R-:W-:Y:S02]  /*11720*/  VIADD R6, R219, UR12 ;  /* 0x0000000cdb067c36 */ /* 0x000fe40008000000 */
        /* <DEDUP_REMOVED lines=33> */
.L_x_2415:
[----:B------:R-:W-:Y:S05]  /*11940*/  BSYNC B1 ;  /* 0x0000000000017941 */ /* 0x000fea0003800000 */
.L_x_2414:
        /* <DEDUP_REMOVED lines=22> */
.L_x_2417:
[----:B------:R-:W-:Y:S05]  /*11ab0*/  BSYNC B1 ;  /* 0x0000000000017941 */ /* 0x000fea0003800000 */
.L_x_2416:
        /* <DEDUP_REMOVED lines=22> */
.L_x_2419:
[----:B------:R-:W-:Y:S05]  /*11c20*/  BSYNC B1 ;  /* 0x0000000000017941 */ /* 0x000fea0003800000 */
.L_x_2418:
        /* <DEDUP_REMOVED lines=23> */
.L_x_2411:
[----:B------:R-:W-:Y:S05]  /*11da0*/  BSYNC B0 ;  /* 0x0000000000007941 */ /* 0x000fea0003800000 */
.L_x_2403:
[----:B------:R-:W-:Y:S02]  /*11db0*/  ULDC UR5, c[0x0][0xc38] ;  /* 0x00030e0000057ab9 */ /* 0x000fe40000000800 */
[----:B------:R-:W-:-:S06]  /*11dc0*/  UISETP.GE.AND UP0, UPT, UR4, UR5, UPT ;  /* 0x000000050400728c */ /* 0x000fcc000bf06270 */
[----:B------:R-:W-:-:S13]  /*11dd0*/  PLOP3.LUT P0, PT, PT, PT, UP0, 0x80, 0x0 ;  /* 0x000000000000781c */ /* 0x000fda0003f0f008 */
[----:B------:R-:W-:Y:S05]  /*11de0*/  @!P0 BRA `(.L_x_2420) ;  /* 0xfffffef000048947 */ /* 0x000fea000383ffff */
[----:B------:R-:W-:Y:S05]  /*11df0*/  EXIT ;  /* 0x000000000000794d */ /* 0x000fea0003800000 */
.L_x_2368:
[----:B------:R-:W-:-:S08]  /*11e00*/  NOP ;  /* 0x0000000000007918 */ /* 0x000fd00000000000 */
[----:B0-----:R-:W0:-:S00]  /*11e10*/  USETMAXREG.DEALLOC.CTAPOOL 0x18 ;  /* 0x00000018000079c8 */ /* 0x001e0000080e0500 */
[----:B0-----:R-:W-:-:S06]  /*11e20*/  LOP3.LUT R0, R0, 0x3, RZ, 0xc0, !PT ;  /* 0x0000000300007812 */ /* 0x001fcc00078ec0ff */
[----:B------:R-:W0:Y:S01]  /*11e30*/  S2UR UR6, SR_CTAID.X ;  /* 0x00000000000679c3 */ /* 0x000e220000002500 */
[----:B------:R-:W-:Y:S01]  /*11e40*/  IMAD.MOV.U32 R18, RZ, RZ, RZ ;  /* 0x000000ffff127224 */ /* 0x000fe200078e00ff */
[----:B------:R-:W1:Y:S02]  /*11e50*/  SHFL.IDX PT, R0, R0, RZ, 0x1f ;  /* 0x00001fff00007589 */ /* 0x000e6400000e0000 */
[----:B-1----:R-:W-:-:S04]  /*11e60*/  ISETP.NE.AND P0, PT, R0, RZ, PT ;  /* 0x000000ff0000720c */ /* 0x002fc80003f05270 */
[----:B------:R-:W0:Y:S01]  /*11e70*/  LDC R0, c[0x0][0xc38] ;  /* 0x00030e00ff007b82 */ /* 0x000e220000000800 */
[----:B------:R-:W-:-:S05]  /*11e80*/  P2R R2, PR, RZ, 0x1 ;  /* 0x00000001ff027803 */ /* 0x000fca0000000000 */
[----:B------:R1:W-:Y:S03]  /*11e90*/  STL [R1+0x20], R2 ;  /* 0x0000200201007387 */ /* 0x0003e60000100800 */
[----:B------:R-:W-:Y:S06]  /*11ea0*/  @P0 BAR.ARV 0x4, 0x180 ;  /* 0x0106000000000b1d */ /* 0x000fec0000002000 */
[----:B------:R1:W-:Y:S01]  /*11eb0*/  STL [R1+0x1c], RZ ;  /* 0x00001cff01007387 */ /* 0x0003e20000100800 */
[----:B0-----:R-:W-:Y:S01]  /*11ec0*/  ISETP.LE.AND P0, PT, R0, UR6, PT ;  /* 0x0000000600007c0c */ /* 0x001fe2000bf03270 */
[----:B------:R-:W-:-:S05]  /*11ed0*/  IMAD.MOV.U32 R0, RZ, RZ, 0x1 ;  /* 0x00000001ff007424 */ /* 0x000fca00078e00ff */
[----:B------:R1:W-:Y:S07]  /*11ee0*/  STL [R1+0x4], R0 ;  /* 0x0000040001007387 */ /* 0x0003ee0000100800 */
[----:B------:R-:W-:Y:S05]  /*11ef0*/  @P0 BRA `(.L_x_2421) ;  /* 0x0000005000500947 */ /* 0x000fea0003800000 */
[----:B------:R-:W0:Y:S01]  /*11f00*/  S2R R6, SR_TID.X ;  /* 0x0000000000067919 */ /* 0x000e220000002100 */
[----:B------:R-:W2:Y:S01]  /*11f10*/  S2UR UR5, SR_CgaCtaId ;  /* 0x00000000000579c3 */ /* 0x000ea20000008800 */
[----:B------:R-:W-:Y:S01]  /*11f20*/  UMOV UR4, 0x400 ;  /* 0x0000040000047882 */ /* 0x000fe20000000000 */
[----:B------:R-:W-:Y:S01]  /*11f30*/  IMAD.MOV.U32 R18, RZ, RZ, RZ ;  /* 0x000000ffff127224 */ /* 0x000fe200078e00ff */
[----:B------:R-:W-:Y:S01]  /*11f40*/  ULDC UR43, c[0x0][0xc] ;  /* 0x00000300002b7ab9 */ /* 0x000fe20000000800 */
[----:B------:R-:W-:Y:S01]  /*11f50*/  ULDC.64 UR38, c[0x0][0x198] ;  /* 0x0000660000267ab9 */ /* 0x000fe20000000a00 */
[----:B--2---:R-:W-:-:S06]  /*11f60*/  ULEA UR4, UR5, UR4, 0x18 ;  /* 0x0000000405047291 */ /* 0x004fcc000f8ec03f */
[----:B------:R-:W-:Y:S01]  /*11f70*/  IMAD.U32 R17, RZ, RZ, UR4 ;  /* 0x00000004ff117e24 */ /* 0x000fe2000f8e00ff */
[C---:B0-----:R-:W-:Y:S01]  /*11f80*/  LOP3.LUT R5, R6.reuse, 0x7f, RZ, 0xc0, !PT ;  /* 0x0000007f06057812 */ /* 0x041fe200078ec0ff */
[----:B-1----:R-:W-:-:S05]  /*11f90*/  IMAD.SHL.U32 R0, R6, 0x8, RZ ;  /* 0x0000000806007824 */ /* 0x002fca00078e00ff */
        /* <DEDUP_REMOVED lines=13> */
[----:B------:R1:W-:Y:S04]  /*12070*/  STL [R1+0x4], R2 ;  /* 0x0000040201007387 */ /* 0x0003e80000100800 */
[----:B------:R2:W-:Y:S01]  /*12080*/  STL [R1+0x1c], RZ ;  /* 0x00001cff01007387 */ /* 0x0005e20000100800 */
[----:B0-----:R-:W-:-:S02]  /*12090*/  LOP3.LUT R3, R0, 0x40, RZ, 0xfc, !PT ;  /* 0x0000004000037812 */ /* 0x001fc400078efcff */
[C---:B-1----:R-:W-:Y:S02]  /*120a0*/  LOP3.LUT R2, R0.reuse, 0x80, RZ, 0xfc, !PT ;  /* 0x0000008000027812 */ /* 0x042fe400078efcff */
[----:B--2---:R-:W-:-:S07]  /*120b0*/  LOP3.LUT R0, R0, 0xc0, RZ, 0xfc, !PT ;  /* 0x000000c000007812 */ /* 0x004fce00078efcff */
.L_x_2522:
        /* <DEDUP_REMOVED lines=14> */
[----:B01-3--:R-:W-:Y:S05]  /*121a0*/  @!P0 BRA `(.L_x_2422) ;  /* 0x0000000000208947 */ /* 0x00bfea0003800000 */
        /* <DEDUP_REMOVED lines=8> */
.L_x_2422:
[----:B------:R-:W-:Y:S01]  /*12230*/  ULDC UR9, c[0x0][0xc54] ;  /* 0x0003150000097ab9 */ /* 0x000fe20000000800 */
[----:B------:R-:W-:Y:S01]  /*12240*/  UMOV UR5, UR8 ;  /* 0x0000000800057c82 */ /* 0x000fe20008000000 */
[----:B------:R-:W-:-:S11]  /*12250*/  UISETP.NE.AND UP0, UPT, UR9, 0x1, UPT ;  /* 0x000000010900788c */ /* 0x000fd6000bf05270 */
[----:B------:R-:W-:Y:S02]  /*12260*/  @UP0 ULDC.64 UR10, c[0x0][0xc58] ;  /* 0x00031600000a0ab9 */ /* 0x000fe40000000a00 */
[----:B------:R-:W-:-:S04]  /*12270*/  UIMAD.WIDE.U32 UR6, UR8, UR10, URZ ;  /* 0x0000000a080672a5 */ /* 0x000fc8000f8e003f */
[----:B------:R-:W-:-:S04]  /*12280*/  @UP0 USHF.R.U32.HI UR5, URZ, UR11, UR7 ;  /* 0x0000000b3f050299 */ /* 0x000fc80008011607 */
[----:B------:R-:W-:-:S12]  /*12290*/  UIMAD UR6, UR5, UR9, URZ ;  /* 0x00000009050672a4 */ /* 0x000fd8000f8e023f */
.L_x_2423:
[----:B------:R-:W-:Y:S01]  /*122a0*/  ULOP3.LUT UR42, URZ, UR5, URZ, 0x33, !UPT ;  /* 0x000000053f2a7292 */ /* 0x000fe2000f8e333f */
[----:B------:R-:W-:Y:S01]  /*122b0*/  BSSY B7, `(.L_x_2424) ;  /* 0x00004bb000077945 */ /* 0x000fe20003800000 */
[----:B------:R-:W-:Y:S01]  /*122c0*/  ULDC UR7, c[0x0][0x448] ;  /* 0x0001120000077ab9 */ /* 0x000fe20000000800 */
[----:B------:R-:W-:Y:S01]  /*122d0*/  ULDC UR5, c[0x0][0xc3c] ;  /* 0x00030f0000057ab9 */ /* 0x000fe20000000800 */
[----:B------:R-:W-:Y:S02]  /*122e0*/  UISETP.NE.AND UP1, UPT, UR7, 0x1, UPT ;  /* 0x000000010700788c */ /* 0x000fe4000bf25270 */
[----:B------:R-:W-:Y:S01]  /*122f0*/  UIADD3 UR42, UR42, UR5, URZ ;  /* 0x000000052a2a7290 */ /* 0x000fe2000fffe03f */
[----:B------:R-:W-:Y:S01]  /*12300*/  ULDC.64 UR10, c[0x0][0x418] ;  /* 0x00010600000a7ab9 */ /* 0x000fe20000000a00 */
[----:B------:R-:W-:Y:S02]  /*12310*/  UIADD3 UR5, UR8, -UR6, URZ ;  /* 0x8000000608057290 */ /* 0x000fe4000fffe03f */
[----:B------:R-:W-:-:S02]  /*12320*/  UISETP.NE.U32.AND UP0, UPT, UR10, URZ, UPT ;  /* 0x0000003f0a00728c */ /* 0x000fc4000bf05070 */
[----:B------:R-:W-:Y:S02]  /*12330*/  USHF.L.U32 UR8, UR42, 0x7, URZ ;  /* 0x000000072a087899 */ /* 0x000fe4000800063f */
[----:B------:R-:W-:Y:S01]  /*12340*/  UISETP.NE.AND.EX UP0, UPT, UR11, URZ, UPT, UP0 ;  /* 0x0000003f0b00728c */ /* 0x000fe2000bf05300 */
[----:B------:R-:W-:Y:S01]  /*12350*/  ULDC UR7, c[0x0][0x288] ;  /* 0x0000a20000077ab9 */ /* 0x000fe20000000800 */
[----:B------:R-:W-:Y:S01]  /*12360*/  UIADD3 UR8, UR8, 0x7f, URZ ;  /* 0x0000007f08087890 */ /* 0x000fe2000fffe03f */
[----:B------:R-:W-:Y:S01]  /*12370*/  ULDC UR6, c[0x0][0x424] ;  /* 0x0001090000067ab9 */ /* 0x000fe20000000800 */
[----:B------:R-:W-:Y:S02]  /*12380*/  UIADD3 UR13, -UR7, 0x50, URZ ;  /* 0x00000050070d7890 */ /* 0x000fe4000fffe13f */
[----:B------:R-:W-:Y:S01]  /*12390*/  USEL UR9, UR6, 0x1, UP0 ;  /* 0x0000000106097887 */ /* 0x000fe20008000000 */
[----:B------:R-:W-:Y:S01]  /*123a0*/  @UP1 ULDC UR7, c[0x0][0x44c] ;  /* 0x0001130000071ab9 */ /* 0x000fe20000000800 */
[----:B------:R-:W-:Y:S01]  /*123b0*/  ULDC UR12, c[0x0][0x2f0] ;  /* 0x0000bc00000c7ab9 */ /* 0x000fe20000000800 */
[----:B------:R-:W-:Y:S01]  /*123c0*/  UIMAD.WIDE.U32 UR6, UR8, UR7, URZ ;  /* 0x00000007080672a5 */ /* 0x000fe2000f8e003f */
[----:B------:R-:W-:Y:S01]  /*123d0*/  @UP1 ULDC UR14, c[0x0][0x450] ;  /* 0x00011400000e1ab9 */ /* 0x000fe20000000800 */
[----:B------:R-:W-:-:S02]  /*123e0*/  UIMAD UR13, UR9, UR12, UR13 ;  /* 0x0000000c090d72a4 */ /* 0x000fc4000f8e020d */
[----:B------:R-:W-:Y:S02]  /*123f0*/  @UP1 USHF.R.U32.HI UR8, URZ, UR14, UR7 ;  /* 0x0000000e3f081299 */ /* 0x000fe40008011607 */
[----:B------:R-:W-:Y:S02]  /*12400*/  UIMAD UR6, UR9, UR12, 0x4f ;  /* 0x0000004f090674a4 */ /* 0x000fe4000f8e020c */
[----:B------:R-:W-:Y:S02]  /*12410*/  UIADD3 UR8, UR13, UR8, URZ ;  /* 0x000000080d087290 */ /* 0x000fe4000fffe03f */
[----:B------:R-:W-:Y:S02]  /*12420*/  UIMAD.WIDE UR6, UR6, 0x66666667, URZ ;  /* 0x66666667060678a5 */ /* 0x000fe4000f8e023f */
[----:B------:R-:W-:Y:S02]  /*12430*/  UIMAD.WIDE UR8, UR8, 0x66666667, URZ ;  /* 0x66666667080878a5 */ /* 0x000fe4000f8e023f */
[----:B------:R-:W-:-:S02]  /*12440*/  USHF.R.U32.HI UR12, URZ, 0x1f, UR7 ;  /* 0x0000001f3f0c7899 */ /* 0x000fc40008011607 */
[----:B------:R-:W-:Y:S01]  /*12450*/  USHF.R.U32.HI UR6, URZ, 0x1f, UR9 ;  /* 0x0000001f3f067899 */ /* 0x000fe20008011609 */
[----:B------:R-:W-:Y:S01]  /*12460*/  ULDC UR11, c[0x0][0xc48] ;  /* 0x00031200000b7ab9 */ /* 0x000fe20000000800 */
[----:B------:R-:W-:Y:S02]  /*12470*/  ULEA.HI.SX32 UR12, UR7, UR12, 0x1b ;  /* 0x0000000c070c7291 */ /* 0x000fe4000f8fda3f */
[----:B------:R-:W-:Y:S02]  /*12480*/  ULEA.HI.SX32 UR6, UR9, UR6, 0x1b ;  /* 0x0000000609067291 */ /* 0x000fe4000f8fda3f */
[----:B------:R-:W-:Y:S02]  /*12490*/  UISETP.NE.AND UP0, UPT, UR11, 0x1, UPT ;  /* 0x000000010b00788c */ /* 0x000fe4000bf05270 */
[----:B------:R-:W-:Y:S01]  /*124a0*/  UISETP.LT.AND UP1, UPT, UR12, UR6, UPT ;  /* 0x000000060c00728c */ /* 0x000fe2000bf21270 */
[----:B------:R-:W-:-:S03]  /*124b0*/  ULDC UR10, c[0x0][0xc54] ;  /* 0x00031500000a7ab9 */ /* 0x000fc60000000800 */
[----:B------:R-:W-:Y:S02]  /*124c0*/  USEL UR41, UR12, UR6, UP1 ;  /* 0x000000060c297287 */ /* 0x000fe40008800000 */
[----:B------:R-:W-:-:S03]  /*124d0*/  UIMAD UR10, UR4, UR10, UR5 ;  /* 0x0000000a040a72a4 */ /* 0x000fc6000f8e0205 */
[----:B------:R-:W-:Y:S01]  /*124e0*/  @UP0 ULDC UR4, c[0x0][0xc4c] ;  /* 0x0003130000040ab9 */ /* 0x000fe20000000800 */
[----:B------:R-:W-:Y:S01]  /*124f0*/  ISETP.LT.AND P0, PT, RZ, UR41, PT ;  /* 0x00000029ff007c0c */ /* 0x000fe2000bf01270 */
[----:B------:R-:W-:Y:S01]  /*12500*/  UIMAD.WIDE.U32 UR4, UR10, UR4, URZ ;  /* 0x000000040a0472a5 */ /* 0x000fe2000f8e003f */
[----:B------:R-:W-:Y:S01]  /*12510*/  @UP0 ULDC UR7, c[0x0][0xc50] ;  /* 0x0003140000070ab9 */ /* 0x000fe20000000800 */
[----:B------:R-:W-:Y:S02]  /*12520*/  UMOV UR40, UR10 ;  /* 0x0000000a00287c82 */ /* 0x000fe40008000000 */
[----:B------:R-:W-:-:S04]  /*12530*/  @UP0 USHF.R.U32.HI UR40, URZ, UR7, UR5 ;  /* 0x000000073f280299 */ /* 0x000fc80008011605 */
[----:B------:R-:W-:-:S04]  /*12540*/  UIADD3 UR36, -UR40, URZ, URZ ;  /* 0x0000003f28247290 */ /* 0x000fc8000fffe13f */
[----:B------:R-:W-:Y:S01]  /*12550*/  UIMAD UR36, UR11, UR36, UR10 ;  /* 0x000000240b2472a4 */ /* 0x000fe2000f8e020a */
[----:B------:R-:W-:Y:S11]  /*12560*/  @P0 BRA `(.L_x_2425) ;  /* 0x00000000004c0947 */ /* 0x000ff60003800000 */
        /* <DEDUP_REMOVED lines=19> */
.L_x_2425:
        /* <DEDUP_REMOVED lines=20> */
.L_x_2428:
[----:B------:R-:W-:Y:S05]  /*127e0*/  BSYNC B6 ;  /* 0x0000000000067941 */ /* 0x000fea0003800000 */
.L_x_2427:
        /* <DEDUP_REMOVED lines=20> */
.L_x_2431:
        /* <DEDUP_REMOVED lines=15> */
.L_x_2430:
[----:B------:R-:W-:Y:S05]  /*12a20*/  BSYNC B6 ;  /* 0x0000000000067941 */ /* 0x000fea0003800000 */
.L_x_2429:
        /* <DEDUP_REMOVED lines=13> */
[----:B------:R-:W1:Y:S03]  /*12b00*/  S2R R0, SR_TID.X ;  /* 0x0000000000007919 */ /* 0x000e660000002100 */
[----:B------:R-:W-:Y:S01]  /*12b10*/  VIADD R19, R19, 0xffffffff ;  /* 0xffffffff13137836 */ /* 0x000fe20000000000 */
[----:B0-----:R-:W0:Y:S02]  /*12b20*/  LDC.64 R2, c[0x0][0x418] ;  /* 0x00010600ff027b82 */ /* 0x001e240000000a00 */
[----:B0-----:R-:W-:Y:S02]  /*12b30*/  ISETP.NE.U32.AND P0, PT, R2, RZ, PT ;  /* 0x000000ff0200720c */ /* 0x001fe40003f05070 */
[----:B-1----:R-:W-:-:S02]  /*12b40*/  SHF.R.U32.HI R0, RZ, 0x5, R0 ;  /* 0x00000005ff007819 */ /* 0x002fc40000011600 */
[----:B------:R-:W-:Y:S02]  /*12b50*/  ISETP.NE.AND.EX P1, PT, R3, RZ, PT, P0 ;  /* 0x000000ff0300720c */ /* 0x000fe40003f25300 */
[----:B------:R-:W-:Y:S02]  /*12b60*/  LOP3.LUT R0, R0, 0x3, RZ, 0xc0, !PT ;  /* 0x0000000300007812 */ /* 0x000fe400078ec0ff */
[----:B------:R-:W-:Y:S02]  /*12b70*/  P2R R4, PR, RZ, 0x2 ;  /* 0x00000002ff047803 */ /* 0x000fe40000000000 */
[----:B--2---:R-:W-:Y:S01]  /*12b80*/  SHF.R.S32.HI R8, RZ, 0x1f, R7 ;  /* 0x0000001fff087819 */ /* 0x004fe20000011407 */
[----:B------:R0:W-:Y:S01]  /*12b90*/  STL [R1], R7 ;  /* 0x0000000701007387 */ /* 0x0001e20000100800 */
[----:B------:R-:W-:-:S03]  /*12ba0*/  SEL R16, R7, RZ, !P1 ;  /* 0x000000ff07107207 */ /* 0x000fc60004800000 */
[----:B------:R0:W-:Y:S04]  /*12bb0*/  STL [R1+0x10], R4 ;  /* 0x0000100401007387 */ /* 0x0001e80000100800 */
[----:B------:R0:W-:Y:S01]  /*12bc0*/  STL [R1+0x8], R8 ;  /* 0x0000080801007387 */ /* 0x0001e20000100800 */
[----:B------:R-:W-:Y:S05]  /*12bd0*/  BRA.DIV UR4, `(.L_x_2432) ;  /* 0x0000004a04b87947 */ /* 0x000fea000b800000 */
[----:B------:R1:W2:Y:S02]  /*12be0*/  SHFL.IDX PT, R14, R0, RZ, 0x1f ;  /* 0x00001fff000e7589 */ /* 0x0002a400000e0000 */
.L_x_2537:
        /* <DEDUP_REMOVED lines=8> */
.L_x_2540:
[----:B------:R-:W-:Y:S05]  /*12c70*/  @!P6 BRA `(.L_x_2433) ;  /* 0x00000004002ce947 */ /* 0x000fea0003800000 */
[----:B------:R-:W-:Y:S01]  /*12c80*/  IMAD.MOV.U32 R16, RZ, RZ, R7 ;  /* 0x000000ffff107224 */ /* 0x000fe200078e0007 */
[----:B------:R-:W-:Y:S06]  /*12c90*/  @!P1 BRA `(.L_x_2435) ;  /* 0x0000000000489947 */ /* 0x000fec0003800000 */
[----:B------:R-:W2:Y:S01]  /*12ca0*/  LDC R6, c[0x0][0x43c] ;  /* 0x00010f00ff067b82 */ /* 0x000ea20000000800 */
[----:B------:R-:W-:Y:S01]  /*12cb0*/  ULDC.64 UR4, c[0x0][0x428] ;  /* 0x00010a0000047ab9 */ /* 0x000fe20000000a00 */
[----:B------:R-:W-:Y:S01]  /*12cc0*/  ULDC.64 UR6, c[0x0][0x208] ;  /* 0x0000820000067ab9 */ /* 0x000fe20000000a00 */
[----:B--2---:R-:W-:-:S13]  /*12cd0*/  ISETP.NE.AND P0, PT, R6, 0x1, PT ;  /* 0x000000010600780c */ /* 0x004fda0003f05270 */
[----:B0-----:R-:W1:Y:S02]  /*12ce0*/  @P0 LDC.64 R4, c[0x0][0x440] ;  /* 0x00011000ff040b82 */ /* 0x001e640000000a00 */
[----:B-1----:R-:W-:-:S04]  /*12cf0*/  @P0 IMAD.HI.U32 R0, R19, R4, RZ ;  /* 0x0000000413000227 */ /* 0x002fc800078e00ff */
[----:B------:R-:W-:Y:S01]  /*12d00*/  IMAD.MOV.U32 R4, RZ, RZ, R19 ;  /* 0x000000ffff047224 */ /* 0x000fe200078e0013 */
[----:B------:R-:W-:-:S04]  /*12d10*/  @P0 SHF.R.U32.HI R4, RZ, R5, R0 ;  /* 0x00000005ff040219 */ /* 0x000fc80000011600 */
[--C-:B------:R-:W-:Y:S01]  /*12d20*/  SHF.R.S32.HI R5, RZ, 0x1f, R4.reuse ;  /* 0x0000001fff057819 */ /* 0x100fe20000011404 */
[----:B------:R-:W-:-:S04]  /*12d30*/  IMAD.MOV R0, RZ, RZ, -R4 ;  /* 0x000000ffff007224 */ /* 0x000fc800078e0a04 */
[----:B------:R-:W-:Y:S02]  /*12d40*/  IMAD R19, R6, R0, R19 ;  /* 0x0000000006137224 */ /* 0x000fe400078e0213 */
[----:B------:R-:W-:Y:S02]  /*12d50*/  IMAD R0, R8, UR4, RZ ;  /* 0x0000000408007c24 */ /* 0x000fe4000f8e02ff */
[----:B------:R-:W-:-:S04]  /*12d60*/  IMAD.WIDE.U32 R4, R7, UR4, R4 ;  /* 0x0000000407047c25 */ /* 0x000fc8000f8e0004 */
[----:B------:R-:W-:Y:S01]  /*12d70*/  IMAD R0, R7, UR5, R0 ;  /* 0x0000000507007c24 */ /* 0x000fe2000f8e0200 */
[----:B------:R-:W-:-:S03]  /*12d80*/  LEA R2, P0, R4, R2, 0x2 ;  /* 0x0000000204027211 */ /* 0x000fc600078010ff */
[----:B------:R-:W-:-:S05]  /*12d90*/  IMAD.IADD R0, R5, 0x1, R0 ;  /* 0x0000000105007824 */ /* 0x000fca00078e0200 */
[----:B------:R-:W-:-:S05]  /*12da0*/  LEA.HI.X R3, R4, R3, R0, 0x2, P0 ;  /* 0x0000000304037211 */ /* 0x000fca00000f1400 */
[----:B------:R2:W5:Y:S02]  /*12db0*/  LDG.E R16, desc[UR6][R2.64] ;  /* 0x0000000602107981 */ /* 0x000564000c1e1900 */
.L_x_2435:
[----:B--2---:R-:W2:Y:S01]  /*12dc0*/  LDL R2, [R1+0x4] ;  /* 0x0000040001027983 */ /* 0x004ea20000100800 */
[----:B-1----:R-:W-:Y:S01]  /*12dd0*/  IMAD R0, R18, 0x8, R17 ;  /* 0x0000000812007824 */ /* 0x002fe200078e0211 */
[----:B--2---:R-:W-:-:S04]  /*12de0*/  SHF.L.U32 R2, R2, 0x1f, RZ ;  /* 0x0000001f02027819 */ /* 0x004fc800000006ff */
[----:B------:R-:W1:Y:S02]  /*12df0*/  SYNCS.PHASECHK.TRANS64.TRYWAIT P0, [R0+URZ+0x38840], R2 ;  /* 0x03884002000075a7 */ /* 0x000e64000800017f */
[----:B-1----:R-:W-:Y:S05]  /*12e00*/  @!P0 BRA `(.L_x_2436) ;  /* 0x00000048006c8947 */ /* 0x002fea0003800000 */
.L_x_2541:
        /* <DEDUP_REMOVED lines=11> */
.L_x_2437:
[----:B------:R-:W-:Y:S01]  /*12ec0*/  R2UR UR33, R0 ;  /* 0x00000000002172ca */ /* 0x000fe200000e0000 */
[----:B-1----:R-:W-:Y:S01]  /*12ed0*/  IMAD R0, R18, 0xa000, R17 ;  /* 0x0000a00012007824 */ /* 0x002fe200078e0211 */
[----:B------:R-:W-:Y:S01]  /*12ee0*/  R2UR UR35, R19 ;  /* 0x00000000132372ca */ /* 0x000fe200000e0000 */
[----:B------:R-:W-:Y:S01]  /*12ef0*/  UIADD3 UR4, UP0, UR38, 0x370, URZ ;  /* 0x0000037026047890 */ /* 0x000fe2000ff1e03f */
[----:B-----5:R-:W-:Y:S01]  /*12f00*/  R2UR UR37, R16 ;  /* 0x00000000102572ca */ /* 0x020fe200000e0000 */
[----:B------:R-:W-:Y:S01]  /*12f10*/  UMOV UR6, 0x0 ;  /* 0x0000000000067882 */ /* 0x000fe20000000000 */
[----:B------:R-:W-:Y:S01]  /*12f20*/  R2UR UR8, R0 ;  /* 0x00000000000872ca */ /* 0x000fe200000e0000 */
[----:B------:R-:W-:Y:S01]  /*12f30*/  UIADD3.X UR5, URZ, UR39, URZ, UP0, !UPT ;  /* 0x000000273f057290 */ /* 0x000fe200087fe43f */
[----:B------:R-:W-:Y:S01]  /*12f40*/  PLOP3.LUT P0, PT, PT, PT, PT, 0x80, 0x0 ;  /* 0x000000000000781c */ /* 0x000fe20003f0f070 */
[----:B------:R-:W-:Y:S01]  /*12f50*/  UMOV UR7, 0x14f00000 ;  /* 0x14f0000000077882 */ /* 0x000fe20000000000 */
[----:B------:R-:W-:Y:S01]  /*12f60*/  UMOV UR34, URZ ;  /* 0x0000003f00227c82 */ /* 0x000fe20008000000 */
[----:B------:R-:W-:Y:S01]  /*12f70*/  UMOV UR26, 0x40 ;  /* 0x00000040001a7882 */ /* 0x000fe20000000000 */
[----:B------:R-:W-:Y:S01]  /*12f80*/  P2R R0, PR, RZ, 0x1 ;  /* 0x00000001ff007803 */ /* 0x000fe20000000000 */
[----:B------:R-:W-:-:S02]  /*12f90*/  UIADD3 UR33, UR33, 0x38830, URZ ;  /* 0x0003883021217890 */ /* 0x000fc4000fffe03f */
[----:B------:R-:W-:Y:S01]  /*12fa0*/  UIMAD UR35, UR35, 0x50, URZ ;  /* 0x00000050232378a4 */ /* 0x000fe2000f8e023f */
[----:B------:R-:W-:Y:S01]  /*12fb0*/  UMOV UR28, UR36 ;  /* 0x00000024001c7c82 */ /* 0x000fe20008000000 */
[----:B------:R-:W-:Y:S02]  /*12fc0*/  UMOV UR29, UR37 ;  /* 0x00000025001d7c82 */ /* 0x000fe40008000000 */
[----:B------:R-:W-:Y:S01]  /*12fd0*/  UIADD3 UR32, UR8, 0x24400, URZ ;  /* 0x0002440008207890 */ /* 0x000fe2000fffe03f */
[----:B------:R2:W-:Y:S01]  /*12fe0*/  STL [R1+0xc], R0 ;  /* 0x00000c0001007387 */ /* 0x0005e20000100800 */
[----:B------:R-:W-:Y:S02]  /*12ff0*/  UIADD3 UR24, UR8, 0x26c00, URZ ;  /* 0x00026c0008187890 */ /* 0x000fe4000fffe03f */
[----:B------:R-:W-:Y:S02]  /*13000*/  UIADD3 UR16, UR8, 0x29400, URZ ;  /* 0x0002940008107890 */ /* 0x000fe4000fffe03f */
[----:B------:R-:W-:Y:S01]  /*13010*/  UIADD3 UR8, UR8, 0x2bc00, URZ ;  /* 0x0002bc0008087890 */ /* 0x000fe2000fffe03f */
[----:B------:R-:W-:Y:S01]  /*13020*/  UMOV UR25, UR33 ;  /* 0x0000002100197c82 */ /* 0x000fe20008000000 */
[----:B------:R-:W-:Y:S01]  /*13030*/  UMOV UR27, UR35 ;  /* 0x00000023001b7c82 */ /* 0x000fe20008000000 */
[----:B------:R-:W-:Y:S01]  /*13040*/  UMOV UR18, 0x80 ;  /* 0x0000008000127882 */ /* 0x000fe20000000000 */
[----:B------:R-:W-:Y:S01]  /*13050*/  UMOV UR20, UR36 ;  /* 0x0000002400147c82 */ /* 0x000fe20008000000 */
[----:B------:R2:W-:Y:S01]  /*13060*/  UTMALDG.4D [UR32], [UR4], desc[UR6] ;  /* 0x00000620040075b4 */ /* 0x0005e20008019000 */
[----:B------:R-:W-:Y:S01]  /*13070*/  UMOV UR21, UR37 ;  /* 0x0000002500157c82 */ /* 0x000fe20008000000 */
[----:B------:R-:W-:Y:S01]  /*13080*/  UMOV UR17, UR33 ;  /* 0x0000002100117c82 */ /* 0x000fe20008000000 */
[----:B------:R-:W-:Y:S01]  /*13090*/  UMOV UR19, UR35 ;  /* 0x0000002300137c82 */ /* 0x000fe20008000000 */
[----:B------:R-:W-:Y:S01]  /*130a0*/  UMOV UR10, 0xc0 ;  /* 0x000000c0000a7882 */ /* 0x000fe20000000000 */
[----:B------:R-:W-:Y:S01]  /*130b0*/  UMOV UR12, UR36 ;  /* 0x00000024000c7c82 */ /* 0x000fe20008000000 */
[----:B------:R-:W-:Y:S01]  /*130c0*/  UMOV UR13, UR37 ;  /* 0x00000025000d7c82 */ /* 0x000fe20008000000 */
[----:B------:R-:W-:Y:S01]  /*130d0*/  UMOV UR9, UR33 ;  /* 0x0000002100097c82 */ /* 0x000fe20008000000 */
[----:B------:R2:W-:Y:S01]  /*130e0*/  UTMALDG.4D [UR24], [UR4], desc[UR6] ;  /* 0x00000618040075b4 */ /* 0x0005e20008019000 */
[----:B------:R-:W-:Y:S01]  /*130f0*/  UMOV UR11, UR35 ;  /* 0x00000023000b7c82 */ /* 0x000fe20008000000 */
[----:B------:R2:W-:Y:S01]  /*13100*/  UTMALDG.4D [UR16], [UR4], desc[UR6] ;  /* 0x00000610040075b4 */ /* 0x0005e20008019000 */
[----:B------:R2:W-:Y:S02]  /*13110*/  UTMALDG.4D [UR8], [UR4], desc[UR6] ;  /* 0x00000608040075b4 */ /* 0x0005e40008019000 */
[----:B--2---:R-:W-:Y:S01]  /*13120*/  NOP ;  /* 0x0000000000007918 */ /* 0x004fe20000000000 */
.L_x_2433:
[----:B-1----:R-:W-:Y:S01]  /*13130*/  VIADD R0, R17, 0x14400 ;  /* 0x0001440011007836 */ /* 0x002fe20000000000 */
        /* <DEDUP_REMOVED lines=21> */
.L_x_2439:
[----:B------:R-:W-:Y:S05]  /*13290*/  BSYNC B6 ;  /* 0x0000000000067941 */ /* 0x000fea0003800000 */
.L_x_2438:
[----:B0-----:R-:W0:Y:S01]  /*132a0*/  LDC R7, c[0x0][0x448] ;  /* 0x00011200ff077b82 */ /* 0x001e220000000800 */
[----:B------:R-:W1:Y:S01]  /*132b0*/  S2R R0, SR_TID.X ;  /* 0x0000000000007919 */ /* 0x000e620000002100 */
[----:B------:R-:W-:Y:S01]  /*132c0*/  USHF.R.S32.HI UR4, URZ, 0x1f, UR36 ;  /* 0x0000001f3f047899 */ /* 0x000fe20008011424 */
[----:B------:R-:W-:Y:S01]  /*132d0*/  ULDC.64 UR8, c[0x0][0x2d8] ;  /* 0x0000b60000087ab9 */ /* 0x000fe20000000a00 */
[----:B------:R-:W2:Y:S02]  /*132e0*/  S2R R2, SR_TID.X ;  /* 0x0000000000027919 */ /* 0x000ea40000002100 */
[----:B------:R-:W-:Y:S02]  /*132f0*/  UIMAD UR6, UR4, UR8, URZ ;  /* 0x00000008040672a4 */ /* 0x000fe4000f8e023f */
[----:B------:R-:W-:Y:S01]  /*13300*/  UIMAD.WIDE.U32 UR4, UR36, UR8, URZ ;  /* 0x00000008240472a5 */ /* 0x000fe2000f8e003f */
[----:B------:R-:W3:Y:S01]  /*13310*/  S2R R10, SR_TID.X ;  /* 0x00000000000a7919 */ /* 0x000ee20000002100 */
[----:B------:R-:W-:-:S02]  /*13320*/  UIMAD UR6, UR36, UR9, UR6 ;  /* 0x00000009240672a4 */ /* 0x000fc4000f8e0206 */
[----:B------:R-:W-:Y:S01]  /*13330*/  USHF.R.S32.HI UR7, URZ, 0x1f, UR40 ;  /* 0x0000001f3f077899 */ /* 0x000fe20008011428 */
[----:B------:R-:W4:Y:S01]  /*13340*/  S2R R8, SR_TID.X ;  /* 0x0000000000087919 */ /* 0x000f220000002100 */
[----:B------:R-:W-:Y:S01]  /*13350*/  UIADD3 UR5, UR5, UR6, URZ ;  /* 0x0000000605057290 */ /* 0x000fe2000fffe03f */
[----:B------:R-:W-:-:S03]  /*13360*/  ULDC.64 UR8, c[0x0][0x2e0] ;  /* 0x0000b80000087ab9 */ /* 0x000fc60000000a00 */
[----:B------:R-:W-:Y:S02]  /*13370*/  UIMAD.WIDE.U32 UR4, UR40, UR8, UR4 ;  /* 0x00000008280472a5 */ /* 0x000fe4000f8e0004 */
[----:B------:R-:W-:Y:S01]  /*13380*/  UIMAD UR6, UR7, UR8, URZ ;  /* 0x00000008070672a4 */ /* 0x000fe2000f8e023f */
[----:B0-----:R-:W-:-:S03]  /*13390*/  ISETP.NE.AND P0, PT, R7, 0x1, PT ;  /* 0x000000010700780c */ /* 0x001fc60003f05270 */
[----:B------:R-:W-:Y:S01]  /*133a0*/  UIMAD UR6, UR40, UR9, UR6 ;  /* 0x00000009280672a4 */ /* 0x000fe2000f8e0206 */
[----:B------:R-:W-:-:S03]  /*133b0*/  IMAD.U32 R5, RZ, RZ, UR5 ;  /* 0x00000005ff057e24 */ /* 0x000fc6000f8e00ff */
[----:B------:R-:W-:Y:S01]  /*133c0*/  UIADD3 UR6, UR5, UR6, URZ ;  /* 0x0000000605067290 */ /* 0x000fe2000fffe03f */
[----:B-1----:R-:W-:-:S05]  /*133d0*/  IMAD.SHL.U32 R4, R0, 0x10, RZ ;  /* 0x0000001000047824 */ /* 0x002fca00078e00ff */
[----:B------:R-:W0:Y:S01]  /*133e0*/  @P0 LDC R3, c[0x0][0x44c] ;  /* 0x00011300ff030b82 */ /* 0x000e220000000800 */
[----:B--2---:R-:W-:Y:S01]  /*133f0*/  LOP3.LUT R2, R2, 0x7f, RZ, 0xc0, !PT ;  /* 0x0000007f02027812 */ /* 0x004fe200078ec0ff */
[----:B---3--:R-:W-:-:S03]  /*13400*/  IMAD.SHL.U32 R10, R10, 0x8, RZ ;  /* 0x000000080a0a7824 */ /* 0x008fc600078e00ff */
[----:B------:R-:W-:-:S03]  /*13410*/  SHF.R.U32.HI R2, RZ, 0x3, R2 ;  /* 0x00000003ff027819 */ /* 0x000fc60000011602 */
[----:B------:R-:W1:Y:S01]  /*13420*/  @P0 LDC R0, c[0x0][0x450] ;  /* 0x00011400ff000b82 */ /* 0x000e620000000800 */
[----:B------:R-:W-:Y:S01]  /*13430*/  LOP3.LUT R4, R2, 0x70, R4, 0xf8, !PT ;  /* 0x0000007002047812 */ /* 0x000fe200078ef804 */
[----:B------:R-:W-:Y:S01]  /*13440*/  IMAD.U32 R2, RZ, RZ, UR42 ;  /* 0x0000002aff027e24 */ /* 0x000fe2000f8e00ff */
[----:B------:R-:W-:Y:S01]  /*13450*/  LOP3.LUT R10, R10, 0x38, RZ, 0xc0, !PT ;  /* 0x000000380a0a7812 */ /* 0x000fe200078ec0ff */
[----:B----4-:R-:W-:Y:S02]  /*13460*/  IMAD.SHL.U32 R9, R8, 0x8, RZ ;  /* 0x0000000808097824 */ /* 0x010fe400078e00ff */
[----:B------:R-:W-:Y:S01]  /*13470*/  IMAD R2, R2, 0x80, R4 ;  /* 0x0000008002027824 */ /* 0x000fe200078e0204 */
[C---:B------:R-:W-:Y:S01]  /*13480*/  LOP3.LUT R12, R10.reuse, 0x40, RZ, 0xfc, !PT ;  /* 0x000000400a0c7812 */ /* 0x040fe200078efcff */
[----:B------:R-:W-:Y:S01]  /*13490*/  IMAD.U32 R4, RZ, RZ, UR4 ;  /* 0x00000004ff047e24 */ /* 0x000fe2000f8e00ff */
[----:B------:R-:W-:Y:S01]  /*134a0*/  ULDC.64 UR4, c[0x0][0x2d0] ;  /* 0x0000b40000047ab9 */ /* 0x000fe20000000a00 */
[----:B------:R-:W-:Y:S01]  /*134b0*/  IMAD.MOV.U32 R6, RZ, RZ, R2 ;  /* 0x000000ffff067224 */ /* 0x000fe200078e0002 */
[----:B------:R-:W-:-:S02]  /*134c0*/  LOP3.LUT R11, R10, 0x80, RZ, 0xfc, !PT ;  /* 0x000000800a0b7812 */ /* 0x000fc400078efcff */
        /* <DEDUP_REMOVED lines=18> */
[----:B------:R-:W-:-:S03]  /*135f0*/  ULDC.64 UR4, c[0x0][0x280] ;  /* 0x0000a00000047ab9 */ /* 0x000fc60000000a00 */
[----:B------:R-:W-:Y:S01]  /*13600*/  IMAD.IADD R3, R3, 0x1, R4 ;  /* 0x0000000103037824 */ /* 0x000fe200078e0204 */
[----:B------:R-:W-:Y:S01]  /*13610*/  LEA R4, P0, R2, UR4, 0x1 ;  /* 0x0000000402047c11 */ /* 0x000fe2000f8008ff */
[----:B------:R-:W-:Y:S02]  /*13620*/  ULDC UR4, c[0x0][0x2b8] ;  /* 0x0000ae0000047ab9 */ /* 0x000fe40000000800 */
[----:B------:R-:W-:Y:S02]  /*13630*/  ISETP.GE.AND P3, PT, R10, UR4, PT ;  /* 0x000000040a007c0c */ /* 0x000fe4000bf66270 */
[----:B------:R-:W-:Y:S02]  /*13640*/  LOP3.LUT R10, R8, 0x7f, RZ, 0xc0, !PT ;  /* 0x0000007f080a7812 */ /* 0x000fe400078ec0ff */
[----:B------:R0:W5:Y:S01]  /*13650*/  LDL R8, [R1+0x14] ;  /* 0x0000140001087983 */ /* 0x0001620000100800 */
[----:B------:R-:W-:Y:S02]  /*13660*/  LEA.HI.X R3, R2, UR5, R3, 0x1, P0 ;  /* 0x0000000502037c11 */ /* 0x000fe400080f0c03 */
[----:B------:R-:W-:-:S02]  /*13670*/  ISETP.GE.AND P0, PT, R9, UR4, PT ;  /* 0x0000000409007c0c */ /* 0x000fc4000bf06270 */
[----:B------:R-:W-:Y:S02]  /*13680*/  ISETP.GE.AND P1, PT, R12, UR4, PT ;  /* 0x000000040c007c0c */ /* 0x000fe4000bf26270 */
[----:B------:R-:W-:Y:S01]  /*13690*/  ISETP.GE.AND P2, PT, R11, UR4, PT ;  /* 0x000000040b007c0c */ /* 0x000fe2000bf46270 */
[----:B------:R-:W-:Y:S01]  /*136a0*/  UMOV UR4, 0xffffffff ;  /* 0xffffffff00047882 */ /* 0x000fe20000000000 */
[----:B------:R-:W-:Y:S02]  /*136b0*/  SHF.R.U32.HI R10, RZ, 0x3, R10 ;  /* 0x00000003ff0a7819 */ /* 0x000fe4000001160a */
[----:B0-----:R-:W-:Y:S09]  /*136c0*/  BRA.DIV UR4, `(.L_x_2440) ;  /* 0x0000004204507947 */ /* 0x001ff2000b800000 */
[----:B------:R-:W0:Y:S01]  /*136d0*/  SHFL.IDX PT, R6, R4, RZ, 0x181f ;  /* 0x00181fff04067589 */ /* 0x000e2200000e0000 */
[----:B------:R-:W-:Y:S01]  /*136e0*/  IMAD.U32 R0, RZ, RZ, UR42 ;  /* 0x0000002aff007e24 */ /* 0x000fe2000f8e00ff */
[----:B------:R-:W-:Y:S01]  /*136f0*/  ULDC UR4, c[0x0][0x288] ;  /* 0x0000a20000047ab9 */ /* 0x000fe20000000800 */
[----:B------:R-:W-:Y:S01]  /*13700*/  ULDC.64 UR6, c[0x0][0x208] ;  /* 0x0000820000067ab9 */ /* 0x000fe20000000a00 */
[----:B------:R-:W1:Y:S01]  /*13710*/  SHFL.IDX PT, R5, R3, RZ, 0x181f ;  /* 0x00181fff03057589 */ /* 0x000e6200000e0000 */
[----:B------:R-:W-:Y:S02]  /*13720*/  IMAD R2, R7, UR4, RZ ;  /* 0x0000000407027c24 */ /* 0x000fe4000f8e02ff */
[----:B------:R-:W-:-:S05]  /*13730*/  IMAD R0, R0, 0x80, R10 ;  /* 0x0000008000007824 */ /* 0x000fca00078e020a */
[----:B------:R-:W-:-:S13]  /*13740*/  ISETP.GE.AND P4, PT, R0, R2, PT ;  /* 0x000000020000720c */ /* 0x000fda0003f86270 */
[----:B0-----:R-:W-:-:S05]  /*13750*/  @!P4 LEA R6, P5, R9, R6, 0x1 ;  /* 0x000000060906c211 */ /* 0x001fca00078a08ff */
[----:B-1----:R-:W-:-:S04]  /*13760*/  @!P4 IMAD.X R5, RZ, RZ, R5, P5 ;  /* 0x000000ffff05c224 */ /* 0x002fc800028e0605 */
[----:B------:R-:W-:Y:S02]  /*13770*/  @!P4 IMAD.MOV.U32 R7, RZ, RZ, R5 ;  /* 0x000000ffff07c224 */ /* 0x000fe400078e0005 */
[----:B------:R-:W-:-:S03]  /*13780*/  VIADD R5, R0, 0x10 ;  /* 0x0000001000057836 */ /* 0x000fc60000000000 */
        /* <DEDUP_REMOVED lines=72> */
.L_x_2558:
        /* <DEDUP_REMOVED lines=14> */
.L_x_2442:
[----:B------:R-:W-:Y:S05]  /*13cf0*/  BSYNC B0 ;  /* 0x0000000000007941 */ /* 0x000fea0003800000 */
.L_x_2441:
[----:B------:R-:W-:Y:S01]  /*13d00*/  NOP ;  /* 0x0000000000007918 */ /* 0x000fe20000000000 */
[----:B------:R-:W-:Y:S01]  /*13d10*/  PLOP3.LUT P0, PT, PT, PT, PT, 0x80, 0x0 ;  /* 0x000000000000781c */ /* 0x000fe20003f0f070 */
[----:B0-----:R-:W-:-:S12]  /*13d20*/  VIADD R6, R17, 0x38800 ;  /* 0x0003880011067836 */ /* 0x001fd80000000000 */
.L_x_2443:
[----:B------:R-:W-:Y:S02]  /*13d30*/  PLOP3.LUT P1, PT, P1, P0, PT, 0xa2, 0x0 ;  /* 0x000000000000781c */ /* 0x000fe40000f21472 */
[----:B------:R-:W-:-:S08]  /*13d40*/  @P0 R2UR P1, UR4, R17 ;  /* 0x00000000110402ca */ /* 0x000fd00000020000 */
        /* <DEDUP_REMOVED lines=14> */
[----:B------:R-:W3:Y:S03]  /*13e30*/  SYNCS.PHASECHK.TRANS64.TRYWAIT P0, [R17+URZ+0x38820], R0 ;  /* 0x03882000110075a7 */ /* 0x000ee6000800017f */
[----:B0--3--:R-:W-:Y:S05]  /*13e40*/  @!P0 BRA `(.L_x_2445) ;  /* 0x0000004400548947 */ /* 0x009fea0003800000 */
.L_x_2559:
[----:B------:R-:W-:Y:S05]  /*13e50*/  BSYNC B0 ;  /* 0x0000000000007941 */ /* 0x000fea0003800000 */
.L_x_2444:
[----:B------:R-:W-:-:S06]  /*13e60*/  UISETP.GE.AND UP0, UPT, UR41, 0x2, UPT ;  /* 0x000000022900788c */ /* 0x000fcc000bf06270 */
[----:B------:R-:W-:-:S13]  /*13e70*/  PLOP3.LUT P0, PT, PT, PT, UP0, 0x80, 0x0 ;  /* 0x000000000000781c */ /* 0x000fda0003f0f008 */
[----:B------:R-:W-:Y:S05]  /*13e80*/  @!P0 BRA `(.L_x_2446) ;  /* 0x0000002800288947 */ /* 0x000fea0003800000 */
[----:B------:R-:W-:Y:S02]  /*13e90*/  ULOP3.LUT UR4, UR41, 0x1, URZ, 0xc0, !UPT ;  /* 0x0000000129047892 */ /* 0x000fe4000f8ec03f */
[----:B------:R-:W-:Y:S02]  /*13ea0*/  IMAD.U32 R7, RZ, RZ, UR41 ;  /* 0x00000029ff077e24 */ /* 0x000fe4000f8e00ff */
[----:B------:R-:W-:Y:S02]  /*13eb0*/  UISETP.NE.U32.AND UP0, UPT, UR4, 0x1, UPT ;  /* 0x000000010400788c */ /* 0x000fe4000bf05070 */
[----:B------:R-:W-:-:S04]  /*13ec0*/  VIADD R7, R7, 0xfffffffe ;  /* 0xfffffffe07077836 */ /* 0x000fc80000000000 */
[----:B0-----:R-:W-:Y:S01]  /*13ed0*/  IMAD.MOV.U32 R0, RZ, RZ, R7 ;  /* 0x000000ffff007224 */ /* 0x001fe200078e0007 */
[----:B------:R-:W-:-:S13]  /*13ee0*/  PLOP3.LUT P0, PT, PT, PT, UP0, 0x80, 0x0 ;  /* 0x000000000000781c */ /* 0x000fda0003f0f008 */
[----:B------:R-:W-:Y:S05]  /*13ef0*/  @!P0 BRA `(.L_x_2447) ;  /* 0x0000000c00588947 */ /* 0x000fea0003800000 */
[----:B--2---:R-:W2:Y:S04]  /*13f00*/  LDL R3, [R1+0xc] ;  /* 0x00000c0001037983 */ /* 0x004ea80000100800 */
[----:B------:R-:W3:Y:S01]  /*13f10*/  LDL R2, [R1+0x4] ;  /* 0x0000040001027983 */ /* 0x000ee20000100800 */
        /* <DEDUP_REMOVED lines=9> */
[----:B------:R-:W-:Y:S02]  /*13fb0*/  IMAD.MOV.U32 R4, RZ, RZ, R16 ;  /* 0x000000ffff047224 */ /* 0x000fe400078e0010 */
[----:B------:R-:W-:Y:S01]  /*13fc0*/  IMAD.MOV.U32 R8, RZ, RZ, R7 ;  /* 0x000000ffff087224 */ /* 0x000fe200078e0007 */
[----:B--2---:R-:W-:-:S13]  /*13fd0*/  ISETP.NE.AND P1, PT, R2, RZ, PT ;  /* 0x000000ff0200720c */ /* 0x004fda0003f25270 */
[----:B------:R-:W-:Y:S05]  /*13fe0*/  @!P1 BRA `(.L_x_2450) ;  /* 0x0000000000549947 */ /* 0x000fea0003800000 */
[----:B------:R-:W2:Y:S01]  /*13ff0*/  LDL R10, [R1+0x8] ;  /* 0x00000800010a7983 */ /* 0x000ea20000100800 */
[----:B-1----:R-:W0:Y:S03]  /*14000*/  LDC R5, c[0x0][0x43c] ;  /* 0x00010f00ff057b82 */ /* 0x002e260000000800 */
[----:B------:R-:W3:Y:S01]  /*14010*/  LDL R11, [R1] ;  /* 0x00000000010b7983 */ /* 0x000ee20000100800 */
[----:B------:R-:W-:Y:S01]  /*14020*/  IMAD.MOV.U32 R4, RZ, RZ, R7 ;  /* 0x000000ffff047224 */ /* 0x000fe200078e0007 */
[----:B------:R-:W-:Y:S01]  /*14030*/  ULDC.64 UR4, c[0x0][0x428] ;  /* 0x00010a0000047ab9 */ /* 0x000fe20000000a00 */
[----:B------:R-:W-:Y:S01]  /*14040*/  ULDC.64 UR6, c[0x0][0x208] ;  /* 0x0000820000067ab9 */ /* 0x000fe20000000a00 */
[----:B0-----:R-:W-:-:S13]  /*14050*/  ISETP.NE.AND P0, PT, R5, 0x1, PT ;  /* 0x000000010500780c */ /* 0x001fda0003f05270 */
[----:B------:R-:W0:Y:S02]  /*14060*/  @P0 LDC.64 R2, c[0x0][0x440] ;  /* 0x00011000ff020b82 */ /* 0x000e240000000a00 */
[----:B0-----:R-:W-:-:S05]  /*14070*/  @P0 IMAD.HI.U32 R2, R7, R2, RZ ;  /* 0x0000000207020227 */ /* 0x001fca00078e00ff */
[----:B------:R-:W-:Y:S02]  /*14080*/  @P0 SHF.R.U32.HI R4, RZ, R3, R2 ;  /* 0x00000003ff040219 */ /* 0x000fe40000011602 */
[----:B------:R-:W0:Y:S03]  /*14090*/  LDC.64 R2, c[0x0][0x418] ;  /* 0x00010600ff027b82 */ /* 0x000e260000000a00 */
[----:B------:R-:W-:-:S04]  /*140a0*/  IMAD.MOV R8, RZ, RZ, -R4 ;  /* 0x000000ffff087224 */ /* 0x000fc800078e0a04 */
[----:B------:R-:W-:Y:S01]  /*140b0*/  IMAD R8, R5, R8, R7 ;  /* 0x0000000805087224 */ /* 0x000fe200078e0207 */
[----:B------:R-:W-:Y:S01]  /*140c0*/  SHF.R.S32.HI R5, RZ, 0x1f, R4 ;  /* 0x0000001fff057819 */ /* 0x000fe20000011404 */
[----:B--2---:R-:W-:-:S04]  /*140d0*/  IMAD R10, R10, UR4, RZ ;  /* 0x000000040a0a7c24 */ /* 0x004fc8000f8e02ff */
[C---:B---3--:R-:W-:Y:S02]  /*140e0*/  IMAD R10, R11.reuse, UR5, R10 ;  /* 0x000000050b0a7c24 */ /* 0x048fe4000f8e020a */
[----:B------:R-:W-:-:S04]  /*140f0*/  IMAD.WIDE.U32 R4, R11, UR4, R4 ;  /* 0x000000040b047c25 */ /* 0x000fc8000f8e0004 */
[----:B------:R-:W-:Y:S01]  /*14100*/  IMAD.IADD R5, R10, 0x1, R5 ;  /* 0x000000010a057824 */ /* 0x000fe200078e0205 */
[----:B0-----:R-:W-:-:S04]  /*14110*/  LEA R2, P0, R4, R2, 0x2 ;  /* 0x0000000204027211 */ /* 0x001fc800078010ff */
[----:B------:R-:W-:-:S05]  /*14120*/  LEA.HI.X R3, R4, R3, R5, 0x2, P0 ;  /* 0x0000000304037211 */ /* 0x000fca00000f1405 */
[----:B------:R0:W5:Y:S04]  /*14130*/  LDG.E R4, desc[UR6][R2.64] ;  /* 0x0000000602047981 */ /* 0x000168000c1e1900 */
.L_x_2450:
[----:B0-----:R-:W-:Y:S01]  /*14140*/  IMAD R2, R0, 0x8, R17 ;  /* 0x0000000800027824 */ /* 0x001fe200078e0211 */
[----:B------:R-:W-:Y:S01]  /*14150*/  SHF.L.U32 R3, R9, 0x1f, RZ ;  /* 0x0000001f09037819 */ /* 0x000fe200000006ff */
[----:B------:R-:W-:Y:S03]  /*14160*/  BSSY B1, `(.L_x_2451) ;  /* 0x0000003000017945 */ /* 0x000fe60003800000 */
[----:B------:R-:W0:Y:S02]  /*14170*/  SYNCS.PHASECHK.TRANS64.TRYWAIT P0, [R2+URZ+0x38840], R3 ;  /* 0x03884003020075a7 */ /* 0x000e24000800017f */
[----:B0-----:R-:W-:Y:S05]  /*14180*/  @!P0 BRA `(.L_x_2452) ;  /* 0x0000004000988947 */ /* 0x001fea0003800000 */
.L_x_2560:
[----:B------:R-:W-:Y:S05]  /*14190*/  BSYNC B1 ;  /* 0x0000000000017941 */ /* 0x000fea0003800000 */
.L_x_2451:
[----:B-1----:R-:W1:Y:S01]  /*141a0*/  S2R R5, SR_TID.X ;  /* 0x0000000000057919 */ /* 0x002e620000002100 */
        /* <DEDUP_REMOVED lines=11> */
.L_x_2454:
[----:B------:R-:W-:Y:S05]  /*14260*/  BSYNC B1 ;  /* 0x0000000000017941 */ /* 0x000fea0003800000 */
.L_x_2453:
[----:B------:R-:W-:Y:S01]  /*14270*/  IMAD.MOV.U32 R10, RZ, RZ, RZ ;  /* 0x000000ffff0a7224 */ /* 0x000fe200078e00ff */
[----:B------:R-:W-:Y:S01]  /*14280*/  R2UR UR11, R8 ;  /* 0x00000000080b72ca */ /* 0x000fe200000e0000 */
[----:B0-----:R-:W-:Y:S01]  /*14290*/  IMAD R3, R0, 0xa000, R17 ;  /* 0x0000a00000037824 */ /* 0x001fe200078e0211 */
[----:B------:R-:W-:Y:S01]  /*142a0*/  UIADD3 UR4, UP0, UR38, 0x370, URZ ;  /* 0x0000037026047890 */ /* 0x000fe2000ff1e03f */
[----:B------:R-:W-:Y:S01]  /*142b0*/  PLOP3.LUT P0, PT, PT, PT, PT, 0x80, 0x0 ;  /* 0x000000000000781c */ /* 0x000fe20003f0f070 */
[----:B------:R-:W-:Y:S01]  /*142c0*/  VIADD R2, R2, 0x38830 ;  /* 0x0003883002027836 */ /* 0x000fe20000000000 */
[----:B------:R-:W-:Y:S01]  /*142d0*/  R2UR UR10, R10 ;  /* 0x000000000a0a72ca */ /* 0x000fe200000e0000 */
[----:B------:R-:W-:Y:S01]  /*142e0*/  VIADD R5, R3, 0x24400 ;  /* 0x0002440003057836 */ /* 0x000fe20000000000 */
[----:B------:R-:W-:Y:S01]  /*142f0*/  UIADD3.X UR5, URZ, UR39, URZ, UP0, !UPT ;  /* 0x000000273f057290 */ /* 0x000fe200087fe43f */
[----:B------:R-:W-:Y:S01]  /*14300*/  UMOV UR6, 0x0 ;  /* 0x0000000000067882 */ /* 0x000fe20000000000 */
[----:B------:R-:W-:-:S04]  /*14310*/  UMOV UR7, 0x14f00000 ;  /* 0x14f0000000077882 */ /* 0x000fc80000000000 */
[----:B------:R-:W-:-:S12]  /*14320*/  UIMAD UR11, UR11, 0x50, URZ ;  /* 0x000000500b0b78a4 */ /* 0x000fd8000f8e023f */
.L_x_2455:
[----:B------:R-:W-:-:S13]  /*14330*/  @P0 ELECT P2, URZ, PT ;  /* 0x00000000003f082f */ /* 0x000fda0003840000 */
[----:B-----5:R-:W-:Y:S01]  /*14340*/  @P2 R2UR UR13, R4 ;  /* 0x00000000040d22ca */ /* 0x020fe200000e0000 */
[----:B------:R-:W-:Y:S01]  /*14350*/  UMOV UR12, UR36 ;  /* 0x00000024000c7c82 */ /* 0x000fe20008000000 */
        /* <DEDUP_REMOVED lines=12> */
.L_x_2456:
[----:B------:R-:W-:-:S13]  /*14420*/  @P0 ELECT P2, URZ, PT ;  /* 0x00000000003f082f */ /* 0x000fda0003840000 */
[----:B------:R-:W-:Y:S01]  /*14430*/  @P2 R2UR UR13, R4 ;  /* 0x00000000040d22ca */ /* 0x000fe200000e0000 */
        /* <DEDUP_REMOVED lines=13> */
.L_x_2457:
        /* <DEDUP_REMOVED lines=15> */
.L_x_2458:
        /* <DEDUP_REMOVED lines=15> */
.L_x_2561:
[----:B------:R-:W-:Y:S05]  /*146f0*/  BSYNC B1 ;  /* 0x0000000000017941 */ /* 0x000fea0003800000 */
.L_x_2459:
        /* <DEDUP_REMOVED lines=12> */
.L_x_2462:
[----:B------:R-:W-:Y:S05]  /*147c0*/  BSYNC B1 ;  /* 0x0000000000017941 */ /* 0x000fea0003800000 */
.L_x_2461:
[----:B------:R-:W-:Y:S01]  /*147d0*/  R2UR UR6, R12 ;  /* 0x000000000c0672ca */ /* 0x000fe200000e0000 */
[C-C-:B0-----:R-:W-:Y:S01]  /*147e0*/  IMAD R2, R18.reuse, 0x8, R17.reuse ;  /* 0x0000000812027824 */ /* 0x141fe200078e0211 */
[----:B------:R-:W-:Y:S01]  /*147f0*/  R2UR UR7, R13 ;  /* 0x000000000d0772ca */ /* 0x000fe200000e0000 */
[----:B------:R-:W-:Y:S01]  /*14800*/  IMAD R3, R18, 0xa000, R17 ;  /* 0x0000a00012037824 */ /* 0x000fe200078e0211 */
[----:B------:R-:W-:Y:S01]  /*14810*/  R2UR UR10, R10 ;  /* 0x000000000a0a72ca */ /* 0x000fe200000e0000 */
[----:B------:R-:W-:Y:S01]  /*14820*/  UIADD3 UR4, UP0, UR38, 0x470, URZ ;  /* 0x0000047026047890 */ /* 0x000fe2000ff1e03f */
[----:B------:R-:W-:Y:S01]  /*14830*/  PLOP3.LUT P0, PT, PT, PT, PT, 0x80, 0x0 ;  /* 0x000000000000781c */ /* 0x000fe20003f0f070 */
[----:B------:R-:W-:Y:S02]  /*14840*/  IMAD R5, R19, 0x50, RZ ;  /* 0x0000005013057824 */ /* 0x000fe400078e02ff */
[----:B------:R-:W-:Y:S01]  /*14850*/  VIADD R2, R2, 0x38850 ;  /* 0x0003885002027836 */ /* 0x000fe20000000000 */
[----:B------:R-:W-:Y:S01]  /*14860*/  UIADD3.X UR5, URZ, UR39, URZ, UP0, !UPT ;  /* 0x000000273f057290 */ /* 0x000fe200087fe43f */
[----:B------:R-:W-:-:S11]  /*14870*/  VIADD R10, R3, 0x400 ;  /* 0x00000400030a7836 */ /* 0x000fd60000000000 */
.L_x_2463:
        /* <DEDUP_REMOVED lines=15> */
.L_x_2464:
        /* <DEDUP_REMOVED lines=15> */
.L_x_2465:
        /* <DEDUP_REMOVED lines=15> */
.L_x_2466:
        /* <DEDUP_REMOVED lines=10> */
[----:B------:R-:W-:Y:S02]  /*14bf0*/  IMAD.MOV.U32 R16, RZ, RZ, R4 ;  /* 0x000000ffff107224 */ /* 0x000fe400078e0004 */
[----:B------:R-:W-:-:S07]  /*14c00*/  IMAD.MOV.U32 R19, RZ, RZ, R8 ;  /* 0x000000ffff137224 */ /* 0x000fce00078e0008 */
.L_x_2449:
[----:B------:R-:W-:Y:S05]  /*14c10*/  BSYNC B0 ;  /* 0x0000000000007941 */ /* 0x000fea0003800000 */
.L_x_2448:
[----:B------:R0:W-:Y:S01]  /*14c20*/  STL [R1+0x4], R9 ;  /* 0x0000040901007387 */ /* 0x0001e20000100800 */
[----:B------:R-:W-:Y:S01]  /*14c30*/  UIADD3 UR4, UR41, -0x3, URZ ;  /* 0xfffffffd29047890 */ /* 0x000fe2000fffe03f */
[----:B------:R-:W-:-:S05]  /*14c40*/  IMAD.MOV.U32 R18, RZ, RZ, R0 ;  /* 0x000000ffff127224 */ /* 0x000fca00078e0000 */
[----:B------:R-:W-:-:S07]  /*14c50*/  IMAD.U32 R0, RZ, RZ, UR4 ;  /* 0x00000004ff007e24 */ /* 0x000fce000f8e00ff */
.L_x_2447:
[----:B------:R-:W-:Y:S01]  /*14c60*/  ISETP.NE.AND P0, PT, R7, RZ, PT ;  /* 0x000000ff0700720c */ /* 0x000fe20003f05270 */
[----:B------:R-:W-:-:S12]  /*14c70*/  BSSY B0, `(.L_x_2446) ;  /* 0x00001ab000007945 */ /* 0x000fd80003800000 */
[----:B------:R-:W-:Y:S05]  /*14c80*/  @!P0 BRA `(.L_x_2467) ;  /* 0x0000001800a48947 */ /* 0x000fea0003800000 */
[----:B------:R-:W-:-:S07]  /*14c90*/  IMAD.MOV.U32 R8, RZ, RZ, R16 ;  /* 0x000000ffff087224 */ /* 0x000fce00078e0010 */
.L_x_2506:
[----:B--2---:R-:W2:Y:S04]  /*14ca0*/  LDL R3, [R1+0xc] ;  /* 0x00000c0001037983 */ /* 0x004ea80000100800 */
[----:B------:R-:W3:Y:S01]  /*14cb0*/  LDL R2, [R1+0x4] ;  /* 0x0000040001027983 */ /* 0x000ee20000100800 */
[----:B------:R-:W-:Y:S01]  /*14cc0*/  VIADD R4, R18, 0x1 ;  /* 0x0000000112047836 */ /* 0x000fe20000000000 */
[----:B------:R-:W-:Y:S05]  /*14cd0*/  YIELD ;  /* 0x0000000000007946 */ /* 0x000fea0003800000 */
[----:B------:R-:W-:Y:S01]  /*14ce0*/  ISETP.NE.AND P0, PT, R4, 0x2, PT ;  /* 0x000000020400780c */ /* 0x000fe20003f05270 */
[----:B------:R-:W-:Y:S03]  /*14cf0*/  BSSY B1, `(.L_x_2468) ;  /* 0x00000cd000017945 */ /* 0x000fe60003800000 */
[----:B-1----:R-:W-:-:S02]  /*14d00*/  SEL R5, RZ, 0x1, P0 ;  /* 0x00000001ff057807 */ /* 0x002fc40000000000 */
        /* <DEDUP_REMOVED lines=9> */
[----:B------:R-:W1:Y:S01]  /*14da0*/  LDC R8, c[0x0][0x43c] ;  /* 0x00010f00ff087b82 */ /* 0x000e620000000800 */
[----:B------:R-:W-:Y:S02]  /*14db0*/  ULDC.64 UR4, c[0x0][0x428] ;  /* 0x00010a0000047ab9 */ /* 0x000fe40000000a00 */
[----:B0-----:R-:W3:Y:S01]  /*14dc0*/  LDL R9, [R1] ;  /* 0x0000000001097983 */ /* 0x001ee20000100800 */
[----:B------:R-:W-:Y:S01]  /*14dd0*/  ULDC.64 UR6, c[0x0][0x208] ;  /* 0x0000820000067ab9 */ /* 0x000fe20000000a00 */
[----:B-1----:R-:W-:-:S13]  /*14de0*/  ISETP.NE.AND P0, PT, R8, 0x1, PT ;  /* 0x000000010800780c */ /* 0x002fda0003f05270 */
        /* <DEDUP_REMOVED lines=15> */
.L_x_2470:
[----:B------:R-:W-:Y:S01]  /*14ee0*/  IMAD R3, R4, 0x8, R17 ;  /* 0x0000000804037824 */ /* 0x000fe200078e0211 */
[----:B------:R-:W-:Y:S01]  /*14ef0*/  SHF.L.U32 R2, R5, 0x1f, RZ ;  /* 0x0000001f05027819 */ /* 0x000fe200000006ff */
[----:B------:R-:W-:Y:S03]  /*14f00*/  BSSY B2, `(.L_x_2471) ;  /* 0x0000003000027945 */ /* 0x000fe60003800000 */
[----:B------:R-:W2:Y:S02]  /*14f10*/  SYNCS.PHASECHK.TRANS64.TRYWAIT P0, [R3+URZ+0x38840], R2 ;  /* 0x03884002030075a7 */ /* 0x000ea4000800017f */
[----:B--2---:R-:W-:Y:S05]  /*14f20*/  @!P0 BRA `(.L_x_2472) ;  /* 0x0000003400588947 */ /* 0x004fea0003800000 */
.L_x_2562:
[----:B------:R-:W-:Y:S05]  /*14f30*/  BSYNC B2 ;  /* 0x0000000000027941 */ /* 0x000fea0003800000 */
.L_x_2471:
        /* <DEDUP_REMOVED lines=12> */
.L_x_2474:
[----:B------:R-:W-:Y:S05]  /*15000*/  BSYNC B2 ;  /* 0x0000000000027941 */ /* 0x000fea0003800000 */
.L_x_2473:
        /* <DEDUP_REMOVED lines=11> */
.L_x_2475:
        /* <DEDUP_REMOVED lines=16> */
.L_x_2476:
        /* <DEDUP_REMOVED lines=16> */
.L_x_2477:
        /* <DEDUP_REMOVED lines=16> */
.L_x_2478:
        /* <DEDUP_REMOVED lines=16> */
.L_x_2563:
[----:B------:R-:W-:Y:S05]  /*154c0*/  BSYNC B2 ;  /* 0x0000000000027941 */ /* 0x000fea0003800000 */
.L_x_2479:
        /* <DEDUP_REMOVED lines=11> */
.L_x_2482:
[----:B------:R-:W-:Y:S05]  /*15580*/  BSYNC B2 ;  /* 0x0000000000027941 */ /* 0x000fea0003800000 */
.L_x_2481:
[----:B------:R-:W-:Y:S01]  /*15590*/  R2UR UR10, R12 ;  /* 0x000000000c0a72ca */ /* 0x000fe200000e0000 */
[----:B------:R-:W-:Y:S01]  /*155a0*/  IMAD R18, R18, 0xa000, R17 ;  /* 0x0000a00012127824 */ /* 0x000fe200078e0211 */
[----:B------:R-:W-:Y:S01]  /*155b0*/  R2UR UR6, R10 ;  /* 0x000000000a0672ca */ /* 0x000fe200000e0000 */
[----:B------:R-:W-:Y:S01]  /*155c0*/  UIADD3 UR4, UP0, UR38, 0x470, URZ ;  /* 0x0000047026047890 */ /* 0x000fe2000ff1e03f */
[----:B------:R-:W-:Y:S01]  /*155d0*/  R2UR UR7, R11 ;  /* 0x000000000b0772ca */ /* 0x000fe200000e0000 */
[----:B0-----:R-:W-:Y:S01]  /*155e0*/  IMAD R3, R19, 0x50, RZ ;  /* 0x0000005013037824 */ /* 0x001fe200078e02ff */
[----:B------:R-:W-:Y:S01]  /*155f0*/  PLOP3.LUT P0, PT, PT, PT, PT, 0x80, 0x0 ;  /* 0x000000000000781c */ /* 0x000fe20003f0f070 */
[----:B------:R-:W-:Y:S01]  /*15600*/  VIADD R2, R2, 0x50 ;  /* 0x0000005002027836 */ /* 0x000fe20000000000 */
[----:B------:R-:W-:Y:S01]  /*15610*/  UIADD3.X UR5, URZ, UR39, URZ, UP0, !UPT ;  /* 0x000000273f057290 */ /* 0x000fe200087fe43f */
[----:B------:R-:W-:-:S11]  /*15620*/  VIADD R9, R18, 0x400 ;  /* 0x0000040012097836 */ /* 0x000fd60000000000 */
.L_x_2483:
        /* <DEDUP_REMOVED lines=15> */
.L_x_2484:
        /* <DEDUP_REMOVED lines=15> */
.L_x_2485:
        /* <DEDUP_REMOVED lines=15> */
.L_x_2486:
        /* <DEDUP_REMOVED lines=12> */
.L_x_2469:
[----:B------:R-:W-:Y:S05]  /*159c0*/  BSYNC B1 ;  /* 0x0000000000017941 */ /* 0x000fea0003800000 */
.L_x_2468:
        /* <DEDUP_REMOVED lines=8> */
[----:B------:R1:W-:Y:S02]  /*15a50*/  STL [R1+0x4], R10 ;  /* 0x0000040a01007387 */ /* 0x0003e40000100800 */
[----:B------:R-:W-:Y:S05]  /*15a60*/  @!P1 BRA `(.L_x_2488) ;  /* 0x0000000c001c9947 */ /* 0x000fea0003800000 */
[----:B------:R-:W2:Y:S01]  /*15a70*/  LDL R3, [R1+0x10] ;  /* 0x0000100001037983 */ /* 0x000ea20000100800 */
[----:B------:R-:W-:Y:S01]  /*15a80*/  VIADD R7, R0, 0xffffffff ;  /* 0xffffffff00077836 */ /* 0x000fe20000000000 */
[----:B--2---:R-:W-:-:S13]  /*15a90*/  ISETP.NE.AND P1, PT, R3, RZ, PT ;  /* 0x000000ff0300720c */ /* 0x004fda0003f25270 */
[----:B------:R-:W-:Y:S05]  /*15aa0*/  @!P1 BRA `(.L_x_2489) ;  /* 0x0000000000549947 */ /* 0x000fea0003800000 */
[----:B------:R-:W2:Y:S01]  /*15ab0*/  LDL R12, [R1+0x8] ;  /* 0x00000800010c7983 */ /* 0x000ea20000100800 */
[----:B0-----:R-:W0:Y:S01]  /*15ac0*/  LDC R9, c[0x0][0x43c] ;  /* 0x00010f00ff097b82 */ /* 0x001e220000000800 */
[----:B------:R-:W-:Y:S02]  /*15ad0*/  ULDC.64 UR4, c[0x0][0x428] ;  /* 0x00010a0000047ab9 */ /* 0x000fe40000000a00 */
[----:B------:R-:W3:Y:S01]  /*15ae0*/  LDL R11, [R1] ;  /* 0x00000000010b7983 */ /* 0x000ee20000100800 */
        /* <DEDUP_REMOVED lines=17> */
.L_x_2489:
[----:B------:R-:W-:Y:S01]  /*15c00*/  IMAD R2, R18, 0x8, R17 ;  /* 0x0000000812027824 */ /* 0x000fe200078e0211 */
[----:B------:R-:W-:Y:S01]  /*15c10*/  SHF.L.U32 R3, R10, 0x1f, RZ ;  /* 0x0000001f0a037819 */ /* 0x000fe200000006ff */
[----:B------:R-:W-:Y:S03]  /*15c20*/  BSSY B2, `(.L_x_2490) ;  /* 0x0000003000027945 */ /* 0x000fe60003800000 */
[----:B------:R-:W3:Y:S02]  /*15c30*/  SYNCS.PHASECHK.TRANS64.TRYWAIT P0, [R2+URZ+0x38840], R3 ;  /* 0x03884003020075a7 */ /* 0x000ee4000800017f */
[----:B---3--:R-:W-:Y:S05]  /*15c40*/  @!P0 BRA `(.L_x_2491) ;  /* 0x0000002800388947 */ /* 0x008fea0003800000 */
.L_x_2564:
[----:B------:R-:W-:Y:S05]  /*15c50*/  BSYNC B2 ;  /* 0x0000000000027941 */ /* 0x000fea0003800000 */
.L_x_2490:
        /* <DEDUP_REMOVED lines=12> */
.L_x_2493:
[----:B------:R-:W-:Y:S05]  /*15d20*/  BSYNC B2 ;  /* 0x0000000000027941 */ /* 0x000fea0003800000 */
.L_x_2492:
        /* <DEDUP_REMOVED lines=10> */
[----:B-1----:R-:W-:Y:S01]  /*15dd0*/  VIADD R10, R9, 0x24400 ;  /* 0x00024400090a7836 */ /* 0x002fe20000000000 */
[----:B------:R-:W-:-:S09]  /*15de0*/  UMOV UR7, 0x14f00000 ;  /* 0x14f0000000077882 */ /* 0x000fd20000000000 */
.L_x_2494:
        /* <DEDUP_REMOVED lines=16> */
.L_x_2495:
        /* <DEDUP_REMOVED lines=16> */
.L_x_2496:
        /* <DEDUP_REMOVED lines=16> */
.L_x_2497:
        /* <DEDUP_REMOVED lines=15> */
.L_x_2565:
[----:B------:R-:W-:Y:S05]  /*161e0*/  BSYNC B2 ;  /* 0x0000000000027941 */ /* 0x000fea0003800000 */
.L_x_2498:
        /* <DEDUP_REMOVED lines=11> */
.L_x_2501:
[----:B------:R-:W-:Y:S05]  /*162a0*/  BSYNC B2 ;  /* 0x0000000000027941 */ /* 0x000fea0003800000 */
.L_x_2500:
[----:B------:R-:W-:Y:S01]  /*162b0*/  R2UR UR10, R12 ;  /* 0x000000000c0a72ca */ /* 0x000fe200000e0000 */
[----:B------:R-:W-:Y:S01]  /*162c0*/  IMAD R4, R4, 0xa000, R17 ;  /* 0x0000a00004047824 */ /* 0x000fe200078e0211 */
[----:B------:R-:W-:Y:S01]  /*162d0*/  R2UR UR6, R10 ;  /* 0x000000000a0672ca */ /* 0x000fe200000e0000 */
[----:B------:R-:W-:Y:S01]  /*162e0*/  UIADD3 UR4, UP0, UR38, 0x470, URZ ;  /* 0x0000047026047890 */ /* 0x000fe2000ff1e03f */
[----:B------:R-:W-:Y:S01]  /*162f0*/  R2UR UR7, R11 ;  /* 0x000000000b0772ca */ /* 0x000fe200000e0000 */
[----:B------:R-:W-:Y:S01]  /*16300*/  IMAD R3, R19, 0x50, RZ ;  /* 0x0000005013037824 */ /* 0x000fe200078e02ff */
[----:B------:R-:W-:Y:S01]  /*16310*/  PLOP3.LUT P0, PT, PT, PT, PT, 0x80, 0x0 ;  /* 0x000000000000781c */ /* 0x000fe20003f0f070 */
[----:B0-----:R-:W-:Y:S01]  /*16320*/  VIADD R2, R2, 0x50 ;  /* 0x0000005002027836 */ /* 0x001fe20000000000 */
[----:B------:R-:W-:Y:S01]  /*16330*/  UIADD3.X UR5, URZ, UR39, URZ, UP0, !UPT ;  /* 0x000000273f057290 */ /* 0x000fe200087fe43f */
[----:B------:R-:W-:-:S11]  /*16340*/  VIADD R5, R4, 0x400 ;  /* 0x0000040004057836 */ /* 0x000fd60000000000 */
.L_x_2502:
        /* <DEDUP_REMOVED lines=15> */
.L_x_2503:
        /* <DEDUP_REMOVED lines=15> */
.L_x_2504:
        /* <DEDUP_REMOVED lines=15> */
.L_x_2505:
        /* <DEDUP_REMOVED lines=12> */
.L_x_2488:
[----:B------:R-:W-:Y:S05]  /*166e0*/  BSYNC B1 ;  /* 0x0000000000017941 */ /* 0x000fea0003800000 */
.L_x_2487:
[C---:B------:R-:W-:Y:S01]  /*166f0*/  ISETP.GT.AND P0, PT, R0.reuse, 0x1, PT ;  /* 0x000000010000780c */ /* 0x040fe20003f04270 */
[----:B------:R-:W-:-:S12]  /*16700*/  VIADD R0, R0, 0xfffffffe ;  /* 0xfffffffe00007836 */ /* 0x000fd80000000000 */
[----:B------:R-:W-:Y:S05]  /*16710*/  @P0 BRA `(.L_x_2506) ;  /* 0xffffffe400600947 */ /* 0x000fea000383ffff */
.L_x_2467:
[----:B------:R-:W-:Y:S05]  /*16720*/  BSYNC B0 ;  /* 0x0000000000007941 */ /* 0x000fea0003800000 */
.L_x_2446:
[----:B0-----:R-:W0:Y:S01]  /*16730*/  S2R R0, SR_TID.X ;  /* 0x0000000000007919 */ /* 0x001e220000002100 */
[----:B------:R-:W-:Y:S01]  /*16740*/  BSSY B0, `(.L_x_2507) ;  /* 0x0000012000007945 */ /* 0x000fe20003800000 */
[----:B0-----:R-:W-:-:S04]  /*16750*/  LOP3.LUT R6, R0, 0x7f, RZ, 0xc0, !PT ;  /* 0x0000007f00067812 */ /* 0x001fc800078ec0ff */
[----:B------:R-:W-:-:S13]  /*16760*/  ISETP.NE.AND P1, PT, R6, RZ, PT ;  /* 0x000000ff0600720c */ /* 0x000fda0003f25270 */
[----:B------:R-:W-:Y:S05]  /*16770*/  @P1 BRA `(.L_x_2508) ;  /* 0x0000000000381947 */ /* 0x000fea0003800000 */
[----:B--2---:R-:W0:Y:S01]  /*16780*/  S2R R3, SR_LANEID ;  /* 0x0000000000037919 */ /* 0x004e220000000000 */
[----:B------:R-:W-:Y:S01]  /*16790*/  VOTEU.ANY UR4, UPT, PT ;  /* 0x0000000000047886 */ /* 0x000fe200038e0100 */
[----:B-1----:R-:W1:Y:S01]  /*167a0*/  LDC.64 R4, c[0x0][0xc80] ;  /* 0x00032000ff047b82 */ /* 0x002e620000000a00 */
[----:B------:R-:W0:Y:S01]  /*167b0*/  FLO.U32 R0, UR4 ;  /* 0x0000000400007d00 */ /* 0x000e2200080e0000 */
[----:B------:R-:W-:-:S07]  /*167c0*/  ULDC.64 UR6, c[0x0][0x208] ;  /* 0x0000820000067ab9 */ /* 0x000fce0000000a00 */
[----:B------:R-:W1:Y:S01]  /*167d0*/  POPC R2, UR4 ;  /* 0x0000000400027d09 */ /* 0x000e620008000000 */
[----:B0-----:R-:W-:-:S13]  /*167e0*/  ISETP.EQ.U32.AND P0, PT, R0, R3, PT ;  /* 0x000000030000720c */ /* 0x001fda0003f02070 */
[----:B-1----:R-:W2:Y:S01]  /*167f0*/  @P0 ATOMG.E.ADD.STRONG.GPU PT, R5, desc[UR6][R4.64], R2 ;  /* 0x00000002040509a8 */ /* 0x002ea200081ee1c6 */
[----:B------:R-:W0:Y:S02]  /*16800*/  S2R R3, SR_LTMASK ;  /* 0x0000000000037919 */ /* 0x000e240000003900 */
[----:B0-----:R-:W-:-:S06]  /*16810*/  LOP3.LUT R3, R3, UR4, RZ, 0xc0, !PT ;  /* 0x0000000403037c12 */ /* 0x001fcc000f8ec0ff */
[----:B------:R-:W0:Y:S01]  /*16820*/  POPC R3, R3 ;  /* 0x0000000300037309 */ /* 0x000e220000000000 */
[----:B--2---:R-:W0:Y:S02]  /*16830*/  SHFL.IDX PT, R0, R5, R0, 0x1f ;  /* 0x00001f0005007589 */ /* 0x004e2400000e0000 */
[----:B0-----:R-:W-:-:S05]  /*16840*/  IADD3 R0, R0, UR43, R3 ;  /* 0x0000002b00007c10 */ /* 0x001fca000fffe003 */
[----:B------:R0:W-:Y:S02]  /*16850*/  STL [R1+0x18], R0 ;  /* 0x0000180001007387 */ /* 0x0001e40000100800 */
.L_x_2508:
[----:B------:R-:W-:Y:S05]  /*16860*/  BSYNC B0 ;  /* 0x0000000000007941 */ /* 0x000fea0003800000 */
.L_x_2507:
[----:B0-----:R-:W3:Y:S01]  /*16870*/  LDL.LU R0, [R1+0xc] ;  /* 0x00000c0001007983 */ /* 0x001ee20000300800 */
[----:B------:R-:W-:Y:S01]  /*16880*/  BSSY B0, `(.L_x_2509) ;  /* 0x0000056000007945 */ /* 0x000fe20003800000 */
[----:B---3--:R-:W-:-:S13]  /*16890*/  ISETP.NE.AND P0, PT, R0, RZ, PT ;  /* 0x000000ff0000720c */ /* 0x008fda0003f05270 */
[----:B------:R-:W-:Y:S05]  /*168a0*/  @!P0 BRA `(.L_x_2510) ;  /* 0x00000004004c8947 */ /* 0x000fea0003800000 */
[----:B------:R-:W2:Y:S01]  /*168b0*/  LDL R0, [R1+0x4] ;  /* 0x0000040001007983 */ /* 0x000ea20000100800 */
[----:B------:R-:W-:Y:S01]  /*168c0*/  IMAD R2, R18, 0x8, R17 ;  /* 0x0000000812027824 */ /* 0x000fe200078e0211 */
[----:B------:R-:W-:Y:S01]  /*168d0*/  BSSY B1, `(.L_x_2511) ;  /* 0x0000005000017945 */ /* 0x000fe20003800000 */
[----:B------:R-:W-:Y:S02]  /*168e0*/  ISETP.NE.AND P2, PT, R6, RZ, PT ;  /* 0x000000ff0600720c */ /* 0x000fe40003f45270 */
[----:B--2---:R-:W-:-:S04]  /*168f0*/  SHF.L.U32 R3, R0, 0x1f, RZ ;  /* 0x0000001f00037819 */ /* 0x004fc800000006ff */
[----:B------:R-:W0:Y:S02]  /*16900*/  SYNCS.PHASECHK.TRANS64.TRYWAIT P0, [R2+URZ+0x38860], R3 ;  /* 0x03886003020075a7 */ /* 0x000e24000800017f */
[----:B0-----:R-:W-:Y:S05]  /*16910*/  @!P0 BRA `(.L_x_2512) ;  /* 0x0000001c002c8947 */ /* 0x001fea0003800000 */
.L_x_2566:
[----:B------:R-:W-:Y:S05]  /*16920*/  BSYNC B1 ;  /* 0x0000000000017941 */ /* 0x000fea0003800000 */
.L_x_2511:
[----:B------:R-:W-:Y:S04]  /*16930*/  BSSY B1, `(.L_x_2513) ;  /* 0x0000009000017945 */ /* 0x000fe80003800000 */
        /* <DEDUP_REMOVED lines=8> */
.L_x_2514:
[----:B------:R-:W-:Y:S05]  /*169c0*/  BSYNC B1 ;  /* 0x0000000000017941 */ /* 0x000fea0003800000 */
.L_x_2513:
[----:B------:R-:W-:Y:S01]  /*169d0*/  IMAD R0, R18, 0xa000, R17 ;  /* 0x0000a00012007824 */ /* 0x000fe200078e0211 */
[----:B------:R-:W-:Y:S01]  /*169e0*/  UIADD3 UR4, UP0, UR38, 0x470, URZ ;  /* 0x0000047026047890 */ /* 0x000fe2000ff1e03f */
[----:B------:R-:W-:Y:S01]  /*169f0*/  PLOP3.LUT P0, PT, PT, PT, PT, 0x80, 0x0 ;  /* 0x000000000000781c */ /* 0x000fe20003f0f070 */
[----:B------:R-:W-:Y:S01]  /*16a00*/  IMAD R19, R19, 0x50, RZ ;  /* 0x0000005013137824 */ /* 0x000fe200078e02ff */
[----:B------:R-:W-:Y:S01]  /*16a10*/  UMOV UR6, 0x0 ;  /* 0x0000000000067882 */ /* 0x000fe20000000000 */
[----:B0-----:R-:W-:Y:S01]  /*16a20*/  VIADD R2, R2, 0x38850 ;  /* 0x0003885002027836 */ /* 0x001fe20000000000 */
[----:B------:R-:W-:Y:S01]  /*16a30*/  UIADD3.X UR5, URZ, UR39, URZ, UP0, !UPT ;  /* 0x000000273f057290 */ /* 0x000fe200087fe43f */
[----:B------:R-:W-:Y:S01]  /*16a40*/  VIADD R3, R0, 0x400 ;  /* 0x0000040000037836 */ /* 0x000fe20000000000 */
[----:B------:R-:W-:Y:S01]  /*16a50*/  UMOV UR7, 0x14f00000 ;  /* 0x14f0000000077882 */ /* 0x000fe20000000000 */
[----:B------:R-:W-:-:S09]  /*16a60*/  UMOV UR10, URZ ;  /* 0x0000003f000a7c82 */ /* 0x000fd20008000000 */
.L_x_2515:
        /* <DEDUP_REMOVED lines=15> */
.L_x_2516:
        /* <DEDUP_REMOVED lines=15> */
.L_x_2517:
        /* <DEDUP_REMOVED lines=15> */
.L_x_2518:
        /* <DEDUP_REMOVED lines=10> */
.L_x_2510:
[----:B------:R-:W-:Y:S05]  /*16de0*/  BSYNC B0 ;  /* 0x0000000000007941 */ /* 0x000fea0003800000 */
.L_x_2509:
[----:B--2---:R-:W2:Y:S01]  /*16df0*/  LDL.LU R3, [R1+0x4] ;  /* 0x0000040001037983 */ /* 0x004ea20000300800 */
[----:B------:R-:W-:-:S05]  /*16e00*/  VIADD R18, R18, 0x1 ;  /* 0x0000000112127836 */ /* 0x000fca0000000000 */
[----:B------:R-:W-:-:S04]  /*16e10*/  ISETP.NE.AND P0, PT, R18, 0x2, PT ;  /* 0x000000021200780c */ /* 0x000fc80003f05270 */
[----:B------:R-:W-:Y:S02]  /*16e20*/  SEL R0, RZ, 0x1, P0 ;  /* 0x00000001ff007807 */ /* 0x000fe40000000000 */
[----:B------:R-:W-:Y:S02]  /*16e30*/  SEL R18, R18, RZ, P0 ;  /* 0x000000ff12127207 */ /* 0x000fe40000000000 */
[----:B--2---:R-:W-:-:S05]  /*16e40*/  LOP3.LUT R3, R3, R0, RZ, 0x3c, !PT ;  /* 0x0000000003037212 */ /* 0x004fca00078e3cff */
[----:B------:R2:W-:Y:S02]  /*16e50*/  STL [R1+0x4], R3 ;  /* 0x0000040301007387 */ /* 0x0005e40000100800 */
.L_x_2426:
[----:B------:R-:W-:Y:S05]  /*16e60*/  BSYNC B7 ;  /* 0x0000000000077941 */ /* 0x000fea0003800000 */
.L_x_2424:
[----:B0-----:R-:W3:Y:S04]  /*16e70*/  LDL R0, [R1+0x20] ;  /* 0x0000200001007983 */ /* 0x001ee80000100800 */
[----:B------:R0:W5:Y:S01]  /*16e80*/  LDL R2, [R1+0x18] ;  /* 0x0000180001027983 */ /* 0x0001620000100800 */
[----:B---3--:R-:W-:-:S13]  /*16e90*/  ISETP.NE.AND P0, PT, R0, RZ, PT ;  /* 0x000000ff0000720c */ /* 0x008fda0003f05270 */
[----:B0-----:R-:W-:Y:S05]  /*16ea0*/  @!P0 BRA `(.L_x_2519) ;  /* 0x0000000000288947 */ /* 0x001fea0003800000 */
[----:B------:R-:W-:Y:S05]  /*16eb0*/  WARPSYNC.ALL ;  /* 0x0000000000007948 */ /* 0x000fea0003800000 */
[----:B------:R-:W0:Y:S08]  /*16ec0*/  S2UR UR5, SR_CgaCtaId ;  /* 0x00000000000579c3 */ /* 0x000e300000008800 */
[----:B------:R-:W-:Y:S06]  /*16ed0*/  BAR.SYNC.DEFER_BLOCKING 0x5, 0x180 ;  /* 0x0146000000007b1d */ /* 0x000fec0000010000 */
[----:B------:R-:W-:-:S02]  /*16ee0*/  UMOV UR4, 0x400 ;  /* 0x0000040000047882 */ /* 0x000fc40000000000 */
[----:B0-----:R-:W-:-:S06]  /*16ef0*/  ULEA UR4, UR5, UR4, 0x18 ;  /* 0x0000000405047291 */ /* 0x001fcc000f8ec03f */
[----:B------:R-:W-:-:S05]  /*16f00*/  IMAD.U32 R17, RZ, RZ, UR4 ;  /* 0x00000004ff117e24 */ /* 0x000fca000f8e00ff */
[----:B-----5:R-:W0:Y:S04]  /*16f10*/  LDS R2, [R17+0x388d0] ;  /* 0x0388d00011027984 */ /* 0x020e280000000800 */
[----:B0-----:R0:W-:Y:S01]  /*16f20*/  STL [R1+0x18], R2 ;  /* 0x0000180201007387 */ /* 0x0011e20000100800 */
[----:B------:R-:W-:Y:S06]  /*16f30*/  BAR.ARV 0x4, 0x180 ;  /* 0x0106000000007b1d */ /* 0x000fec0000002000 */
[----:B------:R-:W-:Y:S05]  /*16f40*/  BRA `(.L_x_2520) ;  /* 0x00000000002c7947 */ /* 0x000fea0003800000 */
.L_x_2519:
[----:B------:R-:W-:-:S03]  /*16f50*/  UMOV UR4, 0xffffffff ;  /* 0xffffffff00047882 */ /* 0x000fc60000000000 */
[----:B------:R-:W-:Y:S05]  /*16f60*/  BRA.DIV UR4, `(.L_x_2521) ;  /* 0x0000001604ac7947 */ /* 0x000fea000b800000 */
[----:B-----5:R0:W3:Y:S02]  /*16f70*/  SHFL.IDX PT, R14, R2, RZ, 0x1f ;  /* 0x00001fff020e7589 */ /* 0x0200e400000e0000 */
.L_x_2569:
[----:B--2---:R-:W2:Y:S01]  /*16f80*/  @!P1 S2R R3, SR_CgaCtaId ;  /* 0x0000000000039919 */ /* 0x004ea20000008800 */
[----:B------:R-:W-:Y:S05]  /*16f90*/  WARPSYNC.ALL ;  /* 0x0000000000007948 */ /* 0x000fea0003800000 */
[----:B------:R-:W-:Y:S01]  /*16fa0*/  BAR.SYNC.DEFER_BLOCKING 0x4, 0x180 ;  /* 0x0106000000007b1d */ /* 0x000fe20000010000 */
[----:B------:R-:W-:-:S05]  /*16fb0*/  @!P1 MOV R0, 0x400 ;  /* 0x0000040000009802 */ /* 0x000fca0000000f00 */
[----:B---3--:R3:W-:Y:S01]  /*16fc0*/  STL [R1+0x18], R14 ;  /* 0x0000180e01007387 */ /* 0x0087e20000100800 */
[----:B--2---:R-:W-:-:S05]  /*16fd0*/  @!P1 LEA R17, R3, R0, 0x18 ;  /* 0x0000000003119211 */ /* 0x004fca00078ec0ff */
[----:B------:R3:W-:Y:S01]  /*16fe0*/  @!P1 STS [R17+0x388d0], R2 ;  /* 0x0388d00211009388 */ /* 0x0007e20000000800 */
[----:B------:R-:W-:Y:S06]  /*16ff0*/  BAR.ARV 0x5, 0x180 ;  /* 0x0146000000007b1d */ /* 0x000fec0000002000 */
.L_x_2520:
[----:B------:R-:W4:Y:S01]  /*17000*/  LDL R0, [R1+0x18] ;  /* 0x0000180001007983 */ /* 0x000f220000100800 */
[----:B------:R-:W-:Y:S02]  /*17010*/  ULDC UR4, c[0x0][0xc38] ;  /* 0x00030e0000047ab9 */ /* 0x000fe40000000800 */
[----:B----4-:R-:W-:-:S13]  /*17020*/  ISETP.GE.AND P0, PT, R0, UR4, PT ;  /* 0x0000000400007c0c */ /* 0x010fda000bf06270 */
[----:B------:R-:W-:Y:S05]  /*17030*/  @!P0 BRA `(.L_x_2522) ;  /* 0xffffffb000208947 */ /* 0x000fea000383ffff */
.L_x_2421:
[----:B-1----:R-:W4:Y:S01]  /*17040*/  LDL.LU R0, [R1+0x1c] ;  /* 0x00001c0001007983 */ /* 0x002f220000300800 */
[----:B------:R-:W-:Y:S01]  /*17050*/  BSSY B0, `(.L_x_2523) ;  /* 0x000000b000007945 */ /* 0x000fe20003800000 */
[----:B------:R-:W1:Y:S01]  /*17060*/  S2R R5, SR_CgaCtaId ;  /* 0x0000000000057919 */ /* 0x000e620000008800 */
[----:B----4-:R-:W-:-:S05]  /*17070*/  VIADD R0, R0, 0x1 ;  /* 0x0000000100007836 */ /* 0x010fca0000000000 */
[----:B0--3--:R-:W-:-:S04]  /*17080*/  LEA.HI R2, R0, R0, RZ, 0x1 ;  /* 0x0000000000027211 */ /* 0x009fc800078f08ff */
[----:B--2---:R-:W-:-:S05]  /*17090*/  LOP3.LUT R3, R2, 0xfffffffe, RZ, 0xc0, !PT ;  /* 0xfffffffe02037812 */ /* 0x004fca00078ec0ff */
[----:B------:R-:W-:Y:S01]  /*170a0*/  IMAD.IADD R3, R0, 0x1, -R3 ;  /* 0x0000000100037824 */ /* 0x000fe200078e0a03 */
[----:B------:R-:W-:-:S04]  /*170b0*/  MOV R0, 0x400 ;  /* 0x0000040000007802 */ /* 0x000fc80000000f00 */
[----:B-1----:R-:W-:Y:S02]  /*170c0*/  LEA R0, R5, R0, 0x18 ;  /* 0x0000000005007211 */ /* 0x002fe400078ec0ff */
[----:B------:R-:W-:-:S04]  /*170d0*/  SHF.L.U32 R3, R3, 0x1f, RZ ;  /* 0x0000001f03037819 */ /* 0x000fc800000006ff */
[----:B------:R-:W0:Y:S02]  /*170e0*/  SYNCS.PHASECHK.TRANS64.TRYWAIT P0, [R0+URZ+0x38820], R3 ;  /* 0x03882003000075a7 */ /* 0x000e24000800017f */
[----:B0-----:R-:W-:Y:S05]  /*170f0*/  @!P0 BRA `(.L_x_2524) ;  /* 0x0000001400708947 */ /* 0x001fea0003800000 */
.L_x_2570:
[----:B------:R-:W-:Y:S05]  /*17100*/  BSYNC B0 ;  /* 0x0000000000007941 */ /* 0x000fea0003800000 */
.L_x_2523:
[----:B------:R-:W-:-:S03]  /*17110*/  UMOV UR4, 0xffffffff ;  /* 0xffffffff00047882 */ /* 0x000fc60000000000 */
[----:B------:R-:W-:Y:S05]  /*17120*/  BRA.DIV UR4, `(.L_x_2525) ;  /* 0x0000001604787947 */ /* 0x000fea000b800000 */
[----:B------:R-:W1:Y:S02]  /*17130*/  S2R R2, SR_TID.X ;  /* 0x0000000000027919 */ /* 0x000e640000002100 */
[----:B-1----:R-:W-:-:S04]  /*17140*/  SHF.R.U32.HI R2, RZ, 0x5, R2 ;  /* 0x00000005ff027819 */ /* 0x002fc80000011602 */
[----:B------:R-:W-:-:S05]  /*17150*/  LOP3.LUT R2, R2, 0x3, RZ, 0xc0, !PT ;  /* 0x0000000302027812 */ /* 0x000fca00078ec0ff */
[----:B------:R1:W2:Y:S02]  /*17160*/  SHFL.IDX PT, R14, R2, RZ, 0x1f ;  /* 0x00001fff020e7589 */ /* 0x0002a400000e0000 */
.L_x_2573:
[----:B--2---:R-:W-:Y:S01]  /*17170*/  ISETP.NE.AND P0, PT, R14, RZ, PT ;  /* 0x000000ff0e00720c */ /* 0x004fe20003f05270 */
[----:B------:R-:W-:-:S12]  /*17180*/  BSSY B0, `(.L_x_2526) ;  /* 0x0000027000007945 */ /* 0x000fd80003800000 */
[----:B------:R-:W-:Y:S05]  /*17190*/  @P0 BRA `(.L_x_2527) ;  /* 0x0000000000940947 */ /* 0x000fea0003800000 */
[----:B------:R-:W-:-:S03]  /*171a0*/  UMOV UR4, 0xffffffff ;  /* 0xffffffff00047882 */ /* 0x000fc60000000000 */
[----:B------:R-:W-:Y:S05]  /*171b0*/  BRA.DIV UR4, `(.L_x_2528) ;  /* 0x0000001604887947 */ /* 0x000fea000b800000 */
[----:B------:R-:W-:-:S13]  /*171c0*/  ELECT P6, URZ, PT ;  /* 0x00000000003f782f */ /* 0x000fda00038c0000 */
.L_x_2576:
        /* <DEDUP_REMOVED lines=8> */
.L_x_2529:
[----:B------:R-:W2:Y:S01]  /*17250*/  LDL.LU R7, [R1+0x4] ;  /* 0x0000040001077983 */ /* 0x000ea20000300800 */
        /* <DEDUP_REMOVED lines=9> */
[----:B------:R-:W-:-:S03]  /*172f0*/  SHF.L.U32 R2, R7, 0x1f, RZ ;  /* 0x0000001f07027819 */ /* 0x000fc600000006ff */
[----:B------:R-:W-:Y:S01]  /*17300*/  IMAD R3, R4, 0x8, R3 ;  /* 0x0000000804037824 */ /* 0x000fe200078e0203 */
[----:B0-----:R-:W-:Y:S06]  /*17310*/  @!P0 BRA `(.L_x_2530) ;  /* 0x0000001400508947 */ /* 0x001fec0003800000 */
.L_x_2577:
[----:B------:R-:W1:Y:S02]  /*17320*/  SYNCS.PHASECHK.TRANS64.TRYWAIT P0, [R3+URZ], R2 ;  /* 0x00000002030075a7 */ /* 0x000e64000800017f */
[----:B-1----:R-:W-:Y:S05]  /*17330*/  @!P0 BRA `(.L_x_2531) ;  /* 0x00000014005c8947 */ /* 0x002fea0003800000 */
.L_x_2578:
[----:B------:R-:W-:Y:S05]  /*17340*/  @!P2 BRA `(.L_x_2532) ;  /* 0x000000000004a947 */ /* 0x000fea0003800000 */
[----:B------:R-:W-:Y:S01]  /*17350*/  BPT.TRAP 0x1 ;  /* 0x000000040000795c */ /* 0x000fe20000300000 */
.L_x_2532:
[----:B-1----:R-:W-:-:S04]  /*17360*/  VIADD R3, R0, 0x38860 ;  /* 0x0003886000037836 */ /* 0x002fc80000000000 */
[----:B------:R-:W-:-:S04]  /*17370*/  IMAD R18, R18, 0x8, R3 ;  /* 0x0000000812127824 */ /* 0x000fc800078e0203 */
[----:B------:R-:W1:Y:S02]  /*17380*/  SYNCS.PHASECHK.TRANS64.TRYWAIT P0, [R18+URZ], R5 ;  /* 0x00000005120075a7 */ /* 0x000e64000800017f */
[----:B-1----:R-:W-:Y:S05]  /*17390*/  @!P0 BRA `(.L_x_2533) ;  /* 0x0000001400588947 */ /* 0x002fea0003800000 */
.L_x_2579:
[----:B------:R-:W-:-:S07]  /*173a0*/  IMAD R3, R4, 0x8, R3 ;  /* 0x0000000804037824 */ /* 0x000fce00078e0203 */
.L_x_2534:
[----:B--2---:R2:W3:Y:S02]  /*173b0*/  SYNCS.PHASECHK.TRANS64.TRYWAIT P0, [R3+URZ], R2 ;  /* 0x00000002030075a7 */ /* 0x0044e4000800017f */
[----:B---3--:R-:W-:Y:S05]  /*173c0*/  @!P0 NANOSLEEP.SYNCS 0x989680 ;  /* 0x009896800000895d */ /* 0x008fea0003900000 */
[----:B------:R-:W3:Y:S02]  /*173d0*/  @!P0 SYNCS.PHASECHK.TRANS64 P0, [R3+URZ], R2 ;  /* 0x00000002030085a7 */ /* 0x000ee4000800007f */
[----:B---3--:R-:W-:Y:S05]  /*173e0*/  @!P0 BRA `(.L_x_2534) ;  /* 0xfffffffc00f08947 */ /* 0x008fea000383ffff */
.L_x_2527:
[----:B------:R-:W-:Y:S05]  /*173f0*/  BSYNC B0 ;  /* 0x0000000000007941 */ /* 0x000fea0003800000 */
.L_x_2526:
[----:B------:R-:W-:Y:S05]  /*17400*/  EXIT ;  /* 0x000000000000794d */ /* 0x000fea0003800000 */
.L_x_2374:
[----:B------:R-:W-:-:S13]  /*17410*/  R2UR UR4, R17 ;  /* 0x00000000110472ca */ /* 0x000fda00000e0000 */
[----:B0-----:R-:W-:-:S04]  /*17420*/  IMAD.U32 R3, RZ, RZ, UR4 ;  /* 0x00000004ff037e24 */ /* 0x001fc8000f8e00ff */
[----:B------:R0:W1:Y:S03]  /*17430*/  SYNCS.PHASECHK.TRANS64.TRYWAIT P1, [R3+URZ+0x38800], R0 ;  /* 0x03880000030075a7 */ /* 0x000066000802017f */
[----:B-1----:R-:W-:Y:S05]  /*17440*/  @!P1 NANOSLEEP.SYNCS 0x989680 ;  /* 0x009896800000995d */ /* 0x002fea0003900000 */
[----:B------:R-:W1:Y:S02]  /*17450*/  @!P1 SYNCS.PHASECHK.TRANS64 P1, [R3+URZ+0x38800], R0 ;  /* 0x03880000030095a7 */ /* 0x000e64000802007f */
[----:B-1----:R-:W-:Y:S05]  /*17460*/  @!P1 BRA `(.L_x_2374) ;  /* 0xfffffffc00e89947 */ /* 0x002fea000383ffff */
[----:B------:R-:W-:Y:S05]  /*17470*/  BRA `(.L_x_2535) ;  /* 0xfffffea400547947 */ /* 0x000fea000383ffff */
.L_x_2378:
[----:B-1----:R1:W2:Y:S02]  /*17480*/  SYNCS.PHASECHK.TRANS64.TRYWAIT P2, [R0+URZ+0x38830], R3 ;  /* 0x03883003000075a7 */ /* 0x0022a4000804017f */
[----:B--2---:R-:W-:Y:S05]  /*17490*/  @!P2 NANOSLEEP.SYNCS 0x989680 ;  /* 0x009896800000a95d */ /* 0x004fea0003900000 */
[----:B------:R-:W2:Y:S02]  /*174a0*/  @!P2 SYNCS.PHASECHK.TRANS64 P2, [R0+URZ+0x38830], R3 ;  /* 0x038830030000a5a7 */ /* 0x000ea4000804007f */
[----:B--2---:R-:W-:Y:S05]  /*174b0*/  @!P2 BRA `(.L_x_2378) ;  /* 0xfffffffc00f0a947 */ /* 0x004fea000383ffff */
[----:B------:R-:W-:Y:S05]  /*174c0*/  BRA `(.L_x_2377) ;  /* 0xfffffea400807947 */ /* 0x000fea000383ffff */
.L_x_2383:
[----:B------:R-:W-:-:S13]  /*174d0*/  R2UR UR4, R232 ;  /* 0x00000000e80472ca */ /* 0x000fda00000e0000 */
[----:B-1----:R-:W-:-:S04]  /*174e0*/  IMAD.U32 R4, RZ, RZ, UR4 ;  /* 0x00000004ff047e24 */ /* 0x002fc8000f8e00ff */
[----:B------:R1:W2:Y:S03]  /*174f0*/  SYNCS.PHASECHK.TRANS64.TRYWAIT P3, [R4+URZ+0x38830], R3 ;  /* 0x03883003040075a7 */ /* 0x0002a6000806017f */
[----:B--2---:R-:W-:Y:S05]  /*17500*/  @!P3 NANOSLEEP.SYNCS 0x989680 ;  /* 0x009896800000b95d */ /* 0x004fea0003900000 */
[----:B------:R-:W2:Y:S02]  /*17510*/  @!P3 SYNCS.PHASECHK.TRANS64 P3, [R4+URZ+0x38830], R3 ;  /* 0x038830030400b5a7 */ /* 0x000ea4000806007f */
[----:B--2---:R-:W-:Y:S05]  /*17520*/  @!P3 BRA `(.L_x_2383) ;  /* 0xfffffffc00e8b947 */ /* 0x004fea000383ffff */
[----:B------:R-:W-:Y:S05]  /*17530*/  BRA `(.L_x_2382) ;  /* 0xfffffee800107947 */ /* 0x000fea000383ffff */
.L_x_2387:
[----:B01----:R-:W-:-:S04]  /*17540*/  IMAD.U32 R3, RZ, RZ, UR4 ;  /* 0x00000004ff037e24 */ /* 0x003fc8000f8e00ff */
[----:B------:R0:W1:Y:S03]  /*17550*/  SYNCS.PHASECHK.TRANS64.TRYWAIT P3, [R3+URZ+0x38850], R0 ;  /* 0x03885000030075a7 */ /* 0x000066000806017f */
[----:B-1----:R-:W-:Y:S05]  /*17560*/  @!P3 NANOSLEEP.SYNCS 0x989680 ;  /* 0x009896800000b95d */ /* 0x002fea0003900000 */
[----:B------:R-:W1:Y:S02]  /*17570*/  @!P3 SYNCS.PHASECHK.TRANS64 P3, [R3+URZ+0x38850], R0 ;  /* 0x038850000300b5a7 */ /* 0x000e64000806007f */
[----:B-1----:R-:W-:Y:S05]  /*17580*/  @!P3 BRA `(.L_x_2387) ;  /* 0xfffffffc00ecb947 */ /* 0x002fea000383ffff */
[----:B------:R-:W-:Y:S05]  /*17590*/  BRA `(.L_x_2386) ;  /* 0xffffff0c003c7947 */ /* 0x000fea000383ffff */
.L_x_2393:
[----:B-1----:R-:W-:-:S04]  /*175a0*/  IMAD.U32 R4, RZ, RZ, UR4 ;  /* 0x00000004ff047e24 */ /* 0x002fc8000f8e00ff */
[----:B------:R1:W2:Y:S03]  /*175b0*/  SYNCS.PHASECHK.TRANS64.TRYWAIT P2, [R4+URZ+0x38830], R3 ;  /* 0x03883003040075a7 */ /* 0x0002a6000804017f */
[----:B--2---:R-:W-:Y:S05]  /*175c0*/  @!P2 NANOSLEEP.SYNCS 0x989680 ;  /* 0x009896800000a95d */ /* 0x004fea0003900000 */
[----:B------:R-:W2:Y:S02]  /*175d0*/  @!P2 SYNCS.PHASECHK.TRANS64 P2, [R4+URZ+0x38830], R3 ;  /* 0x038830030400a5a7 */ /* 0x000ea4000804007f */
[----:B--2---:R-:W-:Y:S05]  /*175e0*/  @!P2 BRA `(.L_x_2393) ;  /* 0xfffffffc00eca947 */ /* 0x004fea000383ffff */
[----:B------:R-:W-:Y:S05]  /*175f0*/  BRA `(.L_x_2392) ;  /* 0xffffff2800707947 */ /* 0x000fea000383ffff */
.L_x_2397:
[----:B01----:R-:W-:-:S04]  /*17600*/  IMAD.U32 R3, RZ, RZ, UR4 ;  /* 0x00000004ff037e24 */ /* 0x003fc8000f8e00ff */
[----:B------:R0:W1:Y:S03]  /*17610*/  SYNCS.PHASECHK.TRANS64.TRYWAIT P2, [R3+URZ+0x38850], R0 ;  /* 0x03885000030075a7 */ /* 0x000066000804017f */
[----:B-1----:R-:W-:Y:S05]  /*17620*/  @!P2 NANOSLEEP.SYNCS 0x989680 ;  /* 0x009896800000a95d */ /* 0x002fea0003900000 */
[----:B------:R-:W1:Y:S02]  /*17630*/  @!P2 SYNCS.PHASECHK.TRANS64 P2, [R3+URZ+0x38850], R0 ;  /* 0x038850000300a5a7 */ /* 0x000e64000804007f */
[----:B-1----:R-:W-:Y:S05]  /*17640*/  @!P2 BRA `(.L_x_2397) ;  /* 0xfffffffc00eca947 */ /* 0x002fea000383ffff */
[----:B------:R-:W-:Y:S05]  /*17650*/  BRA `(.L_x_2396) ;  /* 0xffffff5000987947 */ /* 0x000fea000383ffff */
.L_x_2402:
[----:B-1----:R-:W-:-:S04]  /*17660*/  IMAD.U32 R7, RZ, RZ, UR7 ;  /* 0x00000007ff077e24 */ /* 0x002fc8000f8e00ff */
[----:B------:R1:W2:Y:S03]  /*17670*/  SYNCS.PHASECHK.TRANS64.TRYWAIT P0, [R7+URZ+0x38850], R0 ;  /* 0x03885000070075a7 */ /* 0x0002a6000800017f */
[----:B--2---:R-:W-:Y:S05]  /*17680*/  @!P0 NANOSLEEP.SYNCS 0x989680 ;  /* 0x009896800000895d */ /* 0x004fea0003900000 */
[----:B------:R-:W2:Y:S02]  /*17690*/  @!P0 SYNCS.PHASECHK.TRANS64 P0, [R7+URZ+0x38850], R0 ;  /* 0x03885000070085a7 */ /* 0x000ea4000800007f */
[----:B--2---:R-:W-:Y:S05]  /*176a0*/  @!P0 BRA `(.L_x_2402) ;  /* 0xfffffffc00ec8947 */ /* 0x004fea000383ffff */
[----:B------:R-:W-:Y:S05]  /*176b0*/  BRA `(.L_x_2401) ;  /* 0xffffff6c00e47947 */ /* 0x000fea000383ffff */
.L_x_2432:
[----:B------:R-:W-:Y:S02]  /*176c0*/  IMAD.MOV.U32 R13, RZ, RZ, R0 ;  /* 0x000000ffff0d7224 */ /* 0x000fe400078e0000 */
[----:B------:R-:W-:Y:S02]  /*176d0*/  IMAD.MOV.U32 R12, RZ, RZ, RZ ;  /* 0x000000ffff0c7224 */ /* 0x000fe400078e00ff */
[----:B------:R-:W-:Y:S02]  /*176e0*/  IMAD.MOV.U32 R11, RZ, RZ, 0x1f ;  /* 0x0000001fff0b7424 */ /* 0x000fe400078e00ff */
[----:B------:R-:W-:-:S07]  /*176f0*/  IMAD.MOV.U32 R15, RZ, RZ, -0x1 ;  /* 0xffffffffff0f7424 */ /* 0x000fce00078e00ff */
[----:B0-----:R-:W-:Y:S05]  /*17700*/  WARPSYNC.COLLECTIVE R15, `(.L_x_2536) ;  /* 0x000000000f087348 */ /* 0x001fea0003c00000 */
[----:B------:R1:W2:Y:S02]  /*17710*/  SHFL.IDX P6, R14, R13, R12, R11 ;  /* 0x0000000c0d0e7389 */ /* 0x0002a400000c000b */
[----:B012---:R-:W-:Y:S01]  /*17720*/  ENDCOLLECTIVE ;  /* 0x000000000000791b */ /* 0x007fe20003800000 */
.L_x_2536:
[----:B------:R-:W-:Y:S05]  /*17730*/  BRA `(.L_x_2537) ;  /* 0xffffffb4002c7947 */ /* 0x000fea000383ffff */
.L_x_2434:
[----:B------:R-:W-:Y:S01]  /*17740*/  BSSY B0, `(.L_x_2538) ;  /* 0x0000006000007945 */ /* 0x000fe20003800000 */
[----:B------:R-:W-:-:S07]  /*17750*/  IMAD.MOV.U32 R15, RZ, RZ, -0x1 ;  /* 0xffffffffff0f7424 */ /* 0x000fce00078e00ff */
[----:B01----:R-:W-:Y:S05]  /*17760*/  WARPSYNC.COLLECTIVE R15, `(.L_x_2539) ;  /* 0x000000000f0c7348 */ /* 0x003fea0003c00000 */
[----:B------:R-:W-:Y:S02]  /*17770*/  ELECT P6, UR62, PT ;  /* 0x00000000003e782f */ /* 0x000fe400038c0000 */
[----:B------:R-:W-:Y:S01]  /*17780*/  MOV R14, UR62 ;  /* 0x0000003e000e7c02 */ /* 0x000fe20008000f00 */
[----:B01----:R-:W-:Y:S10]  /*17790*/  ENDCOLLECTIVE ;  /* 0x000000000000791b */ /* 0x003ff40003800000 */
.L_x_2539:
[----:B------:R-:W-:Y:S05]  /*177a0*/  BSYNC B0 ;  /* 0x0000000000007941 */ /* 0x000fea0003800000 */
.L_x_2538:
[----:B------:R-:W-:Y:S05]  /*177b0*/  BRA `(.L_x_2540) ;  /* 0xffffffb4002c7947 */ /* 0x000fea000383ffff */
.L_x_2436:
[----:B-1----:R1:W2:Y:S02]  /*177c0*/  SYNCS.PHASECHK.TRANS64.TRYWAIT P0, [R0+URZ+0x38840], R2 ;  /* 0x03884002000075a7 */ /* 0x0022a4000800017f */
[----:B--2---:R-:W-:Y:S05]  /*177d0*/  @!P0 NANOSLEEP.SYNCS 0x989680 ;  /* 0x009896800000895d */ /* 0x004fea0003900000 */
[----:B------:R-:W2:Y:S02]  /*177e0*/  @!P0 SYNCS.PHASECHK.TRANS64 P0, [R0+URZ+0x38840], R2 ;  /* 0x03884002000085a7 */ /* 0x000ea4000800007f */
[----:B--2---:R-:W-:Y:S05]  /*177f0*/  @!P0 BRA `(.L_x_2436) ;  /* 0xfffffffc00f08947 */ /* 0x004fea000383ffff */
[----:B------:R-:W-:Y:S05]  /*17800*/  BRA `(.L_x_2541) ;  /* 0xffffffb400807947 */ /* 0x000fea000383ffff */
.L_x_2440:
[----:B------:R-:W-:Y:S02]  /*17810*/  IMAD.MOV.U32 R13, RZ, RZ, R3 ;  /* 0x000000ffff0d7224 */ /* 0x000fe400078e0003 */
[----:B------:R-:W-:Y:S02]  /*17820*/  IMAD.MOV.U32 R12, RZ, RZ, RZ ;  /* 0x000000ffff0c7224 */ /* 0x000fe400078e00ff */
[----:B------:R-:W-:Y:S02]  /*17830*/  IMAD.MOV.U32 R11, RZ, RZ, 0x181f ;  /* 0x0000181fff0b7424 */ /* 0x000fe400078e00ff */
[----:B------:R-:W-:Y:S02]  /*17840*/  IMAD.MOV.U32 R15, RZ, RZ, -0x1 ;  /* 0xffffffffff0f7424 */ /* 0x000fe400078e00ff */
[----:B------:R-:W-:-:S07]  /*17850*/  IMAD.U32 R0, RZ, RZ, UR42 ;  /* 0x0000002aff007e24 */ /* 0x000fce000f8e00ff */
[----:B-----5:R-:W-:Y:S05]  /*17860*/  WARPSYNC.COLLECTIVE R15, `(.L_x_2542) ;  /* 0x000000000f087348 */ /* 0x020fea0003c00000 */
[----:B------:R0:W1:Y:S02]  /*17870*/  SHFL.IDX P6, R14, R13, R12, R11 ;  /* 0x0000000c0d0e7389 */ /* 0x00006400000c000b */
[----:B01---5:R-:W-:Y:S01]  /*17880*/  ENDCOLLECTIVE ;  /* 0x000000000000791b */ /* 0x023fe20003800000 */
.L_x_2542:
[----:B------:R-:W-:Y:S02]  /*17890*/  IMAD R0, R0, 0x80, R10 ;  /* 0x0000008000007824 */ /* 0x000fe400078e020a */
[----:B------:R-:W-:Y:S02]  /*178a0*/  IMAD.MOV.U32 R13, RZ, RZ, R4 ;  /* 0x000000ffff0d7224 */ /* 0x000fe400078e0004 */
[----:B------:R-:W-:-:S07]  /*178b0*/  IMAD.MOV.U32 R5, RZ, RZ, R14 ;  /* 0x000000ffff057224 */ /* 0x000fce00078e000e */
[----:B------:R-:W-:Y:S05]  /*178c0*/  WARPSYNC.COLLECTIVE R15, `(.L_x_2543) ;  /* 0x000000000f087348 */ /* 0x000fea0003c00000 */
[----:B------:R0:W1:Y:S02]  /*178d0*/  SHFL.IDX P6, R14, R13, R12, R11 ;  /* 0x0000000c0d0e7389 */ /* 0x00006400000c000b */
[----:B01----:R-:W-:Y:S01]  /*178e0*/  ENDCOLLECTIVE ;  /* 0x000000000000791b */ /* 0x003fe20003800000 */
.L_x_2543:
[----:B------:R-:W-:Y:S01]  /*178f0*/  ULDC UR4, c[0x0][0x288] ;  /* 0x0000a20000047ab9 */ /* 0x000fe20000000800 */
[----:B------:R-:W-:Y:S01]  /*17900*/  ULDC.64 UR6, c[0x0][0x208] ;  /* 0x0000820000067ab9 */ /* 0x000fe20000000a00 */
[----:B------:R-:W-:-:S05]  /*17910*/  IMAD R2, R7, UR4, RZ ;  /* 0x0000000407027c24 */ /* 0x000fca000f8e02ff */
[----:B------:R-:W-:Y:S01]  /*17920*/  ISETP.GE.AND P4, PT, R0, R2, PT ;  /* 0x000000020000720c */ /* 0x000fe20003f86270 */
[----:B------:R-:W-:Y:S02]  /*17930*/  IMAD.MOV.U32 R13, RZ, RZ, R3 ;  /* 0x000000ffff0d7224 */ /* 0x000fe400078e0003 */
[----:B------:R-:W-:Y:S02]  /*17940*/  IMAD.MOV.U32 R12, RZ, RZ, 0x1 ;  /* 0x00000001ff0c7424 */ /* 0x000fe400078e00ff */
[----:B------:R-:W-:-:S08]  /*17950*/  IMAD.MOV.U32 R6, RZ, RZ, R14 ;  /* 0x000000ffff067224 */ /* 0x000fd000078e000e */
        /* <DEDUP_REMOVED lines=15> */
.L_x_2544:
[----:B------:R-:W-:Y:S02]  /*17a50*/  IMAD.MOV.U32 R13, RZ, RZ, R4 ;  /* 0x000000ffff0d7224 */ /* 0x000fe400078e0004 */
[----:B------:R-:W-:-:S07]  /*17a60*/  IMAD.MOV.U32 R5, RZ, RZ, R14 ;  /* 0x000000ffff057224 */ /* 0x000fce00078e000e */
[----:B------:R-:W-:Y:S05]  /*17a70*/  WARPSYNC.COLLECTIVE R15, `(.L_x_2545) ;  /* 0x000000000f087348 */ /* 0x000fea0003c00000 */
[----:B------:R0:W1:Y:S02]  /*17a80*/  SHFL.IDX P6, R14, R13, R12, R11 ;  /* 0x0000000c0d0e7389 */ /* 0x00006400000c000b */
[----:B01----:R-:W-:Y:S01]  /*17a90*/  ENDCOLLECTIVE ;  /* 0x000000000000791b */ /* 0x003fe20003800000 */
.L_x_2545:
[----:B------:R-:W-:Y:S01]  /*17aa0*/  ULDC.64 UR4, c[0x0][0x208] ;  /* 0x0000820000047ab9 */ /* 0x000fe20000000a00 */
[----:B------:R-:W-:Y:S02]  /*17ab0*/  IMAD.MOV.U32 R13, RZ, RZ, R3 ;  /* 0x000000ffff0d7224 */ /* 0x000fe400078e0003 */
        /* <DEDUP_REMOVED lines=17> */
.L_x_2546:
[----:B------:R-:W-:Y:S02]  /*17bd0*/  IMAD.MOV.U32 R13, RZ, RZ, R4 ;  /* 0x000000ffff0d7224 */ /* 0x000fe400078e0004 */
[----:B------:R-:W-:-:S07]  /*17be0*/  IMAD.MOV.U32 R5, RZ, RZ, R14 ;  /* 0x000000ffff057224 */ /* 0x000fce00078e000e */
[----:B------:R-:W-:Y:S05]  /*17bf0*/  WARPSYNC.COLLECTIVE R15, `(.L_x_2547) ;  /* 0x000000000f087348 */ /* 0x000fea0003c00000 */
[----:B------:R0:W1:Y:S02]  /*17c00*/  SHFL.IDX P6, R14, R13, R12, R11 ;  /* 0x0000000c0d0e7389 */ /* 0x00006400000c000b */
[----:B01----:R-:W-:Y:S01]  /*17c10*/  ENDCOLLECTIVE ;  /* 0x000000000000791b */ /* 0x003fe20003800000 */
.L_x_2547:
        /* <DEDUP_REMOVED lines=19> */
.L_x_2548:
[----:B------:R-:W-:Y:S02]  /*17d50*/  IMAD.MOV.U32 R13, RZ, RZ, R4 ;  /* 0x000000ffff0d7224 */ /* 0x000fe400078e0004 */
[----:B------:R-:W-:-:S07]  /*17d60*/  IMAD.MOV.U32 R5, RZ, RZ, R14 ;  /* 0x000000ffff057224 */ /* 0x000fce00078e000e */
[----:B------:R-:W-:Y:S05]  /*17d70*/  WARPSYNC.COLLECTIVE R15, `(.L_x_2549) ;  /* 0x000000000f087348 */ /* 0x000fea0003c00000 */
[----:B------:R0:W1:Y:S02]  /*17d80*/  SHFL.IDX P6, R14, R13, R12, R11 ;  /* 0x0000000c0d0e7389 */ /* 0x00006400000c000b */
[----:B01----:R-:W-:Y:S01]  /*17d90*/  ENDCOLLECTIVE ;  /* 0x000000000000791b */ /* 0x003fe20003800000 */
.L_x_2549:
        /* <DEDUP_REMOVED lines=19> */
.L_x_2550:
[----:B------:R-:W-:Y:S02]  /*17ed0*/  IMAD.MOV.U32 R13, RZ, RZ, R4 ;  /* 0x000000ffff0d7224 */ /* 0x000fe400078e0004 */
[----:B------:R-:W-:-:S07]  /*17ee0*/  IMAD.MOV.U32 R5, RZ, RZ, R14 ;  /* 0x000000ffff057224 */ /* 0x000fce00078e000e */
[----:B------:R-:W-:Y:S05]  /*17ef0*/  WARPSYNC.COLLECTIVE R15, `(.L_x_2551) ;  /* 0x000000000f087348 */ /* 0x000fea0003c00000 */
[----:B------:R0:W1:Y:S02]  /*17f00*/  SHFL.IDX P6, R14, R13, R12, R11 ;  /* 0x0000000c0d0e7389 */ /* 0x00006400000c000b */
[----:B01----:R-:W-:Y:S01]  /*17f10*/  ENDCOLLECTIVE ;  /* 0x000000000000791b */ /* 0x003fe20003800000 */
.L_x_2551:
        /* <DEDUP_REMOVED lines=19> */
.L_x_2552:
[----:B------:R-:W-:Y:S02]  /*18050*/  IMAD.MOV.U32 R13, RZ, RZ, R4 ;  /* 0x000000ffff0d7224 */ /* 0x000fe400078e0004 */
[----:B------:R-:W-:-:S07]  /*18060*/  IMAD.MOV.U32 R5, RZ, RZ, R14 ;  /* 0x000000ffff057224 */ /* 0x000fce00078e000e */
[----:B------:R-:W-:Y:S05]  /*18070*/  WARPSYNC.COLLECTIVE R15, `(.L_x_2553) ;  /* 0x000000000f087348 */ /* 0x000fea0003c00000 */
[----:B------:R0:W1:Y:S02]  /*18080*/  SHFL.IDX P6, R14, R13, R12, R11 ;  /* 0x0000000c0d0e7389 */ /* 0x00006400000c000b */
[----:B01----:R-:W-:Y:S01]  /*18090*/  ENDCOLLECTIVE ;  /* 0x000000000000791b */ /* 0x003fe20003800000 */
.L_x_2553:
        /* <DEDUP_REMOVED lines=19> */
.L_x_2554:
[----:B------:R-:W-:Y:S02]  /*181d0*/  IMAD.MOV.U32 R13, RZ, RZ, R4 ;  /* 0x000000ffff0d7224 */ /* 0x000fe400078e0004 */
[----:B------:R-:W-:-:S07]  /*181e0*/  IMAD.MOV.U32 R5, RZ, RZ, R14 ;  /* 0x000000ffff057224 */ /* 0x000fce00078e000e */
[----:B------:R-:W-:Y:S05]  /*181f0*/  WARPSYNC.COLLECTIVE R15, `(.L_x_2555) ;  /* 0x000000000f087348 */ /* 0x000fea0003c00000 */
[----:B------:R0:W1:Y:S02]  /*18200*/  SHFL.IDX P6, R14, R13, R12, R11 ;  /* 0x0000000c0d0e7389 */ /* 0x00006400000c000b */
[----:B01----:R-:W-:Y:S01]  /*18210*/  ENDCOLLECTIVE ;  /* 0x000000000000791b */ /* 0x003fe20003800000 */
.L_x_2555:
        /* <DEDUP_REMOVED lines=17> */
.L_x_2556:
[----:B------:R-:W-:Y:S02]  /*18330*/  IMAD.MOV.U32 R13, RZ, RZ, R4 ;  /* 0x000000ffff0d7224 */ /* 0x000fe400078e0004 */
[----:B------:R-:W-:-:S07]  /*18340*/  IMAD.MOV.U32 R5, RZ, RZ, R14 ;  /* 0x000000ffff057224 */ /* 0x000fce00078e000e */
[----:B------:R-:W-:Y:S05]  /*18350*/  WARPSYNC.COLLECTIVE R15, `(.L_x_2557) ;  /* 0x000000000f087348 */ /* 0x000fea0003c00000 */
[----:B------:R0:W1:Y:S02]  /*18360*/  SHFL.IDX P6, R14, R13, R12, R11 ;  /* 0x0000000c0d0e7389 */ /* 0x00006400000c000b */
[----:B01----:R-:W-:Y:S01]  /*18370*/  ENDCOLLECTIVE ;  /* 0x000000000000791b */ /* 0x003fe20003800000 */
.L_x_2557:
[----:B------:R-:W-:Y:S01]  /*18380*/  IMAD.MOV.U32 R3, RZ, RZ, R14 ;  /* 0x000000ffff037224 */ /* 0x000fe200078e000e */
[----:B------:R-:W-:Y:S06]  /*18390*/  BRA `(.L_x_2558) ;  /* 0xffffffb8001c7947 */ /* 0x000fec000383ffff */
.L_x_2445:
[----:B0-----:R0:W3:Y:S02]  /*183a0*/  SYNCS.PHASECHK.TRANS64.TRYWAIT P0, [R17+URZ+0x38820], R0 ;  /* 0x03882000110075a7 */ /* 0x0010e4000800017f */
[----:B---3--:R-:W-:Y:S05]  /*183b0*/  @!P0 NANOSLEEP.SYNCS 0x989680 ;  /* 0x009896800000895d */ /* 0x008fea0003900000 */
[----:B------:R-:W3:Y:S02]  /*183c0*/  @!P0 SYNCS.PHASECHK.TRANS64 P0, [R17+URZ+0x38820], R0 ;  /* 0x03882000110085a7 */ /* 0x000ee4000800007f */
[----:B---3--:R-:W-:Y:S05]  /*183d0*/  @!P0 BRA `(.L_x_2445) ;  /* 0xfffffffc00f08947 */ /* 0x008fea000383ffff */
[----:B------:R-:W-:Y:S05]  /*183e0*/  BRA `(.L_x_2559) ;  /* 0xffffffb800987947 */ /* 0x000fea000383ffff */
.L_x_2452:
[----:B0-----:R0:W2:Y:S02]  /*183f0*/  SYNCS.PHASECHK.TRANS64.TRYWAIT P0, [R2+URZ+0x38840], R3 ;  /* 0x03884003020075a7 */ /* 0x0010a4000800017f */
[----:B--2---:R-:W-:Y:S05]  /*18400*/  @!P0 NANOSLEEP.SYNCS 0x989680 ;  /* 0x009896800000895d */ /* 0x004fea0003900000 */
[----:B------:R-:W2:Y:S02]  /*18410*/  @!P0 SYNCS.PHASECHK.TRANS64 P0, [R2+URZ+0x38840], R3 ;  /* 0x03884003020085a7 */ /* 0x000ea4000800007f */
[----:B--2---:R-:W-:Y:S05]  /*18420*/  @!P0 BRA `(.L_x_2452) ;  /* 0xfffffffc00f08947 */ /* 0x004fea000383ffff */
[----:B------:R-:W-:Y:S05]  /*18430*/  BRA `(.L_x_2560) ;  /* 0xffffffbc00547947 */ /* 0x000fea000383ffff */
.L_x_2460:
[----:B0-----:R0:W1:Y:S02]  /*18440*/  SYNCS.PHASECHK.TRANS64.TRYWAIT P0, [R3+URZ+0x60], R2 ;  /* 0x00006002030075a7 */ /* 0x001064000800017f */
[----:B-1----:R-:W-:Y:S05]  /*18450*/  @!P0 NANOSLEEP.SYNCS 0x989680 ;  /* 0x009896800000895d */ /* 0x002fea0003900000 */
[----:B------:R-:W1:Y:S02]  /*18460*/  @!P0 SYNCS.PHASECHK.TRANS64 P0, [R3+URZ+0x60], R2 ;  /* 0x00006002030085a7 */ /* 0x000e64000800007f */
[----:B-1----:R-:W-:Y:S05]  /*18470*/  @!P0 BRA `(.L_x_2460) ;  /* 0xfffffffc00f08947 */ /* 0x002fea000383ffff */
[----:B------:R-:W-:Y:S05]  /*18480*/  BRA `(.L_x_2561) ;  /* 0xffffffc000987947 */ /* 0x000fea000383ffff */
.L_x_2472:
[----:B--2---:R2:W3:Y:S02]  /*18490*/  SYNCS.PHASECHK.TRANS64.TRYWAIT P0, [R3+URZ+0x38840], R2 ;  /* 0x03884002030075a7 */ /* 0x0044e4000800017f */
[----:B---3--:R-:W-:Y:S05]  /*184a0*/  @!P0 NANOSLEEP.SYNCS 0x989680 ;  /* 0x009896800000895d */ /* 0x008fea0003900000 */
[----:B------:R-:W3:Y:S02]  /*184b0*/  @!P0 SYNCS.PHASECHK.TRANS64 P0, [R3+URZ+0x38840], R2 ;  /* 0x03884002030085a7 */ /* 0x000ee4000800007f */
[----:B---3--:R-:W-:Y:S05]  /*184c0*/  @!P0 BRA `(.L_x_2472) ;  /* 0xfffffffc00f08947 */ /* 0x008fea000383ffff */
[----:B------:R-:W-:Y:S05]  /*184d0*/  BRA `(.L_x_2562) ;  /* 0xffffffc800947947 */ /* 0x000fea000383ffff */
.L_x_2480:
[----:B0-----:R0:W1:Y:S02]  /*184e0*/  SYNCS.PHASECHK.TRANS64.TRYWAIT P0, [R2+URZ+0x60], R3 ;  /* 0x00006003020075a7 */ /* 0x001064000800017f */
[----:B-1----:R-:W-:Y:S05]  /*184f0*/  @!P0 NANOSLEEP.SYNCS 0x989680 ;  /* 0x009896800000895d */ /* 0x002fea0003900000 */
[----:B------:R-:W1:Y:S02]  /*18500*/  @!P0 SYNCS.PHASECHK.TRANS64 P0, [R2+URZ+0x60], R3 ;  /* 0x00006003020085a7 */ /* 0x000e64000800007f */
[----:B-1----:R-:W-:Y:S05]  /*18510*/  @!P0 BRA `(.L_x_2480) ;  /* 0xfffffffc00f08947 */ /* 0x002fea000383ffff */
[----:B------:R-:W-:Y:S05]  /*18520*/  BRA `(.L_x_2563) ;  /* 0xffffffcc00e47947 */ /* 0x000fea000383ffff */
.L_x_2491:
[----:B---3--:R3:W4:Y:S02]  /*18530*/  SYNCS.PHASECHK.TRANS64.TRYWAIT P0, [R2+URZ+0x38840], R3 ;  /* 0x03884003020075a7 */ /* 0x008724000800017f */
[----:B----4-:R-:W-:Y:S05]  /*18540*/  @!P0 NANOSLEEP.SYNCS 0x989680 ;  /* 0x009896800000895d */ /* 0x010fea0003900000 */
[----:B------:R-:W4:Y:S02]  /*18550*/  @!P0 SYNCS.PHASECHK.TRANS64 P0, [R2+URZ+0x38840], R3 ;  /* 0x03884003020085a7 */ /* 0x000f24000800007f */
[----:B----4-:R-:W-:Y:S05]  /*18560*/  @!P0 BRA `(.L_x_2491) ;  /* 0xfffffffc00f08947 */ /* 0x010fea000383ffff */
[----:B------:R-:W-:Y:S05]  /*18570*/  BRA `(.L_x_2564) ;  /* 0xffffffd400b47947 */ /* 0x000fea000383ffff */
.L_x_2499:
[----:B0-----:R0:W1:Y:S02]  /*18580*/  SYNCS.PHASECHK.TRANS64.TRYWAIT P0, [R2+URZ+0x60], R5 ;  /* 0x00006005020075a7 */ /* 0x001064000800017f */
[----:B-1----:R-:W-:Y:S05]  /*18590*/  @!P0 NANOSLEEP.SYNCS 0x989680 ;  /* 0x009896800000895d */ /* 0x002fea0003900000 */
[----:B------:R-:W1:Y:S02]  /*185a0*/  @!P0 SYNCS.PHASECHK.TRANS64 P0, [R2+URZ+0x60], R5 ;  /* 0x00006005020085a7 */ /* 0x000e64000800007f */
[----:B-1----:R-:W-:Y:S05]  /*185b0*/  @!P0 BRA `(.L_x_2499) ;  /* 0xfffffffc00f08947 */ /* 0x002fea000383ffff */
[----:B------:R-:W-:Y:S05]  /*185c0*/  BRA `(.L_x_2565) ;  /* 0xffffffdc00047947 */ /* 0x000fea000383ffff */
.L_x_2512:
[----:B0-----:R0:W2:Y:S02]  /*185d0*/  SYNCS.PHASECHK.TRANS64.TRYWAIT P0, [R2+URZ+0x38860], R3 ;  /* 0x03886003020075a7 */ /* 0x0010a4000800017f */
[----:B--2---:R-:W-:Y:S05]  /*185e0*/  @!P0 NANOSLEEP.SYNCS 0x989680 ;  /* 0x009896800000895d */ /* 0x004fea0003900000 */
[----:B------:R-:W2:Y:S02]  /*185f0*/  @!P0 SYNCS.PHASECHK.TRANS64 P0, [R2+URZ+0x38860], R3 ;  /* 0x03886003020085a7 */ /* 0x000ea4000800007f */
[----:B--2---:R-:W-:Y:S05]  /*18600*/  @!P0 BRA `(.L_x_2512) ;  /* 0xfffffffc00f08947 */ /* 0x004fea000383ffff */
[----:B------:R-:W-:Y:S05]  /*18610*/  BRA `(.L_x_2566) ;  /* 0xffffffe000c07947 */ /* 0x000fea000383ffff */
.L_x_2521:
[----:B------:R-:W-:Y:S01]  /*18620*/  BSSY B0, `(.L_x_2567) ;  /* 0x0000008000007945 */ /* 0x000fe20003800000 */
[----:B-----5:R-:W-:Y:S02]  /*18630*/  IMAD.MOV.U32 R13, RZ, RZ, R2 ;  /* 0x000000ffff0d7224 */ /* 0x020fe400078e0002 */
[----:B------:R-:W-:Y:S02]  /*18640*/  IMAD.MOV.U32 R12, RZ, RZ, RZ ;  /* 0x000000ffff0c7224 */ /* 0x000fe400078e00ff */
[----:B------:R-:W-:Y:S02]  /*18650*/  IMAD.MOV.U32 R11, RZ, RZ, 0x1f ;  /* 0x0000001fff0b7424 */ /* 0x000fe400078e00ff */
[----:B------:R-:W-:-:S07]  /*18660*/  IMAD.MOV.U32 R15, RZ, RZ, -0x1 ;  /* 0xffffffffff0f7424 */ /* 0x000fce00078e00ff */
[----:B-12---:R-:W-:Y:S05]  /*18670*/  WARPSYNC.COLLECTIVE R15, `(.L_x_2568) ;  /* 0x000000000f087348 */ /* 0x006fea0003c00000 */
[----:B------:R0:W3:Y:S02]  /*18680*/  SHFL.IDX P6, R14, R13, R12, R11 ;  /* 0x0000000c0d0e7389 */ /* 0x0000e400000c000b */
[----:B0123--:R-:W-:Y:S01]  /*18690*/  ENDCOLLECTIVE ;  /* 0x000000000000791b */ /* 0x00ffe20003800000 */
.L_x_2568:
[----:B------:R-:W-:Y:S05]  /*186a0*/  BSYNC B0 ;  /* 0x0000000000007941 */ /* 0x000fea0003800000 */
.L_x_2567:
[----:B------:R-:W-:Y:S05]  /*186b0*/  BRA `(.L_x_2569) ;  /* 0xffffffe800307947 */ /* 0x000fea000383ffff */
.L_x_2524:
[----:B0-----:R0:W1:Y:S02]  /*186c0*/  SYNCS.PHASECHK.TRANS64.TRYWAIT P0, [R0+URZ+0x38820], R3 ;  /* 0x03882003000075a7 */ /* 0x001064000800017f */
[----:B-1----:R-:W-:Y:S05]  /*186d0*/  @!P0 NANOSLEEP.SYNCS 0x989680 ;  /* 0x009896800000895d */ /* 0x002fea0003900000 */
[----:B------:R-:W1:Y:S02]  /*186e0*/  @!P0 SYNCS.PHASECHK.TRANS64 P0, [R0+URZ+0x38820], R3 ;  /* 0x03882003000085a7 */ /* 0x000e64000800007f */
[----:B-1----:R-:W-:Y:S05]  /*186f0*/  @!P0 BRA `(.L_x_2524) ;  /* 0xfffffffc00f08947 */ /* 0x002fea000383ffff */
[----:B------:R-:W-:Y:S05]  /*18700*/  BRA `(.L_x_2570) ;  /* 0xffffffe8007c7947 */ /* 0x000fea000383ffff */
.L_x_2525:
        /* <DEDUP_REMOVED lines=11> */
.L_x_2572:
[----:B------:R-:W-:Y:S05]  /*187c0*/  BSYNC B0 ;  /* 0x0000000000007941 */ /* 0x000fea0003800000 */
.L_x_2571:
[----:B------:R-:W-:Y:S05]  /*187d0*/  BRA `(.L_x_2573) ;  /* 0xffffffe800647947 */ /* 0x000fea000383ffff */
.L_x_2528:
[----:B------:R-:W-:Y:S01]  /*187e0*/  BSSY B1, `(.L_x_2574) ;  /* 0x0000006000017945 */ /* 0x000fe20003800000 */
[----:B------:R-:W-:-:S07]  /*187f0*/  IMAD.MOV.U32 R15, RZ, RZ, -0x1 ;  /* 0xffffffffff0f7424 */ /* 0x000fce00078e00ff */
[----:B01----:R-:W-:Y:S05]  /*18800*/  WARPSYNC.COLLECTIVE R15, `(.L_x_2575) ;  /* 0x000000000f0c7348 */ /* 0x003fea0003c00000 */
[----:B------:R-:W-:Y:S02]  /*18810*/  ELECT P6, UR62, PT ;  /* 0x00000000003e782f */ /* 0x000fe400038c0000 */
[----:B------:R-:W-:Y:S01]  /*18820*/  MOV R14, UR62 ;  /* 0x0000003e000e7c02 */ /* 0x000fe20008000f00 */
[----:B01----:R-:W-:Y:S10]  /*18830*/  ENDCOLLECTIVE ;  /* 0x000000000000791b */ /* 0x003ff40003800000 */
.L_x_2575:
[----:B------:R-:W-:Y:S05]  /*18840*/  BSYNC B1 ;  /* 0x0000000000017941 */ /* 0x000fea0003800000 */
.L_x_2574:
[----:B------:R-:W-:Y:S05]  /*18850*/  BRA `(.L_x_2576) ;  /* 0xffffffe8005c7947 */ /* 0x000fea000383ffff */
.L_x_2530:
[----:B0-----:R0:W1:Y:S02]  /*18860*/  SYNCS.PHASECHK.TRANS64.TRYWAIT P0, [R6+URZ], R5 ;  /* 0x00000005060075a7 */ /* 0x001064000800017f */
[----:B-1----:R-:W-:Y:S05]  /*18870*/  @!P0 NANOSLEEP.SYNCS 0x989680 ;  /* 0x009896800000895d */ /* 0x002fea0003900000 */
[----:B------:R-:W1:Y:S02]  /*18880*/  @!P0 SYNCS.PHASECHK.TRANS64 P0, [R6+URZ], R5 ;  /* 0x00000005060085a7 */ /* 0x000e64000800007f */
[----:B-1----:R-:W-:Y:S05]  /*18890*/  @!P0 BRA `(.L_x_2530) ;  /* 0xfffffffc00f08947 */ /* 0x002fea000383ffff */
[----:B------:R-:W-:Y:S05]  /*188a0*/  BRA `(.L_x_2577) ;  /* 0xffffffe8009c7947 */ /* 0x000fea000383ffff */
.L_x_2531:
[----:B-1----:R1:W2:Y:S02]  /*188b0*/  SYNCS.PHASECHK.TRANS64.TRYWAIT P0, [R3+URZ], R2 ;  /* 0x00000002030075a7 */ /* 0x0022a4000800017f */
[----:B--2---:R-:W-:Y:S05]  /*188c0*/  @!P0 NANOSLEEP.SYNCS 0x989680 ;  /* 0x009896800000895d */ /* 0x004fea0003900000 */
[----:B------:R-:W2:Y:S02]  /*188d0*/  @!P0 SYNCS.PHASECHK.TRANS64 P0, [R3+URZ], R2 ;  /* 0x00000002030085a7 */ /* 0x000ea4000800007f */
[----:B--2---:R-:W-:Y:S05]  /*188e0*/  @!P0 BRA `(.L_x_2531) ;  /* 0xfffffffc00f08947 */ /* 0x004fea000383ffff */
[----:B------:R-:W-:Y:S05]  /*188f0*/  BRA `(.L_x_2578) ;  /* 0xffffffe800907947 */ /* 0x000fea000383ffff */
.L_x_2533:
[----:B-1----:R1:W2:Y:S02]  /*18900*/  SYNCS.PHASECHK.TRANS64.TRYWAIT P0, [R18+URZ], R5 ;  /* 0x00000005120075a7 */ /* 0x0022a4000800017f */
[----:B--2---:R-:W-:Y:S05]  /*18910*/  @!P0 NANOSLEEP.SYNCS 0x989680 ;  /* 0x009896800000895d */ /* 0x004fea0003900000 */
[----:B------:R-:W2:Y:S02]  /*18920*/  @!P0 SYNCS.PHASECHK.TRANS64 P0, [R18+URZ], R5 ;  /* 0x00000005120085a7 */ /* 0x000ea4000800007f */
[----:B--2---:R-:W-:Y:S05]  /*18930*/  @!P0 BRA `(.L_x_2533) ;  /* 0xfffffffc00f08947 */ /* 0x004fea000383ffff */
[----:B------:R-:W-:Y:S05]  /*18940*/  BRA `(.L_x_2579) ;  /* 0xffffffe800947947 */ /* 0x000fea000383ffff */
.L_x_2580:
        /* <DEDUP_REMOVED lines=11> */
.L_x_3431:


//--------------------- .text._ZN7cutlass13device_kernelIN5flash11enable_sm90INS1_16FlashAttnFwdSm90INS1_25CollectiveMainloopFwdSm90ILi2EN4cute5tupleIJNS5_1CILi1EEES8_S8_EEENS6_IJNS7_ILi128EEENS7_ILi80EEENS7_ILi256EEEEEELi256ENS_10bfloat16_tEfNS_4arch4Sm90ELb1ELb0ELb1ELb1ELb0ELb0ELb0ELb1ELb1ELb1ELb0ELb0EEENS1_21CollectiveEpilogueFwdINS6_IJSA_SC_SB_EEES9_SE_SG_Li256ELb1ELb1ELb0ELb0EEENS1_36VarlenDynamicPersistentTileSchedulerILi128ELi80ELi256ELi128ELb0ELb1ELb1ELb1ELb1ELb1EEEEEEEEEvNT_6ParamsE --------------------------
	.section	.text._ZN7cutlass13device_kernelIN5flash11enable_sm90INS1_16FlashAttnFwdSm90INS1_25CollectiveMainloopFwdSm90ILi2EN4cute5tupleIJNS5_1CILi1EEES8_S8_EEENS6_IJNS7_ILi128EEENS7_ILi80EEENS7_ILi256EEEEEELi256ENS_10bfloat16_tEfNS_4arch4Sm90ELb1ELb0ELb1ELb1ELb0ELb0ELb0ELb1ELb1ELb1ELb0ELb0EEENS1_21CollectiveEpilogueFwdINS6_IJSA_SC_SB_EEES9_SE_SG_Li256ELb1ELb1ELb0ELb0EEENS1_36VarlenDynamicPersistentTileSchedulerILi128ELi80ELi256ELi128ELb0ELb1ELb1ELb1ELb1ELb1EEEEEEEEEvNT_6ParamsE,"ax",@progbits
	.align	128
.text._ZN7cutlass13device_kernelIN5flash11enable_sm90INS1_16FlashAttnFwdSm90INS1_25CollectiveMainloopFwdSm90ILi2EN4cute5tupleIJNS5_1CILi1EEES8_S8_EEENS6_IJNS7_ILi128EEENS7_ILi80EEENS7_ILi256EEEEEELi256ENS_10bfloat16_tEfNS_4arch4Sm90ELb1ELb0ELb1ELb1ELb0ELb0ELb0ELb1ELb1ELb1ELb0ELb0EEENS1_21CollectiveEpilogueFwdINS6_IJSA_SC_SB_EEES9_SE_SG_Li256ELb1ELb1ELb0ELb0EEENS1_36VarlenDynamicPersistentTileSchedulerILi128ELi80ELi256ELi128ELb0ELb1ELb1ELb1ELb1ELb1EEEEEEEEEvNT_6ParamsE:
        .type           _ZN7cutlass13device_kernelIN5flash11enable_sm90INS1_16FlashAttnFwdSm90INS1_25CollectiveMainloopFwdSm90ILi2EN4cute5tupleIJNS5_1CILi1EEES8_S8_EEENS6_IJNS7_ILi128EEENS7_ILi80EEENS7_ILi256EEEEEELi256ENS_10bfloat16_tEfNS_4arch4Sm90ELb1ELb0ELb1ELb1ELb0ELb0ELb0ELb1ELb1ELb1ELb0ELb0EEENS1_21CollectiveEpilogueFwdINS6_IJSA_SC_SB_EEES9_SE_SG_Li256ELb1ELb1ELb0ELb0EEENS1_36VarlenDynamicPersistentTileSchedulerILi128ELi80ELi256ELi128ELb0ELb1ELb1ELb1ELb1ELb1EEEEEEEEEvNT_6ParamsE,@function
        .size           _ZN7cutlass13device_kernelIN5flash11enable_sm90INS1_16FlashAttnFwdSm90INS1_25CollectiveMainloopFwdSm90ILi2EN4cute5tupleIJNS5_1CILi1EEES8_S8_EEENS6_IJNS7_ILi128EEENS7_ILi80EEENS7_ILi256EEEEEELi256ENS_10bfloat16_tEfNS_4arch4Sm90ELb1ELb0ELb1ELb1ELb0ELb0ELb0ELb1ELb1ELb1ELb0ELb0EEENS1_21CollectiveEpilogueFwdINS6_IJSA_SC_SB_EEES9_SE_SG_Li256ELb1ELb1ELb0ELb0EEENS1_36VarlenDynamicPersistentTileSchedulerILi128ELi80ELi256ELi128ELb0ELb1ELb1ELb1ELb1ELb1EEEEEEEEEvNT_6ParamsE,(.L_x_3432 - _ZN7cutlass13device_kernelIN5flash11enable_sm90INS1_16FlashAttnFwdSm90INS1_25CollectiveMainloopFwdSm90ILi2EN4cute5tupleIJNS5_1CILi1EEES8_S8_EEENS6_IJNS7_ILi128EEENS7_ILi80EEENS7_ILi256EEEEEELi256ENS_10bfloat16_tEfNS_4arch4Sm90ELb1ELb0ELb1ELb1ELb0ELb0ELb0ELb1ELb1ELb1ELb0ELb0EEENS1_21CollectiveEpilogueFwdINS6_IJSA_SC_SB_EEES9_SE_SG_Li256ELb1ELb1ELb0ELb0EEENS1_36VarlenDynamicPersistentTileSchedulerILi128ELi80ELi256ELi128ELb0ELb1ELb1ELb1ELb1ELb1EEEEEEEEEvNT_6ParamsE)
        .other          _ZN7cutlass13device_kernelIN5flash11enable_sm90INS1_16FlashAttnFwdSm90INS1_25CollectiveMainloopFwdSm90ILi2EN4cute5tupleIJNS5_1CILi1EEES8_S8_EEENS6_IJNS7_ILi128EEENS7_ILi80EEENS7_ILi256EEEEEELi256ENS_10bfloat16_tEfNS_4arch4Sm90ELb1ELb0ELb1ELb1ELb0ELb0ELb0ELb1ELb1ELb1ELb0ELb0EEENS1_21CollectiveEpilogueFwdINS6_IJSA_SC_SB_EEES9_SE_SG_Li256ELb1ELb1ELb0ELb0EEENS1_36VarlenDynamicPersistentTileSchedulerILi128ELi80ELi256ELi128ELb0ELb1ELb1ELb1ELb1ELb1EEEEEEEEEvNT_6ParamsE,@"STO_CUDA_ENTRY STV_DEFAULT"
_ZN7cutlass13device_kernelIN5flash11enable_sm90INS1_16FlashAttnFwdSm90INS1_25CollectiveMainloopFwdSm90ILi2EN4cute5tupleIJNS5_1CILi1EEES8_S8_EEENS6_IJNS7_ILi128EEENS7_ILi80EEENS7_ILi256EEEEEELi256ENS_10bfloat16_tEfNS_4arch4Sm90ELb1ELb0ELb1ELb1ELb0ELb0ELb0ELb1ELb1ELb1ELb0ELb0EEENS1_21CollectiveEpilogueFwdINS6_IJSA_SC_SB_EEES9_SE_SG_Li256ELb1ELb1ELb0ELb0EEENS1_36VarlenDynamicPersistentTileSchedulerILi128ELi80ELi256ELi128ELb0ELb1ELb1ELb1ELb1ELb1EEEEEEEEEvNT_6ParamsE:
        /* <DEDUP_REMOVED lines=18> */
.L_x_2582:
[----:B------:R-:W-:Y:S05]  /*0120*/  BSYNC B0 ;  /* 0x0000000000007941 */ /* 0x000fea0003800000 */
.L_x_2581:
        /* <DEDUP_REMOVED lines=41> */
.L_x_2583:
        /* <DEDUP_REMOVED lines=22> */
.L_x_2584:
        /* <DEDUP_REMOVED lines=18> */
.L_x_2585:
        /* <DEDUP_REMOVED lines=22> */
.L_x_2586:
        /* <DEDUP_REMOVED lines=22> */
.L_x_2587:
        /* <DEDUP_REMOVED lines=8> */
.L_x_2589:
        /* <DEDUP_REMOVED lines=18> */
[----:B------:R-:W0:Y:S02]  /*0aa0*/  S2R R0, SR_TID.X ;  /* 0x0000000000007919 */ /* 0x000e240000002100 */
        /* <DEDUP_REMOVED lines=20> */
[----:B------:R-:W-:Y:S01]  /*0bf0*/  LEA.HI R4, R4, R223, RZ, 0x5 ;  /* 0x000000df04047211 */ /* 0x000fe200078f28ff */
[----:B------:R-:W-:Y:S01]  /*0c00*/  IMAD.IADD R9, R232, 0x1, -R9 ;  /* 0x00000001e8097824 */ /* 0x000fe200078e0a09 */
[----:B------:R-:W-:Y:S02]  /*0c10*/  LOP3.LUT R11, R11, 0xfffffff8, RZ, 0xc0, !PT ;  /* 0xfffffff80b0b7812 */ /* 0x000fe400078ec0ff */
[----:B------:R-:W-:-:S02]  /*0c20*/  LEA.HI R5, R5, R224, RZ, 0x1 ;  /* 0x000000e005057211 */ /* 0x000fc400078f08ff */
[----:B------:R-:W-:Y:S01]  /*0c30*/  SHF.R.S32.HI R4, RZ, 0x5, R4 ;  /* 0x00000005ff047819 */ /* 0x000fe20000011404 */
[----:B------:R-:W-:Y:S01]  /*0c40*/  IMAD.IADD R11, R8, 0x1, -R11 ;  /* 0x00000001080b7824 */ /* 0x000fe200078e0a0b */
[----:B------:R-:W-:Y:S02]  /*0c50*/  LOP3.LUT R5, R5, 0x3fffffe, RZ, 0xc0, !PT ;  /* 0x03fffffe05057812 */ /* 0x000fe400078ec0ff */
[----:B------:R-:W-:Y:S01]  /*0c60*/  LOP3.LUT R212, R6, 0x7ffffffc, RZ, 0xc0, !PT ;  /* 0x7ffffffc06d47812 */ /* 0x000fe200078ec0ff */
[----:B------:R-:W-:Y:S02]  /*0c70*/  IMAD R4, R4, 0x10, R11 ;  /* 0x0000001004047824 */ /* 0x000fe400078e020b */
[----:B------:R-:W-:Y:S02]  /*0c80*/  IMAD.IADD R5, R224, 0x1, -R5 ;  /* 0x00000001e0057824 */ /* 0x000fe400078e0a05 */
[----:B------:R-:W-:Y:S02]  /*0c90*/  IMAD.IADD R212, R223, 0x1, -R212 ;  /* 0x00000001dfd47824 */ /* 0x000fe400078e0ad4 */
[----:B------:R-:W-:Y:S01]  /*0ca0*/  IMAD R225, R5, 0x40, R4 ;  /* 0x0000004005e17824 */ /* 0x000fe200078e0204 */
[----:B--2---:R-:W-:-:S02]  /*0cb0*/  R2UR UR4, R2 ;  /* 0x00000000020472ca */ /* 0x004fc400000e0000 */
[CC--:B------:R-:W-:Y:S02]  /*0cc0*/  LEA.HI R2, R3.reuse, R232.reuse, RZ, 0x5 ;  /* 0x000000e803027211 */ /* 0x0c0fe400078f28ff */
[----:B------:R-:W-:-:S03]  /*0cd0*/  LEA.HI R3, R3, R232, RZ, 0x3 ;  /* 0x000000e803037211 */ /* 0x000fc600078f18ff */
[----:B------:R-:W-:Y:S01]  /*0ce0*/  IMAD.SHL.U32 R2, R2, 0x20, RZ ;  /* 0x0000002002027824 */ /* 0x000fe200078e00ff */
[----:B------:R-:W-:Y:S02]  /*0cf0*/  LOP3.LUT R217, R3, 0xfffffff8, RZ, 0xc0, !PT ;  /* 0xfffffff803d97812 */ /* 0x000fe400078ec0ff */
[----:B------:R-:W-:Y:S02]  /*0d00*/  SHF.R.S32.HI R220, RZ, 0x3, R3 ;  /* 0x00000003ffdc7819 */ /* 0x000fe40000011403 */
[----:B------:R-:W-:Y:S01]  /*0d10*/  LOP3.LUT R2, R2, 0xfffffc00, RZ, 0xc0, !PT ;  /* 0xfffffc0002027812 */ /* 0x000fe200078ec0ff */
[----:B------:R-:W-:Y:S01]  /*0d20*/  IMAD.IADD R217, R232, 0x1, -R217 ;  /* 0x00000001e8d97824 */ /* 0x000fe200078e0ad9 */
[----:B------:R-:W-:-:S03]  /*0d30*/  ULOP3.LUT UR7, UR4, 0x1, URZ, 0xfc, !UPT ;  /* 0x0000000104077892 */ /* 0x000fc6000f8efc3f */
[----:B------:R-:W-:Y:S01]  /*0d40*/  IMAD R7, R7, 0x40, R2 ;  /* 0x0000004007077824 */ /* 0x000fe200078e0202 */
[----:B------:R-:W-:Y:S01]  /*0d50*/  LEA.HI R2, R9, R9, RZ, 0x1 ;  /* 0x0000000909027211 */ /* 0x000fe200078f08ff */
[----:B------:R-:W-:Y:S01]  /*0d60*/  IMAD.SHL.U32 R18, R217, 0x8, RZ ;  /* 0x00000008d9127824 */ /* 0x000fe200078e00ff */
[----:B------:R-:W-:Y:S01]  /*0d70*/  UMOV UR4, URZ ;  /* 0x0000003f00047c82 */ /* 0x000fe20008000000 */
[----:B------:R-:W-:Y:S01]  /*0d80*/  IMAD R226, R0, 0x8, R7 ;  /* 0x0000000800e27824 */ /* 0x000fe200078e0207 */
[----:B------:R-:W-:Y:S01]  /*0d90*/  LOP3.LUT R2, R2, 0x1ffffffe, RZ, 0xc0, !PT ;  /* 0x1ffffffe02027812 */ /* 0x000fe200078ec0ff */
[C---:B------:R-:W-:Y:S01]  /*0da0*/  VIADD R215, R18.reuse, 0x40 ;  /* 0x0000004012d77836 */ /* 0x040fe20000000000 */
[----:B------:R-:W-:Y:S01]  /*0db0*/  SHF.R.S32.HI R231, RZ, 0x1f, R18 ;  /* 0x0000001fffe77819 */ /* 0x000fe20000011412 */
[C---:B------:R-:W-:Y:S02]  /*0dc0*/  VIADD R214, R18.reuse, 0x80 ;  /* 0x0000008012d67836 */ /* 0x040fe40000000000 */
[----:B------:R-:W-:Y:S01]  /*0dd0*/  VIADD R216, R18, 0xc0 ;  /* 0x000000c012d87836 */ /* 0x000fe20000000000 */
[----:B------:R-:W-:Y:S01]  /*0de0*/  SHF.R.S32.HI R230, RZ, 0x1f, R215 ;  /* 0x0000001fffe67819 */ /* 0x000fe200000114d7 */
[----:B------:R-:W-:Y:S01]  /*0df0*/  IMAD.IADD R2, R9, 0x1, -R2 ;  /* 0x0000000109027824 */ /* 0x000fe200078e0a02 */
[----:B------:R-:W-:Y:S01]  /*0e00*/  SHF.R.S32.HI R229, RZ, 0x1f, R214 ;  /* 0x0000001fffe57819 */ /* 0x000fe200000114d6 */
[----:B------:R-:W-:Y:S01]  /*0e10*/  IMAD.MOV.U32 R7, RZ, RZ, R15 ;  /* 0x000000ffff077224 */ /* 0x000fe200078e000f */
[----:B------:R-:W-:Y:S01]  /*0e20*/  SHF.R.S32.HI R228, RZ, 0x1f, R216 ;  /* 0x0000001fffe47819 */ /* 0x000fe200000114d8 */
[----:B------:R-:W-:-:S02]  /*0e30*/  IMAD.U32 R227, RZ, RZ, UR7 ;  /* 0x00000007ffe37e24 */ /* 0x000fc4000f8e00ff */
[----:B------:R-:W-:Y:S02]  /*0e40*/  IMAD.U32 R222, RZ, RZ, UR4 ;  /* 0x00000004ffde7e24 */ /* 0x000fe4000f8e00ff */
[----:B------:R-:W-:Y:S02]  /*0e50*/  IMAD R213, R2, 0x8, R225 ;  /* 0x0000000802d57824 */ /* 0x000fe400078e02e1 */
[----:B------:R-:W-:-:S07]  /*0e60*/  IMAD.U32 R16, RZ, RZ, UR4 ;  /* 0x00000004ff107e24 */ /* 0x000fce000f8e00ff */
.L_x_2643:
[----:B012-4-:R-:W0:Y:S01]  /*0e70*/  LDC.64 R2, c[0x0][0xc88] ;  /* 0x00032200ff027b82 */ /* 0x017e220000000a00 */
        /* <DEDUP_REMOVED lines=14> */
[----:B------:R-:W-:-:S04]  /*0f60*/  @UP0 ULEA UR8, UP2, UR4, UR8, 0x2 ;  /* 0x0000000804080291 */ /* 0x000fc8000f84103f */
[----:B------:R-:W-:Y:S02]  /*0f70*/  @UP0 ULEA.HI.X UR9, UR4, UR9, UR7, 0x2, UP2 ;  /* 0x0000000904090291 */ /* 0x000fe400090f1407 */
[----:B------:R-:W-:Y:S01]  /*0f80*/  IMAD.U32 R221, RZ, RZ, UR7 ;  /* 0x00000007ffdd7e24 */ /* 0x000fe2000f8e00ff */
[----:B------:R-:W-:Y:S01]  /*0f90*/  @UP1 ULEA UR10, UP0, UR4, UR10, 0x2 ;  /* 0x0000000a040a1291 */ /* 0x000fe2000f80103f */
[----:B------:R-:W-:-:S03]  /*0fa0*/  IMAD.U32 R2, RZ, RZ, UR8 ;  /* 0x00000008ff027e24 */ /* 0x000fc6000f8e00ff */
[----:B------:R-:W-:Y:S01]  /*0fb0*/  @UP1 ULEA.HI.X UR11, UR4, UR11, UR7, 0x2, UP0 ;  /* 0x0000000b040b1291 */ /* 0x000fe200080f1407 */
[----:B------:R-:W-:Y:S01]  /*0fc0*/  IMAD.U32 R3, RZ, RZ, UR9 ;  /* 0x00000009ff037e24 */ /* 0x000fe2000f8e00ff */
[----:B------:R-:W-:Y:S01]  /*0fd0*/  ULDC.64 UR8, c[0x0][0x418] ;  /* 0x0001060000087ab9 */ /* 0x000fe20000000a00 */
[----:B------:R-:W-:Y:S01]  /*0fe0*/  IMAD.U32 R4, RZ, RZ, UR10 ;  /* 0x0000000aff047e24 */ /* 0x000fe2000f8e00ff */
[----:B------:R-:W-:Y:S02]  /*0ff0*/  ULDC UR7, c[0x0][0x424] ;  /* 0x0001090000077ab9 */ /* 0x000fe40000000800 */
[----:B------:R-:W-:Y:S01]  /*1000*/  IMAD.U32 R5, RZ, RZ, UR11 ;  /* 0x0000000bff057e24 */ /* 0x000fe2000f8e00ff */
[----:B------:R-:W2:Y:S01]  /*1010*/  @P0 LDG.E R2, desc[UR12][R2.64] ;  /* 0x0000000c02020981 */ /* 0x000ea2000c1e1900 */
[----:B------:R-:W-:Y:S01]  /*1020*/  UISETP.NE.U32.AND UP0, UPT, UR8, URZ, UPT ;  /* 0x0000003f0800728c */ /* 0x000fe2000bf05070 */
[----:B------:R-:W-:Y:S02]  /*1030*/  ULDC.64 UR10, c[0x0][0xa20] ;  /* 0x00028800000a7ab9 */ /* 0x000fe40000000a00 */
[----:B---3--:R-:W3:Y:S01]  /*1040*/  @P2 LDG.E R4, desc[UR12][R4.64] ;  /* 0x0000000c04042981 */ /* 0x008ee2000c1e1900 */
[----:B------:R-:W-:Y:S01]  /*1050*/  ULDC UR12, c[0x0][0x288] ;  /* 0x0000a200000c7ab9 */ /* 0x000fe20000000800 */
[----:B------:R-:W-:Y:S01]  /*1060*/  UISETP.NE.AND.EX UP0, UPT, UR9, URZ, UPT, UP0 ;  /* 0x0000003f0900728c */ /* 0x000fe2000bf05300 */
[----:B------:R-:W-:Y:S01]  /*1070*/  ISETP.NE.U32.AND P1, PT, RZ, UR10, PT ;  /* 0x0000000aff007c0c */ /* 0x000fe2000bf25070 */
[----:B------:R-:W-:Y:S01]  /*1080*/  ULDC UR8, c[0x0][0x2f0] ;  /* 0x0000bc0000087ab9 */ /* 0x000fe20000000800 */
[----:B------:R-:W-:Y:S01]  /*1090*/  UMOV UR4, URZ ;  /* 0x0000003f00047c82 */ /* 0x000fe20008000000 */
[----:B------:R-:W-:Y:S01]  /*10a0*/  USEL UR7, UR7, 0x1, UP0 ;  /* 0x0000000107077887 */ /* 0x000fe20008000000 */
[----:B------:R-:W-:Y:S01]  /*10b0*/  ISETP.NE.AND.EX P1, PT, RZ, UR11, PT, P1 ;  /* 0x0000000bff007c0c */ /* 0x000fe2000bf25310 */
[----:B------:R-:W-:-:S02]  /*10c0*/  IMAD.U32 R219, RZ, RZ, UR6 ;  /* 0x00000006ffdb7e24 */ /* 0x000fc4000f8e00ff */
[----:B------:R-:W-:Y:S01]  /*10d0*/  UIMAD UR8, UR7, UR8, URZ ;  /* 0x00000008070872a4 */ /* 0x000fe2000f8e023f */
[----:B--2---:R-:W-:Y:S02]  /*10e0*/  @P0 R2UR UR4, R2 ;  /* 0x00000000020402ca */ /* 0x004fe400000e0000 */
[----:B---3--:R-:W-:-:S13]  /*10f0*/  @P2 R2UR UR12, R4 ;  /* 0x00000000040c22ca */ /* 0x008fda00000e0000 */
[----:B------:R-:W-:Y:S01]  /*1100*/  IMAD.U32 R19, RZ, RZ, UR12 ;  /* 0x0000000cff137e24 */ /* 0x000fe2000f8e00ff */
[----:B------:R-:W-:Y:S06]  /*1110*/  @P2 BRA `(.L_x_2590) ;  /* 0x0000000000402947 */ /* 0x000fec0003800000 */
        /* <DEDUP_REMOVED lines=14> */
[----:B------:R-:W-:-:S06]  /*1200*/  UIADD3 UR6, -UR6, UR7, URZ ;  /* 0x0000000706067290 */ /* 0x000fcc000fffe13f */
[----:B------:R-:W-:-:S07]  /*1210*/  IMAD.U32 R19, RZ, RZ, UR6 ;  /* 0x00000006ff137e24 */ /* 0x000fce000f8e00ff */
.L_x_2590:
[----:B------:R-:W-:Y:S05]  /*1220*/  @!P1 BRA `(.L_x_2591) ;  /* 0x0000000000289947 */ /* 0x000fea0003800000 */
[----:B------:R-:W-:Y:S01]  /*1230*/  R2UR UR7, R218 ;  /* 0x00000000da0772ca */ /* 0x000fe200000e0000 */
[----:B------:R-:W-:Y:S01]  /*1240*/  ULDC.64 UR8, c[0x0][0x208] ;  /* 0x0000820000087ab9 */ /* 0x000fe20000000a00 */
[----:B------:R-:W-:-:S11]  /*1250*/  R2UR UR12, R221 ;  /* 0x00000000dd0c72ca */ /* 0x000fd600000e0000 */
[----:B------:R-:W-:-:S04]  /*1260*/  ULEA UR6, UP0, UR7, UR10, 0x2 ;  /* 0x0000000a07067291 */ /* 0x000fc8000f80103f */
[----:B------:R-:W-:Y:S02]  /*1270*/  ULEA.HI.X UR7, UR7, UR11, UR12, 0x2, UP0 ;  /* 0x0000000b07077291 */ /* 0x000fe400080f140c */
[----:B------:R-:W-:-:S04]  /*1280*/  IMAD.U32 R2, RZ, RZ, UR6 ;  /* 0x00000006ff027e24 */ /* 0x000fc8000f8e00ff */
[----:B------:R-:W-:-:S05]  /*1290*/  IMAD.U32 R3, RZ, RZ, UR7 ;  /* 0x00000007ff037e24 */ /* 0x000fca000f8e00ff */
[----:B------:R-:W2:Y:S02]  /*12a0*/  LDG.E R2, desc[UR8][R2.64] ;  /* 0x0000000802027981 */ /* 0x000ea4000c1e1900 */
[----:B--2---:R-:W-:Y:S01]  /*12b0*/  R2UR UR8, R2 ;  /* 0x00000000020872ca */ /* 0x004fe200000e0000 */
[----:B------:R-:W-:-:S14]  /*12c0*/  BRA `(.L_x_2592) ;  /* 0x00000000003c7947 */ /* 0x000fdc0003800000 */
.L_x_2591:
        /* <DEDUP_REMOVED lines=15> */
.L_x_2592:
[----:B------:R-:W-:Y:S01]  /*13c0*/  UIADD3 UR9, -UR4, UR8, URZ ;  /* 0x0000000804097290 */ /* 0x000fe2000fffe13f */
[----:B------:R-:W-:Y:S01]  /*13d0*/  R2UR UR7, R19 ;  /* 0x00000000130772ca */ /* 0x000fe200000e0000 */
[----:B------:R-:W-:Y:S01]  /*13e0*/  USHF.L.U32 UR5, UR5, 0x7, URZ ;  /* 0x0000000705057899 */ /* 0x000fe2000800063f */
[----:B------:R-:W-:Y:S01]  /*13f0*/  PLOP3.LUT P0, PT, PT, PT, PT, 0x80, 0x0 ;  /* 0x000000000000781c */ /* 0x000fe20003f0f070 */
[----:B------:R-:W-:Y:S01]  /*1400*/  ULDC UR4, c[0x0][0x448] ;  /* 0x0001120000047ab9 */ /* 0x000fe20000000800 */
[----:B------:R-:W-:Y:S01]  /*1410*/  IMAD.MOV.U32 R0, RZ, RZ, RZ ;  /* 0x000000ffff007224 */ /* 0x000fe200078e00ff */
[----:B------:R-:W-:Y:S01]  /*1420*/  UISETP.NE.AND UP0, UPT, UR4, 0x1, UPT ;  /* 0x000000010400788c */ /* 0x000fe2000bf05270 */
[----:B------:R-:W-:Y:S01]  /*1430*/  IMAD.U32 R22, RZ, RZ, UR9 ;  /* 0x00000009ff167e24 */ /* 0x000fe2000f8e00ff */
[----:B------:R-:W-:Y:S02]  /*1440*/  UIADD3 UR6, UR5, 0x7f, URZ ;  /* 0x0000007f05067890 */ /* 0x000fe4000fffe03f */
[----:B------:R-:W-:Y:S01]  /*1450*/  IMAD.U32 R23, RZ, RZ, UR5 ;  /* 0x00000005ff177e24 */ /* 0x000fe2000f8e00ff */
[----:B------:R-:W-:-:S02]  /*1460*/  CS2R R2, SRZ ;  /* 0x0000000000027805 */ /* 0x000fc4000001ff00 */
[----:B------:R-:W-:Y:S02]  /*1470*/  CS2R R150, SRZ ;  /* 0x0000000000967805 */ /* 0x000fe4000001ff00 */
[----:B------:R-:W-:Y:S02]  /*1480*/  CS2R R148, SRZ ;  /* 0x0000000000947805 */ /* 0x000fe4000001ff00 */
[----:B------:R-:W-:Y:S01]  /*1490*/  CS2R R146, SRZ ;  /* 0x0000000000927805 */ /* 0x000fe2000001ff00 */
[----:B------:R-:W-:Y:S01]  /*14a0*/  UIADD3 UR7, UR9, 0x50, -UR7 ;  /* 0x0000005009077890 */ /* 0x000fe2000fffe807 */
[----:B------:R-:W-:Y:S02]  /*14b0*/  CS2R R144, SRZ ;  /* 0x0000000000907805 */ /* 0x000fe4000001ff00 */
[----:B------:R-:W-:Y:S01]  /*14c0*/  CS2R R142, SRZ ;  /* 0x00000000008e7805 */ /* 0x000fe2000001ff00 */
[----:B------:R-:W-:Y:S01]  /*14d0*/  @UP0 ULDC UR4, c[0x0][0x44c] ;  /* 0x0001130000040ab9 */ /* 0x000fe20000000800 */
[----:B------:R-:W-:Y:S01]  /*14e0*/  @UP0 ULDC UR8, c[0x0][0x450] ;  /* 0x0001140000080ab9 */ /* 0x000fe20000000800 */
[----:B------:R-:W-:Y:S01]  /*14f0*/  UIMAD.WIDE.U32 UR4, UR6, UR4, URZ ;  /* 0x00000004060472a5 */ /* 0x000fe2000f8e003f */
[----:B------:R-:W-:Y:S01]  /*1500*/  CS2R R140, SRZ ;  /* 0x00000000008c7805 */ /* 0x000fe2000001ff00 */
[----:B------:R-:W-:Y:S01]  /*1510*/  UIADD3 UR4, UR9, 0x4f, URZ ;  /* 0x0000004f09047890 */ /* 0x000fe2000fffe03f */
[----:B------:R-:W-:Y:S01]  /*1520*/  CS2R R138, SRZ ;  /* 0x00000000008a7805 */ /* 0x000fe2000001ff00 */
[----:B------:R-:W-:Y:S01]  /*1530*/  @UP0 USHF.R.U32.HI UR6, URZ, UR8, UR5 ;  /* 0x000000083f060299 */ /* 0x000fe20008011605 */
[----:B------:R-:W-:Y:S01]  /*1540*/  CS2R R136, SRZ ;  /* 0x0000000000887805 */ /* 0x000fe2000001ff00 */
[----:B------:R-:W-:Y:S01]  /*1550*/  UIMAD.WIDE UR4, UR4, 0x66666667, URZ ;  /* 0x66666667040478a5 */ /* 0x000fe2000f8e023f */
[----:B------:R-:W-:Y:S01]  /*1560*/  CS2R R134, SRZ ;  /* 0x0000000000867805 */ /* 0x000fe2000001ff00 */
[----:B------:R-:W-:Y:S01]  /*1570*/  UIADD3 UR6, UR7, UR6, URZ ;  /* 0x0000000607067290 */ /* 0x000fe2000fffe03f */
[----:B------:R-:W-:Y:S01]  /*1580*/  CS2R R132, SRZ ;  /* 0x0000000000847805 */ /* 0x000fe2000001ff00 */
[----:B------:R-:W-:Y:S01]  /*1590*/  USHF.R.U32.HI UR4, URZ, 0x1f, UR5 ;  /* 0x0000001f3f047899 */ /* 0x000fe20008011605 */
[----:B------:R-:W-:Y:S01]  /*15a0*/  CS2R R130, SRZ ;  /* 0x0000000000827805 */ /* 0x000fe2000001ff00 */
[----:B------:R-:W-:Y:S01]  /*15b0*/  UIMAD.WIDE UR6, UR6, 0x66666667, URZ ;  /* 0x66666667060678a5 */ /* 0x000fe2000f8e023f */
[----:B------:R-:W-:Y:S01]  /*15c0*/  CS2R R128, SRZ ;  /* 0x0000000000807805 */ /* 0x000fe2000001ff00 */
[----:B------:R-:W-:Y:S01]  /*15d0*/  ULEA.HI.SX32 UR4, UR5, UR4, 0x1b ;  /* 0x0000000405047291 */ /* 0x000fe2000f8fda3f */
[----:B------:R-:W-:Y:S01]  /*15e0*/  CS2R R126, SRZ ;  /* 0x00000000007e7805 */ /* 0x000fe2000001ff00 */
[----:B------:R-:W-:Y:S01]  /*15f0*/  USHF.R.U32.HI UR6, URZ, 0x1f, UR7 ;  /* 0x0000001f3f067899 */ /* 0x000fe20008011607 */
[----:B------:R-:W-:-:S02]  /*1600*/  CS2R R124, SRZ ;  /* 0x00000000007c7805 */ /* 0x000fc4000001ff00 */
[----:B------:R-:W-:Y:S02]  /*1610*/  CS2R R122, SRZ ;  /* 0x00000000007a7805 */ /* 0x000fe4000001ff00 */
[----:B------:R-:W-:Y:S01]  /*1620*/  CS2R R120, SRZ ;  /* 0x0000000000787805 */ /* 0x000fe2000001ff00 */
[----:B------:R-:W-:Y:S01]  /*1630*/  ULEA.HI.SX32 UR6, UR7, UR6, 0x1b ;  /* 0x0000000607067291 */ /* 0x000fe2000f8fda3f */
[----:B------:R-:W-:Y:S02]  /*1640*/  CS2R R118, SRZ ;  /* 0x0000000000767805 */ /* 0x000fe4000001ff00 */
[----:B------:R-:W-:Y:S02]  /*1650*/  CS2R R116, SRZ ;  /* 0x0000000000747805 */ /* 0x000fe4000001ff00 */
[----:B------:R-:W-:Y:S01]  /*1660*/  CS2R R114, SRZ ;  /* 0x0000000000727805 */ /* 0x000fe2000001ff00 */
[----:B------:R-:W-:Y:S01]  /*1670*/  UISETP.LT.AND UP0, UPT, UR4, UR6, UPT ;  /* 0x000000060400728c */ /* 0x000fe2000bf01270 */
[----:B------:R-:W-:-:S02]  /*1680*/  CS2R R112, SRZ ;  /* 0x0000000000707805 */ /* 0x000fc4000001ff00 */
[----:B------:R-:W-:Y:S02]  /*1690*/  CS2R R110, SRZ ;  /* 0x00000000006e7805 */ /* 0x000fe4000001ff00 */
[----:B------:R-:W-:Y:S01]  /*16a0*/  CS2R R108, SRZ ;  /* 0x00000000006c7805 */ /* 0x000fe2000001ff00 */
[----:B------:R-:W-:Y:S01]  /*16b0*/  USEL UR61, UR4, UR6, UP0 ;  /* 0x00000006043d7287 */ /* 0x000fe20008000000 */
[----:B------:R-:W-:Y:S01]  /*16c0*/  IMAD.MOV.U32 R170, RZ, RZ, RZ ;  /* 0x000000ffffaa7224 */ /* 0x000fe200078e00ff */
[----:B------:R-:W-:Y:S02]  /*16d0*/  CS2R R168, SRZ ;  /* 0x0000000000a87805 */ /* 0x000fe4000001ff00 */
[----:B------:R-:W-:Y:S01]  /*16e0*/  CS2R R104, SRZ ;  /* 0x0000000000687805 */ /* 0x000fe2000001ff00 */
[----:B------:R-:W-:Y:S01]  /*16f0*/  UISETP.GE.AND UP0, UPT, UR61, 0x1, UPT ;  /* 0x000000013d00788c */ /* 0x000fe2000bf06270 */
[----:B------:R-:W-:Y:S02]  /*1700*/  CS2R R166, SRZ ;  /* 0x0000000000a67805 */ /* 0x000fe4000001ff00 */
[----:B------:R-:W-:Y:S01]  /*1710*/  CS2R R100, SRZ ;  /* 0x0000000000647805 */ /* 0x000fe2000001ff00 */
[----:B------:R-:W-:Y:S01]  /*1720*/  IMAD.MOV.U32 R17, RZ, RZ, RZ ;  /* 0x000000ffff117224 */ /* 0x000fe200078e00ff */
[----:B------:R-:W-:-:S02]  /*1730*/  CS2R R96, SRZ ;  /* 0x0000000000607805 */ /* 0x000fc4000001ff00 */
[----:B------:R-:W-:Y:S02]  /*1740*/  CS2R R90, SRZ ;  /* 0x00000000005a7805 */ /* 0x000fe4000001ff00 */
[----:B------:R-:W-:Y:S02]  /*1750*/  PLOP3.LUT P1, PT, PT, PT, UP0, 0x80, 0x0 ;  /* 0x000000000000781c */ /* 0x000fe40003f2f008 */
        /* <DEDUP_REMOVED lines=68> */
.L_x_2594:
        /* <DEDUP_REMOVED lines=12> */
.L_x_2779:
[----:B------:R-:W-:Y:S05]  /*1c60*/  @!P0 BRA `(.L_x_2596) ;  /* 0x0000000000048947 */ /* 0x000fea0003800000 */
[----:B------:R-:W-:Y:S01]  /*1c70*/  BPT.TRAP 0x1 ;  /* 0x000000040000795c */ /* 0x000fe20000300000 */
.L_x_2596:
        /* <DEDUP_REMOVED lines=9> */
.L_x_2597:
[----:B------:R-:W2:Y:S02]  /*1d10*/  S2R R2, SR_TID.X ;  /* 0x0000000000027919 */ /* 0x000ea40000002100 */
[----:B--2---:R-:W-:Y:S01]  /*1d20*/  LOP3.LUT P1, RZ, R2, 0x7f, RZ, 0xc0, !PT ;  /* 0x0000007f02ff7812 */ /* 0x004fe2000782c0ff */
[----:B-1----:R-:W-:-:S12]  /*1d30*/  @P2 BRA `(.L_x_2598) ;  /* 0x0000000000082947 */ /* 0x002fd80003800000 */
[----:B------:R-:W1:Y:S02]  /*1d40*/  SYNCS.PHASECHK.TRANS64.TRYWAIT P2, [R0+URZ+0x38830], R3 ;  /* 0x03883003000075a7 */ /* 0x000e64000804017f */
[----:B-1----:R-:W-:Y:S05]  /*1d50*/  @!P2 BRA `(.L_x_2599) ;  /* 0x0000017800dca947 */ /* 0x002fea0003800000 */
.L_x_2598:
        /* <DEDUP_REMOVED lines=564> */
[----:B------:R-:W-:Y:S01]  /*40a0*/  UMOV UR14, 0xffffffb0 ;  /* 0xffffffb0000e7882 */ /* 0x000fe20000000000 */
[----:B------:R-:W-:Y:S02]  /*40b0*/  UIADD3 UR15, UR61, -0x2, URZ ;  /* 0xfffffffe3d0f7890 */ /* 0x000fe4000fffe03f */
[----:B------:R-:W-:-:S06]  /*40c0*/  UIMAD UR14, UR61, UR14, 0x51 ;  /* 0x000000513d0e74a4 */ /* 0x000fcc000f8e020e */
[----:B------:R-:W-:-:S04]  /*40d0*/  IMAD.U32 R21, RZ, RZ, UR14 ;  /* 0x0000000eff157e24 */ /* 0x000fc8000f8e00ff */
[----:B------:R-:W-:Y:S02]  /*40e0*/  IMAD R4, R212, -0x2, R21 ;  /* 0xfffffffed4047824 */ /* 0x000fe400078e0215 */
[----:B------:R-:W-:-:S05]  /*40f0*/  IMAD.U32 R21, RZ, RZ, UR19 ;  /* 0x00000013ff157e24 */ /* 0x000fca000f8e00ff */
[----:B------:R-:W-:Y:S01]  /*4100*/  IADD3 R4, -R21, UR18, R4 ;  /* 0x0000001215047c10 */ /* 0x000fe2000fffe104 */
        /* <DEDUP_REMOVED lines=12> */
[----:B------:R-:W-:Y:S01]  /*41d0*/  UISETP.NE.AND UP0, UPT, UR5, 0x1, UPT ;  /* 0x000000010500788c */ /* 0x000fe2000bf05270 */
[----:B------:R-:W-:-:S05]  /*41e0*/  UMOV UR7, 0x40000040 ;  /* 0x4000004000077882 */ /* 0x000fca0000000000 */
[----:B------:R-:W-:-:S05]  /*41f0*/  PLOP3.LUT P2, PT, PT, PT, UP0, 0x80, 0x0 ;  /* 0x000000000000781c */ /* 0x000fca0003f4f008 */
[----:B------:R-:W-:-:S08]  /*4200*/  @UP0 ULDC UR5, c[0x0][0x44c] ;  /* 0x0001130000050ab9 */ /* 0x000fd00000000800 */
[----:B------:R-:W-:Y:S01]  /*4210*/  @P2 IMAD.HI.U32 R3, R2, UR5, RZ ;  /* 0x0000000502032c27 */ /* 0x000fe2000f8e00ff */
[----:B------:R-:W-:-:S04]  /*4220*/  @UP0 ULDC UR5, c[0x0][0x450] ;  /* 0x0001140000050ab9 */ /* 0x000fc80000000800 */
[----:B------:R-:W-:Y:S01]  /*4230*/  @P2 SHF.R.U32.HI R2, RZ, UR5, R3 ;  /* 0x00000005ff022c19 */ /* 0x000fe20008011603 */
[----:B------:R-:W-:-:S04]  /*4240*/  UIMAD UR5, UR61, -0x50, UR18 ;  /* 0xffffffb03d0578a4 */ /* 0x000fc8000f8e0212 */
[----:B------:R-:W0:Y:S01]  /*4250*/  SHFL.IDX PT, R5, R2, 0x1, 0x1c1f ;  /* 0x003c1f0002057f89 */ /* 0x000e2200000e0000 */
[----:B------:R-:W-:-:S03]  /*4260*/  UIADD3 UR11, UR5, 0x50, URZ ;  /* 0x00000050050b7890 */ /* 0x000fc6000fffe03f */
[----:B------:R-:W-:Y:S01]  /*4270*/  UMOV UR5, UR27 ;  /* 0x0000001b00057c82 */ /* 0x000fe20008000000 */
[----:B------:R-:W1:Y:S02]  /*4280*/  SHFL.IDX PT, R2, R2, RZ, 0x1c1f ;  /* 0x001c1fff02027589 */ /* 0x000e6400000e0000 */
[----:B------:R-:W-:-:S04]  /*4290*/  IMAD.U32 R3, RZ, RZ, UR11 ;  /* 0x0000000bff037e24 */ /* 0x000fc8000f8e00ff */
[----:B------:R-:W-:Y:S01]  /*42a0*/  IMAD R3, R212, -0x2, R3 ;  /* 0xfffffffed4037824 */ /* 0x000fe200078e0203 */
[----:B------:R-:W-:Y:S02]  /*42b0*/  WARPGROUP.DEPBAR.LE gsb0, 0x0 ;  /* 0x00008000000079c5 */ /* 0x000fe40000010000 */
[----:B------:R-:W-:-:S06]  /*42c0*/  WARPGROUP.ARRIVE ;  /* 0x00000000000079c5 */ /* 0x000fcc0000000000 */
[----:B------:R-:W-:Y:S01]  /*42d0*/  HGMMA.64x16x16.F32.BF16 R32, gdesc[UR52], R32, gsb0 ;  /* 0x00200000342079f0 */ /* 0x000fe20008001820 */
[----:B------:R-:W-:Y:S01]  /*42e0*/  UMOV UR54, UR6 ;  /* 0x0000000600367c82 */ /* 0x000fe20008000000 */
[----:B------:R-:W-:Y:S01]  /*42f0*/  UMOV UR55, 0x40000040 ;  /* 0x4000004000377882 */ /* 0x000fe20000000000 */
[----:B------:R-:W-:Y:S01]  /*4300*/  UIADD3 UR6, UR4, 0x986, URZ ;  /* 0x0000098604067890 */ /* 0x000fe2000fffe03f */
[----:B0-----:R-:W-:-:S04]  /*4310*/  VIADDMNMX R5, R5, R4, R3, PT ;  /* 0x0000000405057246 */ /* 0x001fc80003800103 */
[C---:B------:R-:W-:Y:S02]  /*4320*/  ISETP.GT.AND P3, PT, R5.reuse, RZ, PT ;  /* 0x000000ff0500720c */ /* 0x040fe40003f64270 */
[C---:B------:R-:W-:Y:S02]  /*4330*/  ISETP.GT.AND P4, PT, R5.reuse, 0x1, PT ;  /* 0x000000010500780c */ /* 0x040fe40003f84270 */
[----:B------:R-:W-:Y:S02]  /*4340*/  ISETP.GT.AND P5, PT, R5, 0x8, PT ;  /* 0x000000080500780c */ /* 0x000fe40003fa4270 */
[----:B-1----:R-:W-:-:S04]  /*4350*/  VIADDMNMX R2, R2, R4, R3, PT ;  /* 0x0000000402027246 */ /* 0x002fc80003800103 */
[----:B------:R-:W-:Y:S01]  /*4360*/  ISETP.GT.AND P6, PT, R2, 0x11, PT ;  /* 0x000000110200780c */ /* 0x000fe20003fc4270 */
        /* <DEDUP_REMOVED lines=72> */
[C---:B------:R-:W-:Y:S02]  /*47f0*/  ISETP.GT.AND P4, PT, R5.reuse, 0x10, PT ;  /* 0x000000100500780c */ /* 0x040fe40003f84270 */
        /* <DEDUP_REMOVED lines=14> */
[----:B------:R-:W-:Y:S02]  /*48e0*/  ISETP.GT.AND P3, PT, R5, 0x19, PT ;  /* 0x000000190500780c */ /* 0x000fe40003f64270 */
        /* <DEDUP_REMOVED lines=22> */
[----:B------:R-:W-:Y:S01]  /*4a50*/  ISETP.GT.AND P3, PT, R5, 0x29, PT ;  /* 0x000000290500780c */ /* 0x000fe20003f64270 */
        /* <DEDUP_REMOVED lines=19> */
[----:B------:R-:W-:Y:S02]  /*4b90*/  ISETP.GT.AND P4, PT, R5, 0x38, PT ;  /* 0x000000380500780c */ /* 0x000fe40003f84270 */
        /* <DEDUP_REMOVED lines=20> */
[C---:B------:R-:W-:Y:S01]  /*4ce0*/  ISETP.GT.AND P3, PT, R5.reuse, 0x41, PT ;  /* 0x000000410500780c */ /* 0x040fe20003f64270 */
[----:B------:R-:W-:Y:S01]  /*4cf0*/  @UP0 ULDC UR10, c[0x0][0x450] ;  /* 0x00011400000a0ab9 */ /* 0x000fe20000000800 */
[----:B------:R-:W-:Y:S01]  /*4d00*/  FMNMX.FTZ R14, R62, R21, !PT ;  /* 0x000000153e0e7209 */ /* 0x000fe20007810000 */
[----:B------:R-:W-:Y:S01]  /*4d10*/  @UP0 USHF.R.U32.HI UR4, URZ, UR10, UR7 ;  /* 0x0000000a3f040299 */ /* 0x000fe20008011607 */
[----:B------:R2:W-:Y:S03]  /*4d20*/  @!P1 SYNCS.ARRIVE.TRANS64.RED.A1T0 RZ, [R0+URZ], RZ ;  /* 0x000000ff00ff99a7 */ /* 0x0005e6000810043f */
[----:B------:R-:W3:Y:S01]  /*4d30*/  MUFU.TANH R30, R30 ;  /* 0x0000001e001e7308 */ /* 0x000ee20000002400 */
[----:B0-----:R-:W-:Y:S01]  /*4d40*/  FSEL R63, R26, -INF , P4 ;  /* 0xff8000001a3f7808 */ /* 0x001fe20002000000 */
[----:B------:R-:W-:Y:S01]  /*4d50*/  UIADD3 UR6, UR4, UR18, -UR19 ;  /* 0x0000001204067290 */ /* 0x000fe2000fffe813 */
        /* <DEDUP_REMOVED lines=14> */
[----:B------:R-:W-:Y:S02]  /*4e40*/  USEL UR10, URZ, UR4, !UP1 ;  /* 0x000000043f0a7287 */ /* 0x000fe4000c800000 */
[----:B------:R3:W-:Y:S01]  /*4e50*/  MUFU.TANH R36, R24 ;  /* 0x0000001800247308 */ /* 0x0007e20000002400 */
[----:B0-----:R-:W-:Y:S01]  /*4e60*/  FSEL R66, R31, -INF , P3 ;  /* 0xff8000001f427808 */ /* 0x001fe20001800000 */
[----:B------:R-:W-:Y:S01]  /*4e70*/  UISETP.GE.AND UP1, UPT, UR15, UR10, UPT ;  /* 0x0000000a0f00728c */ /* 0x000fe2000bf26270 */
[----:B------:R-:W-:Y:S01]  /*4e80*/  ISETP.GT.AND P3, PT, R2, RZ, PT ;  /* 0x000000ff0200720c */ /* 0x000fe20003f64270 */
[----:B------:R-:W-:Y:S01]  /*4e90*/  IMAD.U32 R236, RZ, RZ, UR10 ;  /* 0x0000000affec7e24 */ /* 0x000fe2000f8e00ff */
[----:B------:R-:W-:-:S03]  /*4ea0*/  FMNMX.FTZ R5, R66, R5, !PT ;  /* 0x0000000542057209 */ /* 0x000fc60007810000 */
[----:B------:R-:W0:Y:S01]  /*4eb0*/  MUFU.TANH R31, R40 ;  /* 0x00000028001f7308 */ /* 0x000e220000002400 */
[----:B-1----:R-:W-:Y:S01]  /*4ec0*/  FSEL R26, R26, -INF , P6 ;  /* 0xff8000001a1a7808 */ /* 0x002fe20003000000 */
[----:B------:R-:W1:Y:S06]  /*4ed0*/  SHFL.BFLY PT, R14, R5, 0x2, 0x1f ;  /* 0x0c401f00050e7f89 */ /* 0x000e6c00000e0000 */
[----:B------:R4:W-:Y:S08]  /*4ee0*/  MUFU.TANH R49, R25 ;  /* 0x0000001900317308 */ /* 0x0009f00000002400 */
[----:B------:R-:W5:Y:S08]  /*4ef0*/  MUFU.TANH R33, R33 ;  /* 0x0000002100217308 */ /* 0x000f700000002400 */
[----:B------:R-:W2:Y:S01]  /*4f00*/  MUFU.TANH R38, R37 ;  /* 0x0000002500267308 */ /* 0x000ea20000002400 */
[----:B-1----:R-:W-:-:S05]  /*4f10*/  FMNMX.FTZ R14, R5, R14, !PT ;  /* 0x0000000e050e7209 */ /* 0x002fca0007810000 */
[----:B------:R-:W1:Y:S02]  /*4f20*/  SHFL.BFLY PT, R5, R14, 0x1, 0x1f ;  /* 0x0c201f000e057f89 */ /* 0x000e6400000e0000 */
[----:B-1----:R-:W-:Y:S02]  /*4f30*/  FMNMX.FTZ R3, R14, R5, !PT ;  /* 0x000000050e037209 */ /* 0x002fe40007810000 */
[----:B------:R-:W-:Y:S02]  /*4f40*/  FSEL R5, R20, -INF , P3 ;  /* 0xff80000014057808 */ /* 0x000fe40001800000 */
[----:B------:R-:W-:Y:S01]  /*4f50*/  FSEL R14, R67, -INF , P5 ;  /* 0xff800000430e7808 */ /* 0x000fe20002800000 */
[----:B------:R-:W-:Y:S01]  /*4f60*/  FMUL.FTZ R30, R3, UR5 ;  /* 0x00000005031e7c20 */ /* 0x000fe20008410000 */
[----:B------:R-:W-:Y:S02]  /*4f70*/  ISETP.GT.AND P5, PT, R2, 0x9, PT ;  /* 0x000000090200780c */ /* 0x000fe40003fa4270 */
[----:B------:R-:W-:-:S02]  /*4f80*/  FSEL R20, R68, -INF , P4 ;  /* 0xff80000044147808 */ /* 0x000fc40002000000 */
[----:B------:R-:W-:Y:S02]  /*4f90*/  FMNMX.FTZ R27, R5, R14, !PT ;  /* 0x0000000e051b7209 */ /* 0x000fe40007810000 */
[----:B------:R-:W-:Y:S02]  /*4fa0*/  ISETP.GT.AND P3, PT, R2, 0x10, PT ;  /* 0x000000100200780c */ /* 0x000fe40003f64270 */
[----:B------:R-:W-:Y:S02]  /*4fb0*/  FSEL R21, R69, -INF , P5 ;  /* 0xff80000045157808 */ /* 0x000fe40002800000 */
[----:B------:R-:W-:Y:S02]  /*4fc0*/  CS2R R68, SRZ ;  /* 0x0000000000447805 */ /* 0x000fe4000001ff00 */
[----:B------:R-:W-:Y:S02]  /*4fd0*/  FMNMX.FTZ R4, R20, R27, !PT ;  /* 0x0000001b14047209 */ /* 0x000fe40007810000 */
[----:B---3--:R-:W-:-:S02]  /*4fe0*/  FSEL R24, R48, -INF , P3 ;  /* 0xff80000030187808 */ /* 0x008fc40001800000 */
[----:B------:R-:W-:Y:S01]  /*4ff0*/  FMNMX.FTZ R27, R21, R4, !PT ;  /* 0x00000004151b7209 */ /* 0x000fe20007810000 */
[----:B------:R0:W1:Y:S01]  /*5000*/  MUFU.TANH R48, R28 ;  /* 0x0000001c00307308 */ /* 0x0000620000002400 */
[----:B------:R-:W-:Y:S02]  /*5010*/  ISETP.GT.AND P4, PT, R2, 0x18, PT ;  /* 0x000000180200780c */ /* 0x000fe40003f84270 */
[----:B------:R-:W-:Y:S02]  /*5020*/  FMNMX.FTZ R27, R24, R27, !PT ;  /* 0x0000001b181b7209 */ /* 0x000fe40007810000 */
[----:B------:R-:W-:Y:S02]  /*5030*/  ISETP.GT.AND P5, PT, R2, 0x19, PT ;  /* 0x000000190200780c */ /* 0x000fe40003fa4270 */
[----:B----4-:R-:W-:Y:S02]  /*5040*/  FSEL R25, R52, -INF , P4 ;  /* 0xff80000034197808 */ /* 0x010fe40002000000 */
[----:B------:R-:W-:Y:S01]  /*5050*/  FMNMX.FTZ R4, R26, R27, !PT ;  /* 0x0000001b1a047209 */ /* 0x000fe20007810000 */
[----:B------:R3:W4:Y:S01]  /*5060*/  MUFU.TANH R52, R29 ;  /* 0x0000001d00347308 */ /* 0x0007220000002400 */
[----:B------:R-:W-:-:S02]  /*5070*/  ISETP.GT.AND P3, PT, R2, 0x20, PT ;  /* 0x000000200200780c */ /* 0x000fc40003f64270 */
[----:B------:R-:W-:Y:S02]  /*5080*/  FSEL R27, R53, -INF , P5 ;  /* 0xff800000351b7808 */ /* 0x000fe40002800000 */
[----:B------:R-:W-:Y:S02]  /*5090*/  FMNMX.FTZ R4, R25, R4, !PT ;  /* 0x0000000419047209 */ /* 0x000fe40007810000 */
[----:B------:R-:W-:Y:S02]  /*50a0*/  FSETP.NEU.FTZ.AND P6, PT, R3, -INF , PT ;  /* 0xff8000000300780b */ /* 0x000fe40003fdd000 */
[----:B0-----:R-:W-:Y:S02]  /*50b0*/  FSEL R28, R31, -INF , P3 ;  /* 0xff8000001f1c7808 */ /* 0x001fe40001800000 */
[----:B------:R-:W-:Y:S02]  /*50c0*/  ISETP.GT.AND P4, PT, R2, 0x21, PT ;  /* 0x000000210200780c */ /* 0x000fe40003f84270 */
[----:B------:R-:W-:-:S02]  /*50d0*/  FMNMX.FTZ R31, R27, R4, !PT ;  /* 0x000000041b1f7209 */ /* 0x000fc40007810000 */
        /* <DEDUP_REMOVED lines=8> */
[----:B---3--:R-:W-:Y:S01]  /*5160*/  FSEL R29, R44, -INF , P3 ;  /* 0xff8000002c1d7808 */ /* 0x008fe20001800000 */
        /* <DEDUP_REMOVED lines=17> */
[----:B-----5:R-:W-:Y:S01]  /*5280*/  FSEL R33, R33, -INF , P4 ;  /* 0xff80000021217808 */ /* 0x020fe20002000000 */
        /* <DEDUP_REMOVED lines=11> */
[----:B--2---:R-:W-:Y:S01]  /*5340*/  FSEL R35, R38, -INF , P4 ;  /* 0xff80000026237808 */ /* 0x004fe20002000000 */
        /* <DEDUP_REMOVED lines=8> */
[----:B------:R-:W2:Y:S01]  /*53d0*/  MUFU.EX2 R51, R51 ;  /* 0x0000003300337308 */ /* 0x000ea20000000800 */
        /* <DEDUP_REMOVED lines=12> */
[----:B----4-:R-:W-:Y:S02]  /*54a0*/  FSEL R38, R52, -INF , P4 ;  /* 0xff80000034267808 */ /* 0x010fe40002000000 */
[----:B------:R-:W-:Y:S02]  /*54b0*/  CS2R R52, SRZ ;  /* 0x0000000000347805 */ /* 0x000fe4000001ff00 */
[----:B------:R-:W-:Y:S01]  /*54c0*/  FMNMX.FTZ R41, R2, R41, !PT ;  /* 0x0000002902297209 */ /* 0x000fe20007810000 */
[----:B------:R-:W1:Y:S01]  /*54d0*/  MUFU.EX2 R55, R55 ;  /* 0x0000003700377308 */ /* 0x000e620000000800 */
[----:B0-----:R-:W-:-:S02]  /*54e0*/  F2FP.BF16.F32.PACK_AB R211, R47, R46 ;  /* 0x0000002e2fd3723e */ /* 0x001fc400000010ff */
[----:B------:R-:W-:Y:S02]  /*54f0*/  FMNMX.FTZ R41, R38, R41, !PT ;  /* 0x0000002926297209 */ /* 0x000fe40007810000 */
[----:B--2---:R-:W-:-:S03]  /*5500*/  F2FP.BF16.F32.PACK_AB R205, R51, R50 ;  /* 0x0000003233cd723e */ /* 0x004fc600000010ff */
        /* <DEDUP_REMOVED lines=35> */
[----:B------:R2:W3:Y:S01]  /*5740*/  MUFU.EX2 R41, R14 ;  /* 0x0000000e00297308 */ /* 0x0004e20000000800 */
        /* <DEDUP_REMOVED lines=9> */
[----:B------:R-:W-:-:S02]  /*57e0*/  F2FP.BF16.F32.PACK_AB R209, R209, R42 ;  /* 0x0000002ad1d1723e */ /* 0x000fc400000010ff */
[----:B0-----:R-:W-:Y:S01]  /*57f0*/  F2FP.BF16.F32.PACK_AB R199, R62, R61 ;  /* 0x0000003d3ec7723e */ /* 0x001fe200000010ff */
[----:B------:R-:W-:Y:S01]  /*5800*/  FADD.FTZ R5, R47, R14 ;  /* 0x0000000e2f057221 */ /* 0x000fe20000010000 */
[----:B------:R-:W-:Y:S02]  /*5810*/  CS2R R46, SRZ ;  /* 0x00000000002e7805 */ /* 0x000fe4000001ff00 */
[----:B------:R-:W0:Y:S01]  /*5820*/  MUFU.EX2 R21, R21 ;  /* 0x0000001500157308 */ /* 0x000e220000000800 */
[----:B------:R-:W-:Y:S01]  /*5830*/  FADD.FTZ R14, R50, R5 ;  /* 0x00000005320e7221 */ /* 0x000fe20000010000 */
[----:B---3--:R-:W-:Y:S01]  /*5840*/  FADD.FTZ R5, R208, R41 ;  /* 0x00000029d0057221 */ /* 0x008fe20000010000 */
[----:B------:R-:W-:-:S05]  /*5850*/  F2FP.BF16.F32.PACK_AB R208, R41, R208 ;  /* 0x000000d029d0723e */ /* 0x000fca00000010ff */
[----:B------:R-:W-:Y:S08]  /*5860*/  MUFU.EX2 R24, R24 ;  /* 0x0000001800187308 */ /* 0x000ff00000000800 */
[----:B------:R-:W1:Y:S01]  /*5870*/  MUFU.EX2 R43, R26 ;  /* 0x0000001a002b7308 */ /* 0x000e620000000800 */
[----:B0-----:R-:W-:-:S07]  /*5880*/  F2FP.BF16.F32.PACK_AB R210, R21, R20 ;  /* 0x0000001415d2723e */ /* 0x001fce00000010ff */
[----:B------:R0:W-:Y:S08]  /*5890*/  MUFU.EX2 R206, R27 ;  /* 0x0000001b00ce7308 */ /* 0x0001f00000000800 */
[----:B------:R-:W2:Y:S01]  /*58a0*/  MUFU.EX2 R25, R25 ;  /* 0x0000001900197308 */ /* 0x000ea20000000800 */
[----:B0-----:R-:W-:Y:S01]  /*58b0*/  FADD.FTZ R27, R51, R14 ;  /* 0x0000000e331b7221 */ /* 0x001fe20000010000 */
[----:B------:R-:W-:Y:S01]  /*58c0*/  FADD.FTZ R14, R20, R5 ;  /* 0x00000005140e7221 */ /* 0x000fe20000010000 */
[----:B------:R-:W-:Y:S01]  /*58d0*/  IMAD.U32 R20, RZ, RZ, UR15 ;  /* 0x0000000fff147e24 */ /* 0x000fe2000f8e00ff */
[----:B-1----:R-:W-:Y:S01]  /*58e0*/  F2FP.BF16.F32.PACK_AB R204, R43, R24 ;  /* 0x000000182bcc723e */ /* 0x002fe200000010ff */
[----:B------:R-:W-:Y:S01]  /*58f0*/  FADD.FTZ R26, R54, R27 ;  /* 0x0000001b361a7221 */ /* 0x000fe20000010000 */
[----:B------:R-:W-:Y:S01]  /*5900*/  FADD.FTZ R5, R21, R14 ;  /* 0x0000000e15057221 */ /* 0x000fe20000010000 */
[----:B------:R-:W-:Y:S01]  /*5910*/  CS2R R50, SRZ ;  /* 0x0000000000327805 */ /* 0x000fe2000001ff00 */
[----:B------:R-:W0:Y:S01]  /*5920*/  MUFU.EX2 R28, R28 ;  /* 0x0000001c001c7308 */ /* 0x000e220000000800 */
[----:B------:R-:W-:Y:S01]  /*5930*/  FADD.FTZ R27, R55, R26 ;  /* 0x0000001a371b7221 */ /* 0x000fe20000010000 */
[----:B------:R-:W-:Y:S01]  /*5940*/  FADD.FTZ R14, R24, R5 ;  /* 0x00000005180e7221 */ /* 0x000fe20000010000 */
[----:B------:R-:W-:-:S02]  /*5950*/  CS2R R54, SRZ ;  /* 0x0000000000367805 */ /* 0x000fc4000001ff00 */
[----:B------:R-:W-:Y:S01]  /*5960*/  FADD.FTZ R26, R56, R27 ;  /* 0x0000001b381a7221 */ /* 0x000fe20000010000 */
[----:B------:R-:W-:Y:S01]  /*5970*/  FADD.FTZ R14, R43, R14 ;  /* 0x0000000e2b0e7221 */ /* 0x000fe20000010000 */
[----:B------:R-:W-:Y:S01]  /*5980*/  CS2R R42, SRZ ;  /* 0x00000000002a7805 */ /* 0x000fe2000001ff00 */
[----:B------:R-:W1:Y:S01]  /*5990*/  MUFU.EX2 R45, R30 ;  /* 0x0000001e002d7308 */ /* 0x000e620000000800 */
[----:B------:R-:W-:Y:S01]  /*59a0*/  FADD.FTZ R26, R57, R26 ;  /* 0x0000001a391a7221 */ /* 0x000fe20000010000 */
[----:B--2---:R-:W-:Y:S01]  /*59b0*/  FADD.FTZ R5, R25, R14 ;  /* 0x0000000e19057221 */ /* 0x004fe20000010000 */
[----:B------:R-:W-:Y:S02]  /*59c0*/  CS2R R56, SRZ ;  /* 0x0000000000387805 */ /* 0x000fe4000001ff00 */
[----:B------:R-:W-:Y:S01]  /*59d0*/  FADD.FTZ R27, R203, R26 ;  /* 0x0000001acb1b7221 */ /* 0x000fe20000010000 */
[----:B------:R-:W-:Y:S01]  /*59e0*/  FADD.FTZ R5, R206, R5 ;  /* 0x00000005ce057221 */ /* 0x000fe20000010000 */
[C---:B------:R-:W-:Y:S01]  /*59f0*/  F2FP.BF16.F32.PACK_AB R203, R58.reuse, R203 ;  /* 0x000000cb3acb723e */ /* 0x040fe200000010ff */
[----:B------:R-:W2:Y:S01]  /*5a00*/  MUFU.EX2 R29, R29 ;  /* 0x0000001d001d7308 */ /* 0x000ea20000000800 */
[----:B------:R-:W-:Y:S01]  /*5a10*/  FADD.FTZ R14, R58, R27 ;  /* 0x0000001b3a0e7221 */ /* 0x000fe20000010000 */
[----:B0-----:R-:W-:Y:S01]  /*5a20*/  FADD.FTZ R0, R28, R5 ;  /* 0x000000051c007221 */ /* 0x001fe20000010000 */
[----:B------:R-:W-:-:S02]  /*5a30*/  F2FP.BF16.F32.PACK_AB R206, R206, R25 ;  /* 0x00000019cece723e */ /* 0x000fc400000010ff */
[----:B------:R-:W-:Y:S01]  /*5a40*/  CS2R R24, SRZ ;  /* 0x0000000000187805 */ /* 0x000fe2000001ff00 */
[----:B------:R-:W-:Y:S01]  /*5a50*/  FADD.FTZ R5, R59, R14 ;  /* 0x0000000e3b057221 */ /* 0x000fe20000010000 */
[----:B------:R-:W-:Y:S01]  /*5a60*/  CS2R R58, SRZ ;  /* 0x00000000003a7805 */ /* 0x000fe2000001ff00 */
[----:B------:R-:W0:Y:S01]  /*5a70*/  MUFU.EX2 R202, R31 ;  /* 0x0000001f00ca7308 */ /* 0x000e220000000800 */
[C---:B-1----:R-:W-:Y:S01]  /*5a80*/  FADD.FTZ R0, R45.reuse, R0 ;  /* 0x000000002d007221 */ /* 0x042fe20000010000 */
[----:B------:R-:W-:Y:S01]  /*5a90*/  FADD.FTZ R14, R60, R5 ;  /* 0x000000053c0e7221 */ /* 0x000fe20000010000 */
[----:B------:R-:W-:Y:S02]  /*5aa0*/  F2FP.BF16.F32.PACK_AB R200, R45, R28 ;  /* 0x0000001c2dc8723e */ /* 0x000fe400000010ff */
[----:B------:R-:W-:Y:S01]  /*5ab0*/  CS2R R44, SRZ ;  /* 0x00000000002c7805 */ /* 0x000fe2000001ff00 */
[----:B------:R-:W-:Y:S01]  /*5ac0*/  FADD.FTZ R27, R61, R14 ;  /* 0x0000000e3d1b7221 */ /* 0x000fe20000010000 */
[----:B------:R-:W-:Y:S01]  /*5ad0*/  CS2R R60, SRZ ;  /* 0x00000000003c7805 */ /* 0x000fe2000001ff00 */
[----:B------:R-:W1:Y:S01]  /*5ae0*/  MUFU.EX2 R32, R32 ;  /* 0x0000002000207308 */ /* 0x000e620000000800 */
[----:B--2---:R-:W-:Y:S01]  /*5af0*/  FADD.FTZ R5, R29, R0 ;  /* 0x000000001d057221 */ /* 0x004fe20000010000 */
[----:B------:R-:W-:-:S04]  /*5b00*/  FADD.FTZ R14, R62, R27 ;  /* 0x0000001b3e0e7221 */ /* 0x000fc80000010000 */
[----:B------:R-:W-:Y:S02]  /*5b10*/  FADD.FTZ R27, R63, R14 ;  /* 0x0000000e3f1b7221 */ /* 0x000fe40000010000 */
[----:B------:R-:W2:Y:S01]  /*5b20*/  MUFU.EX2 R33, R33 ;  /* 0x0000002100217308 */ /* 0x000ea20000000800 */
[C---:B0-----:R-:W-:Y:S01]  /*5b30*/  FADD.FTZ R5, R202.reuse, R5 ;  /* 0x00000005ca057221 */ /* 0x041fe20000010000 */
[----:B------:R-:W-:Y:S02]  /*5b40*/  F2FP.BF16.F32.PACK_AB R202, R202, R29 ;  /* 0x0000001dcaca723e */ /* 0x000fe400000010ff */
[----:B------:R-:W-:-:S04]  /*5b50*/  CS2R R28, SRZ ;  /* 0x00000000001c7805 */ /* 0x000fc8000001ff00 */
[----:B------:R-:W0:Y:S01]  /*5b60*/  MUFU.EX2 R34, R34 ;  /* 0x0000002200227308 */ /* 0x000e220000000800 */
[----:B-1----:R-:W-:-:S07]  /*5b70*/  FADD.FTZ R0, R32, R5 ;  /* 0x0000000520007221 */ /* 0x002fce0000010000 */
        /* <DEDUP_REMOVED lines=16> */
[----:B------:R-:W-:-:S06]  /*5c80*/  CS2R R30, SRZ ;  /* 0x00000000001e7805 */ /* 0x000fcc000001ff00 */
[----:B------:R-:W0:Y:S01]  /*5c90*/  MUFU.EX2 R2, R2 ;  /* 0x0000000200027308 */ /* 0x000e220000000800 */
[C---:B-1----:R-:W-:Y:S01]  /*5ca0*/  FADD.FTZ R21, R37.reuse, R0 ;  /* 0x0000000025157221 */ /* 0x042fe20000010000 */
[----:B------:R-:W-:Y:S01]  /*5cb0*/  F2FP.BF16.F32.PACK_AB R192, R37, R36 ;  /* 0x0000002425c0723e */ /* 0x000fe200000010ff */
[----:B------:R-:W-:Y:S01]  /*5cc0*/  IMAD.MOV.U32 R0, RZ, RZ, 0x3f800000 ;  /* 0x3f800000ff007424 */ /* 0x000fe200078e00ff */
[----:B------:R-:W-:-:S04]  /*5cd0*/  CS2R R36, SRZ ;  /* 0x0000000000247805 */ /* 0x000fc8000001ff00 */
[----:B------:R-:W1:Y:S01]  /*5ce0*/  MUFU.EX2 R40, R40 ;  /* 0x0000002800287308 */ /* 0x000e620000000800 */
[----:B--2---:R-:W-:-:S07]  /*5cf0*/  FADD.FTZ R5, R65, R14 ;  /* 0x0000000e41057221 */ /* 0x004fce0000010000 */
[----:B------:R2:W3:Y:S01]  /*5d00*/  MUFU.EX2 R27, R38 ;  /* 0x00000026001b7308 */ /* 0x0004e20000000800 */
[----:B0-----:R-:W-:Y:S01]  /*5d10*/  FADD.FTZ R14, R2, R21 ;  /* 0x00000015020e7221 */ /* 0x001fe20000010000 */
[C---:B-1----:R-:W-:Y:S01]  /*5d20*/  FADD.FTZ R5, R40.reuse, R5 ;  /* 0x0000000528057221 */ /* 0x042fe20000010000 */
[----:B------:R-:W-:Y:S02]  /*5d30*/  F2FP.BF16.F32.PACK_AB R195, R40, R65 ;  /* 0x0000004128c3723e */ /* 0x000fe400000010ff */
[----:B------:R-:W-:Y:S02]  /*5d40*/  CS2R R64, SRZ ;  /* 0x0000000000407805 */ /* 0x000fe4000001ff00 */
[----:B------:R-:W-:Y:S02]  /*5d50*/  CS2R R40, SRZ ;  /* 0x0000000000287805 */ /* 0x000fe4000001ff00 */
[----:B--2---:R-:W-:Y:S01]  /*5d60*/  CS2R R38, SRZ ;  /* 0x0000000000267805 */ /* 0x004fe2000001ff00 */
        /* <DEDUP_REMOVED lines=15> */
.L_x_2609:
        /* <DEDUP_REMOVED lines=10> */
.L_x_2601:
        /* <DEDUP_REMOVED lines=9> */
.L_x_2602:
[----:B-1----:R-:W-:Y:S05]  /*5f90*/  @P3 BRA `(.L_x_2603) ;  /* 0x00000000000c3947 */ /* 0x002fea0003800000 */
[----:B------:R-:W-:-:S13]  /*5fa0*/  R2UR UR4, R4 ;  /* 0x00000000040472ca */ /* 0x000fda00000e0000 */
[----:B------:R-:W1:Y:S02]  /*5fb0*/  SYNCS.PHASECHK.TRANS64.TRYWAIT P3, [UR4+0x38830], R3 ;  /* 0x03883003ff0075a7 */ /* 0x000e640008060144 */
[----:B-1----:R-:W-:Y:S05]  /*5fc0*/  @!P3 BRA `(.L_x_2604) ;  /* 0x000001380054b947 */ /* 0x002fea0003800000 */
.L_x_2603:
        /* <DEDUP_REMOVED lines=576> */
[----:B------:R-:W-:Y:S03]  /*83d0*/  HGMMA.64x16x16.F32.BF16 R152, gdesc[UR4], R152, gsb0 ;  /* 0x00200000049879f0 */ /* 0x000fe60008001898 */
[----:B------:R-:W-:Y:S02]  /*83e0*/  WARPGROUP.DEPBAR.LE gsb0, 0x0 ;  /* 0x00008000000079c5 */ /* 0x000fe40000010000 */
[----:B------:R-:W-:Y:S05]  /*83f0*/  @!P0 BRA `(.L_x_2605) ;  /* 0x0000000000048947 */ /* 0x000fea0003800000 */
[----:B------:R-:W-:Y:S01]  /*8400*/  BPT.TRAP 0x1 ;  /* 0x000000040000795c */ /* 0x000fe20000300000 */
.L_x_2605:
        /* <DEDUP_REMOVED lines=9> */
.L_x_2606:
[----:B--2---:R-:W-:Y:S05]  /*84a0*/  @P3 BRA `(.L_x_2607) ;  /* 0x0000000000083947 */ /* 0x004fea0003800000 */
[----:B------:R-:W2:Y:S02]  /*84b0*/  SYNCS.PHASECHK.TRANS64.TRYWAIT P3, [UR4+0x38850], R0 ;  /* 0x03885000ff0075a7 */ /* 0x000ea40008060144 */
[----:B--2---:R-:W-:Y:S05]  /*84c0*/  @!P3 BRA `(.L_x_2608) ;  /* 0x000001140030b947 */ /* 0x004fea0003800000 */
.L_x_2607:
[----:B------:R-:W-:Y:S01]  /*84d0*/  R2UR UR5, R17 ;  /* 0x00000000110572ca */ /* 0x000fe200000e0000 */
[----:B------:R-:W-:Y:S01]  /*84e0*/  WARPGROUP.ARRIVE ;  /* 0x00000000000079c5 */ /* 0x000fe20000000000 */
[----:B------:R-:W-:Y:S01]  /*84f0*/  R2UR UR6, R21 ;  /* 0x00000000150672ca */ /* 0x000fe200000e0000 */
[----:B------:R-:W-:Y:S01]  /*8500*/  UMOV UR7, 0x40000040 ;  /* 0x4000004000077882 */ /* 0x000fe20000000000 */
[----:B------:R-:W-:Y:S01]  /*8510*/  R2UR UR18, R23 ;  /* 0x00000000171272ca */ /* 0x000fe200000e0000 */
[----:B------:R-:W-:Y:S01]  /*8520*/  FMUL.FTZ R20, R189, UR61 ;  /* 0x0000003dbd147c20 */ /* 0x000fe20008410000 */
[----:B------:R-:W-:Y:S01]  /*8530*/  FMUL.FTZ R189, R178, UR61 ;  /* 0x0000003db2bd7c20 */ /* 0x000fe20008410000 */
[----:B------:R-:W-:Y:S01]  /*8540*/  FMUL.FTZ R21, R176, UR61 ;  /* 0x0000003db0157c20 */ /* 0x000fe20008410000 */
[----:B------:R-:W-:Y:S01]  /*8550*/  FMUL.FTZ R176, R177, UR61 ;  /* 0x0000003db1b07c20 */ /* 0x000fe20008410000 */
[----:B------:R-:W-:Y:S01]  /*8560*/  FMUL.FTZ R177, R180, UR61 ;  /* 0x0000003db4b17c20 */ /* 0x000fe20008410000 */
[----:B------:R-:W-:Y:S01]  /*8570*/  FMUL.FTZ R180, R182, UR61 ;  /* 0x0000003db6b47c20 */ /* 0x000fe20008410000 */
[----:B------:R-:W-:Y:S01]  /*8580*/  R2UR UR11, R233 ;  /* 0x00000000e90b72ca */ /* 0x000fe200000e0000 */
[----:B------:R-:W-:Y:S01]  /*8590*/  FMUL.FTZ R2, R185, UR61 ;  /* 0x0000003db9027c20 */ /* 0x000fe20008410000 */
[----:B------:R-:W-:Y:S01]  /*85a0*/  UIADD3 UR5, UR5, 0x400, URZ ;  /* 0x0000040005057890 */ /* 0x000fe2000fffe03f */
[----:B------:R-:W-:Y:S01]  /*85b0*/  R2UR UR15, R19 ;  /* 0x00000000130f72ca */ /* 0x000fe200000e0000 */
[----:B------:R-:W-:Y:S01]  /*85c0*/  FMUL.FTZ R185, R187, UR61 ;  /* 0x0000003dbbb97c20 */ /* 0x000fe20008410000 */
[----:B------:R-:W-:Y:S01]  /*85d0*/  R2UR UR14, R22 ;  /* 0x00000000160e72ca */ /* 0x000fe200000e0000 */
[----:B------:R-:W-:Y:S01]  /*85e0*/  USHF.R.U32.HI UR5, URZ, 0x4, UR5 ;  /* 0x000000043f057899 */ /* 0x000fe20008011605 */
[----:B------:R-:W-:-:S02]  /*85f0*/  VIADD R178, R213, UR18 ;  /* 0x00000012d5b27c36 */ /* 0x000fc40008000000 */
[----:B------:R-:W-:Y:S01]  /*8600*/  FMUL.FTZ R187, R191, UR61 ;  /* 0x0000003dbfbb7c20 */ /* 0x000fe20008410000 */
[----:B------:R-:W-:Y:S01]  /*8610*/  FMUL.FTZ R191, R183, UR61 ;  /* 0x0000003db7bf7c20 */ /* 0x000fe20008410000 */
[----:B------:R-:W-:Y:S01]  /*8620*/  ULOP3.LUT UR5, UR5, 0x3fff, URZ, 0xc0, !UPT ;  /* 0x00003fff05057892 */ /* 0x000fe2000f8ec03f */
[----:B01----:R-:W-:Y:S01]  /*8630*/  FMUL.FTZ R0, R184, UR61 ;  /* 0x0000003db8007c20 */ /* 0x003fe20008410000 */
[----:B------:R-:W-:Y:S02]  /*8640*/  IMAD.MOV.U32 R183, RZ, RZ, -0x2 ;  /* 0xfffffffeffb77424 */ /* 0x000fe400078e00ff */
[----:B------:R-:W-:Y:S01]  /*8650*/  FMUL.FTZ R184, R186, UR61 ;  /* 0x0000003dbab87c20 */ /* 0x000fe20008410000 */
[----:B------:R-:W-:Y:S01]  /*8660*/  ULOP3.LUT UR5, UR5, 0x2800000, URZ, 0xfc, !UPT ;  /* 0x0280000005057892 */ /* 0x000fe2000f8efc3f */
[----:B------:R-:W-:Y:S01]  /*8670*/  FMUL.FTZ R186, R190, UR61 ;  /* 0x0000003dbeba7c20 */ /* 0x000fe20008410000 */
[----:B------:R-:W-:Y:S01]  /*8680*/  MUFU.TANH R185, R185 ;  /* 0x000000b900b97308 */ /* 0x000fe20000002400 */
[----:B------:R-:W-:Y:S01]  /*8690*/  FMUL.FTZ R3, R188, UR61 ;  /* 0x0000003dbc037c20 */ /* 0x000fe20008410000 */
[----:B------:R-:W-:Y:S01]  /*86a0*/  UIMAD UR10, UR6, 0xa00, UR5 ;  /* 0x00000a00060a78a4 */ /* 0x000fe2000f8e0205 */
[----:B------:R-:W-:Y:S01]  /*86b0*/  FMUL.FTZ R179, R179, UR61 ;  /* 0x0000003db3b37c20 */ /* 0x000fe20008410000 */
[----:B------:R-:W-:Y:S01]  /*86c0*/  FMUL.FTZ R190, R174, UR61 ;  /* 0x0000003daebe7c20 */ /* 0x000fe20008410000 */
[----:B------:R-:W-:Y:S01]  /*86d0*/  @UP0 ULDC UR5, c[0x0][0x44c] ;  /* 0x0001130000050ab9 */ /* 0x000fe20000000800 */
[----:B------:R-:W-:Y:S01]  /*86e0*/  FMUL.FTZ R171, R171, UR61 ;  /* 0x0000003dabab7c20 */ /* 0x000fe20008410000 */
[----:B------:R-:W-:Y:S01]  /*86f0*/  @P2 IMAD.HI.U32 R182, R178, UR5, RZ ;  /* 0x00000005b2b62c27 */ /* 0x000fe2000f8e00ff */
[----:B------:R-:W-:Y:S01]  /*8700*/  @UP0 ULDC UR5, c[0x0][0x450] ;  /* 0x0001140000050ab9 */ /* 0x000fe20000000800 */
[----:B------:R-:W-:Y:S01]  /*8710*/  UMOV UR6, UR10 ;  /* 0x0000000a00067c82 */ /* 0x000fe20008000000 */
[----:B------:R-:W0:Y:S01]  /*8720*/  MUFU.TANH R184, R184 ;  /* 0x000000b800b87308 */ /* 0x000e220000002400 */
[----:B------:R-:W-:Y:S01]  /*8730*/  HGMMA.64x256x16.F32.BF16 R24, R208, gdesc[UR4].tnspB, R24, gsb0 ;  /* 0x43e00004d0187df0 */ /* 0x000fe20008001818 */
[----:B------:R-:W-:Y:S01]  /*8740*/  UIADD3 UR6, UR10, 0x80, URZ ;  /* 0x000000800a067890 */ /* 0x000fe2000fffe03f */
[----:B------:R-:W-:Y:S01]  /*8750*/  @P2 SHF.R.U32.HI R178, RZ, UR5, R182 ;  /* 0x00000005ffb22c19 */ /* 0x000fe200080116b6 */
[----:B------:R-:W-:Y:S01]  /*8760*/  UMOV UR7, 0x40000040 ;  /* 0x4000004000077882 */ /* 0x000fe20000000000 */
[----:B------:R-:W-:Y:S01]  /*8770*/  UMOV UR5, 0x1 ;  /* 0x0000000100057882 */ /* 0x000fe20000000000 */
[----:B------:R-:W-:Y:S01]  /*8780*/  FMUL.FTZ R182, R170, UR61 ;  /* 0x0000003daab67c20 */ /* 0x000fe20008410000 */
[----:B------:R-:W-:Y:S01]  /*8790*/  UIMAD UR5, UR11, -0x50, UR5 ;  /* 0xffffffb00b0578a4 */ /* 0x000fe2000f8e0205 */
[----:B------:R-:W1:Y:S01]  /*87a0*/  MUFU.TANH R186, R186 ;  /* 0x000000ba00ba7308 */ /* 0x000e620000002400 */
[----:B------:R-:W-:Y:S01]  /*87b0*/  FMUL.FTZ R159, R159, UR61 ;  /* 0x0000003d9f9f7c20 */ /* 0x000fe20008410000 */
[----:B------:R-:W-:Y:S01]  /*87c0*/  FMUL.FTZ R169, R169, UR61 ;  /* 0x0000003da9a97c20 */ /* 0x000fe20008410000 */
[----:B------:R-:W-:Y:S01]  /*87d0*/  FMUL.FTZ R172, R172, UR61 ;  /* 0x0000003dacac7c20 */ /* 0x000fe20008410000 */
[----:B------:R-:W-:Y:S01]  /*87e0*/  FMUL.FTZ R173, R173, UR61 ;  /* 0x0000003dadad7c20 */ /* 0x000fe20008410000 */
[----:B------:R-:W-:-:S02]  /*87f0*/  IMAD R170, R212, R183, UR5 ;  /* 0x00000005d4aa7e24 */ /* 0x000fc4000f8e02b7 */
[----:B------:R-:W-:Y:S01]  /*8800*/  FMUL.FTZ R160, R160, UR61 ;  /* 0x0000003da0a07c20 */ /* 0x000fe20008410000 */
[----:B------:R-:W-:Y:S01]  /*8810*/  IMAD.U32 R183, RZ, RZ, UR15 ;  /* 0x0000000fffb77e24 */ /* 0x000fe2000f8e00ff */
[----:B------:R-:W2:Y:S01]  /*8820*/  MUFU.TANH R187, R187 ;  /* 0x000000bb00bb7308 */ /* 0x000ea20000002400 */
[----:B------:R-:W-:Y:S01]  /*8830*/  FMUL.FTZ R161, R161, UR61 ;  /* 0x0000003da1a17c20 */ /* 0x000fe20008410000 */
[----:B------:R-:W-:Y:S01]  /*8840*/  FMUL.FTZ R164, R164, UR61 ;  /* 0x0000003da4a47c20 */ /* 0x000fe20008410000 */
[----:B------:R-:W-:Y:S01]  /*8850*/  FMUL.FTZ R157, R157, UR61 ;  /* 0x0000003d9d9d7c20 */ /* 0x000fe20008410000 */
[----:B------:R-:W-:Y:S01]  /*8860*/  IADD3 R170, -R183, UR14, R170 ;  /* 0x0000000eb7aa7c10 */ /* 0x000fe2000fffe1aa */
[----:B------:R-:W-:Y:S01]  /*8870*/  FMUL.FTZ R183, R175, UR61 ;  /* 0x0000003dafb77c20 */ /* 0x000fe20008410000 */
[----:B------:R-:W-:Y:S01]  /*8880*/  FMUL.FTZ R175, R162, UR61 ;  /* 0x0000003da2af7c20 */ /* 0x000fe20008410000 */
[----:B------:R-:W-:Y:S01]  /*8890*/  R2UR UR14, R4 ;  /* 0x00000000040e72ca */ /* 0x000fe200000e0000 */
[----:B------:R-:W3:Y:S01]  /*88a0*/  MUFU.TANH R189, R189 ;  /* 0x000000bd00bd7308 */ /* 0x000ee20000002400 */
[----:B------:R-:W-:Y:S01]  /*88b0*/  FMUL.FTZ R165, R165, UR61 ;  /* 0x0000003da5a57c20 */ /* 0x000fe20008410000 */
[----:B------:R-:W-:Y:S01]  /*88c0*/  FMUL.FTZ R156, R156, UR61 ;  /* 0x0000003d9c9c7c20 */ /* 0x000fe20008410000 */
[----:B------:R-:W-:-:S05]  /*88d0*/  ULDC UR5, c[0x0][0x988] ;  /* 0x0002620000057ab9 */ /* 0x000fca0000000800 */
[----:B------:R-:W4:Y:S08]  /*88e0*/  MUFU.TANH R179, R179 ;  /* 0x000000b300b37308 */ /* 0x000f300000002400 */
        /* <DEDUP_REMOVED lines=32> */
[----:B------:R-:W5:Y:S01]  /*8af0*/  SHFL.IDX PT, R201, R178, 0x1, 0x1c1f ;  /* 0x003c1f00b2c97f89 */ /* 0x000f6200000e0000 */
[----:B------:R-:W4:-:S15]  /*8b00*/  MUFU.TANH R200, R180 ;  /* 0x000000b400c87308 */ /* 0x000f1e0000002400 */
[----:B------:R-:W-:-:S06]  /*8b10*/  NOP ;  /* 0x0000000000007918 */ /* 0x000fcc0000000000 */
[----:B------:R-:W-:Y:S01]  /*8b20*/  HGMMA.64x256x16.F32.BF16 R24, R196, gdesc[UR4].tnspB, R24, gsb0 ;  /* 0x43e00004c4187df0 */ /* 0x000fe20008001818 */
[----:B------:R-:W-:Y:S01]  /*8b30*/  UIADD3 UR6, UR10, 0x200, URZ ;  /* 0x000002000a067890 */ /* 0x000fe2000fffe03f */
[----:B------:R-:W-:Y:S01]  /*8b40*/  UMOV UR7, 0x40000040 ;  /* 0x4000004000077882 */ /* 0x000fe20000000000 */
[----:B------:R1:W4:Y:S01]  /*8b50*/  MUFU.TANH R180, R171 ;  /* 0x000000ab00b47308 */ /* 0x0003220000002400 */
[----:B-----5:R-:W-:-:S05]  /*8b60*/  IMAD.IADD R188, R170, 0x1, R201 ;  /* 0x00000001aabc7824 */ /* 0x020fca00078e02c9 */
[C---:B------:R-:W-:Y:S02]  /*8b70*/  ISETP.GT.AND P3, PT, R188.reuse, RZ, PT ;  /* 0x000000ffbc00720c */ /* 0x040fe40003f64270 */
[----:B------:R-:W-:Y:S02]  /*8b80*/  ISETP.GT.AND P4, PT, R188, 0x1, PT ;  /* 0x00000001bc00780c */ /* 0x000fe40003f84270 */
[----:B0-----:R-:W-:Y:S02]  /*8b90*/  FSEL R174, R184, -INF , P3 ;  /* 0xff800000b8ae7808 */ /* 0x001fe40001800000 */
[----:B------:R-:W-:Y:S01]  /*8ba0*/  ISETP.GT.AND P3, PT, R188, 0x8, PT ;  /* 0x00000008bc00780c */ /* 0x000fe20003f64270 */
[----:B------:R4:W0:Y:S01]  /*8bb0*/  MUFU.TANH R184, R175 ;  /* 0x000000af00b87308 */ /* 0x0008220000002400 */
[----:B------:R-:W-:Y:S01]  /*8bc0*/  FSEL R162, R185, -INF , P4 ;  /* 0xff800000b9a27808 */ /* 0x000fe20002000000 */
[----:B------:R-:W-:Y:S01]  /*8bd0*/  FMUL.FTZ R185, R163, UR61 ;  /* 0x0000003da3b97c20 */ /* 0x000fe20008410000 */
[----:B------:R-:W-:-:S02]  /*8be0*/  FMNMX.FTZ R201, R174, R235, !PT ;  /* 0x000000ebaec97209 */ /* 0x000fc40007810000 */
[----:B-1----:R-:W-:Y:S02]  /*8bf0*/  FSEL R171, R186, -INF , P3 ;  /* 0xff800000baab7808 */ /* 0x002fe40001800000 */
[----:B------:R-:W-:Y:S01]  /*8c00*/  ISETP.GT.AND P4, PT, R188, 0x9, PT ;  /* 0x00000009bc00780c */ /* 0x000fe20003f84270 */
[----:B------:R-:W1:Y:S01]  /*8c10*/  MUFU.TANH R185, R185 ;  /* 0x000000b900b97308 */ /* 0x000e620000002400 */
[----:B------:R-:W-:Y:S02]  /*8c20*/  FMNMX.FTZ R186, R162, R201, !PT ;  /* 0x000000c9a2ba7209 */ /* 0x000fe40007810000 */
[----:B------:R-:W-:Y:S02]  /*8c30*/  ISETP.GT.AND P3, PT, R188, 0x10, PT ;  /* 0x00000010bc00780c */ /* 0x000fe40003f64270 */
[----:B--2---:R-:W-:Y:S02]  /*8c40*/  FSEL R163, R187, -INF , P4 ;  /* 0xff800000bba37808 */ /* 0x004fe40002000000 */
[----:B------:R-:W-:Y:S01]  /*8c50*/  FMNMX.FTZ R202, R171, R186, !PT ;  /* 0x000000baabca7209 */ /* 0x000fe20007810000 */
[----:B------:R-:W-:Y:S01]  /*8c60*/  FMUL.FTZ R186, R166, UR61 ;  /* 0x0000003da6ba7c20 */ /* 0x000fe20008410000 */
[----:B------:R-:W-:-:S02]  /*8c70*/  ISETP.GT.AND P4, PT, R188, 0x11, PT ;  /* 0x00000011bc00780c */ /* 0x000fc40003f84270 */
[----:B---3--:R-:W-:Y:S01]  /*8c80*/  FSEL R166, R189, -INF , P3 ;  /* 0xff800000bda67808 */ /* 0x008fe20001800000 */
[----:B------:R-:W-:Y:S01]  /*8c90*/  FMUL.FTZ R189, R154, UR61 ;  /* 0x0000003d9abd7c20 */ /* 0x000fe20008410000 */
[----:B------:R-:W-:Y:S01]  /*8ca0*/  FMNMX.FTZ R187, R163, R202, !PT ;  /* 0x000000caa3bb7209 */ /* 0x000fe20007810000 */
[----:B------:R-:W2:Y:S01]  /*8cb0*/  MUFU.TANH R186, R186 ;  /* 0x000000ba00ba7308 */ /* 0x000ea20000002400 */
[----:B------:R-:W-:Y:S02]  /*8cc0*/  ISETP.GT.AND P3, PT, R188, 0x18, PT ;  /* 0x00000018bc00780c */ /* 0x000fe40003f64270 */
[----:B----4-:R-:W-:Y:S02]  /*8cd0*/  FSEL R175, R179, -INF , P4 ;  /* 0xff800000b3af7808 */ /* 0x010fe40002000000 */
[----:B------:R-:W-:Y:S01]  /*8ce0*/  FMNMX.FTZ R202, R166, R187, !PT ;  /* 0x000000bba6ca7209 */ /* 0x000fe20007810000 */
[----:B------:R-:W-:Y:S01]  /*8cf0*/  FMUL.FTZ R187, R167, UR61 ;  /* 0x0000003da7bb7c20 */ /* 0x000fe20008410000 */
[----:B------:R-:W-:Y:S01]  /*8d00*/  ISETP.GT.AND P4, PT, R188, 0x19, PT ;  /* 0x00000019bc00780c */ /* 0x000fe20003f84270 */
[----:B------:R-:W-:Y:S01]  /*8d10*/  MUFU.TANH R189, R189 ;  /* 0x000000bd00bd7308 */ /* 0x000fe20000002400 */
[----:B------:R-:W-:Y:S01]  /*8d20*/  FSEL R167, R200, -INF , P3 ;  /* 0xff800000c8a77808 */ /* 0x000fe20001800000 */
[----:B------:R-:W-:Y:S01]  /*8d30*/  FMUL.FTZ R200, R155, UR61 ;  /* 0x0000003d9bc87c20 */ /* 0x000fe20008410000 */
[----:B------:R-:W-:-:S02]  /*8d40*/  FMNMX.FTZ R202, R175, R202, !PT ;  /* 0x000000caafca7209 */ /* 0x000fc40007810000 */
[C---:B------:R-:W-:Y:S02]  /*8d50*/  ISETP.GT.AND P3, PT, R188.reuse, 0x20, PT ;  /* 0x00000020bc00780c */ /* 0x040fe40003f64270 */
[----:B------:R-:W-:Y:S01]  /*8d60*/  FSEL R179, R191, -INF , P4 ;  /* 0xff800000bfb37808 */ /* 0x000fe20002000000 */
[----:B------:R-:W3:Y:S01]  /*8d70*/  MUFU.TANH R187, R187 ;  /* 0x000000bb00bb7308 */ /* 0x000ee20000002400 */
[----:B------:R-:W-:Y:S02]  /*8d80*/  FMNMX.FTZ R202, R167, R202, !PT ;  /* 0x000000caa7ca7209 */ /* 0x000fe40007810000 */
[----:B------:R-:W-:Y:S02]  /*8d90*/  ISETP.GT.AND P4, PT, R188, 0x21, PT ;  /* 0x00000021bc00780c */ /* 0x000fe40003f84270 */
[----:B------:R-:W-:Y:S02]  /*8da0*/  FSEL R154, R182, -INF , P3 ;  /* 0xff800000b69a7808 */ /* 0x000fe40001800000 */
[----:B------:R-:W-:-:S02]  /*8db0*/  FMNMX.FTZ R191, R179, R202, !PT ;  /* 0x000000cab3bf7209 */ /* 0x000fc40007810000 */
[----:B------:R-:W-:Y:S02]  /*8dc0*/  ISETP.GT.AND P3, PT, R188, 0x28, PT ;  /* 0x00000028bc00780c */ /* 0x000fe40003f64270 */
[----:B------:R-:W-:Y:S02]  /*8dd0*/  FSEL R180, R180, -INF , P4 ;  /* 0xff800000b4b47808 */ /* 0x000fe40002000000 */
[----:B------:R-:W-:Y:S02]  /*8de0*/  FMNMX.FTZ R191, R154, R191, !PT ;  /* 0x000000bf9abf7209 */ /* 0x000fe40007810000 */
[----:B------:R-:W-:Y:S02]  /*8df0*/  ISETP.GT.AND P4, PT, R188, 0x29, PT ;  /* 0x00000029bc00780c */ /* 0x000fe40003f84270 */
[----:B------:R-:W-:Y:S02]  /*8e00*/  FSEL R155, R190, -INF , P3 ;  /* 0xff800000be9b7808 */ /* 0x000fe40001800000 */
[----:B------:R-:W-:Y:S01]  /*8e10*/  FMNMX.FTZ R202, R180, R191, !PT ;  /* 0x000000bfb4ca7209 */ /* 0x000fe20007810000 */
[----:B------:R-:W-:Y:S01]  /*8e20*/  FMUL.FTZ R191, R158, UR61 ;  /* 0x0000003d9ebf7c20 */ /* 0x000fe20008410000 */
[----:B------:R-:W-:Y:S01]  /*8e30*/  FSEL R182, R183, -INF , P4 ;  /* 0xff800000b7b67808 */ /* 0x000fe20002000000 */
[----:B------:R4:W5:Y:S01]  /*8e40*/  MUFU.TANH R190, R200 ;  /* 0x000000c800be7308 */ /* 0x0009620000002400 */
[----:B------:R-:W-:-:S02]  /*8e50*/  ISETP.GT.AND P3, PT, R188, 0x30, PT ;  /* 0x00000030bc00780c */ /* 0x000fc40003f64270 */
[----:B------:R-:W-:Y:S02]  /*8e60*/  FMNMX.FTZ R183, R155, R202, !PT ;  /* 0x000000ca9bb77209 */ /* 0x000fe40007810000 */
[----:B------:R-:W-:Y:S02]  /*8e70*/  ISETP.GT.AND P4, PT, R188, 0x31, PT ;  /* 0x00000031bc00780c */ /* 0x000fe40003f84270 */
[----:B0-----:R-:W-:Y:S01]  /*8e80*/  FSEL R158, R184, -INF , P3 ;  /* 0xff800000b89e7808 */ /* 0x001fe20001800000 */
[----:B------:R-:W0:Y:S01]  /*8e90*/  MUFU.TANH R191, R191 ;  /* 0x000000bf00bf7308 */ /* 0x000e220000002400 */
[----:B------:R-:W-:Y:S02]  /*8ea0*/  FMNMX.FTZ R201, R182, R183, !PT ;  /* 0x000000b7b6c97209 */ /* 0x000fe40007810000 */
[----:B------:R-:W-:Y:S02]  /*8eb0*/  ISETP.GT.AND P3, PT, R188, 0x38, PT ;  /* 0x00000038bc00780c */ /* 0x000fe40003f64270 */
[----:B-1----:R-:W-:-:S02]  /*8ec0*/  FSEL R183, R185, -INF , P4 ;  /* 0xff800000b9b77808 */ /* 0x002fc40002000000 */
[----:B----4-:R-:W-:Y:S02]  /*8ed0*/  FMNMX.FTZ R200, R158, R201, !PT ;  /* 0x000000c99ec87209 */ /* 0x010fe40007810000 */
[----:B------:R-:W-:Y:S02]  /*8ee0*/  ISETP.GT.AND P4, PT, R188, 0x39, PT ;  /* 0x00000039bc00780c */ /* 0x000fe40003f84270 */
[----:B--2---:R-:W-:Y:S02]  /*8ef0*/  FSEL R184, R186, -INF , P3 ;  /* 0xff800000bab87808 */ /* 0x004fe40001800000 */
[----:B------:R-:W-:Y:S02]  /*8f00*/  FMNMX.FTZ R185, R183, R200, !PT ;  /* 0x000000c8b7b97209 */ /* 0x000fe40007810000 */
[----:B------:R-:W-:Y:S02]  /*8f10*/  ISETP.GT.AND P3, PT, R188, 0x40, PT ;  /* 0x00000040bc00780c */ /* 0x000fe40003f64270 */
[----:B---3--:R-:W-:Y:S01]  /*8f20*/  FSEL R186, R187, -INF , P4 ;  /* 0xff800000bbba7808 */ /* 0x008fe20002000000 */
[----:B------:R-:W-:Y:S01]  /*8f30*/  FMUL.FTZ R187, R181, UR61 ;  /* 0x0000003db5bb7c20 */ /* 0x000fe20008410000 */
[----:B------:R-:W-:-:S02]  /*8f40*/  FMNMX.FTZ R185, R184, R185, !PT ;  /* 0x000000b9b8b97209 */ /* 0x000fc40007810000 */
[----:B------:R-:W-:Y:S02]  /*8f50*/  ISETP.GT.AND P4, PT, R188, 0x41, PT ;  /* 0x00000041bc00780c */ /* 0x000fe40003f84270 */
[----:B------:R-:W-:Y:S01]  /*8f60*/  FSEL R181, R189, -INF , P3 ;  /* 0xff800000bdb57808 */ /* 0x000fe20001800000 */
[----:B------:R-:W1:Y:S01]  /*8f70*/  MUFU.TANH R187, R187 ;  /* 0x000000bb00bb7308 */ /* 0x000e620000002400 */
[----:B------:R-:W-:Y:S02]  /*8f80*/  FMNMX.FTZ R200, R186, R185, !PT ;  /* 0x000000b9bac87209 */ /* 0x000fe40007810000 */
[----:B------:R-:W-:Y:S02]  /*8f90*/  ISETP.GT.AND P3, PT, R188, 0x48, PT ;  /* 0x00000048bc00780c */ /* 0x000fe40003f64270 */
[----:B-----5:R-:W-:Y:S02]  /*8fa0*/  FSEL R185, R190, -INF , P4 ;  /* 0xff800000beb97808 */ /* 0x020fe40002000000 */
[----:B------:R-:W-:-:S02]  /*8fb0*/  FMNMX.FTZ R200, R181, R200, !PT ;  /* 0x000000c8b5c87209 */ /* 0x000fc40007810000 */
[----:B------:R-:W-:Y:S01]  /*8fc0*/  ISETP.GT.AND P4, PT, R188, 0x49, PT ;  /* 0x00000049bc00780c */ /* 0x000fe20003f84270 */
[----:B------:R-:W-:Y:S01]  /*8fd0*/  FMUL.FTZ R188, R168, UR61 ;  /* 0x0000003da8bc7c20 */ /* 0x000fe20008410000 */
[----:B0-----:R-:W-:Y:S02]  /*8fe0*/  FSEL R168, R191, -INF , P3 ;  /* 0xff800000bfa87808 */ /* 0x001fe40001800000 */
[----:B------:R-:W-:Y:S02]  /*8ff0*/  FMNMX.FTZ R189, R185, R200, !PT ;  /* 0x000000c8b9bd7209 */ /* 0x000fe40007810000 */
[----:B------:R-:W-:Y:S01]  /*9000*/  FSEL R159, R159, -INF , P4 ;  /* 0xff8000009f9f7808 */ /* 0x000fe20002000000 */
[----:B------:R-:W0:Y:S01]  /*9010*/  MUFU.TANH R188, R188 ;  /* 0x000000bc00bc7308 */ /* 0x000e220000002400 */
[----:B------:R-:W-:Y:S02]  /*9020*/  FMNMX.FTZ R190, R168, R189, !PT ;  /* 0x000000bda8be7209 */ /* 0x000fe40007810000 */
[----:B------:R2:W3:Y:S02]  /*9030*/  SHFL.IDX PT, R189, R178, RZ, 0x1c1f ;  /* 0x001c1fffb2bd7589 */ /* 0x0004e400000e0000 */
[----:B------:R-:W-:-:S05]  /*9040*/  FMNMX.FTZ R190, R159, R190, !PT ;  /* 0x000000be9fbe7209 */ /* 0x000fca0007810000 */
[----:B------:R-:W4:Y:S01]  /*9050*/  SHFL.BFLY PT, R191, R190, 0x2, 0x1f ;  /* 0x0c401f00bebf7f89 */ /* 0x000f2200000e0000 */
[----:B--2---:R-:W-:-:S06]  /*9060*/  FMUL.FTZ R178, R152, UR61 ;  /* 0x0000003d98b27c20 */ /* 0x004fcc0008410000 */
[----:B------:R-:W-:Y:S01]  /*9070*/  MUFU.TANH R178, R178 ;  /* 0x000000b200b27308 */ /* 0x000fe20000002400 */
[----:B---3--:R-:W-:Y:S02]  /*9080*/  IMAD.IADD R170, R170, 0x1, R189 ;  /* 0x00000001aaaa7824 */ /* 0x008fe400078e02bd */
[----:B------:R-:W-:-:S03]  /*9090*/  FMUL.FTZ R189, R153, UR61 ;  /* 0x0000003d99bd7c20 */ /* 0x000fc60008410000 */
[----:B------:R-:W-:Y:S02]  /*90a0*/  ISETP.GT.AND P3, PT, R170, RZ, PT ;  /* 0x000000ffaa00720c */ /* 0x000fe40003f64270 */
[----:B----4-:R-:W-:Y:S01]  /*90b0*/  FMNMX.FTZ R190, R190, R191, !PT ;  /* 0x000000bfbebe7209 */ /* 0x010fe20007810000 */
[----:B------:R-:W2:Y:S01]  /*90c0*/  MUFU.TANH R189, R189 ;  /* 0x000000bd00bd7308 */ /* 0x000ea20000002400 */
[----:B------:R-:W-:Y:S02]  /*90d0*/  ISETP.GT.AND P4, PT, R170, 0x1, PT ;  /* 0x00000001aa00780c */ /* 0x000fe40003f84270 */
[----:B------:R-:W-:Y:S01]  /*90e0*/  FSEL R153, R0, -INF , P3 ;  /* 0xff80000000997808 */ /* 0x000fe20001800000 */
[----:B------:R-:W3:Y:S01]  /*90f0*/  SHFL.BFLY PT, R191, R190, 0x1, 0x1f ;  /* 0x0c201f00bebf7f89 */ /* 0x000ee200000e0000 */
[----:B------:R-:W-:Y:S02]  /*9100*/  ISETP.GT.AND P3, PT, R170, 0x8, PT ;  /* 0x00000008aa00780c */ /* 0x000fe40003f64270 */
[----:B------:R-:W-:-:S02]  /*9110*/  FSEL R2, R2, -INF , P4 ;  /* 0xff80000002027808 */ /* 0x000fc40002000000 */
[C---:B------:R-:W-:Y:S02]  /*9120*/  ISETP.GT.AND P4, PT, R170.reuse, 0x9, PT ;  /* 0x00000009aa00780c */ /* 0x040fe40003f84270 */
[----:B------:R-:W-:Y:S02]  /*9130*/  FSEL R0, R3, -INF , P3 ;  /* 0xff80000003007808 */ /* 0x000fe40001800000 */
[----:B------:R-:W-:Y:S02]  /*9140*/  ISETP.GT.AND P3, PT, R170, 0x10, PT ;  /* 0x00000010aa00780c */ /* 0x000fe40003f64270 */
[----:B------:R-:W-:Y:S02]  /*9150*/  FSEL R20, R20, -INF , P4 ;  /* 0xff80000014147808 */ /* 0x000fe40002000000 */
[----:B------:R-:W-:Y:S02]  /*9160*/  ISETP.GT.AND P4, PT, R170, 0x11, PT ;  /* 0x00000011aa00780c */ /* 0x000fe40003f84270 */
[----:B------:R-:W-:-:S02]  /*9170*/  FSEL R21, R21, -INF , P3 ;  /* 0xff80000015157808 */ /* 0x000fc40001800000 */
[----:B------:R-:W-:Y:S02]  /*9180*/  ISETP.GT.AND P3, PT, R170, 0x18, PT ;  /* 0x00000018aa00780c */ /* 0x000fe40003f64270 */
[----:B------:R-:W-:Y:S02]  /*9190*/  FSEL R176, R176, -INF , P4 ;  /* 0xff800000b0b07808 */ /* 0x000fe40002000000 */
[----:B------:R-:W-:Y:S02]  /*91a0*/  ISETP.GT.AND P4, PT, R170, 0x19, PT ;  /* 0x00000019aa00780c */ /* 0x000fe40003f84270 */
[----:B------:R-:W-:Y:S02]  /*91b0*/  FSEL R177, R177, -INF , P3 ;  /* 0xff800000b1b17808 */ /* 0x000fe40001800000 */
[----:B---3--:R-:W-:Y:S02]  /*91c0*/  FMNMX.FTZ R3, R190, R191, !PT ;  /* 0x000000bfbe037209 */ /* 0x008fe40007810000 */
[----:B------:R-:W-:Y:S01]  /*91d0*/  ISETP.GT.AND P5, PT, R170, 0x20, PT ;  /* 0x00000020aa00780c */ /* 0x000fe20003fa4270 */
[----:B------:R-:W-:Y:S01]  /*91e0*/  MUFU.TANH R190, R156 ;  /* 0x0000009c00be7308 */ /* 0x000fe20000002400 */
[----:B-1----:R-:W-:-:S02]  /*91f0*/  FSEL R187, R187, -INF , P4 ;  /* 0xff800000bbbb7808 */ /* 0x002fc40002000000 */
[----:B------:R-:W-:Y:S02]  /*9200*/  ISETP.GT.AND P6, PT, R170, 0x21, PT ;  /* 0x00000021aa00780c */ /* 0x000fe40003fc4270 */
[----:B0-----:R-:W-:Y:S02]  /*9210*/  FSEL R188, R188, -INF , P5 ;  /* 0xff800000bcbc7808 */ /* 0x001fe40002800000 */
[C---:B------:R-:W-:Y:S02]  /*9220*/  ISETP.GT.AND P3, PT, R170.reuse, 0x28, PT ;  /* 0x00000028aa00780c */ /* 0x040fe40003f64270 */
[----:B------:R-:W-:Y:S02]  /*9230*/  FSEL R169, R169, -INF , P6 ;  /* 0xff800000a9a97808 */ /* 0x000fe40003000000 */
        /* <DEDUP_REMOVED lines=10> */
[----:B------:R-:W-:Y:S02]  /*92e0*/  FSETP.NEU.FTZ.AND P4, PT, R3, -INF , PT ;  /* 0xff8000000300780b */ /* 0x000fe40003f9d000 */
[C---:B------:R-:W-:Y:S02]  /*92f0*/  ISETP.GT.AND P3, PT, R170.reuse, 0x40, PT ;  /* 0x00000040aa00780c */ /* 0x040fe40003f64270 */
[----:B------:R-:W-:Y:S02]  /*9300*/  FSEL R165, R165, -INF , P5 ;  /* 0xff800000a5a57808 */ /* 0x000fe40002800000 */
[----:B------:R-:W-:Y:S01]  /*9310*/  ISETP.GT.AND P5, PT, R170, 0x41, PT ;  /* 0x00000041aa00780c */ /* 0x000fe20003fa4270 */
[----:B------:R-:W-:-:S02]  /*9320*/  WARPGROUP.DEPBAR.LE gsb0, 0x0 ;  /* 0x00008000000079c5 */ /* 0x000fc40000010000 */
[----:B------:R-:W-:Y:S01]  /*9330*/  FMNMX.FTZ R197, R153, R234, !PT ;  /* 0x000000ea99c57209 */ /* 0x000fe20007810000 */
[----:B------:R-:W-:-:S03]  /*9340*/  WARPGROUP.ARRIVE ;  /* 0x00000000000079c5 */ /* 0x000fc60000000000 */
[----:B------:R-:W-:-:S03]  /*9350*/  FMNMX.FTZ R197, R2, R197, !PT ;  /* 0x000000c502c57209 */ /* 0x000fc60007810000 */
[----:B------:R-:W-:Y:S01]  /*9360*/  HGMMA.64x256x16.F32.BF16 R24, R192, gdesc[UR4].tnspB, R24, gsb0 ;  /* 0x43e00004c0187df0 */ /* 0x000fe20008001818 */
[----:B------:R-:W-:Y:S02]  /*9370*/  FMNMX.FTZ R197, R0, R197, !PT ;  /* 0x000000c500c57209 */ /* 0x000fe40007810000 */
[----:B------:R-:W-:Y:S02]  /*9380*/  R2UR UR6, R236 ;  /* 0x00000000ec0672ca */ /* 0x000fe400000e0000 */
[----:B------:R-:W-:-:S04]  /*9390*/  FMNMX.FTZ R152, R20, R197, !PT ;  /* 0x000000c514987209 */ /* 0x000fc80007810000 */
[----:B------:R-:W-:Y:S01]  /*93a0*/  FMNMX.FTZ R191, R21, R152, !PT ;  /* 0x0000009815bf7209 */ /* 0x000fe20007810000 */
[----:B------:R-:W-:-:S03]  /*93b0*/  FMUL.FTZ R152, R3, UR5 ;  /* 0x0000000503987c20 */ /* 0x000fc60008410000 */
[----:B------:R-:W-:Y:S02]  /*93c0*/  FMNMX.FTZ R4, R176, R191, !PT ;  /* 0x000000bfb0047209 */ /* 0x000fe40007810000 */
[----:B------:R0:W1:Y:S01]  /*93d0*/  MUFU.TANH R191, R157 ;  /* 0x0000009d00bf7308 */ /* 0x0000620000002400 */
[----:B------:R-:W-:Y:S01]  /*93e0*/  FSEL R152, R152, RZ, P4 ;  /* 0x000000ff98987208 */ /* 0x000fe20002000000 */
[----:B------:R-:W-:Y:S01]  /*93f0*/  UISETP.GT.AND UP1, UPT, UR11, UR6, UPT ;  /* 0x000000060b00728c */ /* 0x000fe2000bf24270 */
[----:B------:R-:W-:Y:S02]  /*9400*/  FMNMX.FTZ R4, R177, R4, !PT ;  /* 0x00000004b1047209 */ /* 0x000fe40007810000 */
[----:B------:R-:W-:Y:S01]  /*9410*/  R2UR UR6, R16 ;  /* 0x00000000100672ca */ /* 0x000fe200000e0000 */
[--C-:B------:R-:W-:Y:S01]  /*9420*/  FFMA.FTZ R211, R171, UR5, -R152.reuse ;  /* 0x00000005abd37c23 */ /* 0x100fe20008010898 */
[----:B------:R-:W-:Y:S01]  /*9430*/  FMNMX.FTZ R197, R187, R4, !PT ;  /* 0x00000004bbc57209 */ /* 0x000fe20007810000 */
[--C-:B------:R-:W-:Y:S01]  /*9440*/  FFMA.FTZ R209, R174, UR5, -R152.reuse ;  /* 0x00000005aed17c23 */ /* 0x100fe20008010898 */
[----:B--2---:R-:W-:Y:S01]  /*9450*/  FSEL R171, R189, -INF , P5 ;  /* 0xff800000bdab7808 */ /* 0x004fe20002800000 */
[--C-:B------:R-:W-:Y:S01]  /*9460*/  FFMA.FTZ R174, R163, UR5, -R152.reuse ;  /* 0x00000005a3ae7c23 */ /* 0x100fe20008010898 */
[----:B------:R-:W-:Y:S01]  /*9470*/  FMNMX.FTZ R4, R188, R197, !PT ;  /* 0x000000c5bc047209 */ /* 0x000fe20007810000 */
[--C-:B------:R-:W-:Y:S01]  /*9480*/  FFMA.FTZ R201, R154, UR5, -R152.reuse ;  /* 0x000000059ac97c23 */ /* 0x100fe20008010898 */
[----:B------:R-:W-:Y:S01]  /*9490*/  ISETP.GT.AND P5, PT, R170, 0x49, PT ;  /* 0x00000049aa00780c */ /* 0x000fe20003fa4270 */
[--C-:B------:R-:W-:Y:S01]  /*94a0*/  FFMA.FTZ R154, R180, UR5, -R152.reuse ;  /* 0x00000005b49a7c23 */ /* 0x100fe20008010898 */
[----:B0-----:R-:W-:Y:S01]  /*94b0*/  FMNMX.FTZ R157, R169, R4, !PT ;  /* 0x00000004a99d7209 */ /* 0x001fe20007810000 */
[--C-:B------:R-:W-:Y:S01]  /*94c0*/  FFMA.FTZ R156, R162, UR5, -R152.reuse ;  /* 0x00000005a29c7c23 */ /* 0x100fe20008010898 */
[----:B-1----:R-:W-:Y:S01]  /*94d0*/  FSEL R191, R191, -INF , P5 ;  /* 0xff800000bfbf7808 */ /* 0x002fe20002800000 */
        /* <DEDUP_REMOVED lines=14> */
[----:B------:R-:W-:-:S02]  /*95c0*/  FFMA.FTZ R155, R181, UR5, -R152 ;  /* 0x00000005b59b7c23 */ /* 0x000fc40008010898 */
[----:B------:R-:W-:Y:S01]  /*95d0*/  MUFU.EX2 R211, R211 ;  /* 0x000000d300d37308 */ /* 0x000fe20000000800 */
[----:B------:R-:W-:Y:S02]  /*95e0*/  FMNMX.FTZ R4, R164, R157, !PT ;  /* 0x0000009da4047209 */ /* 0x000fe40007810000 */
[----:B------:R-:W-:Y:S01]  /*95f0*/  FSEL R157, R178, -INF , P3 ;  /* 0xff800000b29d7808 */ /* 0x000fe20001800000 */
[--C-:B------:R-:W-:Y:S01]  /*9600*/  FFMA.FTZ R178, R185, UR5, -R152.reuse ;  /* 0x00000005b9b27c23 */ /* 0x100fe20008010898 */
[----:B------:R-:W-:Y:S02]  /*9610*/  FMNMX.FTZ R4, R165, R4, !PT ;  /* 0x00000004a5047209 */ /* 0x000fe40007810000 */
[----:B------:R-:W-:Y:S01]  /*9620*/  ISETP.GT.AND P3, PT, R170, 0x48, PT ;  /* 0x00000048aa00780c */ /* 0x000fe20003f64270 */
[----:B------:R-:W-:Y:S01]  /*9630*/  MUFU.EX2 R205, R205 ;  /* 0x000000cd00cd7308 */ /* 0x000fe20000000800 */
[----:B------:R-:W-:Y:S01]  /*9640*/  FMNMX.FTZ R4, R157, R4, !PT ;  /* 0x000000049d047209 */ /* 0x000fe20007810000 */
[----:B------:R-:W-:Y:S01]  /*9650*/  FFMA.FTZ R170, R182, UR5, -R152 ;  /* 0x00000005b6aa7c23 */ /* 0x000fe20008010898 */
[----:B------:R-:W-:-:S02]  /*9660*/  FSEL R189, R190, -INF , P3 ;  /* 0xff800000bebd7808 */ /* 0x000fc40001800000 */
[----:B------:R-:W-:-:S03]  /*9670*/  FMNMX.FTZ R4, R171, R4, !PT ;  /* 0x00000004ab047209 */ /* 0x000fc60007810000 */
[----:B------:R0:W-:Y:S01]  /*9680*/  MUFU.EX2 R190, R174 ;  /* 0x000000ae00be7308 */ /* 0x0001e20000000800 */
[----:B------:R-:W-:-:S04]  /*9690*/  FMNMX.FTZ R4, R189, R4, !PT ;  /* 0x00000004bd047209 */ /* 0x000fc80007810000 */
[----:B------:R-:W-:-:S03]  /*96a0*/  FMNMX.FTZ R4, R191, R4, !PT ;  /* 0x00000004bf047209 */ /* 0x000fc60007810000 */
[----:B------:R-:W-:Y:S01]  /*96b0*/  MUFU.EX2 R162, R162 ;  /* 0x000000a200a27308 */ /* 0x000fe20000000800 */
[----:B0-----:R-:W-:Y:S01]  /*96c0*/  FFMA.FTZ R174, R186, UR5, -R152 ;  /* 0x00000005baae7c23 */ /* 0x001fe20008010898 */
        /* <DEDUP_REMOVED lines=9> */
[----:B0-----:R-:W-:Y:S01]  /*9760*/  FMNMX.FTZ R4, R163, R4, !PT ;  /* 0x00000004a3047209 */ /* 0x001fe20007810000 */
[--C-:B------:R-:W-:Y:S01]  /*9770*/  FFMA.FTZ R163, R168, UR5, -R152.reuse ;  /* 0x00000005a8a37c23 */ /* 0x100fe20008010898 */
[----:B------:R-:W-:-:S05]  /*9780*/  FFMA.FTZ R152, R159, UR5, -R152 ;  /* 0x000000059f987c23 */ /* 0x000fca0008010898 */
[----:B------:R-:W-:Y:S01]  /*9790*/  MUFU.EX2 R197, R197 ;  /* 0x000000c500c57308 */ /* 0x000fe20000000800 */
[C---:B------:R-:W-:Y:S01]  /*97a0*/  FSETP.NEU.FTZ.AND P3, PT, R4.reuse, -INF , PT ;  /* 0xff8000000400780b */ /* 0x040fe20003f7d000 */
[----:B------:R-:W-:Y:S01]  /*97b0*/  FMUL.FTZ R180, R4, UR5 ;  /* 0x0000000504b47c20 */ /* 0x000fe20008410000 */
[----:B------:R-:W-:Y:S01]  /*97c0*/  IMAD.U32 R168, RZ, RZ, UR4 ;  /* 0x00000004ffa87e24 */ /* 0x000fe2000f8e00ff */
[----:B------:R-:W-:-:S03]  /*97d0*/  UIADD3 UR4, UR11, -0x1, URZ ;  /* 0xffffffff0b047890 */ /* 0x000fc6000fffe03f */
[----:B------:R-:W-:Y:S01]  /*97e0*/  FSEL R180, R180, RZ, P3 ;  /* 0x000000ffb4b47208 */ /* 0x000fe20001800000 */
[----:B------:R-:W-:Y:S02]  /*97f0*/  MUFU.EX2 R158, R158 ;  /* 0x0000009e009e7308 */ /* 0x000fe40000000800 */
[----:B------:R-:W-:Y:S02]  /*9800*/  IMAD.U32 R233, RZ, RZ, UR4 ;  /* 0x00000004ffe97e24 */ /* 0x000fe4000f8e00ff */
[--C-:B------:R-:W-:Y:S01]  /*9810*/  FFMA.FTZ R206, R177, UR5, -R180.reuse ;  /* 0x00000005b1ce7c23 */ /* 0x100fe200080108b4 */
[--C-:B------:R-:W-:Y:S01]  /*9820*/  FFMA.FTZ R210, R0, UR5, -R180.reuse ;  /* 0x0000000500d27c23 */ /* 0x100fe200080108b4 */
[----:B------:R-:W-:Y:S01]  /*9830*/  FSEL R177, R4, RZ, P3 ;  /* 0x000000ff04b17208 */ /* 0x000fe20001800000 */
[--C-:B------:R-:W-:Y:S01]  /*9840*/  FFMA.FTZ R153, R153, UR5, -R180.reuse ;  /* 0x0000000599997c23 */ /* 0x100fe200080108b4 */
[----:B------:R-:W-:Y:S01]  /*9850*/  FSEL R0, R3, RZ, P4 ;  /* 0x000000ff03007208 */ /* 0x000fe20002000000 */
[--C-:B------:R-:W-:Y:S01]  /*9860*/  FFMA.FTZ R208, R2, UR5, -R180.reuse ;  /* 0x0000000502d07c23 */ /* 0x100fe200080108b4 */
[----:B------:R-:W-:Y:S01]  /*9870*/  FFMA.FTZ R167, R20, UR5, -R180 ;  /* 0x0000000514a77c23 */ /* 0x000fe200080108b4 */
[----:B------:R-:W-:Y:S01]  /*9880*/  FADD.FTZ R177, -R177, R234 ;  /* 0x000000eab1b17221 */ /* 0x000fe20000010100 */
[----:B------:R-:W-:Y:S01]  /*9890*/  MUFU.EX2 R210, R210 ;  /* 0x000000d200d27308 */ /* 0x000fe20000000800 */
[----:B------:R-:W-:Y:S01]  /*98a0*/  FADD.FTZ R0, -R0, R235 ;  /* 0x000000eb00007221 */ /* 0x000fe20000010100 */
[----:B------:R-:W-:Y:S01]  /*98b0*/  FFMA.FTZ R204, R21, UR5, -R180 ;  /* 0x0000000515cc7c23 */ /* 0x000fe200080108b4 */
[----:B------:R-:W-:Y:S01]  /*98c0*/  FMUL.FTZ R177, R177, UR5 ;  /* 0x00000005b1b17c20 */ /* 0x000fe20008410000 */
[----:B------:R-:W-:-:S02]  /*98d0*/  IMAD.U32 R20, RZ, RZ, UR14 ;  /* 0x0000000eff147e24 */ /* 0x000fc4000f8e00ff */
[----:B------:R-:W-:Y:S01]  /*98e0*/  FMUL.FTZ R2, R0, UR5 ;  /* 0x0000000500027c20 */ /* 0x000fe20008410000 */
[--C-:B------:R-:W-:Y:S01]  /*98f0*/  FFMA.FTZ R175, R176, UR5, -R180.reuse ;  /* 0x00000005b0af7c23 */ /* 0x100fe200080108b4 */
[--C-:B------:R-:W-:Y:S01]  /*9900*/  FFMA.FTZ R21, R187, UR5, -R180.reuse ;  /* 0x00000005bb157c23 */ /* 0x100fe200080108b4 */
        /* <DEDUP_REMOVED lines=12> */
[--C-:B------:R-:W-:Y:S01]  /*99d0*/  FFMA.FTZ R171, R171, UR5, -R180.reuse ;  /* 0x00000005abab7c23 */ /* 0x100fe200080108b4 */
[----:B------:R-:W-:Y:S01]  /*99e0*/  FFMA.FTZ R189, R189, UR5, -R180 ;  /* 0x00000005bdbd7c23 */ /* 0x000fe200080108b4 */
[----:B------:R-:W-:Y:S01]  /*99f0*/  PLOP3.LUT P3, PT, PT, PT, UP1, 0x80, 0x0 ;  /* 0x000000000000781c */ /* 0x000fe20003f6f018 */
[----:B------:R-:W-:Y:S01]  /*9a00*/  @!P1 VIADD R160, R168, 0x38860 ;  /* 0x00038860a8a09836 */ /* 0x000fe20000000000 */
[----:B------:R-:W1:Y:S01]  /*9a10*/  MUFU.EX2 R2, R2 ;  /* 0x0000000200027308 */ /* 0x000e620000000800 */
[----:B------:R-:W-:-:S02]  /*9a20*/  IMAD.MOV.U32 R235, RZ, RZ, R3 ;  /* 0x000000ffffeb7224 */ /* 0x000fc400078e0003 */
[----:B------:R-:W-:Y:S01]  /*9a30*/  IMAD.MOV.U32 R234, RZ, RZ, R4 ;  /* 0x000000ffffea7224 */ /* 0x000fe200078e0004 */
[----:B------:R-:W-:-:S04]  /*9a40*/  @!P1 PRMT R160, RZ, 0x654, R160 ;  /* 0x00000654ffa09816 */ /* 0x000fc800000000a0 */
[----:B------:R-:W2:Y:S01]  /*9a50*/  MUFU.EX2 R208, R208 ;  /* 0x000000d000d07308 */ /* 0x000ea20000000800 */
[----:B0-----:R-:W-:-:S07]  /*9a60*/  FFMA.FTZ R177, R0, R14, R153 ;  /* 0x0000000e00b17223 */ /* 0x001fce0000010099 */
[----:B------:R-:W0:Y:S01]  /*9a70*/  MUFU.EX2 R167, R167 ;  /* 0x000000a700a77308 */ /* 0x000e220000000800 */
[----:B-1----:R-:W-:Y:S01]  /*9a80*/  FFMA.FTZ R179, R2, R5, R209 ;  /* 0x0000000502b37223 */ /* 0x002fe200000100d1 */
[----:B------:R-:W-:-:S03]  /*9a90*/  F2FP.BF16.F32.PACK_AB R209, R156, R209 ;  /* 0x000000d19cd1723e */ /* 0x000fc600000010ff */
[----:B------:R-:W-:-:S03]  /*9aa0*/  FADD.FTZ R14, R156, R179 ;  /* 0x000000b39c0e7221 */ /* 0x000fc60000010000 */
[----:B------:R-:W1:Y:S01]  /*9ab0*/  MUFU.EX2 R204, R204 ;  /* 0x000000cc00cc7308 */ /* 0x000e620000000800 */
[C---:B--2---:R-:W-:Y:S01]  /*9ac0*/  FADD.FTZ R177, R208.reuse, R177 ;  /* 0x000000b1d0b17221 */ /* 0x044fe20000010000 */
[----:B------:R-:W-:Y:S01]  /*9ad0*/  FADD.FTZ R159, R211, R14 ;  /* 0x0000000ed39f7221 */ /* 0x000fe20000010000 */
[----:B------:R-:W-:Y:S02]  /*9ae0*/  F2FP.BF16.F32.PACK_AB R208, R208, R153 ;  /* 0x00000099d0d0723e */ /* 0x000fe400000010ff */
[C---:B------:R-:W-:Y:S01]  /*9af0*/  F2FP.BF16.F32.PACK_AB R211, R190.reuse, R211 ;  /* 0x000000d3bed3723e */ /* 0x040fe200000010ff */
[----:B------:R-:W-:Y:S02]  /*9b00*/  FADD.FTZ R14, R190, R159 ;  /* 0x0000009fbe0e7221 */ /* 0x000fe40000010000 */
[----:B------:R-:W2:Y:S02]  /*9b10*/  MUFU.EX2 R175, R175 ;  /* 0x000000af00af7308 */ /* 0x000ea40000000800 */
[----:B------:R-:W-:Y:S01]  /*9b20*/  FADD.FTZ R159, R205, R14 ;  /* 0x0000000ecd9f7221 */ /* 0x000fe20000010000 */
[----:B------:R-:W-:-:S03]  /*9b30*/  F2FP.BF16.F32.PACK_AB R205, R162, R205 ;  /* 0x000000cda2cd723e */ /* 0x000fc600000010ff */
[----:B------:R-:W-:Y:S02]  /*9b40*/  FADD.FTZ R14, R162, R159 ;  /* 0x0000009fa20e7221 */ /* 0x000fe40000010000 */
[----:B------:R-:W3:Y:S02]  /*9b50*/  MUFU.EX2 R206, R206 ;  /* 0x000000ce00ce7308 */ /* 0x000ee40000000800 */
[----:B------:R-:W-:Y:S01]  /*9b60*/  FADD.FTZ R159, R207, R14 ;  /* 0x0000000ecf9f7221 */ /* 0x000fe20000010000 */
[----:B------:R-:W-:-:S03]  /*9b70*/  F2FP.BF16.F32.PACK_AB R207, R166, R207 ;  /* 0x000000cfa6cf723e */ /* 0x000fc600000010ff */
[----:B------:R-:W-:Y:S02]  /*9b80*/  FADD.FTZ R14, R166, R159 ;  /* 0x0000009fa60e7221 */ /* 0x000fe40000010000 */
[----:B------:R-:W4:Y:S02]  /*9b90*/  MUFU.EX2 R21, R21 ;  /* 0x0000001500157308 */ /* 0x000f240000000800 */
[----:B------:R-:W-:Y:S01]  /*9ba0*/  FADD.FTZ R159, R201, R14 ;  /* 0x0000000ec99f7221 */ /* 0x000fe20000010000 */
[----:B------:R-:W-:-:S03]  /*9bb0*/  F2FP.BF16.F32.PACK_AB R201, R154, R201 ;  /* 0x000000c99ac9723e */ /* 0x000fc600000010ff */
[----:B------:R-:W-:Y:S02]  /*9bc0*/  FADD.FTZ R14, R154, R159 ;  /* 0x0000009f9a0e7221 */ /* 0x000fe40000010000 */
[----:B------:R-:W5:Y:S08]  /*9bd0*/  MUFU.EX2 R200, R200 ;  /* 0x000000c800c87308 */ /* 0x000f700000000800 */
[----:B------:R-:W5:Y:S08]  /*9be0*/  MUFU.EX2 R169, R169 ;  /* 0x000000a900a97308 */ /* 0x000f700000000800 */
[----:B------:R3:W-:Y:S08]  /*9bf0*/  MUFU.EX2 R5, R161 ;  /* 0x000000a100057308 */ /* 0x0007f00000000800 */
[----:B------:R-:W5:Y:S08]  /*9c00*/  MUFU.EX2 R202, R202 ;  /* 0x000000ca00ca7308 */ /* 0x000f700000000800 */
[----:B------:R-:W5:Y:S01]  /*9c10*/  MUFU.EX2 R173, R173 ;  /* 0x000000ad00ad7308 */ /* 0x000f620000000800 */
[----:B------:R-:W-:-:S02]  /*9c20*/  WARPGROUP.DEPBAR.LE gsb0, 0x0 ;  /* 0x00008000000079c5 */ /* 0x000fc40000010000 */
[----:B------:R0:W-:Y:S05]  /*9c30*/  @!P1 SYNCS.ARRIVE.TRANS64.RED.A1T0 RZ, [R20+URZ], RZ ;  /* 0x000000ff14ff99a7 */ /* 0x0001ea000810043f */
[----:B------:R-:W5:Y:S01]  /*9c40*/  MUFU.EX2 R196, R196 ;  /* 0x000000c400c47308 */ /* 0x000f620000000800 */
[--C-:B------:R-:W-:Y:S01]  /*9c50*/  FFMA.FTZ R192, R157, UR5, -R180.reuse ;  /* 0x000000059dc07c23 */ /* 0x100fe200080108b4 */
[----:B------:R-:W-:Y:S01]  /*9c60*/  FFMA.FTZ R180, R191, UR5, -R180 ;  /* 0x00000005bfb47c23 */ /* 0x000fe200080108b4 */
[----:B0-----:R-:W-:-:S05]  /*9c70*/  FADD.FTZ R20, R210, R177 ;  /* 0x000000b1d2147221 */ /* 0x001fca0000010000 */
[----:B------:R-:W-:Y:S01]  /*9c80*/  MUFU.EX2 R198, R198 ;  /* 0x000000c600c67308 */ /* 0x000fe20000000800 */
[----:B------:R0:W-:Y:S01]  /*9c90*/  @!P1 SYNCS.ARRIVE.TRANS64.RED.A1T0 RZ, [R160+URZ], RZ ;  /* 0x000000ffa0ff99a7 */ /* 0x0001e2000810043f */
[C---:B------:R-:W-:Y:S01]  /*9ca0*/  F2FP.BF16.F32.PACK_AB R210, R167.reuse, R210 ;  /* 0x000000d2a7d2723e */ /* 0x040fe200000010ff */
[----:B------:R-:W-:-:S04]  /*9cb0*/  FADD.FTZ R177, R167, R20 ;  /* 0x00000014a7b17221 */ /* 0x000fc80000010000 */
[----:B-1----:R-:W-:Y:S01]  /*9cc0*/  FADD.FTZ R20, R204, R177 ;  /* 0x000000b1cc147221 */ /* 0x002fe20000010000 */
[----:B------:R-:W1:Y:S01]  /*9cd0*/  MUFU.EX2 R199, R199 ;  /* 0x000000c700c77308 */ /* 0x000e620000000800 */
[C---:B--2---:R-:W-:Y:S02]  /*9ce0*/  F2FP.BF16.F32.PACK_AB R204, R175.reuse, R204 ;  /* 0x000000ccafcc723e */ /* 0x044fe400000010ff */
[----:B---3--:R-:W-:-:S04]  /*9cf0*/  FADD.FTZ R161, R175, R20 ;  /* 0x00000014afa17221 */ /* 0x008fc80000010000 */
[----:B------:R-:W-:Y:S01]  /*9d00*/  FADD.FTZ R20, R206, R161 ;  /* 0x000000a1ce147221 */ /* 0x000fe20000010000 */
[C---:B----4-:R-:W-:Y:S01]  /*9d10*/  F2FP.BF16.F32.PACK_AB R206, R21.reuse, R206 ;  /* 0x000000ce15ce723e */ /* 0x050fe200000010ff */
[----:B------:R-:W-:Y:S02]  /*9d20*/  MUFU.EX2 R157, R165 ;  /* 0x000000a5009d7308 */ /* 0x000fe40000000800 */
[----:B------:R-:W-:Y:S01]  /*9d30*/  FADD.FTZ R161, R21, R20 ;  /* 0x0000001415a17221 */ /* 0x000fe20000010000 */
[----:B------:R-:W-:Y:S01]  /*9d40*/  FADD.FTZ R21, R203, R14 ;  /* 0x0000000ecb157221 */ /* 0x000fe20000010000 */
[----:B------:R-:W-:Y:S02]  /*9d50*/  F2FP.BF16.F32.PACK_AB R203, R170, R203 ;  /* 0x000000cbaacb723e */ /* 0x000fe400000010ff */
[----:B-----5:R-:W-:Y:S01]  /*9d60*/  FADD.FTZ R20, R200, R161 ;  /* 0x000000a1c8147221 */ /* 0x020fe20000010000 */
[----:B------:R-:W-:Y:S01]  /*9d70*/  FADD.FTZ R14, R170, R21 ;  /* 0x00000015aa0e7221 */ /* 0x000fe20000010000 */
[----:B------:R-:W2:Y:S01]  /*9d80*/  MUFU.EX2 R174, R174 ;  /* 0x000000ae00ae7308 */ /* 0x000ea20000000800 */
[C---:B------:R-:W-:Y:S01]  /*9d90*/  F2FP.BF16.F32.PACK_AB R200, R169.reuse, R200 ;  /* 0x000000c8a9c8723e */ /* 0x040fe200000010ff */
[----:B------:R-:W-:Y:S01]  /*9da0*/  FADD.FTZ R161, R169, R20 ;  /* 0x00000014a9a17221 */ /* 0x000fe20000010000 */
[----:B------:R-:W-:Y:S01]  /*9db0*/  FADD.FTZ R21, R197, R14 ;  /* 0x0000000ec5157221 */ /* 0x000fe20000010000 */
[----:B------:R-:W-:-:S02]  /*9dc0*/  F2FP.BF16.F32.PACK_AB R197, R158, R197 ;  /* 0x000000c59ec5723e */ /* 0x000fc400000010ff */
[----:B------:R-:W-:Y:S01]  /*9dd0*/  FADD.FTZ R20, R202, R161 ;  /* 0x000000a1ca147221 */ /* 0x000fe20000010000 */
[----:B------:R-:W-:Y:S01]  /*9de0*/  FADD.FTZ R14, R158, R21 ;  /* 0x000000159e0e7221 */ /* 0x000fe20000010000 */
[----:B------:R-:W3:Y:S01]  /*9df0*/  MUFU.EX2 R192, R192 ;  /* 0x000000c000c07308 */ /* 0x000ee20000000800 */
[C---:B------:R-:W-:Y:S01]  /*9e00*/  F2FP.BF16.F32.PACK_AB R202, R173.reuse, R202 ;  /* 0x000000caadca723e */ /* 0x040fe200000010ff */
[----:B------:R-:W-:-:S04]  /*9e10*/  FADD.FTZ R159, R173, R20 ;  /* 0x00000014ad9f7221 */ /* 0x000fc80000010000 */
[----:B------:R-:W-:Y:S01]  /*9e20*/  FADD.FTZ R20, R196, R159 ;  /* 0x0000009fc4147221 */ /* 0x000fe20000010000 */
[C---:B------:R-:W-:Y:S01]  /*9e30*/  F2FP.BF16.F32.PACK_AB R196, R5.reuse, R196 ;  /* 0x000000c405c4723e */ /* 0x040fe200000010ff */
[----:B------:R-:W4:Y:S02]  /*9e40*/  MUFU.EX2 R155, R155 ;  /* 0x0000009b009b7308 */ /* 0x000f240000000800 */
[----:B------:R-:W-:Y:S01]  /*9e50*/  FADD.FTZ R159, R5, R20 ;  /* 0x00000014059f7221 */ /* 0x000fe20000010000 */
[----:B-1----:R-:W-:Y:S01]  /*9e60*/  FADD.FTZ R5, R199, R14 ;  /* 0x0000000ec7057221 */ /* 0x002fe20000010000 */
[----:B--2---:R-:W-:Y:S02]  /*9e70*/  F2FP.BF16.F32.PACK_AB R199, R174, R199 ;  /* 0x000000c7aec7723e */ /* 0x004fe400000010ff */
[----:B------:R-:W-:Y:S01]  /*9e80*/  FADD.FTZ R20, R198, R159 ;  /* 0x0000009fc6147221 */ /* 0x000fe20000010000 */
[----:B------:R-:W-:Y:S01]  /*9e90*/  FADD.FTZ R14, R174, R5 ;  /* 0x00000005ae0e7221 */ /* 0x000fe20000010000 */
[----:B------:R-:W1:Y:S01]  /*9ea0*/  MUFU.EX2 R153, R171 ;  /* 0x000000ab00997308 */ /* 0x000e620000000800 */
[C---:B------:R-:W-:Y:S01]  /*9eb0*/  F2FP.BF16.F32.PACK_AB R198, R157.reuse, R198 ;  /* 0x000000c69dc6723e */ /* 0x040fe200000010ff */
[----:B------:R-:W-:-:S04]  /*9ec0*/  FADD.FTZ R21, R157, R20 ;  /* 0x000000149d157221 */ /* 0x000fc80000010000 */
[----:B---3--:R-:W-:Y:S01]  /*9ed0*/  FADD.FTZ R20, R192, R21 ;  /* 0x00000015c0147221 */ /* 0x008fe20000010000 */
[----:B------:R-:W-:Y:S01]  /*9ee0*/  IMAD.U32 R21, RZ, RZ, UR60 ;  /* 0x0000003cff157e24 */ /* 0x000fe2000f8e00ff */
[----:B------:R-:W2:Y:S01]  /*9ef0*/  MUFU.EX2 R178, R178 ;  /* 0x000000b200b27308 */ /* 0x000ea20000000800 */
[----:B----4-:R-:W-:-:S07]  /*9f00*/  FADD.FTZ R5, R155, R14 ;  /* 0x0000000e9b057221 */ /* 0x010fce0000010000 */
        /* <DEDUP_REMOVED lines=11> */
[----:B------:R-:W-:Y:S01]  /*9fc0*/  IMAD.U32 R20, RZ, RZ, UR6 ;  /* 0x00000006ff147e24 */ /* 0x000fe2000f8e00ff */
[----:B------:R-:W-:Y:S01]  /*9fd0*/  F2FP.BF16.F32.PACK_AB R194, R180, R189 ;  /* 0x000000bdb4c2723e */ /* 0x000fe200000010ff */
[C---:B---3--:R-:W-:Y:S01]  /*9fe0*/  FADD.FTZ R5, R152.reuse, R5 ;  /* 0x0000000598057221 */ /* 0x048fe20000010000 */
[----:B------:R-:W-:Y:S01]  /*9ff0*/  F2FP.BF16.F32.PACK_AB R195, R152, R163 ;  /* 0x000000a398c3723e */ /* 0x000fe200000010ff */
[----:B0-----:R-:W-:Y:S06]  /*a000*/  @P3 BRA `(.L_x_2609) ;  /* 0xffffffbc00943947 */ /* 0x001fec000383ffff */
[----:B------:R-:W-:-:S07]  /*a010*/  IMAD.U32 R20, RZ, RZ, UR4 ;  /* 0x00000004ff147e24 */ /* 0x000fce000f8e00ff */
.L_x_2600:
        /* <DEDUP_REMOVED lines=9> */
.L_x_2619:
        /* <DEDUP_REMOVED lines=10> */
.L_x_2611:
        /* <DEDUP_REMOVED lines=8> */
.L_x_2612:
[----:B-1----:R-:W-:Y:S05]  /*a1d0*/  @P2 BRA `(.L_x_2613) ;  /* 0x0000000000082947 */ /* 0x002fea0003800000 */
[----:B------:R-:W1:Y:S02]  /*a1e0*/  SYNCS.PHASECHK.TRANS64.TRYWAIT P2, [UR4+0x38830], R3 ;  /* 0x03883003ff0075a7 */ /* 0x000e640008040144 */
[----:B-1----:R-:W-:Y:S05]  /*a1f0*/  @!P2 BRA `(.L_x_2614) ;  /* 0x000000f400fca947 */ /* 0x002fea0003800000 */
.L_x_2613:
        /* <DEDUP_REMOVED lines=643> */
.L_x_2615:
        /* <DEDUP_REMOVED lines=9> */
.L_x_2616:
[----:B---3--:R-:W-:Y:S05]  /*cac0*/  @P2 BRA `(.L_x_2617) ;  /* 0x0000000000082947 */ /* 0x008fea0003800000 */
[----:B------:R-:W3:Y:S02]  /*cad0*/  SYNCS.PHASECHK.TRANS64.TRYWAIT P2, [UR4+0x38850], R0 ;  /* 0x03885000ff0075a7 */ /* 0x000ee40008040144 */
[----:B---3--:R-:W-:Y:S05]  /*cae0*/  @!P2 BRA `(.L_x_2618) ;  /* 0x000000cc00d8a947 */ /* 0x008fea0003800000 */
.L_x_2617:
        /* <DEDUP_REMOVED lines=236> */
[----:B0-----:R-:W-:-:S03]  /*d9b0*/  FFMA.FTZ R5, R2, R5, R209 ;  /* 0x0000000502057223 */ /* 0x001fc600000100d1 */
        /* <DEDUP_REMOVED lines=62> */
[C---:B------:R-:W-:Y:S01]  /*dda0*/  FADD.FTZ R21, R173.reuse, R162 ;  /* 0x000000a2ad157221 */ /* 0x040fe20000010000 */
[----:B------:R-:W-:Y:S01]  /*ddb0*/  FADD.FTZ R160, R20, R5 ;  /* 0x0000000514a07221 */ /* 0x000fe20000010000 */
        /* <DEDUP_REMOVED lines=27> */
[----:B------:R-:W-:Y:S02]  /*df70*/  IMAD.U32 R20, RZ, RZ, UR4 ;  /* 0x00000004ff147e24 */ /* 0x000fe4000f8e00ff */
[----:B------:R-:W-:Y:S01]  /*df80*/  IMAD.MOV.U32 R22, RZ, RZ, R3 ;  /* 0x000000ffff167224 */ /* 0x000fe200078e0003 */
[----:B0-----:R-:W-:Y:S06]  /*df90*/  @P2 BRA `(.L_x_2619) ;  /* 0xffffffc000442947 */ /* 0x001fec000383ffff */
.L_x_2610:
        /* <DEDUP_REMOVED lines=131> */
.L_x_2620:
        /* <DEDUP_REMOVED lines=8> */
.L_x_2621:
[----:B-1----:R-:W-:Y:S05]  /*e850*/  @P2 BRA `(.L_x_2622) ;  /* 0x0000000000082947 */ /* 0x002fea0003800000 */
[----:B------:R-:W1:Y:S02]  /*e860*/  SYNCS.PHASECHK.TRANS64.TRYWAIT P0, [UR7+0x38850], R0 ;  /* 0x03885000ff0075a7 */ /* 0x000e640008000147 */
[----:B-1----:R-:W-:Y:S05]  /*e870*/  @!P0 BRA `(.L_x_2623) ;  /* 0x000000b0008c8947 */ /* 0x002fea0003800000 */
.L_x_2622:
        /* <DEDUP_REMOVED lines=206> */
.L_x_2593:
        /* <DEDUP_REMOVED lines=79> */
[----:B------:R-:W-:Y:S01]  /*fa50*/  LOP3.LUT R106, R9, R106, RZ, 0x3c, !PT ;  /* 0x0000006a096a7212 */ /* 0x000fe200078e3cff */
[----:B------:R-:W-:Y:S01]  /*fa60*/  IMAD.X R9, RZ, RZ, R107, P1 ;  /* 0x000000ffff097224 */ /* 0x000fe200008e066b */
        /* <DEDUP_REMOVED lines=29> */
[----:B------:R0:W-:Y:S01]  /*fc40*/  STSM.16.M88.4 [R106], R24 ;  /* 0x000000186a007844 */ /* 0x0001e20000000200 */
[----:B------:R-:W-:-:S02]  /*fc50*/  LOP3.LUT R54, R54, R185, RZ, 0x3c, !PT ;  /* 0x000000b936367212 */ /* 0x000fc400078e3cff */
[----:B------:R-:W-:Y:S01]  /*fc60*/  SHF.R.U64 R94, R94, 0x3, RZ ;  /* 0x000000035e5e7819 */ /* 0x000fe200000012ff */
[----:B------:R1:W-:Y:S01]  /*fc70*/  STSM.16.M88.4 [R11], R32 ;  /* 0x000000200b007844 */ /* 0x0003e20000000200 */
[----:B------:R-:W-:Y:S02]  /*fc80*/  LOP3.LUT R98, R29, R6, RZ, 0x3c, !PT ;  /* 0x000000061d627212 */ /* 0x000fe400078e3cff */
[----:B------:R-:W-:Y:S01]  /*fc90*/  MOV R20, R20 ;  /* 0x0000001400147202 */ /* 0x000fe20000000f00 */
[----:B------:R-:W-:Y:S01]  /*fca0*/  STSM.16.M88.4 [R12], R40 ;  /* 0x000000280c007844 */ /* 0x000fe20000000200 */
[----:B------:R-:W-:Y:S02]  /*fcb0*/  F2FP.BF16.F32.PACK_AB R59, R157, R59 ;  /* 0x0000003b9d3b723e */ /* 0x000fe400000010ff */
[----:B------:R-:W-:Y:S01]  /*fcc0*/  F2FP.BF16.F32.PACK_AB R65, R156, R66 ;  /* 0x000000429c41723e */ /* 0x000fe200000010ff */
[----:B------:R2:W-:Y:S01]  /*fcd0*/  STSM.16.M88.4 [R14], R48 ;  /* 0x000000300e007844 */ /* 0x0005e20000000200 */
[----:B------:R-:W-:-:S02]  /*fce0*/  F2FP.BF16.F32.PACK_AB R72, R73, R72 ;  /* 0x000000484948723e */ /* 0x000fc400000010ff */
[----:B------:R-:W-:Y:S01]  /*fcf0*/  LOP3.LUT R62, R62, R187, RZ, 0x3c, !PT ;  /* 0x000000bb3e3e7212 */ /* 0x000fe200078e3cff */
[----:B------:R3:W-:Y:S01]  /*fd00*/  STSM.16.M88.4 [R20], R56 ;  /* 0x0000003814007844 */ /* 0x0007e20000000200 */
[----:B------:R-:W-:Y:S02]  /*fd10*/  SHF.R.U64 R107, R107, 0x3, RZ ;  /* 0x000000036b6b7819 */ /* 0x000fe400000012ff */
[----:B------:R-:W-:Y:S02]  /*fd20*/  MOV R30, R30 ;  /* 0x0000001e001e7202 */ /* 0x000fe40000000f00 */
[----:B------:R-:W-:Y:S02]  /*fd30*/  F2FP.BF16.F32.PACK_AB R66, R69, R68 ;  /* 0x000000444542723e */ /* 0x000fe400000010ff */
[----:B------:R-:W-:Y:S02]  /*fd40*/  F2FP.BF16.F32.PACK_AB R67, R155, R67 ;  /* 0x000000439b43723e */ /* 0x000fe400000010ff */
[----:B------:R-:W-:-:S02]  /*fd50*/  F2FP.BF16.F32.PACK_AB R73, R154, R74 ;  /* 0x0000004a9a49723e */ /* 0x000fc400000010ff */
[----:B------:R-:W-:Y:S01]  /*fd60*/  F2FP.BF16.F32.PACK_AB R80, R81, R80 ;  /* 0x000000505150723e */ /* 0x000fe200000010ff */
[----:B------:R3:W-:Y:S01]  /*fd70*/  STSM.16.M88.4 [R30], R64 ;  /* 0x000000401e007844 */ /* 0x0007e20000000200 */
[----:B------:R-:W-:Y:S02]  /*fd80*/  LOP3.LUT R70, R70, R189, RZ, 0x3c, !PT ;  /* 0x000000bd46467212 */ /* 0x000fe400078e3cff */
[----:B------:R-:W-:Y:S02]  /*fd90*/  MOV R38, R38 ;  /* 0x0000002600267202 */ /* 0x000fe40000000f00 */
[----:B------:R-:W-:Y:S02]  /*fda0*/  F2FP.BF16.F32.PACK_AB R74, R77, R76 ;  /* 0x0000004c4d4a723e */ /* 0x000fe400000010ff */
[----:B------:R-:W-:Y:S01]  /*fdb0*/  F2FP.BF16.F32.PACK_AB R75, R153, R75 ;  /* 0x0000004b994b723e */ /* 0x000fe200000010ff */
[----:B------:R-:W4:Y:S01]  /*fdc0*/  LDC R76, c[0x0][0xbe8] ;  /* 0x0002fa00ff4c7b82 */ /* 0x000f220000000800 */
[----:B------:R-:W-:-:S02]  /*fdd0*/  F2FP.BF16.F32.PACK_AB R81, R152, R82 ;  /* 0x000000529851723e */ /* 0x000fc400000010ff */
[----:B------:R-:W-:Y:S01]  /*fde0*/  F2FP.BF16.F32.PACK_AB R88, R89, R88 ;  /* 0x000000585958723e */ /* 0x000fe200000010ff */
[----:B------:R3:W-:Y:S01]  /*fdf0*/  STSM.16.M88.4 [R38], R72 ;  /* 0x0000004826007844 */ /* 0x0007e20000000200 */
[----:B------:R-:W-:Y:S02]  /*fe00*/  LOP3.LUT R78, R78, R191, RZ, 0x3c, !PT ;  /* 0x000000bf4e4e7212 */ /* 0x000fe400078e3cff */
[----:B------:R-:W-:Y:S02]  /*fe10*/  SHF.R.U64 R165, R165, 0x3, RZ ;  /* 0x00000003a5a57819 */ /* 0x000fe400000012ff */
[----:B------:R-:W-:Y:S02]  /*fe20*/  MOV R46, R46 ;  /* 0x0000002e002e7202 */ /* 0x000fe40000000f00 */
[----:B------:R-:W-:Y:S02]  /*fe30*/  F2FP.BF16.F32.PACK_AB R82, R85, R84 ;  /* 0x000000545552723e */ /* 0x000fe400000010ff */
[----:B------:R-:W-:-:S02]  /*fe40*/  F2FP.BF16.F32.PACK_AB R83, R83, R86 ;  /* 0x000000565353723e */ /* 0x000fc400000010ff */
[----:B------:R-:W-:Y:S02]  /*fe50*/  F2FP.BF16.F32.PACK_AB R89, R87, R90 ;  /* 0x0000005a5759723e */ /* 0x000fe400000010ff */
[----:B------:R-:W-:Y:S01]  /*fe60*/  LOP3.LUT R94, R94, R193, RZ, 0x3c, !PT ;  /* 0x000000c15e5e7212 */ /* 0x000fe200078e3cff */
[----:B------:R3:W-:Y:S01]  /*fe70*/  STSM.16.M88.4 [R46], R80 ;  /* 0x000000502e007844 */ /* 0x0007e20000000200 */
[----:B------:R-:W-:Y:S02]  /*fe80*/  MOV R54, R54 ;  /* 0x0000003600367202 */ /* 0x000fe40000000f00 */
[----:B------:R-:W-:Y:S02]  /*fe90*/  MOV R10, R98 ;  /* 0x00000062000a7202 */ /* 0x000fe40000000f00 */
[----:B------:R-:W-:Y:S02]  /*fea0*/  F2FP.BF16.F32.PACK_AB R90, R93, R92 ;  /* 0x0000005c5d5a723e */ /* 0x000fe400000010ff */
[----:B------:R-:W-:-:S02]  /*feb0*/  F2FP.BF16.F32.PACK_AB R91, R91, R3 ;  /* 0x000000035b5b723e */ /* 0x000fc400000010ff */
[----:B------:R-:W-:Y:S02]  /*fec0*/  F2FP.BF16.F32.PACK_AB R96, R97, R96 ;  /* 0x000000606160723e */ /* 0x000fe400000010ff */
[----:B------:R-:W-:Y:S01]  /*fed0*/  LOP3.LUT R102, R107, R102, RZ, 0x3c, !PT ;  /* 0x000000666b667212 */ /* 0x000fe200078e3cff */
        /* <DEDUP_REMOVED lines=10> */
[----:B0-----:R-:W-:Y:S02]  /*ff80*/  F2FP.BF16.F32.PACK_AB R106, R109, R108 ;  /* 0x0000006c6d6a723e */ /* 0x001fe400000010ff */
        /* <DEDUP_REMOVED lines=34> */
[----:B------:R3:W-:Y:S10]  /*101b0*/  STSM.16.M88.4 [R6], R144 ;  /* 0x0000009006007844 */ /* 0x0007f40000000200 */
[----:B------:R-:W-:-:S02]  /*101c0*/  USHF.L.U64.HI UR11, UR4, 0x2, UR7 ;  /* 0x00000002040b7899 */ /* 0x000fc40008010207 */
[----:B------:R-:W-:-:S04]  /*101d0*/  UIADD3 UR4, UP1, UR10, UR8, URZ ;  /* 0x000000080a047290 */ /* 0x000fc8000ff3e03f */
[----:B------:R-:W-:Y:S02]  /*101e0*/  UIADD3.X UR7, UR11, UR9, URZ, UP1, !UPT ;  /* 0x000000090b077290 */ /* 0x000fe40008ffe43f */
[----:B------:R-:W-:Y:S01]  /*101f0*/  IMAD.U32 R8, RZ, RZ, UR4 ;  /* 0x00000004ff087e24 */ /* 0x000fe2000f8e00ff */
[----:B------:R-:W-:-:S03]  /*10200*/  ULDC.64 UR8, c[0x0][0xc08] ;  /* 0x0003020000087ab9 */ /* 0x000fc60000000a00 */
[----:B------:R-:W-:Y:S01]  /*10210*/  IMAD.U32 R9, RZ, RZ, UR7 ;  /* 0x00000007ff097e24 */ /* 0x000fe2000f8e00ff */
[----:B------:R-:W-:Y:S06]  /*10220*/  BAR.SYNC.DEFER_BLOCKING 0x1, 0x100 ;  /* 0x0044000000007b1d */ /* 0x000fec0000010000 */
[----:B------:R-:W3:Y:S01]  /*10230*/  @P0 LDG.E R3, desc[UR12][R8.64] ;  /* 0x0000000c08030981 */ /* 0x000ee2000c1e1900 */
[----:B----4-:R-:W-:Y:S01]  /*10240*/  ISETP.NE.AND P1, PT, R76, 0x1, PT ;  /* 0x000000014c00780c */ /* 0x010fe20003f25270 */
[----:B------:R-:W-:Y:S01]  /*10250*/  UISETP.NE.U32.AND UP1, UPT, UR8, URZ, UPT ;  /* 0x0000003f0800728c */ /* 0x000fe2000bf25070 */
[----:B------:R-:W-:Y:S01]  /*10260*/  ULDC UR7, c[0x0][0xa88] ;  /* 0x0002a20000077ab9 */ /* 0x000fe20000000800 */
[----:B------:R-:W-:-:S02]  /*10270*/  UMOV UR4, URZ ;  /* 0x0000003f00047c82 */ /* 0x000fc40008000000 */
[----:B------:R-:W-:-:S06]  /*10280*/  UISETP.NE.AND.EX UP1, UPT, UR9, URZ, UPT, UP1 ;  /* 0x0000003f0900728c */ /* 0x000fcc000bf25310 */
[----:B------:R-:W-:Y:S02]  /*10290*/  PLOP3.LUT P2, PT, PT, PT, UP1, 0x80, 0x0 ;  /* 0x000000000000781c */ /* 0x000fe40003f4f018 */
[----:B-1----:R-:W0:Y:S03]  /*102a0*/  @P1 LDC R11, c[0x0][0xbec] ;  /* 0x0002fb00ff0b1b82 */ /* 0x002e260000000800 */
[----:B------:R-:W-:-:S04]  /*102b0*/  @UP1 UIADD3 UR8, UP2, UR10, UR8, URZ ;  /* 0x000000080a081290 */ /* 0x000fc8000ff5e03f */
[----:B------:R-:W-:Y:S01]  /*102c0*/  @UP1 UIADD3.X UR9, UR11, UR9, URZ, UP2, !UPT ;  /* 0x000000090b091290 */ /* 0x000fe200097fe43f */
[----:B------:R-:W1:Y:S01]  /*102d0*/  @P1 LDC R13, c[0x0][0xbf0] ;  /* 0x0002fc00ff0d1b82 */ /* 0x000e620000000800 */
[----:B--2---:R-:W-:-:S04]  /*102e0*/  IMAD.U32 R14, RZ, RZ, UR8 ;  /* 0x00000008ff0e7e24 */ /* 0x004fc8000f8e00ff */
[----:B------:R-:W-:Y:S01]  /*102f0*/  IMAD.U32 R15, RZ, RZ, UR9 ;  /* 0x00000009ff0f7e24 */ /* 0x000fe2000f8e00ff */
[----:B---3--:R-:W-:Y:S01]  /*10300*/  @P0 R2UR UR4, R3 ;  /* 0x00000000030402ca */ /* 0x008fe200000e0000 */
[----:B------:R-:W-:-:S06]  /*10310*/  IMAD.U32 R3, RZ, RZ, UR7 ;  /* 0x00000007ff037e24 */ /* 0x000fcc000f8e00ff */
[----:B------:R2:W5:Y:S01]  /*10320*/  @P2 LDG.E R3, desc[UR12][R14.64] ;  /* 0x0000000c0e032981 */ /* 0x000562000c1e1900 */
[----:B01----:R-:W-:Y:S07]  /*10330*/  @P2 BRA `(.L_x_2626) ;  /* 0x0000000000142947 */ /* 0x003fee0003800000 */
[----:B------:R-:W-:Y:S05]  /*10340*/  @!P0 BRA `(.L_x_2626) ;  /* 0x0000000000108947 */ /* 0x000fea0003800000 */
[----:B------:R-:W-:Y:S02]  /*10350*/  ULDC.64 UR8, c[0x0][0x208] ;  /* 0x0000820000087ab9 */ /* 0x000fe40000000a00 */
[----:B------:R-:W3:Y:S04]  /*10360*/  LDG.E R6, desc[UR8][R8.64] ;  /* 0x0000000808067981 */ /* 0x000ee8000c1e1900 */
[----:B-----5:R-:W3:Y:S02]  /*10370*/  LDG.E R3, desc[UR8][R8.64+0x4] ;  /* 0x0000040808037981 */ /* 0x020ee4000c1e1900 */
[----:B---3--:R-:W-:-:S07]  /*10380*/  IMAD.IADD R3, R3, 0x1, -R6 ;  /* 0x0000000103037824 */ /* 0x008fce00078e0a06 */
.L_x_2626:
[----:B------:R-:W-:Y:S01]  /*10390*/  R2UR UR18, R219 ;  /* 0x00000000db1272ca */ /* 0x000fe200000e0000 */
[----:B------:R-:W-:Y:S01]  /*103a0*/  ULDC.64 UR12, c[0x0][0xb90] ;  /* 0x0002e400000c7ab9 */ /* 0x000fe20000000a00 */
[----:B------:R-:W-:Y:S01]  /*103b0*/  R2UR UR17, R23 ;  /* 0x00000000171172ca */ /* 0x000fe200000e0000 */
[----:B------:R-:W-:Y:S01]  /*103c0*/  USHF.R.S32.HI UR11, URZ, 0x1f, UR4 ;  /* 0x0000001f3f0b7899 */ /* 0x000fe20008011404 */
[----:B------:R-:W-:Y:S01]  /*103d0*/  R2UR UR16, R221 ;  /* 0x00000000dd1072ca */ /* 0x000fe200000e0000 */
[----:B------:R-:W-:Y:S01]  /*103e0*/  UMOV UR10, UR4 ;  /* 0x00000004000a7c82 */ /* 0x000fe20008000000 */
[----:B------:R-:W-:Y:S01]  /*103f0*/  R2UR UR15, R218 ;  /* 0x00000000da0f72ca */ /* 0x000fe200000e0000 */
[----:B------:R-:W-:Y:S01]  /*10400*/  IMAD R9, R220, 0x40, R18 ;  /* 0x00000040dc097824 */ /* 0x000fe200078e0212 */
[----:B------:R-:W0:Y:S01]  /*10410*/  @P1 LDC R17, c[0x0][0xbf0] ;  /* 0x0002fc00ff111b82 */ /* 0x000e220000000800 */
[----:B-----5:R-:W-:Y:S01]  /*10420*/  IMAD R81, R3, R76, RZ ;  /* 0x0000004c03517224 */ /* 0x020fe200078e02ff */
[----:B------:R-:W-:Y:S01]  /*10430*/  ULDC.64 UR20, c[0x0][0x208] ;  /* 0x0000820000147ab9 */ /* 0x000fe20000000a00 */
[----:B------:R-:W-:-:S02]  /*10440*/  IMAD.WIDE R4, R9, 0x2, R4 ;  /* 0x0000000209047825 */ /* 0x000fc400078e0204 */
[----:B------:R-:W-:Y:S02]  /*10450*/  USHF.R.S32.HI UR14, URZ, 0x1f, UR18 ;  /* 0x0000001f3f0e7899 */ /* 0x000fe40008011412 */
[----:B------:R-:W-:Y:S01]  /*10460*/  VIADD R10, R213, UR17 ;  /* 0x00000011d50a7c36 */ /* 0x000fe20008000000 */
[----:B------:R-:W-:Y:S01]  /*10470*/  UIMAD.WIDE.U32 UR8, UR18, UR12, UR10 ;  /* 0x0000000c120872a5 */ /* 0x000fe2000f8e000a */
[----:B------:R-:W-:Y:S01]  /*10480*/  IADD3 R29, P3, R4, 0x4000, RZ ;  /* 0x00004000041d7810 */ /* 0x000fe20007f7e0ff */
[----:B------:R-:W-:Y:S01]  /*10490*/  UIMAD UR7, UR14, UR12, URZ ;  /* 0x0000000c0e0772a4 */ /* 0x000fe2000f8e023f */
[----:B------:R-:W-:Y:S01]  /*104a0*/  @P1 IMAD.HI.U32 R6, R10, R11, RZ ;  /* 0x0000000b0a061227 */ /* 0x000fe200078e00ff */
[----:B------:R-:W-:Y:S01]  /*104b0*/  USEL UR16, UR16, URZ, !UP0 ;  /* 0x0000003f10107287 */ /* 0x000fe2000c000000 */
[----:B------:R-:W-:Y:S01]  /*104c0*/  LOP3.LUT R28, R29, 0x380, RZ, 0xc0, !PT ;  /* 0x000003801d1c7812 */ /* 0x000fe200078ec0ff */
[----:B------:R-:W-:Y:S01]  /*104d0*/  UIMAD UR7, UR18, UR13, UR7 ;  /* 0x0000000d120772a4 */ /* 0x000fe2000f8e0207 */
[----:B------:R-:W-:Y:S01]  /*104e0*/  IMAD.MOV.U32 R8, RZ, RZ, R10 ;  /* 0x000000ffff087224 */ /* 0x000fe200078e000a */
[----:B------:R-:W-:Y:S01]  /*104f0*/  @P1 SHF.R.U32.HI R8, RZ, R13, R6 ;  /* 0x0000000dff081219 */ /* 0x000fe20000011606 */
[----:B------:R-:W-:Y:S01]  /*10500*/  ULDC.64 UR12, c[0x0][0xb98] ;  /* 0x0002e600000c7ab9 */ /* 0x000fe20000000a00 */
[----:B------:R-:W-:Y:S01]  /*10510*/  UIADD3 UR9, UR9, UR7, URZ ;  /* 0x0000000709097290 */ /* 0x000fe2000fffe03f */
[----:B------:R-:W-:Y:S01]  /*10520*/  SHF.R.U64 R28, R28, 0x3, RZ ;  /* 0x000000031c1c7819 */ /* 0x000fe200000012ff */
[----:B------:R-:W-:Y:S01]  /*10530*/  USEL UR15, UR15, URZ, !UP0 ;  /* 0x0000003f0f0f7287 */ /* 0x000fe2000c000000 */
[--C-:B------:R-:W-:Y:S01]  /*10540*/  IMAD.MOV R11, RZ, RZ, -R8.reuse ;  /* 0x000000ffff0b7224 */ /* 0x100fe200078e0a08 */
[----:B------:R-:W-:Y:S01]  /*10550*/  UIMAD UR7, UR16, UR12, URZ ;  /* 0x0000000c100772a4 */ /* 0x000fe2000f8e023f */
[----:B------:R-:W-:Y:S01]  /*10560*/  SHF.R.S32.HI R9, RZ, 0x1f, R8 ;  /* 0x0000001fff097819 */ /* 0x000fe20000011408 */
[----:B------:R-:W-:Y:S01]  /*10570*/  UIMAD.WIDE.U32 UR8, UR15, UR12, UR8 ;  /* 0x0000000c0f0872a5 */ /* 0x000fe2000f8e0008 */
[----:B------:R-:W-:Y:S01]  /*10580*/  IMAD R11, R76, R11, R10 ;  /* 0x0000000b4c0b7224 */ /* 0x000fe200078e020a */
[----:B------:R-:W-:Y:S01]  /*10590*/  UIMAD UR7, UR15, UR13, UR7 ;  /* 0x0000000d0f0772a4 */ /* 0x000fe2000f8e0207 */
[----:B------:R-:W-:Y:S01]  /*105a0*/  LOP3.LUT R28, R28, R29, RZ, 0x3c, !PT ;  /* 0x0000001d1c1c7212 */ /* 0x000fe200078e3cff */
[----:B------:R-:W-:Y:S01]  /*105b0*/  IMAD.X R29, RZ, RZ, R5, P3 ;  /* 0x000000ffff1d7224 */ /* 0x000fe200018e0605 */
[----:B------:R-:W-:Y:S01]  /*105c0*/  IADD3 R45, P3, R4, 0xa000, RZ ;  /* 0x0000a000042d7810 */ /* 0x000fe20007f7e0ff */
[----:B--2---:R-:W-:Y:S01]  /*105d0*/  VIADD R14, R225, UR17 ;  /* 0x00000011e10e7c36 */ /* 0x004fe20008000000 */
[----:B------:R-:W-:Y:S01]  /*105e0*/  IADD3 R8, P0, R8, UR8, RZ ;  /* 0x0000000808087c10 */ /* 0x000fe2000ff1e0ff */
[----:B------:R-:W-:Y:S01]  /*105f0*/  IMAD.U32 R10, RZ, RZ, UR7 ;  /* 0x00000007ff0a7e24 */ /* 0x000fe2000f8e00ff */
[----:B------:R-:W-:Y:S01]  /*10600*/  SHF.R.S32.HI R6, RZ, 0x1f, R11 ;  /* 0x0000001fff067819 */ /* 0x000fe2000001140b */
[----:B------:R-:W-:Y:S01]  /*10610*/  ULDC.64 UR12, c[0x0][0xaa0] ;  /* 0x0002a800000c7ab9 */ /* 0x000fe20000000a00 */
[----:B------:R-:W-:-:S02]  /*10620*/  IADD3 R33, P2, R4, 0x5000, RZ ;  /* 0x0000500004217810 */ /* 0x000fc40007f5e0ff */
[----:B------:R-:W-:Y:S01]  /*10630*/  IADD3.X R9, R9, UR9, R10, P0, !PT ;  /* 0x0000000909097c10 */ /* 0x000fe200087fe40a */
[----:B------:R-:W-:Y:S01]  /*10640*/  ULDC.64 UR8, c[0x0][0xb88] ;  /* 0x0002e20000087ab9 */ /* 0x000fe20000000a00 */
[----:B------:R-:W-:Y:S01]  /*10650*/  LOP3.LUT R44, R45, 0x380, RZ, 0xc0, !PT ;  /* 0x000003802d2c7812 */ /* 0x000fe200078ec0ff */
[----:B------:R-:W-:Y:S01]  /*10660*/  IMAD R6, R6, UR8, RZ ;  /* 0x0000000806067c24 */ /* 0x000fe2000f8e02ff */
[----:B------:R-:W-:Y:S01]  /*10670*/  LOP3.LUT R32, R33, 0x380, RZ, 0xc0, !PT ;  /* 0x0000038021207812 */ /* 0x000fe200078ec0ff */
[C---:B------:R-:W-:Y:S01]  /*10680*/  IMAD.WIDE.U32 R8, R11.reuse, UR8, R8 ;  /* 0x000000080b087c25 */ /* 0x040fe2000f8e0008 */
[----:B------:R-:W-:Y:S02]  /*10690*/  SHF.R.U64 R44, R44, 0x3, RZ ;  /* 0x000000032c2c7819 */ /* 0x000fe400000012ff */
[----:B------:R-:W-:Y:S01]  /*106a0*/  SHF.R.U64 R32, R32, 0x3, RZ ;  /* 0x0000000320207819 */ /* 0x000fe200000012ff */
[----:B------:R-:W-:Y:S01]  /*106b0*/  IMAD R15, R11, UR9, R6 ;  /* 0x000000090b0f7c24 */ /* 0x000fe2000f8e0206 */
[----:B------:R-:W-:Y:S01]  /*106c0*/  ULDC.64 UR8, c[0x0][0xb50] ;  /* 0x0002d40000087ab9 */ /* 0x000fe20000000a00 */
[----:B------:R-:W-:Y:S01]  /*106d0*/  LOP3.LUT R44, R44, R45, RZ, 0x3c, !PT ;  /* 0x0000002d2c2c7212 */ /* 0x000fe200078e3cff */
[----:B------:R-:W-:Y:S01]  /*106e0*/  IMAD.X R45, RZ, RZ, R5, P3 ;  /* 0x000000ffff2d7224 */ /* 0x000fe200018e0605 */
[----:B------:R-:W-:Y:S01]  /*106f0*/  LEA R10, P0, R8, UR8, 0x2 ;  /* 0x00000008080a7c11 */ /* 0x000fe2000f8010ff */
[----:B------:R-:W-:Y:S01]  /*10700*/  IMAD.IADD R9, R9, 0x1, R15 ;  /* 0x0000000109097824 */ /* 0x000fe200078e020f */
[----:B------:R-:W-:Y:S01]  /*10710*/  IADD3 R13, P5, R4, 0x1000, RZ ;  /* 0x00001000040d7810 */ /* 0x000fe20007fbe0ff */
[----:B------:R-:W-:Y:S01]  /*10720*/  VIADD R6, R14, 0x8 ;  /* 0x000000080e067836 */ /* 0x000fe20000000000 */
[----:B------:R-:W-:Y:S01]  /*10730*/  IADD3 R21, P4, R4, 0x2000, RZ ;  /* 0x0000200004157810 */ /* 0x000fe20007f9e0ff */
[----:B------:R-:W-:Y:S01]  /*10740*/  SHFL.IDX PT, R46, R10, RZ, 0x1c1f ;  /* 0x001c1fff0a2e7589 */ /* 0x000fe200000e0000 */
[----:B------:R-:W-:-:S02]  /*10750*/  LEA.HI.X R11, R8, UR9, R9, 0x2, P0 ;  /* 0x00000009080b7c11 */ /* 0x000fc400080f1409 */
[----:B------:R-:W-:Y:S01]  /*10760*/  IADD3 R25, P0, R4, 0x3000, RZ ;  /* 0x0000300004197810 */ /* 0x000fe20007f1e0ff */
[----:B------:R-:W-:Y:S01]  /*10770*/  SHFL.IDX PT, R50, R10, 0x1, 0x1c1f ;  /* 0x003c1f000a327f89 */ /* 0x000fe200000e0000 */
[----:B------:R-:W-:Y:S01]  /*10780*/  LOP3.LUT R32, R32, R33, RZ, 0x3c, !PT ;  /* 0x0000002120207212 */ /* 0x000fe200078e3cff */
[----:B------:R-:W-:Y:S01]  /*10790*/  IMAD.X R33, RZ, RZ, R5, P2 ;  /* 0x000000ffff217224 */ /* 0x000fe200010e0605 */
[----:B------:R-:W-:Y:S01]  /*107a0*/  LOP3.LUT R24, R25, 0x380, RZ, 0xc0, !PT ;  /* 0x0000038019187812 */ /* 0x000fe200078ec0ff */
[----:B------:R-:W1:Y:S01]  /*107b0*/  SHFL.IDX PT, R47, R11, RZ, 0x1c1f ;  /* 0x001c1fff0b2f7589 */ /* 0x000e6200000e0000 */
[----:B------:R-:W-:Y:S02]  /*107c0*/  IADD3 R8, P3, R4, 0xf000, RZ ;  /* 0x0000f00004087810 */ /* 0x000fe40007f7e0ff */
[----:B------:R-:W-:Y:S01]  /*107d0*/  SHF.R.U64 R24, R24, 0x3, RZ ;  /* 0x0000000318187819 */ /* 0x000fe200000012ff */
[----:B------:R-:W2:Y:S01]  /*107e0*/  SHFL.IDX PT, R51, R11, 0x1, 0x1c1f ;  /* 0x003c1f000b337f89 */ /* 0x000ea200000e0000 */
[----:B------:R-:W-:-:S02]  /*107f0*/  IADD3 R49, P2, R4, 0xb000, RZ ;  /* 0x0000b00004317810 */ /* 0x000fc40007f5e0ff */
[----:B------:R-:W-:Y:S02]  /*10800*/  LOP3.LUT R12, R13, 0x380, RZ, 0xc0, !PT ;  /* 0x000003800d0c7812 */ /* 0x000fe400078ec0ff */
[----:B------:R-:W-:Y:S02]  /*10810*/  LOP3.LUT R20, R21, 0x380, RZ, 0xc0, !PT ;  /* 0x0000038015147812 */ /* 0x000fe400078ec0ff */
[----:B------:R-:W-:Y:S01]  /*10820*/  IADD3 R37, P6, R4, 0x6000, RZ ;  /* 0x0000600004257810 */ /* 0x000fe20007fde0ff */
[----:B------:R-:W-:Y:S01]  /*10830*/  UIMAD UR7, UR11, UR12, URZ ;  /* 0x0000000c0b0772a4 */ /* 0x000fe2000f8e023f */
[----:B------:R-:W-:Y:S01]  /*10840*/  LOP3.LUT R24, R24, R25, RZ, 0x3c, !PT ;  /* 0x0000001918187212 */ /* 0x000fe200078e3cff */
[--C-:B------:R-:W-:Y:S01]  /*10850*/  IMAD.X R25, RZ, RZ, R5.reuse, P0 ;  /* 0x000000ffff197224 */ /* 0x100fe200000e0605 */
[----:B------:R-:W-:Y:S01]  /*10860*/  IADD3 R57, P0, R4, 0x9000, RZ ;  /* 0x0000900004397810 */ /* 0x000fe20007f1e0ff */
[----:B------:R-:W-:Y:S01]  /*10870*/  UIMAD.WIDE.U32 UR8, UR4, UR12, URZ ;  /* 0x0000000c040872a5 */ /* 0x000fe2000f8e003f */
[----:B------:R-:W-:Y:S01]  /*10880*/  LOP3.LUT R3, R8, 0x380, RZ, 0xc0, !PT ;  /* 0x0000038008037812 */ /* 0x000fe200078ec0ff */
[----:B------:R-:W-:Y:S01]  /*10890*/  ULDC.64 UR10, c[0x0][0xae8] ;  /* 0x0002ba00000a7ab9 */ /* 0x000fe20000000a00 */
[----:B------:R-:W-:Y:S01]  /*108a0*/  LOP3.LUT R56, R57, 0x380, RZ, 0xc0, !PT ;  /* 0x0000038039387812 */ /* 0x000fe200078ec0ff */
[----:B------:R-:W-:Y:S01]  /*108b0*/  IMAD.X R53, RZ, RZ, R5, P3 ;  /* 0x000000ffff357224 */ /* 0x000fe200018e0605 */
[----:B------:R-:W-:-:S02]  /*108c0*/  LOP3.LUT R48, R49, 0x380, RZ, 0xc0, !PT ;  /* 0x0000038031307812 */ /* 0x000fc400078ec0ff */
[----:B------:R-:W-:Y:S02]  /*108d0*/  SHF.R.U64 R56, R56, 0x3, RZ ;  /* 0x0000000338387819 */ /* 0x000fe400000012ff */
[----:B------:R-:W-:Y:S02]  /*108e0*/  SHF.R.U64 R12, R12, 0x3, RZ ;  /* 0x000000030c0c7819 */ /* 0x000fe400000012ff */
[----:B------:R-:W-:Y:S02]  /*108f0*/  SHF.R.U64 R20, R20, 0x3, RZ ;  /* 0x0000000314147819 */ /* 0x000fe400000012ff */
[----:B------:R-:W-:Y:S02]  /*10900*/  SHF.R.U64 R3, R3, 0x3, RZ ;  /* 0x0000000303037819 */ /* 0x000fe400000012ff */
[----:B------:R-:W-:Y:S01]  /*10910*/  LOP3.LUT R56, R56, R57, RZ, 0x3c, !PT ;  /* 0x0000003938387212 */ /* 0x000fe200078e3cff */
[----:B------:R-:W-:Y:S01]  /*10920*/  IMAD.X R57, RZ, RZ, R5, P0 ;  /* 0x000000ffff397224 */ /* 0x000fe200000e0605 */
[----:B------:R-:W-:-:S02]  /*10930*/  SHF.R.U64 R48, R48, 0x3, RZ ;  /* 0x0000000330307819 */ /* 0x000fc400000012ff */
[----:B------:R-:W-:Y:S01]  /*10940*/  LOP3.LUT R12, R12, R13, RZ, 0x3c, !PT ;  /* 0x0000000d0c0c7212 */ /* 0x000fe200078e3cff */
[--C-:B------:R-:W-:Y:S01]  /*10950*/  IMAD.X R13, RZ, RZ, R5.reuse, P5 ;  /* 0x000000ffff0d7224 */ /* 0x100fe200028e0605 */
[----:B------:R-:W-:Y:S01]  /*10960*/  LOP3.LUT R20, R20, R21, RZ, 0x3c, !PT ;  /* 0x0000001514147212 */ /* 0x000fe200078e3cff */
[--C-:B------:R-:W-:Y:S01]  /*10970*/  IMAD.X R21, RZ, RZ, R5.reuse, P4 ;  /* 0x000000ffff157224 */ /* 0x100fe200020e0605 */
[----:B------:R-:W-:Y:S02]  /*10980*/  LOP3.LUT P0, RZ, R223, 0x3, RZ, 0xc0, !PT ;  /* 0x00000003dfff7812 */ /* 0x000fe4000780c0ff */
[C---:B------:R-:W-:Y:S02]  /*10990*/  IADD3 R41, P5, R4.reuse, 0x7000, RZ ;  /* 0x0000700004297810 */ /* 0x040fe40007fbe0ff */
[----:B------:R-:W-:Y:S02]  /*109a0*/  IADD3 R65, P4, R4, 0x8000, RZ ;  /* 0x0000800004417810 */ /* 0x000fe40007f9e0ff */
[----:B------:R-:W-:Y:S01]  /*109b0*/  LOP3.LUT R48, R48, R49, RZ, 0x3c, !PT ;  /* 0x0000003130307212 */ /* 0x000fe200078e3cff */
[----:B------:R-:W-:Y:S01]  /*109c0*/  IMAD.X R49, RZ, RZ, R5, P2 ;  /* 0x000000ffff317224 */ /* 0x000fe200010e0605 */
[----:B------:R-:W-:-:S02]  /*109d0*/  LOP3.LUT R52, R3, R8, RZ, 0x3c, !PT ;  /* 0x0000000803347212 */ /* 0x000fc400078e3cff */
[----:B------:R-:W3:Y:S01]  /*109e0*/  @P1 LDC R3, c[0x0][0xbec] ;  /* 0x0002fb00ff031b82 */ /* 0x000ee20000000800 */
[-C--:B------:R-:W-:Y:S02]  /*109f0*/  ISETP.GE.OR P2, PT, R14, R81.reuse, P0 ;  /* 0x000000510e00720c */ /* 0x080fe40000746670 */
[----:B------:R-:W-:Y:S02]  /*10a00*/  ISETP.GE.OR P0, PT, R6, R81, P0 ;  /* 0x000000510600720c */ /* 0x000fe40000706670 */
[----:B------:R-:W-:Y:S02]  /*10a10*/  LOP3.LUT R36, R37, 0x380, RZ, 0xc0, !PT ;  /* 0x0000038025247812 */ /* 0x000fe400078ec0ff */
[----:B------:R-:W-:Y:S02]  /*10a20*/  LOP3.LUT R40, R41, 0x380, RZ, 0xc0, !PT ;  /* 0x0000038029287812 */ /* 0x000fe400078ec0ff */
[----:B------:R-:W-:Y:S02]  /*10a30*/  LOP3.LUT R64, R65, 0x380, RZ, 0xc0, !PT ;  /* 0x0000038041407812 */ /* 0x000fe400078ec0ff */
[----:B------:R-:W-:-:S02]  /*10a40*/  LOP3.LUT R9, R4, 0x380, RZ, 0xc0, !PT ;  /* 0x0000038004097812 */ /* 0x000fc400078ec0ff */
[----:B------:R-:W-:Y:S01]  /*10a50*/  SHF.R.U64 R36, R36, 0x3, RZ ;  /* 0x0000000324247819 */ /* 0x000fe200000012ff */
[----:B------:R-:W-:Y:S01]  /*10a60*/  UIMAD UR7, UR4, UR13, UR7 ;  /* 0x0000000d040772a4 */ /* 0x000fe2000f8e0207 */
[----:B------:R-:W-:Y:S01]  /*10a70*/  SHF.R.U64 R40, R40, 0x3, RZ ;  /* 0x0000000328287819 */ /* 0x000fe200000012ff */
[----:B-1----:R-:W-:Y:S01]  /*10a80*/  @!P2 ST.E desc[UR20][R46.64], R2 ;  /* 0x000000022e00a985 */ /* 0x002fe2000c101914 */
[----:B------:R-:W-:Y:S02]  /*10a90*/  SHF.R.U64 R64, R64, 0x3, RZ ;  /* 0x0000000340407819 */ /* 0x000fe400000012ff */
[----:B------:R-:W-:Y:S01]  /*10aa0*/  SHF.R.U64 R9, R9, 0x3, RZ ;  /* 0x0000000309097819 */ /* 0x000fe200000012ff */
[----:B--2---:R1:W-:Y:S01]  /*10ab0*/  @!P0 ST.E desc[UR20][R50.64], R0 ;  /* 0x0000000032008985 */ /* 0x0043e2000c101914 */
[----:B------:R-:W-:Y:S01]  /*10ac0*/  LOP3.LUT R36, R36, R37, RZ, 0x3c, !PT ;  /* 0x0000002524247212 */ /* 0x000fe200078e3cff */
[--C-:B------:R-:W-:Y:S01]  /*10ad0*/  IMAD.X R37, RZ, RZ, R5.reuse, P6 ;  /* 0x000000ffff257224 */ /* 0x100fe200030e0605 */
[----:B------:R-:W-:Y:S01]  /*10ae0*/  LOP3.LUT R40, R40, R41, RZ, 0x3c, !PT ;  /* 0x0000002928287212 */ /* 0x000fe200078e3cff */
[--C-:B------:R-:W-:Y:S01]  /*10af0*/  IMAD.X R41, RZ, RZ, R5.reuse, P5 ;  /* 0x000000ffff297224 */ /* 0x100fe200028e0605 */
[----:B------:R-:W-:Y:S01]  /*10b00*/  LOP3.LUT R64, R64, R65, RZ, 0x3c, !PT ;  /* 0x0000004140407212 */ /* 0x000fe200078e3cff */
[----:B------:R-:W-:Y:S01]  /*10b10*/  IMAD.X R65, RZ, RZ, R5, P4 ;  /* 0x000000ffff417224 */ /* 0x000fe200020e0605 */
[C---:B------:R-:W-:Y:S01]  /*10b20*/  IADD3 R73, P6, R4.reuse, 0xc000, RZ ;  /* 0x0000c00004497810 */ /* 0x040fe20007fde0ff */
[----:B------:R-:W-:Y:S01]  /*10b30*/  UIADD3 UR9, UR9, UR7, URZ ;  /* 0x0000000709097290 */ /* 0x000fe2000fffe03f */
[C---:B------:R-:W-:Y:S01]  /*10b40*/  IADD3 R69, P5, R4.reuse, 0xd000, RZ ;  /* 0x0000d00004457810 */ /* 0x040fe20007fbe0ff */
[----:B------:R-:W-:Y:S01]  /*10b50*/  UIMAD UR4, UR14, UR10, URZ ;  /* 0x0000000a0e0472a4 */ /* 0x000fe2000f8e023f */
[----:B------:R-:W-:Y:S01]  /*10b60*/  IADD3 R61, P4, R4, 0xe000, RZ ;  /* 0x0000e000043d7810 */ /* 0x000fe20007f9e0ff */
[----:B-1----:R-:W-:Y:S01]  /*10b70*/  IMAD R0, R217, 0x20, R220 ;  /* 0x00000020d9007824 */ /* 0x002fe200078e02dc */
[----:B------:R-:W-:Y:S01]  /*10b80*/  LOP3.LUT R4, R9, R4, RZ, 0x3c, !PT ;  /* 0x0000000409047212 */ /* 0x000fe200078e3cff */
[----:B------:R-:W5:Y:S01]  /*10b90*/  LD.E.128 R12, desc[UR20][R12.64] ;  /* 0x000000140c0c7980 */ /* 0x000f62000c101d00 */
[----:B------:R-:W-:-:S02]  /*10ba0*/  LOP3.LUT R72, R73, 0x380, RZ, 0xc0, !PT ;  /* 0x0000038049487812 */ /* 0x000fc400078ec0ff */
[----:B------:R-:W-:Y:S01]  /*10bb0*/  LOP3.LUT R68, R69, 0x380, RZ, 0xc0, !PT ;  /* 0x0000038045447812 */ /* 0x000fe200078ec0ff */
[----:B------:R1:W5:Y:S01]  /*10bc0*/  LD.E.128 R8, desc[UR20][R4.64] ;  /* 0x0000001404087980 */ /* 0x000362000c101d00 */
[----:B------:R-:W-:Y:S01]  /*10bd0*/  LOP3.LUT R60, R61, 0x380, RZ, 0xc0, !PT ;  /* 0x000003803d3c7812 */ /* 0x000fe200078ec0ff */
[----:B------:R-:W-:Y:S01]  /*10be0*/  UIMAD UR4, UR18, UR11, UR4 ;  /* 0x0000000b120472a4 */ /* 0x000fe2000f8e0204 */
[----:B------:R-:W-:Y:S01]  /*10bf0*/  SHF.R.U64 R72, R72, 0x3, RZ ;  /* 0x0000000348487819 */ /* 0x000fe200000012ff */
[----:B------:R-:W-:Y:S01]  /*10c00*/  UIMAD.WIDE.U32 UR8, UR18, UR10, UR8 ;  /* 0x0000000a120872a5 */ /* 0x000fe2000f8e0008 */
[----:B------:R-:W-:Y:S01]  /*10c10*/  SHF.R.U64 R68, R68, 0x3, RZ ;  /* 0x0000000344447819 */ /* 0x000fe200000012ff */
[----:B------:R-:W5:Y:S01]  /*10c20*/  LD.E.128 R20, desc[UR20][R20.64] ;  /* 0x0000001414147980 */ /* 0x000f62000c101d00 */
[----:B------:R-:W-:Y:S01]  /*10c30*/  SHF.R.U64 R60, R60, 0x3, RZ ;  /* 0x000000033c3c7819 */ /* 0x000fe200000012ff */
[----:B------:R-:W-:Y:S01]  /*10c40*/  ULDC.64 UR10, c[0x0][0xaf0] ;  /* 0x0002bc00000a7ab9 */ /* 0x000fe20000000a00 */
[----:B-1----:R-:W-:Y:S01]  /*10c50*/  VIADD R4, R0, UR17 ;  /* 0x0000001100047c36 */ /* 0x002fe20008000000 */
[----:B------:R-:W-:Y:S01]  /*10c60*/  UIADD3 UR9, UR9, UR4, URZ ;  /* 0x0000000409097290 */ /* 0x000fe2000fffe03f */
[----:B------:R-:W-:Y:S01]  /*10c70*/  LOP3.LUT R72, R72, R73, RZ, 0x3c, !PT ;  /* 0x0000004948487212 */ /* 0x000fe200078e3cff */
[----:B------:R-:W5:Y:S01]  /*10c80*/  LD.E.128 R24, desc[UR20][R24.64] ;  /* 0x0000001418187980 */ /* 0x000f62000c101d00 */
[----:B---3--:R-:W-:Y:S01]  /*10c90*/  @P1 IMAD.HI.U32 R0, R4, R3, RZ ;  /* 0x0000000304001227 */ /* 0x008fe200078e00ff */
[----:B------:R-:W-:Y:S01]  /*10ca0*/  LOP3.LUT R68, R68, R69, RZ, 0x3c, !PT ;  /* 0x0000004544447212 */ /* 0x000fe200078e3cff */
[----:B------:R-:W-:Y:S01]  /*10cb0*/  UIMAD UR4, UR16, UR10, URZ ;  /* 0x0000000a100472a4 */ /* 0x000fe2000f8e023f */
[----:B------:R-:W-:Y:S01]  /*10cc0*/  LOP3.LUT R60, R60, R61, RZ, 0x3c, !PT ;  /* 0x0000003d3c3c7212 */ /* 0x000fe200078e3cff */
[--C-:B------:R-:W-:Y:S01]  /*10cd0*/  IMAD.X R73, RZ, RZ, R5.reuse, P6 ;  /* 0x000000ffff497224 */ /* 0x100fe200030e0605 */
[----:B------:R-:W5:Y:S01]  /*10ce0*/  LD.E.128 R28, desc[UR20][R28.64] ;  /* 0x000000141c1c7980 */ /* 0x000f62000c101d00 */
[----:B------:R-:W-:-:S02]  /*10cf0*/  IMAD.X R69, RZ, RZ, R5, P5 ;  /* 0x000000ffff457224 */ /* 0x000fc400028e0605 */
[----:B------:R-:W-:Y:S01]  /*10d00*/  IMAD.X R61, RZ, RZ, R5, P4 ;  /* 0x000000ffff3d7224 */ /* 0x000fe200020e0605 */
[----:B------:R-:W5:Y:S01]  /*10d10*/  LD.E.128 R32, desc[UR20][R32.64] ;  /* 0x0000001420207980 */ /* 0x000f62000c101d00 */
[----:B------:R-:W-:Y:S01]  /*10d20*/  IMAD.MOV.U32 R5, RZ, RZ, R4 ;  /* 0x000000ffff057224 */ /* 0x000fe200078e0004 */
[----:B0-----:R-:W-:Y:S01]  /*10d30*/  @P1 SHF.R.U32.HI R5, RZ, R17, R0 ;  /* 0x00000011ff051219 */ /* 0x001fe20000011600 */
[----:B------:R-:W-:Y:S01]  /*10d40*/  UIMAD UR4, UR15, UR11, UR4 ;  /* 0x0000000b0f0472a4 */ /* 0x000fe2000f8e0204 */
[----:B------:R-:W5:Y:S01]  /*10d50*/  LD.E.128 R36, desc[UR20][R36.64] ;  /* 0x0000001424247980 */ /* 0x000f62000c101d00 */
[----:B------:R-:W-:Y:S01]  /*10d60*/  UIMAD.WIDE.U32 UR8, UR15, UR10, UR8 ;  /* 0x0000000a0f0872a5 */ /* 0x000fe2000f8e0008 */
[--C-:B------:R-:W-:Y:S01]  /*10d70*/  SHF.R.S32.HI R0, RZ, 0x1f, R5.reuse ;  /* 0x0000001fff007819 */ /* 0x100fe20000011405 */
[----:B------:R-:W-:Y:S01]  /*10d80*/  IMAD.MOV R17, RZ, RZ, -R5 ;  /* 0x000000ffff117224 */ /* 0x000fe200078e0a05 */
[----:B------:R-:W-:Y:S01]  /*10d90*/  ULDC.64 UR10, c[0x0][0xae0] ;  /* 0x0002b800000a7ab9 */ /* 0x000fe20000000a00 */
[----:B------:R-:W-:Y:S01]  /*10da0*/  UIADD3 UR4, UR9, UR4, URZ ;  /* 0x0000000409047290 */ /* 0x000fe2000fffe03f */
[----:B------:R-:W5:Y:S01]  /*10db0*/  LD.E.128 R40, desc[UR20][R40.64] ;  /* 0x0000001428287980 */ /* 0x000f62000c101d00 */
[----:B------:R-:W-:-:S02]  /*10dc0*/  IMAD R0, R0, UR10, RZ ;  /* 0x0000000a00007c24 */ /* 0x000fc4000f8e02ff */
[----:B------:R-:W-:Y:S01]  /*10dd0*/  IMAD R17, R76, R17, R4 ;  /* 0x000000114c117224 */ /* 0x000fe200078e0204 */
[----:B------:R-:W5:Y:S01]  /*10de0*/  LD.E.128 R64, desc[UR20][R64.64] ;  /* 0x0000001440407980 */ /* 0x000f62000c101d00 */
[----:B------:R-:W-:Y:S02]  /*10df0*/  IMAD.U32 R3, RZ, RZ, UR9 ;  /* 0x00000009ff037e24 */ /* 0x000fe4000f8e00ff */
[----:B------:R-:W-:Y:S01]  /*10e00*/  IMAD.U32 R2, RZ, RZ, UR8 ;  /* 0x00000008ff027e24 */ /* 0x000fe2000f8e00ff */
[----:B------:R-:W5:Y:S01]  /*10e10*/  LD.E.128 R56, desc[UR20][R56.64] ;  /* 0x0000001438387980 */ /* 0x000f62000c101d00 */
[----:B------:R-:W-:Y:S01]  /*10e20*/  IMAD.U32 R3, RZ, RZ, UR4 ;  /* 0x00000004ff037e24 */ /* 0x000fe2000f8e00ff */
[----:B------:R-:W-:Y:S02]  /*10e30*/  ULDC.64 UR8, c[0x0][0xad8] ;  /* 0x0002b60000087ab9 */ /* 0x000fe40000000a00 */
[----:B------:R-:W5:Y:S01]  /*10e40*/  LD.E.128 R44, desc[UR20][R44.64] ;  /* 0x000000142c2c7980 */ /* 0x000f62000c101d00 */
[----:B------:R-:W-:-:S03]  /*10e50*/  IMAD R77, R5, UR11, R0 ;  /* 0x0000000b054d7c24 */ /* 0x000fc6000f8e0200 */
[----:B------:R-:W5:Y:S01]  /*10e60*/  LD.E.128 R48, desc[UR20][R48.64] ;  /* 0x0000001430307980 */ /* 0x000f62000c101d00 */
[----:B------:R-:W-:-:S03]  /*10e70*/  SHF.R.S32.HI R0, RZ, 0x1f, R17 ;  /* 0x0000001fff007819 */ /* 0x000fc60000011411 */
[----:B------:R-:W5:Y:S04]  /*10e80*/  LD.E.128 R72, desc[UR20][R72.64] ;  /* 0x0000001448487980 */ /* 0x000f68000c101d00 */
[----:B------:R-:W5:Y:S04]  /*10e90*/  LD.E.128 R68, desc[UR20][R68.64] ;  /* 0x0000001444447980 */ /* 0x000f68000c101d00 */
[----:B------:R-:W5:Y:S04]  /*10ea0*/  LD.E.128 R60, desc[UR20][R60.64] ;  /* 0x000000143c3c7980 */ /* 0x000f68000c101d00 */
[----:B------:R-:W5:Y:S01]  /*10eb0*/  LD.E.128 R52, desc[UR20][R52.64] ;  /* 0x0000001434347980 */ /* 0x000f62000c101d00 */
[----:B------:R-:W-:Y:S01]  /*10ec0*/  IMAD.WIDE.U32 R2, R5, UR10, R2 ;  /* 0x0000000a05027c25 */ /* 0x000fe2000f8e0002 */
[----:B------:R-:W-:Y:S01]  /*10ed0*/  @!PT LDS RZ, [RZ] ;  /* 0x00000000fffff984 */ /* 0x000fe20000000800 */
[----:B------:R-:W-:Y:S01]  /*10ee0*/  @!PT LDS RZ, [RZ] ;  /* 0x00000000fffff984 */ /* 0x000fe20000000800 */
[----:B------:R-:W-:Y:S01]  /*10ef0*/  @!PT LDS RZ, [RZ] ;  /* 0x00000000fffff984 */ /* 0x000fe20000000800 */
[----:B------:R-:W-:Y:S01]  /*10f00*/  @!PT LDS RZ, [RZ] ;  /* 0x00000000fffff984 */ /* 0x000fe20000000800 */
[----:B------:R0:W-:Y:S06]  /*10f10*/  MEMBAR.ALL.CTA ;  /* 0x0000000000007992 */ /* 0x0001ec0000008000 */
[----:B0-----:R-:W0:Y:S01]  /*10f20*/  FENCE.VIEW.ASYNC.S ;  /* 0x00000000000073c6 */ /* 0x001e220000000000 */
[----:B------:R-:W-:-:S02]  /*10f30*/  IMAD.IADD R3, R3, 0x1, R77 ;  /* 0x0000000103037824 */ /* 0x000fc400078e024d */
[----:B------:R-:W-:Y:S02]  /*10f40*/  IMAD R4, R0, UR8, RZ ;  /* 0x0000000800047c24 */ /* 0x000fe4000f8e02ff */
[----:B------:R-:W-:Y:S02]  /*10f50*/  VIADD R80, R220, UR17 ;  /* 0x00000011dc507c36 */ /* 0x000fe40008000000 */
[C---:B------:R-:W-:Y:S02]  /*10f60*/  IMAD R5, R17.reuse, UR9, R4 ;  /* 0x0000000911057c24 */ /* 0x040fe4000f8e0204 */
[----:B------:R-:W-:Y:S01]  /*10f70*/  IMAD.WIDE.U32 R2, R17, UR8, R2 ;  /* 0x0000000811027c25 */ /* 0x000fe2000f8e0002 */
[----:B------:R-:W-:Y:S01]  /*10f80*/  ISETP.GE.AND P2, PT, R80, R81, PT ;  /* 0x000000515000720c */ /* 0x000fe20003f46270 */
[----:B------:R-:W-:Y:S02]  /*10f90*/  ULDC.64 UR8, c[0x0][0xa80] ;  /* 0x0002a00000087ab9 */ /* 0x000fe40000000a00 */
[----:B------:R-:W-:Y:S01]  /*10fa0*/  VIADD R19, R19, 0x38820 ;  /* 0x0003882013137836 */ /* 0x000fe20000000000 */
[----:B------:R-:W-:Y:S01]  /*10fb0*/  LEA R6, P3, R2, UR8, 0x1 ;  /* 0x0000000802067c11 */ /* 0x000fe2000f8608ff */
[----:B------:R-:W-:-:S02]  /*10fc0*/  IMAD.IADD R3, R3, 0x1, R5 ;  /* 0x0000000103037824 */ /* 0x000fc400078e0205 */
[----:B------:R-:W-:Y:S01]  /*10fd0*/  VIADD R0, R80, 0x20 ;  /* 0x0000002050007836 */ /* 0x000fe20000000000 */
[----:B------:R-:W-:Y:S02]  /*10fe0*/  PRMT R19, RZ, 0x654, R19 ;  /* 0x00000654ff137816 */ /* 0x000fe40000000013 */
[----:B------:R-:W-:Y:S02]  /*10ff0*/  LEA.HI.X R17, R2, UR9, R3, 0x1, P3 ;  /* 0x0000000902117c11 */ /* 0x000fe400098f0c03 */
[-C--:B------:R-:W-:Y:S01]  /*11000*/  ISETP.GE.AND P1, PT, R0, R81.reuse, PT ;  /* 0x000000510000720c */ /* 0x080fe20003f26270 */
[----:B------:R-:W-:Y:S01]  /*11010*/  VIADD R0, R80, 0x40 ;  /* 0x0000004050007836 */ /* 0x000fe20000000000 */
[----:B0-----:R0:W-:Y:S01]  /*11020*/  SYNCS.ARRIVE.TRANS64.RED.A1T0 RZ, [R19+URZ], RZ ;  /* 0x000000ff13ff79a7 */ /* 0x0011e2000810043f */
[----:B------:R1:W2:Y:S01]  /*11030*/  SHFL.IDX PT, R79, R6, RZ, 0x181f ;  /* 0x00181fff064f7589 */ /* 0x0002a200000e0000 */
[----:B------:R-:W-:Y:S02]  /*11040*/  BSSY B1, `(.L_x_2627) ;  /* 0x0000016000017945 */ /* 0x000fe40003800000 */
[----:B------:R-:W-:Y:S01]  /*11050*/  ISETP.GE.AND P0, PT, R0, R81, PT ;  /* 0x000000510000720c */ /* 0x000fe20003f06270 */
[----:B0-----:R1:W0:Y:S01]  /*11060*/  SHFL.IDX PT, R19, R17, RZ, 0x181f ;  /* 0x00181fff11137589 */ /* 0x00122200000e0000 */
[----:B------:R-:W-:Y:S11]  /*11070*/  @P2 BRA `(.L_x_2628) ;  /* 0x0000000000482947 */ /* 0x000ff60003800000 */
[----:B------:R-:W-:Y:S01]  /*11080*/  ULDC UR4, c[0x0][0xac8] ;  /* 0x0002b20000047ab9 */ /* 0x000fe20000000800 */
[----:B------:R-:W-:Y:S01]  /*11090*/  ULDC.64 UR8, c[0x0][0x208] ;  /* 0x0000820000087ab9 */ /* 0x000fe20000000a00 */
[----:B------:R-:W-:Y:S02]  /*110a0*/  ISETP.GE.AND P5, PT, R18, UR4, PT ;  /* 0x0000000412007c0c */ /* 0x000fe4000bfa6270 */
[----:B------:R-:W-:Y:S02]  /*110b0*/  ISETP.GE.AND P4, PT, R215, UR4, PT ;  /* 0x00000004d7007c0c */ /* 0x000fe4000bf86270 */
[----:B------:R-:W-:Y:S02]  /*110c0*/  ISETP.GE.AND P3, PT, R214, UR4, PT ;  /* 0x00000004d6007c0c */ /* 0x000fe4000bf66270 */
[----:B------:R-:W-:-:S07]  /*110d0*/  ISETP.GE.AND P2, PT, R216, UR4, PT ;  /* 0x00000004d8007c0c */ /* 0x000fce000bf46270 */
[----:B--2---:R-:W-:-:S04]  /*110e0*/  @!P5 LEA R2, P6, R18, R79, 0x1 ;  /* 0x0000004f1202d211 */ /* 0x004fc800078c08ff */
[----:B0-----:R-:W-:Y:S02]  /*110f0*/  @!P5 LEA.HI.X R3, R18, R19, R231, 0x1, P6 ;  /* 0x000000131203d211 */ /* 0x001fe400030f0ce7 */
        /* <DEDUP_REMOVED lines=10> */
.L_x_2628:
[----:B------:R-:W-:Y:S05]  /*111a0*/  BSYNC B1 ;  /* 0x0000000000017941 */ /* 0x000fea0003800000 */
.L_x_2627:
        /* <DEDUP_REMOVED lines=22> */
.L_x_2630:
[----:B------:R-:W-:Y:S05]  /*11310*/  BSYNC B1 ;  /* 0x0000000000017941 */ /* 0x000fea0003800000 */
.L_x_2629:
        /* <DEDUP_REMOVED lines=22> */
.L_x_2632:
[----:B------:R-:W-:Y:S05]  /*11480*/  BSYNC B1 ;  /* 0x0000000000017941 */ /* 0x000fea0003800000 */
.L_x_2631:
[----:B------:R-:W-:Y:S01]  /*11490*/  VIADD R0, R80, 0x60 ;  /* 0x0000006050007836 */ /* 0x000fe20000000000 */
[----:B01-3--:R-:W3:Y:S04]  /*114a0*/  SHFL.IDX PT, R17, R17, 0x3, 0x181f ;  /* 0x00781f0011117f89 */ /* 0x00bee800000e0000 */
[----:B------:R-:W-:Y:S01]  /*114b0*/  ISETP.GE.AND P0, PT, R0, R81, PT ;  /* 0x000000510000720c */ /* 0x000fe20003f06270 */
[----:B----4-:R4:W0:-:S12]  /*114c0*/  SHFL.IDX PT, R11, R6, 0x3, 0x181f ;  /* 0x00781f00060b7f89 */ /* 0x01081800000e0000 */
[----:B----4-:R-:W-:Y:S05]  /*114d0*/  @P0 BRA `(.L_x_2633) ;  /* 0x0000000c00ec0947 */ /* 0x010fea0003800000 */
[----:B------:R-:W-:Y:S01]  /*114e0*/  ULDC UR4, c[0x0][0xac8] ;  /* 0x0002b20000047ab9 */ /* 0x000fe20000000800 */
[----:B------:R-:W-:Y:S01]  /*114f0*/  ULDC.64 UR8, c[0x0][0x208] ;  /* 0x0000820000087ab9 */ /* 0x000fe20000000a00 */
[----:B------:R-:W-:Y:S02]  /*11500*/  ISETP.GE.AND P3, PT, R18, UR4, PT ;  /* 0x0000000412007c0c */ /* 0x000fe4000bf66270 */
[----:B------:R-:W-:Y:S02]  /*11510*/  ISETP.GE.AND P4, PT, R215, UR4, PT ;  /* 0x00000004d7007c0c */ /* 0x000fe4000bf86270 */
[----:B------:R-:W-:-:S09]  /*11520*/  ISETP.GE.AND P5, PT, R214, UR4, PT ;  /* 0x00000004d6007c0c */ /* 0x000fd2000bfa6270 */
[CC--:B0-----:R-:W-:Y:S02]  /*11530*/  @!P3 LEA R2, P0, R18.reuse, R11.reuse, 0x1 ;  /* 0x0000000b1202b211 */ /* 0x0c1fe400078008ff */
[C---:B------:R-:W-:Y:S02]  /*11540*/  @!P4 LEA R4, P1, R215.reuse, R11, 0x1 ;  /* 0x0000000bd704c211 */ /* 0x040fe400078208ff */
[----:B---3--:R-:W-:Y:S02]  /*11550*/  @!P3 LEA.HI.X R3, R18, R17, R231, 0x1, P0 ;  /* 0x000000111203b211 */ /* 0x008fe400000f0ce7 */
        /* <DEDUP_REMOVED lines=13> */
.L_x_2625:
        /* <DEDUP_REMOVED lines=37> */
.L_x_2634:
        /* <DEDUP_REMOVED lines=50> */
.L_x_2636:
[----:B------:R-:W-:Y:S05]  /*11ba0*/  BSYNC B1 ;  /* 0x0000000000017941 */ /* 0x000fea0003800000 */
.L_x_2635:
        /* <DEDUP_REMOVED lines=13> */
[----:B------:R-:W-:Y:S02]  /*11c80*/  UIMAD.WIDE.U32 UR8, UR17, UR14, UR8 ;  /* 0x0000000e110872a5 */ /* 0x000fe4000f8e0008 */
        /* <DEDUP_REMOVED lines=24> */
[----:B------:R-:W-:Y:S02]  /*11e10*/  VIADD R6, R220, UR16 ;  /* 0x00000010dc067c36 */ /* 0x000fe40008000000 */
        /* <DEDUP_REMOVED lines=33> */
.L_x_2638:
[----:B------:R-:W-:Y:S05]  /*12030*/  BSYNC B1 ;  /* 0x0000000000017941 */ /* 0x000fea0003800000 */
.L_x_2637:
        /* <DEDUP_REMOVED lines=22> */
.L_x_2640:
[----:B------:R-:W-:Y:S05]  /*121a0*/  BSYNC B1 ;  /* 0x0000000000017941 */ /* 0x000fea0003800000 */
.L_x_2639:
        /* <DEDUP_REMOVED lines=22> */
.L_x_2642:
[----:B------:R-:W-:Y:S05]  /*12310*/  BSYNC B1 ;  /* 0x0000000000017941 */ /* 0x000fea0003800000 */
.L_x_2641:
        /* <DEDUP_REMOVED lines=23> */
.L_x_2633:
[----:B------:R-:W-:Y:S05]  /*12490*/  BSYNC B0 ;  /* 0x0000000000007941 */ /* 0x000fea0003800000 */
.L_x_2624:
[----:B------:R-:W-:Y:S02]  /*124a0*/  ULDC UR4, c[0x0][0xc3c] ;  /* 0x00030f0000047ab9 */ /* 0x000fe40000000800 */
[----:B------:R-:W-:-:S13]  /*124b0*/  ISETP.GE.AND P0, PT, R7, UR4, PT ;  /* 0x0000000407007c0c */ /* 0x000fda000bf06270 */
[----:B------:R-:W-:Y:S05]  /*124c0*/  @!P0 BRA `(.L_x_2643) ;  /* 0xfffffee800688947 */ /* 0x000fea000383ffff */
[----:B------:R-:W-:Y:S05]  /*124d0*/  EXIT ;  /* 0x000000000000794d */ /* 0x000fea0003800000 */
.L_x_2588:
[----:B------:R-:W-:-:S08]  /*124e0*/  NOP ;  /* 0x0000000000007918 */ /* 0x000fd00000000000 */
[----:B0-----:R-:W0:-:S00]  /*124f0*/  USETMAXREG.DEALLOC.CTAPOOL 0x18 ;  /* 0x00000018000079c8 */ /* 0x001e0000080e0500 */
[----:B0-----:R-:W-:Y:S01]  /*12500*/  LOP3.LUT R0, R0, 0x3, RZ, 0xc0, !PT ;  /* 0x0000000300007812 */ /* 0x001fe200078ec0ff */
[----:B------:R-:W-:-:S05]  /*12510*/  IMAD.MOV.U32 R5, RZ, RZ, RZ ;  /* 0x000000ffff057224 */ /* 0x000fca00078e00ff */
[----:B------:R-:W0:Y:S02]  /*12520*/  SHFL.IDX PT, R0, R0, RZ, 0x1f ;  /* 0x00001fff00007589 */ /* 0x000e2400000e0000 */
[----:B0-----:R-:W-:-:S04]  /*12530*/  ISETP.NE.AND P0, PT, R0, RZ, PT ;  /* 0x000000ff0000720c */ /* 0x001fc80003f05270 */
        /* <DEDUP_REMOVED lines=10> */
.L_x_2644:
        /* <DEDUP_REMOVED lines=43> */
.L_x_2650:
        /* <DEDUP_REMOVED lines=13> */
.L_x_2649:
[----:B------:R-:W-:Y:S05]  /*12960*/  BSYNC B0 ;  /* 0x0000000000007941 */ /* 0x000fea0003800000 */
.L_x_2648:
        /* <DEDUP_REMOVED lines=21> */
.L_x_2646:
        /* <DEDUP_REMOVED lines=21> */
.L_x_2651:
        /* <DEDUP_REMOVED lines=57> */
.L_x_2647:
[----:B------:R-:W-:Y:S02]  /*12fa0*/  IMAD.MOV.U32 R17, RZ, RZ, RZ ;  /* 0x000000ffff117224 */ /* 0x000fe400078e00ff */
[----:B------:R-:W-:Y:S02]  /*12fb0*/  IMAD.U32 R16, RZ, RZ, UR6 ;  /* 0x00000006ff107e24 */ /* 0x000fe4000f8e00ff */
[----:B------:R-:W-:-:S07]  /*12fc0*/  IMAD.MOV.U32 R18, RZ, RZ, RZ ;  /* 0x000000ffff127224 */ /* 0x000fce00078e00ff */
.L_x_2652:
[----:B------:R-:W-:-:S13]  /*12fd0*/  ISETP.NE.AND P0, PT, R0, RZ, PT ;  /* 0x000000ff0000720c */ /* 0x000fda0003f05270 */
[----:B------:R-:W1:Y:S01]  /*12fe0*/  @!P0 S2R R3, SR_CgaCtaId ;  /* 0x0000000000038919 */ /* 0x000e620000008800 */
[----:B------:R-:W-:-:S04]  /*12ff0*/  @!P0 MOV R0, 0x400 ;  /* 0x0000040000008802 */ /* 0x000fc80000000f00 */
[----:B-1----:R-:W-:-:S05]  /*13000*/  @!P0 LEA R0, R3, R0, 0x18 ;  /* 0x0000000003008211 */ /* 0x002fca00078ec0ff */
[----:B------:R2:W-:Y:S01]  /*13010*/  @!P0 STS.128 [R0+0x388d0], R16 ;  /* 0x0388d01000008388 */ /* 0x0005e20000000c00 */
[----:B------:R-:W-:Y:S06]  /*13020*/  BAR.ARV 0x5, 0x180 ;  /* 0x0146000000007b1d */ /* 0x000fec0000002000 */
.L_x_2645:
[----:B0-2---:R-:W-:Y:S01]  /*13030*/  IMAD.MOV.U32 R0, RZ, RZ, 0x1 ;  /* 0x00000001ff007424 */ /* 0x005fe200078e00ff */
        /* <DEDUP_REMOVED lines=34> */
.L_x_2766:
[----:B-1----:R-:W1:Y:S01]  /*13260*/  LDC.64 R2, c[0x0][0xc88] ;  /* 0x00032200ff027b82 */ /* 0x002e620000000a00 */
[----:B------:R-:W-:Y:S01]  /*13270*/  ULDC.64 UR4, c[0x0][0x208] ;  /* 0x0000820000047ab9 */ /* 0x000fe20000000a00 */
[----:B-1----:R-:W-:-:S05]  /*13280*/  IMAD.WIDE R2, R19, 0x4, R2 ;  /* 0x0000000413027825 */ /* 0x002fca00078e0202 */
[----:B--2---:R-:W2:Y:S01]  /*13290*/  LDG.E R12, desc[UR4][R2.64] ;  /* 0x00000004020c7981 */ /* 0x004ea2000c1e1900 */
        /* <DEDUP_REMOVED lines=20> */
[----:B---3--:R-:W-:Y:S01]  /*133e0*/  IMAD.MOV.U32 R8, RZ, RZ, RZ ;  /* 0x000000ffff087224 */ /* 0x008fe200078e00ff */
        /* <DEDUP_REMOVED lines=34> */
.L_x_2654:
[----:B------:R-:W-:Y:S01]  /*13610*/  IMAD.MOV.U32 R2, RZ, RZ, R12 ;  /* 0x000000ffff027224 */ /* 0x000fe200078e000c */
[----:B------:R-:W-:Y:S01]  /*13620*/  ULDC.64 UR4, c[0x0][0xa20] ;  /* 0x0002880000047ab9 */ /* 0x000fe20000000a00 */
[----:B-----5:R-:W-:Y:S01]  /*13630*/  IMAD.IADD R3, R8, 0x1, R0 ;  /* 0x0000000108037824 */ /* 0x020fe200078e0200 */
[----:B------:R-:W-:Y:S02]  /*13640*/  ISETP.NE.U32.AND P1, PT, RZ, UR4, PT ;  /* 0x00000004ff007c0c */ /* 0x000fe4000bf25070 */
[----:B------:R3:W-:Y:S02]  /*13650*/  STL [R1+0x10], R2 ;  /* 0x0000100201007387 */ /* 0x0007e40000100800 */
[----:B------:R-:W-:Y:S02]  /*13660*/  ISETP.NE.AND.EX P1, PT, RZ, UR5, PT, P1 ;  /* 0x00000005ff007c0c */ /* 0x000fe4000bf25310 */
[----:B------:R3:W-:Y:S11]  /*13670*/  STL [R1+0x18], R3 ;  /* 0x0000180301007387 */ /* 0x0007f60000100800 */
[----:B---3--:R-:W-:Y:S05]  /*13680*/  @!P1 BRA `(.L_x_2655) ;  /* 0x0000000000149947 */ /* 0x008fea0003800000 */
[----:B------:R-:W-:Y:S01]  /*13690*/  IADD3 R6, P0, R11, UR4, RZ ;  /* 0x000000040b067c10 */ /* 0x000fe2000ff1e0ff */
[----:B------:R-:W-:-:S03]  /*136a0*/  ULDC.64 UR6, c[0x0][0x208] ;  /* 0x0000820000067ab9 */ /* 0x000fc60000000a00 */
[----:B------:R-:W-:-:S05]  /*136b0*/  IADD3.X R7, R10, UR5, RZ, P0, !PT ;  /* 0x000000050a077c10 */ /* 0x000fca00087fe4ff */
[----:B------:R3:W5:Y:S01]  /*136c0*/  LDG.E R6, desc[UR6][R6.64] ;  /* 0x0000000606067981 */ /* 0x000762000c1e1900 */
[----:B------:R-:W-:Y:S05]  /*136d0*/  BRA `(.L_x_2656) ;  /* 0x0000000000147947 */ /* 0x000fea0003800000 */
.L_x_2655:
[----:B------:R-:W-:Y:S05]  /*136e0*/  @!P0 BRA `(.L_x_2656) ;  /* 0x0000000000108947 */ /* 0x000fea0003800000 */
[----:B------:R-:W-:Y:S02]  /*136f0*/  ULDC.64 UR4, c[0x0][0x208] ;  /* 0x0000820000047ab9 */ /* 0x000fe40000000a00 */
[----:B------:R-:W3:Y:S04]  /*13700*/  LDG.E R6, desc[UR4][R4.64] ;  /* 0x0000000404067981 */ /* 0x000ee8000c1e1900 */
[----:B------:R-:W3:Y:S02]  /*13710*/  LDG.E R4, desc[UR4][R4.64+0x4] ;  /* 0x0000040404047981 */ /* 0x000ee4000c1e1900 */
[----:B---3--:R-:W-:-:S07]  /*13720*/  IMAD.IADD R6, R4, 0x1, -R6 ;  /* 0x0000000104067824 */ /* 0x008fce00078e0a06 */
.L_x_2656:
[----:B-----5:R-:W-:Y:S01]  /*13730*/  IMAD.IADD R6, R6, 0x1, -R0 ;  /* 0x0000000106067824 */ /* 0x020fe200078e0a00 */
[----:B------:R-:W-:Y:S01]  /*13740*/  BSSY B7, `(.L_x_2657) ;  /* 0x0000508000077945 */ /* 0x000fe20003800000 */
[----:B------:R-:W4:Y:S02]  /*13750*/  LDC R0, c[0x0][0x448] ;  /* 0x00011200ff007b82 */ /* 0x000f240000000800 */
[----:B----4-:R-:W-:Y:S01]  /*13760*/  ISETP.NE.AND P0, PT, R0, 0x1, PT ;  /* 0x000000010000780c */ /* 0x010fe20003f05270 */
[----:B------:R-:W-:-:S04]  /*13770*/  IMAD.SHL.U32 R0, R17, 0x80, RZ ;  /* 0x0000008011007824 */ /* 0x000fc800078e00ff */
[----:B------:R-:W-:-:S08]  /*13780*/  VIADD R0, R0, 0x7f ;  /* 0x0000007f00007836 */ /* 0x000fd00000000000 */
[----:B------:R-:W4:Y:S08]  /*13790*/  @P0 LDC R2, c[0x0][0x44c] ;  /* 0x00011300ff020b82 */ /* 0x000f300000000800 */
[----:B------:R-:W0:Y:S01]  /*137a0*/  @P0 LDC R3, c[0x0][0x450] ;  /* 0x00011400ff030b82 */ /* 0x000e220000000800 */
[----:B----4-:R-:W-:-:S05]  /*137b0*/  @P0 IMAD.HI.U32 R2, R0, R2, RZ ;  /* 0x0000000200020227 */ /* 0x010fca00078e00ff */
[----:B0-----:R-:W-:Y:S01]  /*137c0*/  @P0 SHF.R.U32.HI R0, RZ, R3, R2 ;  /* 0x00000003ff000219 */ /* 0x001fe20000011602 */
[C---:B------:R-:W-:Y:S01]  /*137d0*/  VIADD R2, R6.reuse, 0x4f ;  /* 0x0000004f06027836 */ /* 0x040fe20000000000 */
[----:B------:R-:W-:-:S03]  /*137e0*/  IADD3 R6, R6, 0x50, -R9 ;  /* 0x0000005006067810 */ /* 0x000fc60007ffe809 */
[----:B------:R-:W-:-:S04]  /*137f0*/  IMAD.HI R2, R2, 0x66666667, RZ ;  /* 0x6666666702027827 */ /* 0x000fc800078e02ff */
[----:B------:R-:W-:Y:S01]  /*13800*/  IMAD.IADD R0, R6, 0x1, R0 ;  /* 0x0000000106007824 */ /* 0x000fe200078e0200 */
[----:B------:R-:W-:-:S03]  /*13810*/  SHF.R.U32.HI R3, RZ, 0x1f, R2 ;  /* 0x0000001fff037819 */ /* 0x000fc60000011602 */
[----:B------:R-:W-:Y:S01]  /*13820*/  IMAD.HI R0, R0, 0x66666667, RZ ;  /* 0x6666666700007827 */ /* 0x000fe200078e02ff */
[----:B------:R-:W-:-:S04]  /*13830*/  LEA.HI.SX32 R3, R2, R3, 0x1b ;  /* 0x0000000302037211 */ /* 0x000fc800078fdaff */
[----:B------:R-:W-:-:S04]  /*13840*/  SHF.R.U32.HI R2, RZ, 0x1f, R0 ;  /* 0x0000001fff027819 */ /* 0x000fc80000011600 */
[----:B------:R-:W-:-:S04]  /*13850*/  LEA.HI.SX32 R2, R0, R2, 0x1b ;  /* 0x0000000200027211 */ /* 0x000fc800078fdaff */
[----:B------:R-:W-:-:S04]  /*13860*/  VIMNMX R4, R3, R2, PT ;  /* 0x0000000203047248 */ /* 0x000fc80003fe0100 */
[----:B------:R-:W-:Y:S01]  /*13870*/  ISETP.GT.AND P0, PT, R4, RZ, PT ;  /* 0x000000ff0400720c */ /* 0x000fe20003f04270 */
[----:B------:R0:W-:-:S12]  /*13880*/  STL [R1+0x2c], R4 ;  /* 0x00002c0401007387 */ /* 0x0001d80000100800 */
[----:B0-----:R-:W-:Y:S05]  /*13890*/  @P0 BRA `(.L_x_2658) ;  /* 0x0000000000480947 */ /* 0x001fea0003800000 */
[----:B------:R-:W0:Y:S02]  /*138a0*/  S2R R4, SR_TID.X ;  /* 0x0000000000047919 */ /* 0x000e240000002100 */
[----:B0-----:R-:W-:-:S04]  /*138b0*/  LOP3.LUT R4, R4, 0x7f, RZ, 0xc0, !PT ;  /* 0x0000007f04047812 */ /* 0x001fc800078ec0ff */
[----:B------:R-:W-:-:S13]  /*138c0*/  ISETP.NE.AND P0, PT, R4, RZ, PT ;  /* 0x000000ff0400720c */ /* 0x000fda0003f05270 */
[----:B------:R-:W-:Y:S05]  /*138d0*/  @P0 BRA `(.L_x_2659) ;  /* 0x0000004c00b80947 */ /* 0x000fea0003800000 */
[----:B------:R-:W0:Y:S01]  /*138e0*/  S2R R3, SR_LANEID ;  /* 0x0000000000037919 */ /* 0x000e220000000000 */
[----:B------:R-:W-:Y:S01]  /*138f0*/  VOTEU.ANY UR4, UPT, PT ;  /* 0x0000000000047886 */ /* 0x000fe200038e0100 */
[----:B------:R-:W-:Y:S01]  /*13900*/  ULDC.64 UR6, c[0x0][0x208] ;  /* 0x0000820000067ab9 */ /* 0x000fe20000000a00 */
[----:B------:R-:W0:Y:S08]  /*13910*/  FLO.U32 R0, UR4 ;  /* 0x0000000400007d00 */ /* 0x000e3000080e0000 */
[----:B------:R-:W4:Y:S01]  /*13920*/  POPC R5, UR4 ;  /* 0x0000000400057d09 */ /* 0x000f220008000000 */
[----:B0-----:R-:W-:-:S02]  /*13930*/  ISETP.EQ.U32.AND P0, PT, R0, R3, PT ;  /* 0x000000030000720c */ /* 0x001fc40003f02070 */
[----:B------:R-:W4:Y:S11]  /*13940*/  LDC.64 R2, c[0x0][0xc60] ;  /* 0x00031800ff027b82 */ /* 0x000f360000000a00 */
[----:B----4-:R-:W4:Y:S01]  /*13950*/  @P0 ATOMG.E.ADD.STRONG.GPU PT, R3, desc[UR6][R2.64], R5 ;  /* 0x00000005020309a8 */ /* 0x010f2200081ee1c6 */
[----:B------:R-:W0:Y:S02]  /*13960*/  S2R R4, SR_LTMASK ;  /* 0x0000000000047919 */ /* 0x000e240000003900 */
[----:B0-----:R-:W-:-:S04]  /*13970*/  LOP3.LUT R4, R4, UR4, RZ, 0xc0, !PT ;  /* 0x0000000404047c12 */ /* 0x001fc8000f8ec0ff */
[----:B---3--:R-:W0:Y:S01]  /*13980*/  POPC R7, R4 ;  /* 0x0000000400077309 */ /* 0x008e220000000000 */
[----:B----4-:R-:W0:Y:S02]  /*13990*/  SHFL.IDX PT, R0, R3, R0, 0x1f ;  /* 0x00001f0003007589 */ /* 0x010e2400000e0000 */
[----:B0-----:R-:W-:Y:S01]  /*139a0*/  IADD3 R16, R0, UR38, R7 ;  /* 0x0000002600107c10 */ /* 0x001fe2000fffe007 */
[----:B------:R-:W-:Y:S06]  /*139b0*/  BRA `(.L_x_2659) ;  /* 0x0000004c00807947 */ /* 0x000fec0003800000 */
.L_x_2658:
[----:B------:R-:W4:Y:S01]  /*139c0*/  LDL R0, [R1+0x4] ;  /* 0x0000040001007983 */ /* 0x000f220000100800 */
[----:B------:R-:W-:Y:S01]  /*139d0*/  BSSY B6, `(.L_x_2660) ;  /* 0x0000014000067945 */ /* 0x000fe20003800000 */
[----:B----4-:R-:W-:-:S05]  /*139e0*/  VIADD R0, R0, 0x24400 ;  /* 0x0002440000007836 */ /* 0x010fca0000000000 */
        /* <DEDUP_REMOVED lines=10> */
[----:B---3--:R-:W-:-:S02]  /*13a90*/  IMAD.U32 R7, RZ, RZ, UR9 ;  /* 0x00000009ff077e24 */ /* 0x008fc4000f8e00ff */
[----:B------:R-:W-:Y:S02]  /*13aa0*/  IMAD.U32 R10, RZ, RZ, UR4 ;  /* 0x00000004ff0a7e24 */ /* 0x000fe4000f8e00ff */
[----:B------:R-:W-:Y:S02]  /*13ab0*/  IMAD.U32 R11, RZ, RZ, UR5 ;  /* 0x00000005ff0b7e24 */ /* 0x000fe4000f8e00ff */
[----:B------:R-:W-:Y:S02]  /*13ac0*/  IMAD.MOV.U32 R8, RZ, RZ, 0x70 ;  /* 0x00000070ff087424 */ /* 0x000fe400078e00ff */
[----:B------:R-:W-:Y:S02]  /*13ad0*/  IMAD.MOV.U32 R12, RZ, RZ, 0x1 ;  /* 0x00000001ff0c7424 */ /* 0x000fe400078e00ff */
[----:B------:R-:W-:-:S07]  /*13ae0*/  IMAD.MOV.U32 R13, RZ, RZ, RZ ;  /* 0x000000ffff0d7224 */ /* 0x000fce00078e00ff */
[----:B------:R-:W-:-:S07]  /*13af0*/  LEPC R20, `(.L_x_2661) ;  /* 0x000000001014794e */ /* 0x000fce0000000000 */
[----:B012---:R-:W-:Y:S05]  /*13b00*/  CALL.ABS.NOINC R2 ;  /* 0x0000000002007343 */ /* 0x007fea0003c00000 */
.L_x_2661:
[----:B------:R-:W-:Y:S05]  /*13b10*/  BSYNC B6 ;  /* 0x0000000000067941 */ /* 0x000fea0003800000 */
.L_x_2660:
        /* <DEDUP_REMOVED lines=13> */
[----:B---3--:R-:W-:-:S02]  /*13bf0*/  IMAD.U32 R7, RZ, RZ, UR9 ;  /* 0x00000009ff077e24 */ /* 0x008fc4000f8e00ff */
[----:B------:R-:W-:Y:S02]  /*13c00*/  IMAD.U32 R10, RZ, RZ, UR4 ;  /* 0x00000004ff0a7e24 */ /* 0x000fe4000f8e00ff */
[----:B------:R-:W-:Y:S02]  /*13c10*/  IMAD.U32 R11, RZ, RZ, UR5 ;  /* 0x00000005ff0b7e24 */ /* 0x000fe4000f8e00ff */
[----:B------:R-:W-:Y:S02]  /*13c20*/  IMAD.MOV.U32 R8, RZ, RZ, 0x70 ;  /* 0x00000070ff087424 */ /* 0x000fe400078e00ff */
[----:B------:R-:W-:Y:S02]  /*13c30*/  IMAD.MOV.U32 R12, RZ, RZ, 0x1 ;  /* 0x00000001ff0c7424 */ /* 0x000fe400078e00ff */
[----:B0-----:R-:W-:-:S07]  /*13c40*/  IMAD.MOV.U32 R13, RZ, RZ, RZ ;  /* 0x000000ffff0d7224 */ /* 0x001fce00078e00ff */
[----:B------:R-:W-:-:S07]  /*13c50*/  LEPC R20, `(.L_x_2664) ;  /* 0x000000001014794e */ /* 0x000fce0000000000 */
[----:B-12-4-:R-:W-:Y:S05]  /*13c60*/  CALL.ABS.NOINC R2 ;  /* 0x0000000002007343 */ /* 0x016fea0003c00000 */
.L_x_2664:
        /* <DEDUP_REMOVED lines=16> */
.L_x_2663:
[----:B------:R-:W-:Y:S05]  /*13d70*/  BSYNC B6 ;  /* 0x0000000000067941 */ /* 0x000fea0003800000 */
.L_x_2662:
[----:B------:R-:W4:Y:S01]  /*13d80*/  LDL.LU R2, [R1] ;  /* 0x0000000001027983 */ /* 0x000f220000300800 */
[----:B------:R-:W-:-:S03]  /*13d90*/  ULDC.64 UR4, c[0x0][0x9f8] ;  /* 0x00027e0000047ab9 */ /* 0x000fc60000000a00 */
[----:B------:R-:W5:Y:S04]  /*13da0*/  LDL.LU R4, [R1+0xc] ;  /* 0x00000c0001047983 */ /* 0x000f680000300800 */
[----:B---3--:R-:W3:Y:S01]  /*13db0*/  LDL R7, [R1+0x10] ;  /* 0x0000100001077983 */ /* 0x008ee20000100800 */
[----:B------:R-:W-:Y:S01]  /*13dc0*/  ISETP.NE.U32.AND P0, PT, RZ, UR4, PT ;  /* 0x00000004ff007c0c */ /* 0x000fe2000bf05070 */
[----:B------:R-:W-:Y:S02]  /*13dd0*/  ULDC.64 UR6, c[0x0][0x208] ;  /* 0x0000820000067ab9 */ /* 0x000fe40000000a00 */
[----:B------:R-:W2:Y:S01]  /*13de0*/  LDL R0, [R1+0x2c] ;  /* 0x00002c0001007983 */ /* 0x000ea20000100800 */
[----:B------:R-:W-:-:S13]  /*13df0*/  ISETP.NE.AND.EX P0, PT, RZ, UR5, PT, P0 ;  /* 0x00000005ff007c0c */ /* 0x000fda000bf05300 */
[----:B----4-:R-:W-:-:S04]  /*13e00*/  @P0 IADD3 R2, P1, R2, UR4, RZ ;  /* 0x0000000402020c10 */ /* 0x010fc8000ff3e0ff */
[----:B-----5:R-:W-:Y:S01]  /*13e10*/  @P0 IADD3.X R3, R4, UR5, RZ, P1, !PT ;  /* 0x0000000504030c10 */ /* 0x020fe20008ffe4ff */
[----:B------:R-:W-:-:S04]  /*13e20*/  ULDC.64 UR4, c[0x0][0xa08] ;  /* 0x0002820000047ab9 */ /* 0x000fc80000000a00 */
[----:B---3--:R0:W3:Y:S02]  /*13e30*/  @P0 LDG.E R7, desc[UR6][R2.64] ;  /* 0x0000000602070981 */ /* 0x0080e4000c1e1900 */
[----:B0-----:R-:W0:Y:S01]  /*13e40*/  LDC.64 R2, c[0x0][0x418] ;  /* 0x00010600ff027b82 */ /* 0x001e220000000a00 */
[----:B--2---:R-:W-:Y:S01]  /*13e50*/  VIADD R4, R0, 0xffffffff ;  /* 0xffffffff00047836 */ /* 0x004fe20000000000 */
[----:B---3--:R-:W-:Y:S01]  /*13e60*/  SHF.R.S32.HI R8, RZ, 0x1f, R7 ;  /* 0x0000001fff087819 */ /* 0x008fe20000011407 */
[----:B------:R2:W-:Y:S04]  /*13e70*/  @P0 STL [R1+0x10], R7 ;  /* 0x0000100701000387 */ /* 0x0005e80000100800 */
        /* <DEDUP_REMOVED lines=10> */
.L_x_2782:
[----:B------:R-:W-:Y:S01]  /*13f20*/  PLOP3.LUT P1, PT, PT, PT, PT, 0x8, 0x0 ;  /* 0x000000000000781c */ /* 0x000fe20003f2e170 */
[----:B------:R3:W-:Y:S01]  /*13f30*/  STL [R1], R0 ;  /* 0x0000000001007387 */ /* 0x0007e20000100800 */
[----:B--2---:R-:W-:-:S03]  /*13f40*/  ISETP.NE.AND P0, PT, R14, RZ, PT ;  /* 0x000000ff0e00720c */ /* 0x004fc60003f05270 */
[----:B------:R2:W-:Y:S01]  /*13f50*/  STL [R1+0xc], R4 ;  /* 0x00000c0401007387 */ /* 0x0005e20000100800 */
[----:B---3--:R-:W-:-:S05]  /*13f60*/  P2R R0, PR, RZ, 0x2 ;  /* 0x00000002ff007803 */ /* 0x008fca0000000000 */
[----:B------:R2:W-:Y:S04]  /*13f70*/  STL [R1+0x20], R0 ;  /* 0x0000200001007387 */ /* 0x0005e80000100800 */
[----:B------:R-:W-:Y:S05]  /*13f80*/  @P0 BRA `(.L_x_2666) ;  /* 0x00000004005c0947 */ /* 0x000fea0003800000 */
[----:B------:R-:W-:-:S03]  /*13f90*/  UMOV UR4, 0xffffffff ;  /* 0xffffffff00047882 */ /* 0x000fc60000000000 */
[----:B------:R-:W-:Y:S05]  /*13fa0*/  BRA.DIV UR4, `(.L_x_2667) ;  /* 0x0000005e040c7947 */ /* 0x000fea000b800000 */
[----:B------:R-:W-:-:S13]  /*13fb0*/  ELECT P6, URZ, PT ;  /* 0x00000000003f782f */ /* 0x000fda00038c0000 */
.L_x_2785:
[----:B------:R-:W-:Y:S05]  /*13fc0*/  @!P6 BRA `(.L_x_2666) ;  /* 0x00000004004ce947 */ /* 0x000fea0003800000 */
[----:B------:R-:W-:-:S04]  /*13fd0*/  ISETP.NE.U32.AND P0, PT, R2, RZ, PT ;  /* 0x000000ff0200720c */ /* 0x000fc80003f05070 */
[----:B------:R-:W-:-:S13]  /*13fe0*/  ISETP.NE.AND.EX P0, PT, R3, RZ, PT, P0 ;  /* 0x000000ff0300720c */ /* 0x000fda0003f05300 */
[----:B------:R-:W-:Y:S05]  /*13ff0*/  @!P0 BRA `(.L_x_2668) ;  /* 0x0000000000588947 */ /* 0x000fea0003800000 */
[----:B------:R-:W3:Y:S01]  /*14000*/  LDC R6, c[0x0][0x43c] ;  /* 0x00010f00ff067b82 */ /* 0x000ee20000000800 */
[----:B-1----:R-:W-:Y:S01]  /*14010*/  IMAD.MOV.U32 R9, RZ, RZ, R4 ;  /* 0x000000ffff097224 */ /* 0x002fe200078e0004 */
[----:B------:R-:W-:Y:S01]  /*14020*/  ULDC.64 UR4, c[0x0][0x428] ;  /* 0x00010a0000047ab9 */ /* 0x000fe20000000a00 */
[----:B------:R-:W-:Y:S02]  /*14030*/  ULDC.64 UR6, c[0x0][0x208] ;  /* 0x0000820000067ab9 */ /* 0x000fe40000000a00 */
[----:B--2---:R-:W-:Y:S01]  /*14040*/  IMAD.MOV.U32 R0, RZ, RZ, R9 ;  /* 0x000000ffff007224 */ /* 0x004fe200078e0009 */
[----:B---3--:R-:W-:-:S13]  /*14050*/  ISETP.NE.AND P0, PT, R6, 0x1, PT ;  /* 0x000000010600780c */ /* 0x008fda0003f05270 */
[----:B0-----:R-:W0:Y:S02]  /*14060*/  @P0 LDC.64 R4, c[0x0][0x440] ;  /* 0x00011000ff040b82 */ /* 0x001e240000000a00 */
[----:B0-----:R-:W-:-:S05]  /*14070*/  @P0 IMAD.HI.U32 R4, R9, R4, RZ ;  /* 0x0000000409040227 */ /* 0x001fca00078e00ff */
        /* <DEDUP_REMOVED lines=12> */
[----:B------:R-:W2:Y:S04]  /*14140*/  LDG.E R0, desc[UR6][R2.64] ;  /* 0x0000000602007981 */ /* 0x000ea8000c1e1900 */
[----:B--2---:R3:W-:Y:S02]  /*14150*/  STL [R1], R0 ;  /* 0x0000000001007387 */ /* 0x0047e40000100800 */
.L_x_2668:
[----:B------:R-:W4:Y:S04]  /*14160*/  LDL R7, [R1+0x4] ;  /* 0x0000040001077983 */ /* 0x000f280000100800 */
[----:B--23--:R-:W4:Y:S04]  /*14170*/  LDL R0, [R1+0x8] ;  /* 0x0000080001007983 */ /* 0x00cf280000100800 */
[----:B------:R-:W2:Y:S01]  /*14180*/  LDL R2, [R1+0x14] ;  /* 0x0000140001027983 */ /* 0x000ea20000100800 */
[----:B----4-:R-:W-:Y:S01]  /*14190*/  IMAD R0, R0, 0x8, R7 ;  /* 0x0000000800007824 */ /* 0x010fe200078e0207 */
[----:B--2---:R-:W-:-:S04]  /*141a0*/  SHF.L.U32 R2, R2, 0x1f, RZ ;  /* 0x0000001f02027819 */ /* 0x004fc800000006ff */
[----:B------:R-:W2:Y:S02]  /*141b0*/  SYNCS.PHASECHK.TRANS64.TRYWAIT P0, [R0+URZ+0x38840], R2 ;  /* 0x03884002000075a7 */ /* 0x000ea4000800017f */
[----:B--2---:R-:W-:Y:S05]  /*141c0*/  @!P0 BRA `(.L_x_2669) ;  /* 0x0000005800a48947 */ /* 0x004fea0003800000 */
.L_x_2786:
        /* <DEDUP_REMOVED lines=11> */
.L_x_2670:
[----:B------:R-:W3:Y:S04]  /*14280*/  LDL R6, [R1+0x4] ;  /* 0x0000040001067983 */ /* 0x000ee80000100800 */
[----:B0-----:R-:W3:Y:S04]  /*14290*/  LDL R5, [R1+0x8] ;  /* 0x0000080001057983 */ /* 0x001ee80000100800 */
[----:B------:R-:W4:Y:S04]  /*142a0*/  LDL R4, [R1+0xc] ;  /* 0x00000c0001047983 */ /* 0x000f280000100800 */
[----:B------:R-:W5:Y:S04]  /*142b0*/  LDL R3, [R1+0x18] ;  /* 0x0000180001037983 */ /* 0x000f680000100800 */
[----:B--2---:R-:W2:Y:S01]  /*142c0*/  LDL R2, [R1] ;  /* 0x0000000001027983 */ /* 0x004ea20000100800 */
        /* <DEDUP_REMOVED lines=9> */
[----:B---3--:R-:W-:Y:S01]  /*14360*/  IMAD R0, R5, 0xa000, R6 ;  /* 0x0000a00005007824 */ /* 0x008fe200078e0206 */
[----:B----4-:R-:W-:-:S04]  /*14370*/  R2UR UR11, R4 ;  /* 0x00000000040b72ca */ /* 0x010fc800000e0000 */
[----:B------:R-:W-:Y:S02]  /*14380*/  R2UR UR14, R0 ;  /* 0x00000000000e72ca */ /* 0x000fe400000e0000 */
[----:B-----5:R-:W-:Y:S02]  /*14390*/  R2UR UR5, R3 ;  /* 0x00000000030572ca */ /* 0x020fe400000e0000 */
[----:B------:R-:W-:Y:S02]  /*143a0*/  P2R R0, PR, RZ, 0x1 ;  /* 0x00000001ff007803 */ /* 0x000fe40000000000 */
[----:B--2---:R-:W-:-:S03]  /*143b0*/  R2UR UR13, R2 ;  /* 0x00000000020d72ca */ /* 0x004fc600000e0000 */
        /* <DEDUP_REMOVED lines=9> */
[----:B0-----:R-:W-:Y:S01]  /*14450*/  UMOV UR8, UR15 ;  /* 0x0000000f00087c82 */ /* 0x001fe20008000000 */
[----:B------:R-:W-:Y:S02]  /*14460*/  UMOV UR10, UR16 ;  /* 0x00000010000a7c82 */ /* 0x000fe40008000000 */
[----:B------:R0:W-:Y:S02]  /*14470*/  UTMALDG.4D [UR8], [UR4], desc[UR6] ;  /* 0x00000608040075b4 */ /* 0x0001e40008019000 */
[----:B0-----:R-:W-:Y:S01]  /*14480*/  UMOV UR8, UR17 ;  /* 0x0000001100087c82 */ /* 0x001fe20008000000 */
[----:B------:R-:W-:Y:S01]  /*14490*/  UMOV UR10, UR14 ;  /* 0x0000000e000a7c82 */ /* 0x000fe20008000000 */
[----:B------:R-:W-:Y:S01]  /*144a0*/  UMOV UR14, 0xc0 ;  /* 0x000000c0000e7882 */ /* 0x000fe20000000000 */
[----:B------:R0:W-:Y:S02]  /*144b0*/  UTMALDG.4D [UR8], [UR4], desc[UR6] ;  /* 0x00000608040075b4 */ /* 0x0001e40008019000 */
[----:B0-----:R-:W-:Y:S01]  /*144c0*/  UMOV UR8, UR18 ;  /* 0x0000001200087c82 */ /* 0x001fe20008000000 */
[----:B------:R-:W-:-:S02]  /*144d0*/  UMOV UR10, UR14 ;  /* 0x0000000e000a7c82 */ /* 0x000fc40008000000 */
[----:B------:R3:W-:Y:S02]  /*144e0*/  UTMALDG.4D [UR8], [UR4], desc[UR6] ;  /* 0x00000608040075b4 */ /* 0x0007e40008019000 */
[----:B---3--:R-:W-:Y:S01]  /*144f0*/  NOP ;  /* 0x0000000000007918 */ /* 0x008fe20000000000 */
.L_x_2666:
[----:B------:R-:W3:Y:S04]  /*14500*/  LDL R2, [R1+0x4] ;  /* 0x0000040001027983 */ /* 0x000ee80000100800 */
[----:B------:R-:W4:Y:S04]  /*14510*/  LDL.LU R3, [R1+0x30] ;  /* 0x0000300001037983 */ /* 0x000f280000300800 */
[----:B0-----:R-:W5:Y:S04]  /*14520*/  LDL.LU R5, [R1+0x28] ;  /* 0x0000280001057983 */ /* 0x001f680000300800 */
        /* <DEDUP_REMOVED lines=8> */
[----:B---3--:R-:W-:Y:S01]  /*145b0*/  VIADD R2, R2, 0x14400 ;  /* 0x0001440002027836 */ /* 0x008fe20000000000 */
[----:B----4-:R-:W-:-:S04]  /*145c0*/  SHF.R.S32.HI R0, RZ, 0x1f, R3 ;  /* 0x0000001fff007819 */ /* 0x010fc80000011403 */
        /* <DEDUP_REMOVED lines=30> */
.L_x_2672:
[----:B------:R-:W-:Y:S05]  /*147b0*/  BSYNC B6 ;  /* 0x0000000000067941 */ /* 0x000fea0003800000 */
.L_x_2671:
[----:B--2---:R-:W2:Y:S01]  /*147c0*/  LDL.LU R5, [R1+0x30] ;  /* 0x0000300001057983 */ /* 0x004ea20000300800 */
[----:B------:R-:W-:Y:S01]  /*147d0*/  ULDC.64 UR4, c[0x0][0x2d8] ;  /* 0x0000b60000047ab9 */ /* 0x000fe20000000a00 */
[----:B------:R-:W0:Y:S01]  /*147e0*/  LDC R7, c[0x0][0x448] ;  /* 0x00011200ff077b82 */ /* 0x000e220000000800 */
[----:B------:R-:W-:Y:S01]  /*147f0*/  ULDC.64 UR6, c[0x0][0x280] ;  /* 0x0000a00000067ab9 */ /* 0x000fe20000000a00 */
[----:B------:R-:W2:Y:S04]  /*14800*/  LDL.LU.64 R2, [R1+0x40] ;  /* 0x0000400001027983 */ /* 0x000ea80000300a00 */
[----:B------:R-:W3:Y:S04]  /*14810*/  LDL.LU R0, [R1+0x38] ;  /* 0x0000380001007983 */ /* 0x000ee80000300800 */
        /* <DEDUP_REMOVED lines=9> */
[C---:B------:R-:W-:Y:S02]  /*148b0*/  LOP3.LUT R11, R8.reuse, 0x80, RZ, 0xfc, !PT ;  /* 0x00000080080b7812 */ /* 0x040fe400078efcff */
[----:B------:R-:W-:Y:S02]  /*148c0*/  LOP3.LUT R8, R8, 0xc0, RZ, 0xfc, !PT ;  /* 0x000000c008087812 */ /* 0x000fe400078efcff */
[----:B------:R-:W-:Y:S01]  /*148d0*/  LOP3.LUT R9, R9, 0x38, RZ, 0xc0, !PT ;  /* 0x0000003809097812 */ /* 0x000fe200078ec0ff */
[----:B--2---:R-:W-:Y:S02]  /*148e0*/  IMAD.MOV.U32 R3, RZ, RZ, R5 ;  /* 0x000000ffff037224 */ /* 0x004fe400078e0005 */
[----:B------:R-:W0:Y:S01]  /*148f0*/  S2R R5, SR_TID.X ;  /* 0x0000000000057919 */ /* 0x000e220000002100 */
[----:B---3--:R-:W-:-:S02]  /*14900*/  IMAD R0, R0, UR4, RZ ;  /* 0x0000000400007c24 */ /* 0x008fc4000f8e02ff */
[----:B------:R-:W-:-:S04]  /*14910*/  IMAD.WIDE.U32 R2, R18, UR4, R2 ;  /* 0x0000000412027c25 */ /* 0x000fc8000f8e0002 */
[----:B------:R-:W-:Y:S01]  /*14920*/  IMAD R0, R18, UR5, R0 ;  /* 0x0000000512007c24 */ /* 0x000fe2000f8e0200 */
[----:B------:R-:W-:-:S03]  /*14930*/  ULDC.64 UR4, c[0x0][0x2e0] ;  /* 0x0000b80000047ab9 */ /* 0x000fc60000000a00 */
[----:B------:R-:W-:Y:S02]  /*14940*/  IMAD.IADD R3, R3, 0x1, R0 ;  /* 0x0000000103037824 */ /* 0x000fe400078e0200 */
[----:B----4-:R-:W-:Y:S02]  /*14950*/  IMAD R0, R6, UR4, RZ ;  /* 0x0000000406007c24 */ /* 0x010fe4000f8e02ff */
[C---:B------:R-:W-:Y:S01]  /*14960*/  IMAD.WIDE.U32 R2, R4.reuse, UR4, R2 ;  /* 0x0000000404027c25 */ /* 0x040fe2000f8e0002 */
[----:B------:R-:W1:Y:S03]  /*14970*/  @P0 LDC R6, c[0x0][0x450] ;  /* 0x00011400ff060b82 */ /* 0x000e660000000800 */
[----:B------:R-:W-:Y:S01]  /*14980*/  IMAD R0, R4, UR5, R0 ;  /* 0x0000000504007c24 */ /* 0x000fe2000f8e0200 */
[----:B------:R-:W-:Y:S01]  /*14990*/  ULDC.64 UR4, c[0x0][0x2d0] ;  /* 0x0000b40000047ab9 */ /* 0x000fe20000000a00 */
[----:B------:R-:W2:Y:S02]  /*149a0*/  S2R R4, SR_TID.X ;  /* 0x0000000000047919 */ /* 0x000ea40000002100 */
[----:B------:R-:W-:Y:S01]  /*149b0*/  IMAD.IADD R3, R3, 0x1, R0 ;  /* 0x0000000103037824 */ /* 0x000fe200078e0200 */
[----:B0-----:R-:W-:-:S04]  /*149c0*/  LOP3.LUT R5, R5, 0x7f, RZ, 0xc0, !PT ;  /* 0x0000007f05057812 */ /* 0x001fc800078ec0ff */
[----:B------:R-:W-:Y:S01]  /*149d0*/  SHF.R.U32.HI R5, RZ, 0x3, R5 ;  /* 0x00000003ff057819 */ /* 0x000fe20000011605 */
[----:B--2---:R-:W-:-:S05]  /*149e0*/  IMAD.SHL.U32 R4, R4, 0x10, RZ ;  /* 0x0000001004047824 */ /* 0x004fca00078e00ff */
[----:B------:R-:W-:Y:S02]  /*149f0*/  LOP3.LUT R4, R5, 0x70, R4, 0xf8, !PT ;  /* 0x0000007005047812 */ /* 0x000fe400078ef804 */
[----:B------:R-:W0:Y:S03]  /*14a00*/  @P0 LDC R5, c[0x0][0x44c] ;  /* 0x00011300ff050b82 */ /* 0x000e260000000800 */
[----:B------:R-:W-:-:S04]  /*14a10*/  IMAD R0, R17, 0x80, R4 ;  /* 0x0000008011007824 */ /* 0x000fc800078e0204 */
        /* <DEDUP_REMOVED lines=11> */
[----:B------:R-:W-:-:S05]  /*14ad0*/  SHF.R.S32.HI R4, RZ, 0x1f, R0 ;  /* 0x0000001fff047819 */ /* 0x000fca0000011400 */
[----:B------:R-:W-:Y:S02]  /*14ae0*/  IMAD R6, R4, UR4, RZ ;  /* 0x0000000404067c24 */ /* 0x000fe4000f8e02ff */
[----:B------:R-:W-:Y:S01]  /*14af0*/  IMAD.WIDE.U32 R4, R0, UR4, R2 ;  /* 0x0000000400047c25 */ /* 0x000fe2000f8e0002 */
[----:B------:R-:W-:Y:S02]  /*14b00*/  ULDC UR4, c[0x0][0x2b8] ;  /* 0x0000ae0000047ab9 */ /* 0x000fe40000000800 */
[----:B------:R-:W-:Y:S01]  /*14b10*/  ISETP.GE.AND P3, PT, R8, UR4, PT ;  /* 0x0000000408007c0c */ /* 0x000fe2000bf66270 */
[----:B------:R-:W-:Y:S01]  /*14b20*/  IMAD R0, R0, UR5, R6 ;  /* 0x0000000500007c24 */ /* 0x000fe2000f8e0206 */
[----:B------:R0:W5:Y:S01]  /*14b30*/  LDL R8, [R1+0x24] ;  /* 0x0000240001087983 */ /* 0x0001620000100800 */
[----:B------:R-:W-:Y:S02]  /*14b40*/  LEA R3, P4, R4, UR6, 0x1 ;  /* 0x0000000604037c11 */ /* 0x000fe4000f8808ff */
[----:B------:R-:W-:Y:S01]  /*14b50*/  IMAD.IADD R0, R5, 0x1, R0 ;  /* 0x0000000105007824 */ /* 0x000fe200078e0200 */
[----:B------:R-:W-:-:S02]  /*14b60*/  ISETP.GE.AND P0, PT, R9, UR4, PT ;  /* 0x0000000409007c0c */ /* 0x000fc4000bf06270 */
[----:B------:R-:W-:Y:S02]  /*14b70*/  ISETP.GE.AND P1, PT, R12, UR4, PT ;  /* 0x000000040c007c0c */ /* 0x000fe4000bf26270 */
[----:B------:R-:W-:Y:S01]  /*14b80*/  ISETP.GE.AND P2, PT, R11, UR4, PT ;  /* 0x000000040b007c0c */ /* 0x000fe2000bf46270 */
[----:B------:R-:W-:Y:S01]  /*14b90*/  UMOV UR4, 0xffffffff ;  /* 0xffffffff00047882 */ /* 0x000fe20000000000 */
[----:B------:R-:W-:Y:S02]  /*14ba0*/  LOP3.LUT R10, R10, 0x7f, RZ, 0xc0, !PT ;  /* 0x0000007f0a0a7812 */ /* 0x000fe400078ec0ff */
[----:B------:R-:W-:Y:S02]  /*14bb0*/  LEA.HI.X R0, R4, UR7, R0, 0x1, P4 ;  /* 0x0000000704007c11 */ /* 0x000fe4000a0f0c00 */
[----:B------:R-:W-:Y:S01]  /*14bc0*/  SHF.R.U32.HI R10, RZ, 0x3, R10 ;  /* 0x00000003ff0a7819 */ /* 0x000fe2000001160a */
[----:B0-----:R-:W-:Y:S06]  /*14bd0*/  BRA.DIV UR4, `(.L_x_2673) ;  /* 0x0000005204347947 */ /* 0x001fec000b800000 */
[----:B------:R-:W2:Y:S01]  /*14be0*/  LDL.LU R4, [R1+0x34] ;  /* 0x0000340001047983 */ /* 0x000ea20000300800 */
[----:B------:R-:W-:Y:S01]  /*14bf0*/  IMAD R17, R17, 0x80, R10 ;  /* 0x0000008011117824 */ /* 0x000fe200078e020a */
[----:B------:R-:W-:Y:S02]  /*14c00*/  ULDC.64 UR4, c[0x0][0x208] ;  /* 0x0000820000047ab9 */ /* 0x000fe40000000a00 */
[----:B------:R-:W0:Y:S04]  /*14c10*/  SHFL.IDX PT, R5, R3, RZ, 0x181f ;  /* 0x00181fff03057589 */ /* 0x000e2800000e0000 */
[----:B------:R-:W-:Y:S01]  /*14c20*/  SHFL.IDX PT, R6, R0, 0x6, 0x181f ;  /* 0x00d81f0000067f89 */ /* 0x000fe200000e0000 */
[----:B--2---:R-:W-:-:S03]  /*14c30*/  IMAD R2, R4, R7, RZ ;  /* 0x0000000704027224 */ /* 0x004fc600078e02ff */
[----:B------:R-:W1:Y:S02]  /*14c40*/  SHFL.IDX PT, R4, R0, RZ, 0x181f ;  /* 0x00181fff00047589 */ /* 0x000e6400000e0000 */
        /* <DEDUP_REMOVED lines=75> */
[----:B0-----:R-:W0:Y:S01]  /*15100*/  SHFL.IDX PT, R5, R3, 0x6, 0x181f ;  /* 0x00d81f0003057f89 */ /* 0x001e2200000e0000 */
[----:B------:R-:W-:-:S03]  /*15110*/  VIADD R4, R17, 0x60 ;  /* 0x0000006011047836 */ /* 0x000fc60000000000 */
[----:B------:R-:W1:Y:S02]  /*15120*/  SHFL.IDX PT, R3, R3, 0x7, 0x181f ;  /* 0x00f81f0003037f89 */ /* 0x000e6400000e0000 */
[----:B------:R-:W-:-:S13]  /*15130*/  ISETP.GE.AND P5, PT, R4, R2, PT ;  /* 0x000000020400720c */ /* 0x000fda0003fa6270 */
[----:B0-----:R-:W-:-:S05]  /*15140*/  @!P5 LEA R5, P4, R9, R5, 0x1 ;  /* 0x000000050905d211 */ /* 0x001fca00078808ff */
[----:B------:R-:W-:Y:S02]  /*15150*/  @!P5 IMAD.X R4, RZ, RZ, R6, P4 ;  /* 0x000000ffff04d224 */ /* 0x000fe400020e0606 */
[----:B------:R0:W2:Y:S03]  /*15160*/  SHFL.IDX PT, R6, R0, 0x7, 0x181f ;  /* 0x00f81f0000067f89 */ /* 0x0000a600000e0000 */
[----:B------:R-:W-:-:S04]  /*15170*/  @!P5 LOP3.LUT R5, R5, R4, RZ, 0x3c, !PT ;  /* 0x000000040505d212 */ /* 0x000fc800078e3cff */
[----:B------:R-:W-:-:S04]  /*15180*/  @!P5 LOP3.LUT R4, R5, R4, RZ, 0x3c, !PT ;  /* 0x000000040504d212 */ /* 0x000fc800078e3cff */
[----:B------:R-:W-:-:S05]  /*15190*/  @!P5 LOP3.LUT R5, R5, R4, RZ, 0x3c, !PT ;  /* 0x000000040505d212 */ /* 0x000fca00078e3cff */
[----:B------:R0:W-:Y:S04]  /*151a0*/  @!P5 LDGSTS.E.BYPASS.LTC128B.128 [R8+0x17400], desc[UR4][R4.64], !P0 ;  /* 0x174000000408dfae */ /* 0x0001e8000c101d44 */
[----:B------:R0:W-:Y:S04]  /*151b0*/  @!P5 LDGSTS.E.BYPASS.LTC128B.128 [R8+0x1b400], desc[UR4][R4.64+0x80], !P1 ;  /* 0x1b4000800408dfae */ /* 0x0001e8000c901d44 */
[----:B------:R0:W-:Y:S04]  /*151c0*/  @!P5 LDGSTS.E.BYPASS.LTC128B.128 [R8+0x1f400], desc[UR4][R4.64+0x100], !P2 ;  /* 0x1f4001000408dfae */ /* 0x0001e8000d101d44 */
[----:B-12---:R0:W-:Y:S02]  /*151d0*/  @!P5 LDGSTS.E.BYPASS.LTC128B.128 [R8+0x23400], desc[UR4][R4.64+0x180], !P3 ;  /* 0x234001800408dfae */ /* 0x0061e4000d901d44 */
.L_x_2803:
[----:B------:R-:W-:Y:S01]  /*151e0*/  VIADD R17, R17, 0x70 ;  /* 0x0000007011117836 */ /* 0x000fe20000000000 */
[----:B------:R-:W-:Y:S04]  /*151f0*/  BSSY B0, `(.L_x_2674) ;  /* 0x000000d000007945 */ /* 0x000fe80003800000 */
[----:B------:R-:W-:-:S13]  /*15200*/  ISETP.GE.AND P4, PT, R17, R2, PT ;  /* 0x000000021100720c */ /* 0x000fda0003f86270 */
[----:B------:R-:W-:Y:S05]  /*15210*/  @P4 BRA `(.L_x_2675) ;  /* 0x0000000000284947 */ /* 0x000fea0003800000 */
[----:B------:R-:W-:Y:S01]  /*15220*/  LEA R2, P4, R9, R3, 0x1 ;  /* 0x0000000309027211 */ /* 0x000fe200078808ff */
        /* <DEDUP_REMOVED lines=9> */
.L_x_2675:
[----:B------:R-:W-:Y:S05]  /*152c0*/  BSYNC B0 ;  /* 0x0000000000007941 */ /* 0x000fea0003800000 */
.L_x_2674:
[----:B01----:R-:W2:Y:S01]  /*152d0*/  LDL R8, [R1+0x4] ;  /* 0x0000040001087983 */ /* 0x003ea20000100800 */
[----:B------:R-:W-:Y:S01]  /*152e0*/  PLOP3.LUT P0, PT, PT, PT, PT, 0x80, 0x0 ;  /* 0x000000000000781c */ /* 0x000fe20003f0f070 */
[----:B------:R-:W-:Y:S01]  /*152f0*/  NOP ;  /* 0x0000000000007918 */ /* 0x000fe20000000000 */
[----:B--2---:R-:W-:-:S11]  /*15300*/  VIADD R6, R8, 0x38800 ;  /* 0x0003880008067836 */ /* 0x004fd60000000000 */
.L_x_2676:
        /* <DEDUP_REMOVED lines=19> */
.L_x_2804:
[----:B------:R-:W-:Y:S05]  /*15440*/  BSYNC B0 ;  /* 0x0000000000007941 */ /* 0x000fea0003800000 */
.L_x_2677:
[----:B0-----:R-:W2:Y:S01]  /*15450*/  LDL R2, [R1+0x2c] ;  /* 0x00002c0001027983 */ /* 0x001ea20000100800 */
[----:B------:R-:W-:Y:S01]  /*15460*/  BSSY B0, `(.L_x_2679) ;  /* 0x00002b7000007945 */ /* 0x000fe20003800000 */
[----:B--2---:R-:W-:-:S13]  /*15470*/  ISETP.GE.AND P0, PT, R2, 0x2, PT ;  /* 0x000000020200780c */ /* 0x004fda0003f06270 */
[----:B------:R-:W-:Y:S05]  /*15480*/  @!P0 BRA `(.L_x_2680) ;  /* 0x0000002800d08947 */ /* 0x000fea0003800000 */
[C---:B------:R-:W-:Y:S01]  /*15490*/  LOP3.LUT R0, R2.reuse, 0x1, RZ, 0xc0, !PT ;  /* 0x0000000102007812 */ /* 0x040fe200078ec0ff */
[----:B------:R-:W-:Y:S01]  /*154a0*/  VIADD R4, R2, 0xfffffffe ;  /* 0xfffffffe02047836 */ /* 0x000fe20000000000 */
[----:B------:R-:W-:Y:S02]  /*154b0*/  BSSY B2, `(.L_x_2681) ;  /* 0x00000ed000027945 */ /* 0x000fe40003800000 */
[----:B------:R-:W-:Y:S01]  /*154c0*/  ISETP.NE.U32.AND P0, PT, R0, 0x1, PT ;  /* 0x000000010000780c */ /* 0x000fe20003f05070 */
[----:B------:R-:W-:-:S12]  /*154d0*/  IMAD.MOV.U32 R0, RZ, RZ, R4 ;  /* 0x000000ffff007224 */ /* 0x000fd800078e0004 */
[----:B------:R-:W-:Y:S05]  /*154e0*/  @!P0 BRA `(.L_x_2682) ;  /* 0x0000000c00a48947 */ /* 0x000fea0003800000 */
        /* <DEDUP_REMOVED lines=14> */
[----:B------:R-:W-:Y:S01]  /*155d0*/  ISETP.NE.AND.EX P0, PT, RZ, UR5, PT, P0 ;  /* 0x00000005ff007c0c */ /* 0x000fe2000bf05300 */
[----:B------:R-:W-:-:S12]  /*155e0*/  IMAD.MOV.U32 R8, RZ, RZ, R4 ;  /* 0x000000ffff087224 */ /* 0x000fd800078e0004 */
[----:B0-----:R-:W-:Y:S05]  /*155f0*/  @!P0 BRA `(.L_x_2685) ;  /* 0x0000000000548947 */ /* 0x001fea0003800000 */
[----:B------:R-:W2:Y:S01]  /*15600*/  LDL R10, [R1+0x1c] ;  /* 0x00001c00010a7983 */ /* 0x000ea20000100800 */
[----:B-----5:R-:W0:Y:S03]  /*15610*/  LDC R5, c[0x0][0x43c] ;  /* 0x00010f00ff057b82 */ /* 0x020e260000000800 */
[----:B------:R-:W3:Y:S01]  /*15620*/  LDL R7, [R1+0x10] ;  /* 0x0000100001077983 */ /* 0x000ee20000100800 */
[----:B------:R-:W-:Y:S01]  /*15630*/  IMAD.MOV.U32 R0, RZ, RZ, R4 ;  /* 0x000000ffff007224 */ /* 0x000fe200078e0004 */
[----:B------:R-:W-:Y:S01]  /*15640*/  ULDC.64 UR6, c[0x0][0x428] ;  /* 0x00010a0000067ab9 */ /* 0x000fe20000000a00 */
[----:B------:R-:W-:Y:S01]  /*15650*/  ULDC.64 UR8, c[0x0][0x208] ;  /* 0x0000820000087ab9 */ /* 0x000fe20000000a00 */
[----:B0-----:R-:W-:-:S13]  /*15660*/  ISETP.NE.AND P0, PT, R5, 0x1, PT ;  /* 0x000000010500780c */ /* 0x001fda0003f05270 */
[----:B------:R-:W0:Y:S02]  /*15670*/  @P0 LDC.64 R2, c[0x0][0x440] ;  /* 0x00011000ff020b82 */ /* 0x000e240000000a00 */
[----:B0-----:R-:W-:-:S05]  /*15680*/  @P0 IMAD.HI.U32 R2, R4, R2, RZ ;  /* 0x0000000204020227 */ /* 0x001fca00078e00ff */
[----:B------:R-:W-:-:S04]  /*15690*/  @P0 SHF.R.U32.HI R0, RZ, R3, R2 ;  /* 0x00000003ff000219 */ /* 0x000fc80000011602 */
[--C-:B------:R-:W-:Y:S01]  /*156a0*/  SHF.R.S32.HI R3, RZ, 0x1f, R0.reuse ;  /* 0x0000001fff037819 */ /* 0x100fe20000011400 */
[----:B------:R-:W-:-:S04]  /*156b0*/  IMAD.MOV R8, RZ, RZ, -R0 ;  /* 0x000000ffff087224 */ /* 0x000fc800078e0a00 */
[----:B------:R-:W-:Y:S02]  /*156c0*/  IMAD R8, R5, R8, R4 ;  /* 0x0000000805087224 */ /* 0x000fe400078e0204 */
[----:B--2---:R-:W-:-:S04]  /*156d0*/  IMAD R2, R10, UR6, RZ ;  /* 0x000000060a027c24 */ /* 0x004fc8000f8e02ff */
[----:B---3--:R-:W-:Y:S02]  /*156e0*/  IMAD R5, R7, UR7, R2 ;  /* 0x0000000707057c24 */ /* 0x008fe4000f8e0202 */
[----:B------:R-:W-:-:S04]  /*156f0*/  IMAD.MOV.U32 R2, RZ, RZ, R0 ;  /* 0x000000ffff027224 */ /* 0x000fc800078e0000 */
[----:B------:R-:W-:-:S04]  /*15700*/  IMAD.WIDE.U32 R2, R7, UR6, R2 ;  /* 0x0000000607027c25 */ /* 0x000fc8000f8e0002 */
[----:B------:R-:W-:Y:S01]  /*15710*/  IMAD.IADD R0, R5, 0x1, R3 ;  /* 0x0000000105007824 */ /* 0x000fe200078e0203 */
[----:B------:R-:W-:-:S04]  /*15720*/  LEA R10, P0, R2, UR4, 0x2 ;  /* 0x00000004020a7c11 */ /* 0x000fc8000f8010ff */
[----:B------:R-:W-:-:S05]  /*15730*/  LEA.HI.X R11, R2, UR5, R0, 0x2, P0 ;  /* 0x00000005020b7c11 */ /* 0x000fca00080f1400 */
[----:B------:R0:W5:Y:S04]  /*15740*/  LDG.E R5, desc[UR8][R10.64] ;  /* 0x000000080a057981 */ /* 0x000168000c1e1900 */
.L_x_2685:
[----:B------:R-:W2:Y:S01]  /*15750*/  LDL R0, [R1+0x4] ;  /* 0x0000040001007983 */ /* 0x000ea20000100800 */
[----:B------:R-:W-:Y:S01]  /*15760*/  BSSY B3, `(.L_x_2686) ;  /* 0x0000005000037945 */ /* 0x000fe20003800000 */
[----:B--2---:R-:W-:Y:S01]  /*15770*/  IMAD R2, R9, 0x8, R0 ;  /* 0x0000000809027824 */ /* 0x004fe200078e0200 */
[----:B------:R-:W-:-:S04]  /*15780*/  SHF.L.U32 R0, R12, 0x1f, RZ ;  /* 0x0000001f0c007819 */ /* 0x000fc800000006ff */
[----:B------:R-:W1:Y:S02]  /*15790*/  SYNCS.PHASECHK.TRANS64.TRYWAIT P0, [R2+URZ+0x38840], R0 ;  /* 0x03884000020075a7 */ /* 0x000e64000800017f */
[----:B-1----:R-:W-:Y:S05]  /*157a0*/  @!P0 BRA `(.L_x_2687) ;  /* 0x0000005000708947 */ /* 0x002fea0003800000 */
.L_x_2805:
[----:B------:R-:W-:Y:S05]  /*157b0*/  BSYNC B3 ;  /* 0x0000000000037941 */ /* 0x000fea0003800000 */
.L_x_2686:
[----:B------:R-:W2:Y:S01]  /*157c0*/  S2R R3, SR_TID.X ;  /* 0x0000000000037919 */ /* 0x000ea20000002100 */
[----:B------:R-:W-:Y:S01]  /*157d0*/  BSSY B3, `(.L_x_2688) ;  /* 0x000000b000037945 */ /* 0x000fe20003800000 */
        /* <DEDUP_REMOVED lines=10> */
.L_x_2689:
[----:B------:R-:W-:Y:S05]  /*15880*/  BSYNC B3 ;  /* 0x0000000000037941 */ /* 0x000fea0003800000 */
.L_x_2688:
        /* <DEDUP_REMOVED lines=13> */
.L_x_2690:
        /* <DEDUP_REMOVED lines=16> */
.L_x_2691:
        /* <DEDUP_REMOVED lines=16> */
.L_x_2692:
        /* <DEDUP_REMOVED lines=16> */
.L_x_2693:
        /* <DEDUP_REMOVED lines=10> */
[----:B0-----:R-:W2:Y:S04]  /*15d00*/  LDL.LU R10, [R1+0x14] ;  /* 0x00001400010a7983 */ /* 0x001ea80000300800 */
[----:B------:R-:W3:Y:S01]  /*15d10*/  LDL R7, [R1+0x8] ;  /* 0x0000080001077983 */ /* 0x000ee20000100800 */
[----:B------:R-:W-:Y:S01]  /*15d20*/  BSSY B3, `(.L_x_2694) ;  /* 0x0000005000037945 */ /* 0x000fe20003800000 */
[----:B--2---:R-:W-:Y:S01]  /*15d30*/  SHF.L.U32 R0, R10, 0x1f, RZ ;  /* 0x0000001f0a007819 */ /* 0x004fe200000006ff */
[----:B---3--:R-:W-:-:S04]  /*15d40*/  IMAD R2, R7, 0x8, R6 ;  /* 0x0000000807027824 */ /* 0x008fc800078e0206 */
[----:B------:R-:W0:Y:S02]  /*15d50*/  SYNCS.PHASECHK.TRANS64.TRYWAIT P0, [R2+URZ+0x60], R0 ;  /* 0x00006000020075a7 */ /* 0x000e24000800017f */
[----:B0-----:R-:W-:Y:S05]  /*15d60*/  @!P0 BRA `(.L_x_2695) ;  /* 0x0000004c00148947 */ /* 0x001fea0003800000 */
.L_x_2806:
[----:B------:R-:W-:Y:S05]  /*15d70*/  BSYNC B3 ;  /* 0x0000000000037941 */ /* 0x000fea0003800000 */
.L_x_2694:
        /* <DEDUP_REMOVED lines=14> */
.L_x_2697:
[----:B------:R-:W-:Y:S05]  /*15e60*/  BSYNC B3 ;  /* 0x0000000000037941 */ /* 0x000fea0003800000 */
.L_x_2696:
        /* <DEDUP_REMOVED lines=15> */
.L_x_2698:
        /* <DEDUP_REMOVED lines=16> */
.L_x_2699:
        /* <DEDUP_REMOVED lines=16> */
.L_x_2700:
        /* <DEDUP_REMOVED lines=16> */
.L_x_2701:
        /* <DEDUP_REMOVED lines=13> */
.L_x_2684:
[----:B------:R-:W-:Y:S05]  /*16330*/  BSYNC B1 ;  /* 0x0000000000017941 */ /* 0x000fea0003800000 */
.L_x_2683:
[----:B------:R-:W2:Y:S04]  /*16340*/  LDL.LU R0, [R1+0x2c] ;  /* 0x00002c0001007983 */ /* 0x000ea80000300800 */
[----:B------:R1:W-:Y:S04]  /*16350*/  STL [R1+0x8], R9 ;  /* 0x0000080901007387 */ /* 0x0003e80000100800 */
[----:B------:R1:W-:Y:S02]  /*16360*/  STL [R1+0x14], R12 ;  /* 0x0000140c01007387 */ /* 0x0003e40000100800 */
[----:B-12---:R-:W-:-:S07]  /*16370*/  VIADD R0, R0, 0xfffffffd ;  /* 0xfffffffd00007836 */ /* 0x006fce0000000000 */
.L_x_2682:
[----:B------:R-:W-:Y:S05]  /*16380*/  BSYNC B2 ;  /* 0x0000000000027941 */ /* 0x000fea0003800000 */
.L_x_2681:
[----:B------:R-:W-:-:S13]  /*16390*/  ISETP.NE.AND P0, PT, R4, RZ, PT ;  /* 0x000000ff0400720c */ /* 0x000fda0003f05270 */
[----:B------:R-:W-:Y:S05]  /*163a0*/  @!P0 BRA `(.L_x_2680) ;  /* 0x0000001c00088947 */ /* 0x000fea0003800000 */
[----:B0-----:R0:W5:Y:S02]  /*163b0*/  LDL R8, [R1] ;  /* 0x0000000001087983 */ /* 0x0011640000100800 */
.L_x_2740:
        /* <DEDUP_REMOVED lines=8> */
[----:B------:R-:W-:Y:S02]  /*16440*/  SEL R5, RZ, 0x1, P0 ;  /* 0x00000001ff057807 */ /* 0x000fe40000000000 */
[----:B------:R-:W-:Y:S02]  /*16450*/  SEL R4, R4, RZ, P0 ;  /* 0x000000ff04047207 */ /* 0x000fe40000000000 */
[----:B----4-:R-:W-:Y:S01]  /*16460*/  LOP3.LUT R5, R2, R5, RZ, 0x3c, !PT ;  /* 0x0000000502057212 */ /* 0x010fe200078e3cff */
[----:B-1----:R-:W-:Y:S06]  /*16470*/  @!P1 BRA `(.L_x_2703) ;  /* 0x0000000c004c9947 */ /* 0x002fec0003800000 */
        /* <DEDUP_REMOVED lines=25> */
.L_x_2704:
[----:B------:R-:W2:Y:S01]  /*16610*/  LDL R2, [R1+0x4] ;  /* 0x0000040001027983 */ /* 0x000ea20000100800 */
[----:B------:R-:W-:Y:S01]  /*16620*/  BSSY B2, `(.L_x_2705) ;  /* 0x0000005000027945 */ /* 0x000fe20003800000 */
[----:B--2---:R-:W-:Y:S01]  /*16630*/  IMAD R3, R4, 0x8, R2 ;  /* 0x0000000804037824 */ /* 0x004fe200078e0202 */
[----:B------:R-:W-:-:S04]  /*16640*/  SHF.L.U32 R2, R5, 0x1f, RZ ;  /* 0x0000001f05027819 */ /* 0x000fc800000006ff */
[----:B------:R-:W2:Y:S02]  /*16650*/  SYNCS.PHASECHK.TRANS64.TRYWAIT P0, [R3+URZ+0x38840], R2 ;  /* 0x03884002030075a7 */ /* 0x000ea4000800017f */
[----:B--2---:R-:W-:Y:S05]  /*16660*/  @!P0 BRA `(.L_x_2706) ;  /* 0x0000004000e88947 */ /* 0x004fea0003800000 */
.L_x_2807:
[----:B------:R-:W-:Y:S05]  /*16670*/  BSYNC B2 ;  /* 0x0000000000027941 */ /* 0x000fea0003800000 */
.L_x_2705:
        /* <DEDUP_REMOVED lines=12> */
.L_x_2708:
[----:B------:R-:W-:Y:S05]  /*16740*/  BSYNC B2 ;  /* 0x0000000000027941 */ /* 0x000fea0003800000 */
.L_x_2707:
        /* <DEDUP_REMOVED lines=13> */
.L_x_2709:
        /* <DEDUP_REMOVED lines=16> */
.L_x_2710:
        /* <DEDUP_REMOVED lines=16> */
.L_x_2711:
        /* <DEDUP_REMOVED lines=16> */
.L_x_2712:
        /* <DEDUP_REMOVED lines=17> */
.L_x_2808:
[----:B------:R-:W-:Y:S05]  /*16c30*/  BSYNC B2 ;  /* 0x0000000000027941 */ /* 0x000fea0003800000 */
.L_x_2713:
        /* <DEDUP_REMOVED lines=11> */
.L_x_2716:
[----:B------:R-:W-:Y:S05]  /*16cf0*/  BSYNC B2 ;  /* 0x0000000000027941 */ /* 0x000fea0003800000 */
.L_x_2715:
        /* <DEDUP_REMOVED lines=14> */
.L_x_2717:
        /* <DEDUP_REMOVED lines=16> */
.L_x_2718:
        /* <DEDUP_REMOVED lines=16> */
.L_x_2719:
        /* <DEDUP_REMOVED lines=16> */
.L_x_2720:
        /* <DEDUP_REMOVED lines=13> */
.L_x_2703:
[----:B------:R-:W-:Y:S05]  /*171b0*/  BSYNC B1 ;  /* 0x0000000000017941 */ /* 0x000fea0003800000 */
.L_x_2702:
        /* <DEDUP_REMOVED lines=36> */
.L_x_2723:
[----:B------:R-:W3:Y:S01]  /*17400*/  LDL R2, [R1+0x4] ;  /* 0x0000040001027983 */ /* 0x000ee20000100800 */
[----:B------:R-:W-:Y:S01]  /*17410*/  SHF.L.U32 R3, R10, 0x1f, RZ ;  /* 0x0000001f0a037819 */ /* 0x000fe200000006ff */
[----:B------:R-:W-:Y:S01]  /*17420*/  BSSY B2, `(.L_x_2724) ;  /* 0x0000004000027945 */ /* 0x000fe20003800000 */
[----:B---3--:R-:W-:-:S04]  /*17430*/  IMAD R2, R11, 0x8, R2 ;  /* 0x000000080b027824 */ /* 0x008fc800078e0202 */
[----:B------:R-:W3:Y:S02]  /*17440*/  SYNCS.PHASECHK.TRANS64.TRYWAIT P0, [R2+URZ+0x38840], R3 ;  /* 0x03884003020075a7 */ /* 0x000ee4000800017f */
[----:B---3--:R-:W-:Y:S05]  /*17450*/  @!P0 BRA `(.L_x_2725) ;  /* 0x0000003400948947 */ /* 0x008fea0003800000 */
.L_x_2809:
[----:B------:R-:W-:Y:S05]  /*17460*/  BSYNC B2 ;  /* 0x0000000000027941 */ /* 0x000fea0003800000 */
.L_x_2724:
        /* <DEDUP_REMOVED lines=12> */
.L_x_2727:
[----:B------:R-:W-:Y:S05]  /*17530*/  BSYNC B2 ;  /* 0x0000000000027941 */ /* 0x000fea0003800000 */
.L_x_2726:
        /* <DEDUP_REMOVED lines=15> */
.L_x_2728:
        /* <DEDUP_REMOVED lines=16> */
.L_x_2729:
        /* <DEDUP_REMOVED lines=16> */
.L_x_2730:
        /* <DEDUP_REMOVED lines=16> */
.L_x_2731:
        /* <DEDUP_REMOVED lines=15> */
.L_x_2810:
[----:B------:R-:W-:Y:S05]  /*17a20*/  BSYNC B2 ;  /* 0x0000000000027941 */ /* 0x000fea0003800000 */
.L_x_2732:
        /* <DEDUP_REMOVED lines=11> */
.L_x_2735:
[----:B------:R-:W-:Y:S05]  /*17ae0*/  BSYNC B2 ;  /* 0x0000000000027941 */ /* 0x000fea0003800000 */
.L_x_2734:
        /* <DEDUP_REMOVED lines=13> */
.L_x_2736:
        /* <DEDUP_REMOVED lines=16> */
.L_x_2737:
        /* <DEDUP_REMOVED lines=16> */
.L_x_2738:
        /* <DEDUP_REMOVED lines=16> */
.L_x_2739:
        /* <DEDUP_REMOVED lines=13> */
.L_x_2722:
[----:B------:R-:W-:Y:S05]  /*17f90*/  BSYNC B1 ;  /* 0x0000000000017941 */ /* 0x000fea0003800000 */
.L_x_2721:
[C---:B------:R-:W-:Y:S01]  /*17fa0*/  ISETP.GT.AND P0, PT, R0.reuse, 0x1, PT ;  /* 0x000000010000780c */ /* 0x040fe20003f04270 */
[----:B------:R-:W-:-:S12]  /*17fb0*/  VIADD R0, R0, 0xfffffffe ;  /* 0xfffffffe00007836 */ /* 0x000fd80000000000 */
[----:B------:R-:W-:Y:S05]  /*17fc0*/  @P0 BRA `(.L_x_2740) ;  /* 0xffffffe000fc0947 */ /* 0x000fea000383ffff */
.L_x_2680:
[----:B------:R-:W-:Y:S05]  /*17fd0*/  BSYNC B0 ;  /* 0x0000000000007941 */ /* 0x000fea0003800000 */
.L_x_2679:
[----:B------:R-:W4:Y:S01]  /*17fe0*/  S2R R2, SR_TID.X ;  /* 0x0000000000027919 */ /* 0x000f220000002100 */
[----:B------:R-:W-:Y:S01]  /*17ff0*/  BSSY B0, `(.L_x_2741) ;  /* 0x0000011000007945 */ /* 0x000fe20003800000 */
[----:B----4-:R-:W-:-:S04]  /*18000*/  LOP3.LUT R3, R2, 0x7f, RZ, 0xc0, !PT ;  /* 0x0000007f02037812 */ /* 0x010fc800078ec0ff */
[----:B------:R-:W-:-:S13]  /*18010*/  ISETP.NE.AND P0, PT, R3, RZ, PT ;  /* 0x000000ff0300720c */ /* 0x000fda0003f05270 */
[----:B------:R-:W-:Y:S05]  /*18020*/  @P0 BRA `(.L_x_2742) ;  /* 0x0000000000340947 */ /* 0x000fea0003800000 */
[----:B------:R-:W4:Y:S01]  /*18030*/  S2R R2, SR_LANEID ;  /* 0x0000000000027919 */ /* 0x000f220000000000 */
[----:B------:R-:W-:Y:S01]  /*18040*/  VOTEU.ANY UR4, UPT, PT ;  /* 0x0000000000047886 */ /* 0x000fe200038e0100 */
[----:B0-----:R-:W0:Y:S01]  /*18050*/  LDC.64 R4, c[0x0][0xc60] ;  /* 0x00031800ff047b82 */ /* 0x001e220000000a00 */
[----:B------:R-:W4:Y:S01]  /*18060*/  FLO.U32 R0, UR4 ;  /* 0x0000000400007d00 */ /* 0x000f2200080e0000 */
[----:B------:R-:W-:Y:S01]  /*18070*/  ULDC.64 UR6, c[0x0][0x208] ;  /* 0x0000820000067ab9 */ /* 0x000fe20000000a00 */
[----:B----4-:R-:W-:-:S06]  /*18080*/  ISETP.EQ.U32.AND P0, PT, R0, R2, PT ;  /* 0x000000020000720c */ /* 0x010fcc0003f02070 */
[----:B------:R-:W0:Y:S07]  /*18090*/  POPC R2, UR4 ;  /* 0x0000000400027d09 */ /* 0x000e2e0008000000 */
[----:B0-----:R-:W4:Y:S04]  /*180a0*/  @P0 ATOMG.E.ADD.STRONG.GPU PT, R2, desc[UR6][R4.64], R2 ;  /* 0x00000002040209a8 */ /* 0x001f2800081ee1c6 */
[----:B----4-:R0:W4:Y:S02]  /*180b0*/  SHFL.IDX PT, R2, R2, R0, 0x1f ;  /* 0x00001f0002027589 */ /* 0x01012400000e0000 */
[----:B0-----:R-:W0:Y:S02]  /*180c0*/  S2R R0, SR_LTMASK ;  /* 0x0000000000007919 */ /* 0x001e240000003900 */
[----:B0-----:R-:W-:-:S06]  /*180d0*/  LOP3.LUT R0, R0, UR4, RZ, 0xc0, !PT ;  /* 0x0000000400007c12 */ /* 0x001fcc000f8ec0ff */
[----:B------:R-:W4:Y:S02]  /*180e0*/  POPC R0, R0 ;  /* 0x0000000000007309 */ /* 0x000f240000000000 */
[----:B----4-:R-:W-:-:S07]  /*180f0*/  IADD3 R16, R2, UR38, R0 ;  /* 0x0000002602107c10 */ /* 0x010fce000fffe000 */
.L_x_2742:
[----:B------:R-:W-:Y:S05]  /*18100*/  BSYNC B0 ;  /* 0x0000000000007941 */ /* 0x000fea0003800000 */
.L_x_2741:
        /* <DEDUP_REMOVED lines=13> */
.L_x_2811:
[----:B------:R-:W-:Y:S05]  /*181e0*/  BSYNC B1 ;  /* 0x0000000000017941 */ /* 0x000fea0003800000 */
.L_x_2745:
        /* <DEDUP_REMOVED lines=9> */
.L_x_2748:
[----:B------:R-:W-:Y:S05]  /*18280*/  BSYNC B1 ;  /* 0x0000000000017941 */ /* 0x000fea0003800000 */
.L_x_2747:
[----:B0-----:R-:W4:Y:S04]  /*18290*/  LDL.LU R5, [R1+0x18] ;  /* 0x0000180001057983 */ /* 0x001f280000300800 */
[----:B------:R-:W4:Y:S04]  /*182a0*/  LDL.LU R3, [R1+0xc] ;  /* 0x00000c0001037983 */ /* 0x000f280000300800 */
[----:B------:R-:W3:Y:S04]  /*182b0*/  LDL R4, [R1+0x4] ;  /* 0x0000040001047983 */ /* 0x000ee80000100800 */
[----:B--2---:R-:W3:Y:S01]  /*182c0*/  LDL R2, [R1+0x8] ;  /* 0x0000080001027983 */ /* 0x004ee20000100800 */
        /* <DEDUP_REMOVED lines=8> */
[----:B---3--:R-:W-:-:S04]  /*18350*/  IMAD R2, R2, 0xa000, R4 ;  /* 0x0000a00002027824 */ /* 0x008fc800078e0204 */
[----:B------:R-:W-:-:S07]  /*18360*/  VIADD R4, R2, 0x400 ;  /* 0x0000040002047836 */ /* 0x000fce0000000000 */
.L_x_2749:
        /* <DEDUP_REMOVED lines=11> */
[----:B------:R-:W-:Y:S01]  /*18420*/  PLOP3.LUT P0, PT, PT, PT, PT, 0x80, 0x0 ;  /* 0x000000000000781c */ /* 0x000fe20003f0f070 */
[----:B------:R-:W-:Y:S01]  /*18430*/  VIADD R4, R2, 0x2c00 ;  /* 0x00002c0002047836 */ /* 0x000fe20000000000 */
[----:B------:R-:W-:Y:S01]  /*18440*/  UMOV UR6, 0x0 ;  /* 0x0000000000067882 */ /* 0x000fe20000000000 */
[----:B------:R-:W-:Y:S01]  /*18450*/  UMOV UR7, 0x14f00000 ;  /* 0x14f0000000077882 */ /* 0x000fe20000000000 */
[----:B------:R-:W-:-:S09]  /*18460*/  UMOV UR10, 0x40 ;  /* 0x00000040000a7882 */ /* 0x000fd20000000000 */
.L_x_2750:
        /* <DEDUP_REMOVED lines=16> */
.L_x_2751:
        /* <DEDUP_REMOVED lines=16> */
.L_x_2752:
        /* <DEDUP_REMOVED lines=11> */
.L_x_2744:
[----:B------:R-:W-:Y:S05]  /*18720*/  BSYNC B0 ;  /* 0x0000000000007941 */ /* 0x000fea0003800000 */
.L_x_2743:
[----:B0-----:R-:W4:Y:S04]  /*18730*/  LDL.LU R5, [R1+0x8] ;  /* 0x0000080001057983 */ /* 0x001f280000300800 */
        /* <DEDUP_REMOVED lines=8> */
.L_x_2659:
[----:B------:R-:W-:Y:S05]  /*187c0*/  BSYNC B7 ;  /* 0x0000000000077941 */ /* 0x000fea0003800000 */
.L_x_2657:
[----:B0-----:R-:W4:Y:S02]  /*187d0*/  LDL R0, [R1+0x50] ;  /* 0x0000500001007983 */ /* 0x001f240000100800 */
[----:B----4-:R-:W-:-:S13]  /*187e0*/  ISETP.NE.AND P0, PT, R0, RZ, PT ;  /* 0x000000ff0000720c */ /* 0x010fda0003f05270 */
[----:B------:R-:W-:Y:S05]  /*187f0*/  @!P0 BRA `(.L_x_2753) ;  /* 0x0000000000288947 */ /* 0x000fea0003800000 */
[----:B------:R-:W-:Y:S05]  /*18800*/  WARPSYNC.ALL ;  /* 0x0000000000007948 */ /* 0x000fea0003800000 */
[----:B------:R-:W0:Y:S08]  /*18810*/  S2UR UR5, SR_CgaCtaId ;  /* 0x00000000000579c3 */ /* 0x000e300000008800 */
[----:B------:R-:W-:Y:S06]  /*18820*/  BAR.SYNC.DEFER_BLOCKING 0x5, 0x180 ;  /* 0x0146000000007b1d */ /* 0x000fec0000010000 */
[----:B------:R-:W-:-:S02]  /*18830*/  UMOV UR4, 0x400 ;  /* 0x0000040000047882 */ /* 0x000fc40000000000 */
[----:B0-----:R-:W-:-:S06]  /*18840*/  ULEA UR4, UR5, UR4, 0x18 ;  /* 0x0000000405047291 */ /* 0x001fcc000f8ec03f */
[----:B------:R-:W-:-:S05]  /*18850*/  IMAD.U32 R0, RZ, RZ, UR4 ;  /* 0x00000004ff007e24 */ /* 0x000fca000f8e00ff */
[----:B------:R4:W0:Y:S04]  /*18860*/  LDS.128 R16, [R0+0x388d0] ;  /* 0x0388d00000107984 */ /* 0x0008280000000c00 */
[----:B------:R4:W-:Y:S01]  /*18870*/  STL [R1+0x4], R0 ;  /* 0x0000040001007387 */ /* 0x0009e20000100800 */
[----:B------:R-:W-:Y:S06]  /*18880*/  BAR.ARV 0x4, 0x180 ;  /* 0x0106000000007b1d */ /* 0x000fec0000002000 */
[----:B------:R-:W-:Y:S05]  /*18890*/  BRA `(.L_x_2754) ;  /* 0x0000000800e47947 */ /* 0x000fea0003800000 */
.L_x_2753:
[----:B------:R-:W0:Y:S01]  /*188a0*/  S2R R0, SR_TID.X ;  /* 0x0000000000007919 */ /* 0x000e220000002100 */
[----:B------:R-:W-:Y:S01]  /*188b0*/  UMOV UR4, 0xffffffff ;  /* 0xffffffff00047882 */ /* 0x000fe20000000000 */
[----:B0-----:R-:W-:-:S04]  /*188c0*/  LOP3.LUT R6, R0, 0x1f, RZ, 0xc0, !PT ;  /* 0x0000001f00067812 */ /* 0x001fc800078ec0ff */
[----:B------:R-:W-:Y:S01]  /*188d0*/  ISETP.NE.AND P0, PT, R6, 0x1f, PT ;  /* 0x0000001f0600780c */ /* 0x000fe20003f05270 */
[----:B------:R-:W-:-:S12]  /*188e0*/  BRA.DIV UR4, `(.L_x_2755) ;  /* 0x0000002204ac7947 */ /* 0x000fd8000b800000 */
[----:B------:R-:W-:Y:S01]  /*188f0*/  IMAD.IADD R5, R19, 0x1, R6 ;  /* 0x0000000113057824 */ /* 0x000fe200078e0206 */
[----:B------:R-:W-:Y:S01]  /*18900*/  ULDC UR4, c[0x0][0xc3c] ;  /* 0x00030f0000047ab9 */ /* 0x000fe20000000800 */
[----:B------:R-:W-:-:S03]  /*18910*/  ULDC.64 UR6, c[0x0][0x208] ;  /* 0x0000820000067ab9 */ /* 0x000fc60000000a00 */
[----:B------:R-:W-:-:S13]  /*18920*/  ISETP.GE.OR P1, PT, R5, UR4, !P0 ;  /* 0x0000000405007c0c */ /* 0x000fda000c726670 */
[----:B------:R-:W0:Y:S02]  /*18930*/  @!P1 LDC.64 R2, c[0x0][0xc80] ;  /* 0x00032000ff029b82 */ /* 0x000e240000000a00 */
[----:B0-----:R-:W-:-:S06]  /*18940*/  @!P1 IMAD.WIDE R2, R5, 0x4, R2 ;  /* 0x0000000405029825 */ /* 0x001fcc00078e0202 */
[----:B------:R0:W4:Y:S01]  /*18950*/  @!P1 LDG.E R3, desc[UR6][R2.64] ;  /* 0x0000000602039981 */ /* 0x000122000c1e1900 */
[C---:B------:R-:W-:Y:S02]  /*18960*/  ISETP.GE.U32.AND P2, PT, R6.reuse, 0x2, PT ;  /* 0x000000020600780c */ /* 0x040fe40003f46070 */
[C---:B------:R-:W-:Y:S01]  /*18970*/  ISETP.GE.U32.AND P3, PT, R6.reuse, 0x4, PT ;  /* 0x000000040600780c */ /* 0x040fe20003f66070 */
[----:B------:R-:W-:Y:S01]  /*18980*/  SHFL.IDX PT, R0, R16, RZ, 0x1f ;  /* 0x00001fff10007589 */ /* 0x000fe200000e0000 */
[C---:B------:R-:W-:Y:S02]  /*18990*/  ISETP.GE.U32.AND P4, PT, R6.reuse, 0x8, PT ;  /* 0x000000080600780c */ /* 0x040fe40003f86070 */
[C---:B------:R-:W-:Y:S01]  /*189a0*/  ISETP.GE.U32.AND P5, PT, R6.reuse, 0x10, PT ;  /* 0x000000100600780c */ /* 0x040fe20003fa6070 */
[----:B0-----:R-:W-:Y:S02]  /*189b0*/  IMAD.MOV.U32 R2, RZ, RZ, RZ ;  /* 0x000000ffff027224 */ /* 0x001fe400078e00ff */
[----:B----4-:R-:W-:Y:S01]  /*189c0*/  @!P1 IMAD.MOV.U32 R2, RZ, RZ, R3 ;  /* 0x000000ffff029224 */ /* 0x010fe200078e0003 */
[----:B------:R-:W-:-:S04]  /*189d0*/  ISETP.NE.AND P1, PT, R6, RZ, PT ;  /* 0x000000ff0600720c */ /* 0x000fc80003f25270 */
[----:B------:R-:W0:Y:S02]  /*189e0*/  SHFL.UP PT, R3, R2, 0x1, RZ ;  /* 0x0420000002037989 */ /* 0x000e2400000e00ff */
[----:B0-----:R-:W-:-:S05]  /*189f0*/  SEL R5, R3, RZ, P1 ;  /* 0x000000ff03057207 */ /* 0x001fca0000800000 */
[----:B------:R-:W-:Y:S02]  /*18a00*/  IMAD.IADD R3, R2, 0x1, R5 ;  /* 0x0000000102037824 */ /* 0x000fe400078e0205 */
[----:B------:R-:W-:Y:S04]  /*18a10*/  SHFL.IDX PT, R5, R16, 0x1, 0x1f ;  /* 0x00201f0010057f89 */ /* 0x000fe800000e0000 */
        /* <DEDUP_REMOVED lines=12> */
[----:B------:R0:W4:Y:S02]  /*18ae0*/  SHFL.IDX PT, R16, R3, 0x1f, 0x1f ;  /* 0x03e01f0003107f89 */ /* 0x00012400000e0000 */
.L_x_2821:
[----:B------:R-:W-:Y:S02]  /*18af0*/  ULDC UR4, c[0x0][0xc38] ;  /* 0x00030e0000047ab9 */ /* 0x000fe40000000800 */
[----:B------:R-:W-:-:S04]  /*18b00*/  IMAD.U32 R4, RZ, RZ, UR4 ;  /* 0x00000004ff047e24 */ /* 0x000fc8000f8e00ff */
[----:B----4-:R-:W-:-:S04]  /*18b10*/  IMAD R16, R16, R4, RZ ;  /* 0x0000000410107224 */ /* 0x010fc800078e02ff */
[----:B------:R-:W-:-:S05]  /*18b20*/  IMAD.IADD R5, R5, 0x1, R16 ;  /* 0x0000000105057824 */ /* 0x000fca00078e0210 */
[----:B------:R-:W-:-:S13]  /*18b30*/  ISETP.GT.AND P6, PT, R5, R0, PT ;  /* 0x000000000500720c */ /* 0x000fda0003fc4270 */
[----:B------:R-:W-:Y:S05]  /*18b40*/  @P6 BRA `(.L_x_2756) ;  /* 0x0000000000a06947 */ /* 0x000fea0003800000 */
.L_x_2761:
[----:B0-----:R-:W0:Y:S01]  /*18b50*/  LDC R3, c[0x0][0xc3c] ;  /* 0x00030f00ff037b82 */ /* 0x001e220000000800 */
[----:B------:R-:W-:-:S05]  /*18b60*/  VIADD R19, R19, 0x1f ;  /* 0x0000001f13137836 */ /* 0x000fca0000000000 */
[----:B0-----:R-:W-:-:S13]  /*18b70*/  ISETP.GE.AND P6, PT, R19, R3, PT ;  /* 0x000000031300720c */ /* 0x001fda0003fc6270 */
[----:B------:R-:W-:Y:S05]  /*18b80*/  @P6 BRA `(.L_x_2757) ;  /* 0x0000000400dc6947 */ /* 0x000fea0003800000 */
[----:B------:R-:W0:Y:S01]  /*18b90*/  S2R R2, SR_TID.X ;  /* 0x0000000000027919 */ /* 0x000e220000002100 */
[----:B------:R-:W-:Y:S01]  /*18ba0*/  BSSY B0, `(.L_x_2758) ;  /* 0x000000a000007945 */ /* 0x000fe20003800000 */
[----:B0-----:R-:W-:-:S05]  /*18bb0*/  LOP3.LUT R2, R2, 0x1f, RZ, 0xc0, !PT ;  /* 0x0000001f02027812 */ /* 0x001fca00078ec0ff */
[----:B------:R-:W-:Y:S02]  /*18bc0*/  IMAD.IADD R4, R19, 0x1, R2 ;  /* 0x0000000113047824 */ /* 0x000fe400078e0202 */
[----:B------:R-:W-:-:S03]  /*18bd0*/  IMAD.MOV.U32 R2, RZ, RZ, RZ ;  /* 0x000000ffff027224 */ /* 0x000fc600078e00ff */
[----:B------:R-:W-:-:S13]  /*18be0*/  ISETP.GE.OR P6, PT, R4, R3, !P0 ;  /* 0x000000030400720c */ /* 0x000fda00047c6670 */
[----:B------:R-:W-:Y:S05]  /*18bf0*/  @P6 BRA `(.L_x_2759) ;  /* 0x0000000000106947 */ /* 0x000fea0003800000 */
[----:B------:R-:W0:Y:S01]  /*18c00*/  LDC.64 R2, c[0x0][0xc80] ;  /* 0x00032000ff027b82 */ /* 0x000e220000000a00 */
[----:B------:R-:W-:Y:S01]  /*18c10*/  ULDC.64 UR4, c[0x0][0x208] ;  /* 0x0000820000047ab9 */ /* 0x000fe20000000a00 */
[----:B0-----:R-:W-:-:S06]  /*18c20*/  IMAD.WIDE R2, R4, 0x4, R2 ;  /* 0x0000000404027825 */ /* 0x001fcc00078e0202 */
[----:B------:R0:W5:Y:S02]  /*18c30*/  LDG.E R2, desc[UR4][R2.64] ;  /* 0x0000000402027981 */ /* 0x000164000c1e1900 */
.L_x_2759:
[----:B------:R-:W-:Y:S05]  /*18c40*/  BSYNC B0 ;  /* 0x0000000000007941 */ /* 0x000fea0003800000 */
.L_x_2758:
[----:B------:R-:W-:-:S03]  /*18c50*/  UMOV UR4, 0xffffffff ;  /* 0xffffffff00047882 */ /* 0x000fc60000000000 */
[----:B------:R-:W-:Y:S05]  /*18c60*/  BRA.DIV UR4, `(.L_x_2760) ;  /* 0x00000026040c7947 */ /* 0x000fea000b800000 */
[----:B-----5:R-:W0:Y:S02]  /*18c70*/  SHFL.UP PT, R14, R2, 0x1, RZ ;  /* 0x04200000020e7989 */ /* 0x020e2400000e00ff */
        /* <DEDUP_REMOVED lines=15> */
.L_x_2829:
[----:B------:R-:W-:Y:S02]  /*18d70*/  ULDC UR4, c[0x0][0xc38] ;  /* 0x00030e0000047ab9 */ /* 0x000fe40000000800 */
[----:B------:R-:W-:-:S04]  /*18d80*/  IMAD.U32 R4, RZ, RZ, UR4 ;  /* 0x00000004ff047e24 */ /* 0x000fc8000f8e00ff */
[----:B----4-:R-:W-:-:S04]  /*18d90*/  IMAD R16, R16, R4, RZ ;  /* 0x0000000410107224 */ /* 0x010fc800078e02ff */
[----:B------:R-:W-:-:S05]  /*18da0*/  IMAD.IADD R5, R16, 0x1, R5 ;  /* 0x0000000110057824 */ /* 0x000fca00078e0205 */
[----:B------:R-:W-:-:S13]  /*18db0*/  ISETP.GT.AND P6, PT, R5, R0, PT ;  /* 0x000000000500720c */ /* 0x000fda0003fc4270 */
[----:B------:R-:W-:Y:S05]  /*18dc0*/  @!P6 BRA `(.L_x_2761) ;  /* 0xfffffffc0060e947 */ /* 0x000fea000383ffff */
.L_x_2756:
        /* <DEDUP_REMOVED lines=8> */
.L_x_2833:
[----:B------:R-:W-:Y:S01]  /*18e50*/  ISETP.NE.AND P0, PT, R5, RZ, PT ;  /* 0x000000ff0500720c */ /* 0x000fe20003f05270 */
[----:B------:R-:W-:-:S12]  /*18e60*/  IMAD.MOV.U32 R5, RZ, RZ, RZ ;  /* 0x000000ffff057224 */ /* 0x000fd800078e00ff */
[----:B------:R-:W-:Y:S05]  /*18e70*/  @!P0 BRA `(.L_x_2763) ;  /* 0x0000000000148947 */ /* 0x000fea0003800000 */
[----:B------:R-:W-:Y:S01]  /*18e80*/  UMOV UR4, 0xffffffff ;  /* 0xffffffff00047882 */ /* 0x000fe20000000000 */
[----:B------:R-:W-:Y:S02]  /*18e90*/  VIADD R12, R6, 0xffffffff ;  /* 0xffffffff060c7836 */ /* 0x000fe40000000000 */
[----:B------:R-:W-:Y:S05]  /*18ea0*/  BRA.DIV UR4, `(.L_x_2764) ;  /* 0x0000002604987947 */ /* 0x000fea000b800000 */
[----:B0-----:R0:W0:Y:S02]  /*18eb0*/  SHFL.IDX PT, R3, R3, R12, 0x1f ;  /* 0x00001f0c03037589 */ /* 0x00102400000e0000 */
.L_x_2836:
[----:B0-----:R-:W-:-:S07]  /*18ec0*/  IMAD.MOV.U32 R5, RZ, RZ, R3 ;  /* 0x000000ffff057224 */ /* 0x001fce00078e0003 */
.L_x_2763:
[----:B0---4-:R-:W0:Y:S01]  /*18ed0*/  LDC.64 R2, c[0x0][0xc90] ;  /* 0x00032400ff027b82 */ /* 0x011e220000000a00 */
[----:B------:R-:W-:Y:S01]  /*18ee0*/  IMAD.IADD R19, R6, 0x1, R19 ;  /* 0x0000000106137824 */ /* 0x000fe200078e0213 */
[----:B------:R-:W-:-:S03]  /*18ef0*/  ULDC.64 UR4, c[0x0][0x208] ;  /* 0x0000820000047ab9 */ /* 0x000fc60000000a00 */
[----:B0-----:R-:W-:-:S05]  /*18f00*/  IMAD.WIDE R2, R19, 0x4, R2 ;  /* 0x0000000413027825 */ /* 0x001fca00078e0202 */
[----:B-1-3--:R-:W3:Y:S01]  /*18f10*/  LDG.E R7, desc[UR4][R2.64] ;  /* 0x0000000402077981 */ /* 0x00aee2000c1e1900 */
[----:B------:R-:W-:-:S04]  /*18f20*/  IMAD R16, R5, R4, R16 ;  /* 0x0000000405107224 */ /* 0x000fc800078e0210 */
[----:B------:R-:W-:Y:S02]  /*18f30*/  IMAD.IADD R0, R0, 0x1, -R16 ;  /* 0x0000000100007824 */ /* 0x000fe400078e0a10 */
[----:B---3--:R-:W-:-:S05]  /*18f40*/  IMAD R6, R17, R7, RZ ;  /* 0x0000000711067224 */ /* 0x008fca00078e02ff */
[----:B-----5:R-:W-:-:S04]  /*18f50*/  IABS R8, R6 ;  /* 0x0000000600087213 */ /* 0x020fc80000000000 */
        /* <DEDUP_REMOVED lines=58> */
.L_x_2757:
[----:B------:R-:W-:Y:S01]  /*19300*/  UMOV UR4, URZ ;  /* 0x0000003f00047c82 */ /* 0x000fe20008000000 */
[----:B------:R-:W-:Y:S01]  /*19310*/  UMOV UR5, URZ ;  /* 0x0000003f00057c82 */ /* 0x000fe20008000000 */
[----:B------:R-:W-:Y:S01]  /*19320*/  ULDC UR6, c[0x0][0xc3c] ;  /* 0x00030f0000067ab9 */ /* 0x000fe20000000800 */
[----:B------:R-:W-:Y:S02]  /*19330*/  IMAD.MOV.U32 R16, RZ, RZ, R0 ;  /* 0x000000ffff107224 */ /* 0x000fe400078e0000 */
[----:B------:R-:W-:Y:S02]  /*19340*/  IMAD.U32 R17, RZ, RZ, UR4 ;  /* 0x00000004ff117e24 */ /* 0x000fe4000f8e00ff */
[----:B------:R-:W-:Y:S02]  /*19350*/  IMAD.U32 R18, RZ, RZ, UR5 ;  /* 0x00000005ff127e24 */ /* 0x000fe4000f8e00ff */
[----:B------:R-:W-:-:S07]  /*19360*/  IMAD.U32 R19, RZ, RZ, UR6 ;  /* 0x00000006ff137e24 */ /* 0x000fce000f8e00ff */
.L_x_2765:
[----:B------:R0:W4:Y:S01]  /*19370*/  LDL R3, [R1+0x4] ;  /* 0x0000040001037983 */ /* 0x0001220000100800 */
[----:B------:R-:W1:Y:S01]  /*19380*/  S2R R0, SR_TID.X ;  /* 0x0000000000007919 */ /* 0x000e620000002100 */
[----:B------:R-:W-:Y:S05]  /*19390*/  WARPSYNC.ALL ;  /* 0x0000000000007948 */ /* 0x000fea0003800000 */
[----:B-1----:R-:W-:Y:S01]  /*193a0*/  LOP3.LUT R0, R0, 0x1f, RZ, 0xc0, !PT ;  /* 0x0000001f00007812 */ /* 0x002fe200078ec0ff */
        /* <DEDUP_REMOVED lines=8> */
.L_x_2754:
[----:B------:R-:W-:Y:S02]  /*19430*/  ULDC UR4, c[0x0][0xc3c] ;  /* 0x00030f0000047ab9 */ /* 0x000fe40000000800 */
[----:B0-----:R-:W-:-:S13]  /*19440*/  ISETP.GE.AND P0, PT, R19, UR4, PT ;  /* 0x0000000413007c0c */ /* 0x001fda000bf06270 */
[----:B------:R-:W-:Y:S05]  /*19450*/  @!P0 BRA `(.L_x_2766) ;  /* 0xffffff9c00808947 */ /* 0x000fea000383ffff */
[----:B------:R-:W-:Y:S05]  /*19460*/  BSYNC B8 ;  /* 0x0000000000087941 */ /* 0x000fea0003800000 */
.L_x_2653:
[----:B----4-:R-:W4:Y:S01]  /*19470*/  LDL.LU R0, [R1+0x48] ;  /* 0x0000480001007983 */ /* 0x010f220000300800 */
[----:B------:R-:W-:Y:S01]  /*19480*/  BSSY B0, `(.L_x_2767) ;  /* 0x000000b000007945 */ /* 0x000fe20003800000 */
[----:B------:R-:W0:Y:S01]  /*19490*/  S2R R5, SR_CgaCtaId ;  /* 0x0000000000057919 */ /* 0x000e220000008800 */
[----:B----4-:R-:W-:-:S05]  /*194a0*/  VIADD R0, R0, 0x1 ;  /* 0x0000000100007836 */ /* 0x010fca0000000000 */
[----:B------:R-:W-:-:S04]  /*194b0*/  LEA.HI R2, R0, R0, RZ, 0x1 ;  /* 0x0000000000027211 */ /* 0x000fc800078f08ff */
[----:B------:R-:W-:-:S05]  /*194c0*/  LOP3.LUT R3, R2, 0xfffffffe, RZ, 0xc0, !PT ;  /* 0xfffffffe02037812 */ /* 0x000fca00078ec0ff */
[----:B------:R-:W-:Y:S01]  /*194d0*/  IMAD.IADD R3, R0, 0x1, -R3 ;  /* 0x0000000100037824 */ /* 0x000fe200078e0a03 */
[----:B------:R-:W-:-:S04]  /*194e0*/  MOV R0, 0x400 ;  /* 0x0000040000007802 */ /* 0x000fc80000000f00 */
[----:B0-----:R-:W-:Y:S02]  /*194f0*/  LEA R0, R5, R0, 0x18 ;  /* 0x0000000005007211 */ /* 0x001fe400078ec0ff */
[----:B------:R-:W-:-:S04]  /*19500*/  SHF.L.U32 R3, R3, 0x1f, RZ ;  /* 0x0000001f03037819 */ /* 0x000fc800000006ff */
[----:B------:R-:W0:Y:S02]  /*19510*/  SYNCS.PHASECHK.TRANS64.TRYWAIT P0, [R0+URZ+0x38820], R3 ;  /* 0x03882003000075a7 */ /* 0x000e24000800017f */
[----:B0-----:R-:W-:Y:S05]  /*19520*/  @!P0 BRA `(.L_x_2768) ;  /* 0x0000002000208947 */ /* 0x001fea0003800000 */
.L_x_2837:
[----:B------:R-:W-:Y:S05]  /*19530*/  BSYNC B0 ;  /* 0x0000000000007941 */ /* 0x000fea0003800000 */
.L_x_2767:
[----:B------:R-:W-:-:S03]  /*19540*/  UMOV UR4, 0xffffffff ;  /* 0xffffffff00047882 */ /* 0x000fc60000000000 */
[----:B------:R-:W-:Y:S05]  /*19550*/  BRA.DIV UR4, `(.L_x_2769) ;  /* 0x0000002204287947 */ /* 0x000fea000b800000 */
[----:B------:R-:W4:Y:S02]  /*19560*/  S2R R2, SR_TID.X ;  /* 0x0000000000027919 */ /* 0x000f240000002100 */
[----:B----4-:R-:W-:-:S04]  /*19570*/  SHF.R.U32.HI R2, RZ, 0x5, R2 ;  /* 0x00000005ff027819 */ /* 0x010fc80000011602 */
[----:B------:R-:W-:-:S05]  /*19580*/  LOP3.LUT R2, R2, 0x3, RZ, 0xc0, !PT ;  /* 0x0000000302027812 */ /* 0x000fca00078ec0ff */
[----:B------:R4:W0:Y:S02]  /*19590*/  SHFL.IDX PT, R14, R2, RZ, 0x1f ;  /* 0x00001fff020e7589 */ /* 0x00082400000e0000 */
.L_x_2840:
[----:B0-----:R-:W-:Y:S01]  /*195a0*/  ISETP.NE.AND P0, PT, R14, RZ, PT ;  /* 0x000000ff0e00720c */ /* 0x001fe20003f05270 */
[----:B------:R-:W-:-:S12]  /*195b0*/  BSSY B0, `(.L_x_2770) ;  /* 0x0000029000007945 */ /* 0x000fd80003800000 */
[----:B------:R-:W-:Y:S05]  /*195c0*/  @P0 BRA `(.L_x_2771) ;  /* 0x00000000009c0947 */ /* 0x000fea0003800000 */
[----:B------:R-:W-:-:S03]  /*195d0*/  UMOV UR4, 0xffffffff ;  /* 0xffffffff00047882 */ /* 0x000fc60000000000 */
[----:B------:R-:W-:Y:S05]  /*195e0*/  BRA.DIV UR4, `(.L_x_2772) ;  /* 0x0000002204387947 */ /* 0x000fea000b800000 */
[----:B------:R-:W-:-:S13]  /*195f0*/  ELECT P6, URZ, PT ;  /* 0x00000000003f782f */ /* 0x000fda00038c0000 */
.L_x_2843:
[----:B------:R-:W-:Y:S05]  /*19600*/  @!P6 BRA `(.L_x_2771) ;  /* 0x00000000008ce947 */ /* 0x000fea0003800000 */
[----:B----4-:R-:W4:Y:S02]  /*19610*/  LDL R2, [R1+0x54] ;  /* 0x0000540001027983 */ /* 0x010f240000100800 */
[----:B----4-:R-:W-:-:S13]  /*19620*/  R2UR UR4, R2 ;  /* 0x00000000020472ca */ /* 0x010fda00000e0000 */
[----:B------:R-:W-:-:S06]  /*19630*/  ULOP3.LUT UR4, UR4, 0x2, URZ, 0xfc, !UPT ;  /* 0x0000000204047892 */ /* 0x000fcc000f8efc3f */
[----:B------:R-:W-:-:S05]  /*19640*/  IMAD.U32 R2, RZ, RZ, UR4 ;  /* 0x00000004ff027e24 */ /* 0x000fca000f8e00ff */
[----:B------:R-:W-:-:S13]  /*19650*/  ISETP.NE.AND P2, PT, R2, 0x3, PT ;  /* 0x000000030200780c */ /* 0x000fda0003f45270 */
[----:B------:R-:W-:Y:S05]  /*19660*/  @!P2 BRA `(.L_x_2773) ;  /* 0x000000000004a947 */ /* 0x000fea0003800000 */
[----:B------:R-:W-:Y:S01]  /*19670*/  BPT.TRAP 0x1 ;  /* 0x000000040000795c */ /* 0x000fe20000300000 */
.L_x_2773:
[----:B------:R-:W4:Y:S04]  /*19680*/  LDL R3, [R1+0x8] ;  /* 0x0000080001037983 */ /* 0x000f280000100800 */
[----:B-1-3--:R-:W3:Y:S01]  /*19690*/  LDL.LU R7, [R1+0x14] ;  /* 0x0000140001077983 */ /* 0x00aee20000300800 */
[----:B------:R-:W-:-:S04]  /*196a0*/  VIADD R2, R0, 0x38840 ;  /* 0x0003884000027836 */ /* 0x000fc80000000000 */
[C---:B----4-:R-:W-:Y:S02]  /*196b0*/  IMAD R6, R3.reuse, 0x8, R2 ;  /* 0x0000000803067824 */ /* 0x050fe400078e0202 */
        /* <DEDUP_REMOVED lines=10> */
.L_x_2844:
[----:B------:R-:W1:Y:S02]  /*19760*/  SYNCS.PHASECHK.TRANS64.TRYWAIT P0, [R7+URZ], R2 ;  /* 0x00000002070075a7 */ /* 0x000e64000800017f */
[----:B-1----:R-:W-:Y:S05]  /*19770*/  @!P0 BRA `(.L_x_2775) ;  /* 0x0000002000088947 */ /* 0x002fea0003800000 */
.L_x_2845:
[----:B------:R-:W-:Y:S05]  /*19780*/  @!P2 BRA `(.L_x_2776) ;  /* 0x000000000004a947 */ /* 0x000fea0003800000 */
[----:B------:R-:W-:Y:S01]  /*19790*/  BPT.TRAP 0x1 ;  /* 0x000000040000795c */ /* 0x000fe20000300000 */
.L_x_2776:
[----:B------:R-:W3:Y:S01]  /*197a0*/  LDL.LU R4, [R1+0x8] ;  /* 0x0000080001047983 */ /* 0x000ee20000300800 */
[----:B------:R-:W-:-:S04]  /*197b0*/  VIADD R0, R0, 0x38860 ;  /* 0x0003886000007836 */ /* 0x000fc80000000000 */
[----:B---3--:R-:W-:-:S04]  /*197c0*/  IMAD R4, R4, 0x8, R0 ;  /* 0x0000000804047824 */ /* 0x008fc800078e0200 */
[----:B------:R-:W3:Y:S02]  /*197d0*/  SYNCS.PHASECHK.TRANS64.TRYWAIT P0, [R4+URZ], R5 ;  /* 0x00000005040075a7 */ /* 0x000ee4000800017f */
[----:B---3--:R-:W-:Y:S05]  /*197e0*/  @!P0 BRA `(.L_x_2777) ;  /* 0x0000002000008947 */ /* 0x008fea0003800000 */
.L_x_2846:
[----:B------:R-:W-:-:S07]  /*197f0*/  IMAD R3, R3, 0x8, R0 ;  /* 0x0000000803037824 */ /* 0x000fce00078e0200 */
.L_x_2778:
[----:B----4-:R4:W0:Y:S02]  /*19800*/  SYNCS.PHASECHK.TRANS64.TRYWAIT P0, [R3+URZ], R2 ;  /* 0x00000002030075a7 */ /* 0x010824000800017f */
[----:B0-----:R-:W-:Y:S05]  /*19810*/  @!P0 NANOSLEEP.SYNCS 0x989680 ;  /* 0x009896800000895d */ /* 0x001fea0003900000 */
[----:B------:R-:W0:Y:S02]  /*19820*/  @!P0 SYNCS.PHASECHK.TRANS64 P0, [R3+URZ], R2 ;  /* 0x00000002030085a7 */ /* 0x000e24000800007f */
[----:B0-----:R-:W-:Y:S05]  /*19830*/  @!P0 BRA `(.L_x_2778) ;  /* 0xfffffffc00f08947 */ /* 0x001fea000383ffff */
.L_x_2771:
[----:B------:R-:W-:Y:S05]  /*19840*/  BSYNC B0 ;  /* 0x0000000000007941 */ /* 0x000fea0003800000 */
.L_x_2770:
[----:B------:R-:W-:Y:S05]  /*19850*/  EXIT ;  /* 0x000000000000794d */ /* 0x000fea0003800000 */
.L_x_2595:
[----:B------:R-:W-:-:S13]  /*19860*/  R2UR UR4, R17 ;  /* 0x00000000110472ca */ /* 0x000fda00000e0000 */
[----:B0-----:R-:W-:-:S04]  /*19870*/  IMAD.U32 R3, RZ, RZ, UR4 ;  /* 0x00000004ff037e24 */ /* 0x001fc8000f8e00ff */
[----:B------:R0:W1:Y:S03]  /*19880*/  SYNCS.PHASECHK.TRANS64.TRYWAIT P1, [R3+URZ+0x38800], R0 ;  /* 0x03880000030075a7 */ /* 0x000066000802017f */
[----:B-1----:R-:W-:Y:S05]  /*19890*/  @!P1 NANOSLEEP.SYNCS 0x989680 ;  /* 0x009896800000995d */ /* 0x002fea0003900000 */
[----:B------:R-:W1:Y:S02]  /*198a0*/  @!P1 SYNCS.PHASECHK.TRANS64 P1, [R3+URZ+0x38800], R0 ;  /* 0x03880000030095a7 */ /* 0x000e64000802007f */
[----:B-1----:R-:W-:Y:S05]  /*198b0*/  @!P1 BRA `(.L_x_2595) ;  /* 0xfffffffc00e89947 */ /* 0x002fea000383ffff */
[----:B------:R-:W-:Y:S05]  /*198c0*/  BRA `(.L_x_2779) ;  /* 0xfffffe8000e47947 */ /* 0x000fea000383ffff */
.L_x_2599:
[----:B-1----:R1:W2:Y:S02]  /*198d0*/  SYNCS.PHASECHK.TRANS64.TRYWAIT P2, [R0+URZ+0x38830], R3 ;  /* 0x03883003000075a7 */ /* 0x0022a4000804017f */
[----:B--2---:R-:W-:Y:S05]  /*198e0*/  @!P2 NANOSLEEP.SYNCS 0x989680 ;  /* 0x009896800000a95d */ /* 0x004fea0003900000 */
[----:B------:R-:W2:Y:S02]  /*198f0*/  @!P2 SYNCS.PHASECHK.TRANS64 P2, [R0+URZ+0x38830], R3 ;  /* 0x038830030000a5a7 */ /* 0x000ea4000804007f */
[----:B--2---:R-:W-:Y:S05]  /*19900*/  @!P2 BRA `(.L_x_2599) ;  /* 0xfffffffc00f0a947 */ /* 0x004fea000383ffff */
[----:B------:R-:W-:Y:S05]  /*19910*/  BRA `(.L_x_2598) ;  /* 0xfffffe8400107947 */ /* 0x000fea000383ffff */
.L_x_2604:
[----:B------:R-:W-:-:S13]  /*19920*/  R2UR UR4, R4 ;  /* 0x00000000040472ca */ /* 0x000fda00000e0000 */
[----:B-1----:R-:W-:-:S04]  /*19930*/  IMAD.U32 R152, RZ, RZ, UR4 ;  /* 0x00000004ff987e24 */ /* 0x002fc8000f8e00ff */
[----:B------:R1:W2:Y:S03]  /*19940*/  SYNCS.PHASECHK.TRANS64.TRYWAIT P3, [R152+URZ+0x38830], R3 ;  /* 0x03883003980075a7 */ /* 0x0002a6000806017f */
[----:B--2---:R-:W-:Y:S05]  /*19950*/  @!P3 NANOSLEEP.SYNCS 0x989680 ;  /* 0x009896800000b95d */ /* 0x004fea0003900000 */
[----:B------:R-:W2:Y:S02]  /*19960*/  @!P3 SYNCS.PHASECHK.TRANS64 P3, [R152+URZ+0x38830], R3 ;  /* 0x038830039800b5a7 */ /* 0x000ea4000806007f */
[----:B--2---:R-:W-:Y:S05]  /*19970*/  @!P3 BRA `(.L_x_2604) ;  /* 0xfffffffc00e8b947 */ /* 0x004fea000383ffff */
[----:B------:R-:W-:Y:S05]  /*19980*/  BRA `(.L_x_2603) ;  /* 0xfffffec400907947 */ /* 0x000fea000383ffff */
.L_x_2608:
[----:B0-----:R-:W-:-:S04]  /*19990*/  IMAD.U32 R3, RZ, RZ, UR4 ;  /* 0x00000004ff037e24 */ /* 0x001fc8000f8e00ff */
[----:B------:R0:W2:Y:S03]  /*199a0*/  SYNCS.PHASECHK.TRANS64.TRYWAIT P3, [R3+URZ+0x38850], R0 ;  /* 0x03885000030075a7 */ /* 0x0000a6000806017f */
[----:B--2---:R-:W-:Y:S05]  /*199b0*/  @!P3 NANOSLEEP.SYNCS 0x989680 ;  /* 0x009896800000b95d */ /* 0x004fea0003900000 */
[----:B------:R-:W2:Y:S02]  /*199c0*/  @!P3 SYNCS.PHASECHK.TRANS64 P3, [R3+URZ+0x38850], R0 ;  /* 0x038850000300b5a7 */ /* 0x000ea4000806007f */
[----:B--2---:R-:W-:Y:S05]  /*199d0*/  @!P3 BRA `(.L_x_2608) ;  /* 0xfffffffc00ecb947 */ /* 0x004fea000383ffff */
[----:B------:R-:W-:Y:S05]  /*199e0*/  BRA `(.L_x_2607) ;  /* 0xfffffee800b87947 */ /* 0x000fea000383ffff */
.L_x_2614:
[----:B-1----:R-:W-:-:S04]  /*199f0*/  IMAD.U32 R4, RZ, RZ, UR4 ;  /* 0x00000004ff047e24 */ /* 0x002fc8000f8e00ff */
[----:B------:R1:W2:Y:S03]  /*19a00*/  SYNCS.PHASECHK.TRANS64.TRYWAIT P2, [R4+URZ+0x38830], R3 ;  /* 0x03883003040075a7 */ /* 0x0002a6000804017f */
[----:B--2---:R-:W-:Y:S05]  /*19a10*/  @!P2 NANOSLEEP.SYNCS 0x989680 ;  /* 0x009896800000a95d */ /* 0x004fea0003900000 */
[----:B------:R-:W2:Y:S02]  /*19a20*/  @!P2 SYNCS.PHASECHK.TRANS64 P2, [R4+URZ+0x38830], R3 ;  /* 0x038830030400a5a7 */ /* 0x000ea4000804007f */
[----:B--2---:R-:W-:Y:S05]  /*19a30*/  @!P2 BRA `(.L_x_2614) ;  /* 0xfffffffc00eca947 */ /* 0x004fea000383ffff */
[----:B------:R-:W-:Y:S05]  /*19a40*/  BRA `(.L_x_2613) ;  /* 0xffffff0400ec7947 */ /* 0x000fea000383ffff */
.L_x_2618:
[----:B01----:R-:W-:-:S04]  /*19a50*/  IMAD.U32 R3, RZ, RZ, UR4 ;  /* 0x00000004ff037e24 */ /* 0x003fc8000f8e00ff */
[----:B------:R0:W1:Y:S03]  /*19a60*/  SYNCS.PHASECHK.TRANS64.TRYWAIT P2, [R3+URZ+0x38850], R0 ;  /* 0x03885000030075a7 */ /* 0x000066000804017f */
[----:B-1----:R-:W-:Y:S05]  /*19a70*/  @!P2 NANOSLEEP.SYNCS 0x989680 ;  /* 0x009896800000a95d */ /* 0x002fea0003900000 */
[----:B------:R-:W1:Y:S02]  /*19a80*/  @!P2 SYNCS.PHASECHK.TRANS64 P2, [R3+URZ+0x38850], R0 ;  /* 0x038850000300a5a7 */ /* 0x000e64000804007f */
[----:B-1----:R-:W-:Y:S05]  /*19a90*/  @!P2 BRA `(.L_x_2618) ;  /* 0xfffffffc00eca947 */ /* 0x002fea000383ffff */
[----:B------:R-:W-:Y:S05]  /*19aa0*/  BRA `(.L_x_2617) ;  /* 0xffffff3000107947 */ /* 0x000fea000383ffff */
.L_x_2623:
[----:B-1----:R-:W-:-:S04]  /*19ab0*/  IMAD.U32 R7, RZ, RZ, UR7 ;  /* 0x00000007ff077e24 */ /* 0x002fc8000f8e00ff */
[----:B------:R1:W2:Y:S03]  /*19ac0*/  SYNCS.PHASECHK.TRANS64.TRYWAIT P0, [R7+URZ+0x38850], R0 ;  /* 0x03885000070075a7 */ /* 0x0002a6000800017f */
[----:B--2---:R-:W-:Y:S05]  /*19ad0*/  @!P0 NANOSLEEP.SYNCS 0x989680 ;  /* 0x009896800000895d */ /* 0x004fea0003900000 */
[----:B------:R-:W2:Y:S02]  /*19ae0*/  @!P0 SYNCS.PHASECHK.TRANS64 P0, [R7+URZ+0x38850], R0 ;  /* 0x03885000070085a7 */ /* 0x000ea4000800007f */
[----:B--2---:R-:W-:Y:S05]  /*19af0*/  @!P0 BRA `(.L_x_2623) ;  /* 0xfffffffc00ec8947 */ /* 0x004fea000383ffff */
[----:B------:R-:W-:Y:S05]  /*19b00*/  BRA `(.L_x_2622) ;  /* 0xffffff4c005c7947 */ /* 0x000fea000383ffff */
.L_x_2665:
        /* <DEDUP_REMOVED lines=11> */
.L_x_2781:
[----:B------:R-:W-:Y:S05]  /*19bc0*/  BSYNC B0 ;  /* 0x0000000000007941 */ /* 0x000fea0003800000 */
.L_x_2780:
[----:B------:R-:W-:Y:S05]  /*19bd0*/  BRA `(.L_x_2782) ;  /* 0xffffffa000d07947 */ /* 0x000fea000383ffff */
.L_x_2667:
[----:B------:R-:W-:Y:S01]  /*19be0*/  BSSY B0, `(.L_x_2783) ;  /* 0x0000006000007945 */ /* 0x000fe20003800000 */
[----:B------:R-:W-:-:S07]  /*19bf0*/  IMAD.MOV.U32 R15, RZ, RZ, -0x1 ;  /* 0xffffffffff0f7424 */ /* 0x000fce00078e00ff */
[----:B012---:R-:W-:Y:S05]  /*19c00*/  WARPSYNC.COLLECTIVE R15, `(.L_x_2784) ;  /* 0x000000000f0c7348 */ /* 0x007fea0003c00000 */
[----:B------:R-:W-:Y:S02]  /*19c10*/  ELECT P6, UR62, PT ;  /* 0x00000000003e782f */ /* 0x000fe400038c0000 */
[----:B------:R-:W-:Y:S01]  /*19c20*/  MOV R14, UR62 ;  /* 0x0000003e000e7c02 */ /* 0x000fe20008000f00 */
[----:B012---:R-:W-:Y:S10]  /*19c30*/  ENDCOLLECTIVE ;  /* 0x000000000000791b */ /* 0x007ff40003800000 */
.L_x_2784:
[----:B------:R-:W-:Y:S05]  /*19c40*/  BSYNC B0 ;  /* 0x0000000000007941 */ /* 0x000fea0003800000 */
.L_x_2783:
[----:B------:R-:W-:Y:S05]  /*19c50*/  BRA `(.L_x_2785) ;  /* 0xffffffa000d87947 */ /* 0x000fea000383ffff */
.L_x_2669:
[----:B--2---:R2:W3:Y:S02]  /*19c60*/  SYNCS.PHASECHK.TRANS64.TRYWAIT P0, [R0+URZ+0x38840], R2 ;  /* 0x03884002000075a7 */ /* 0x0044e4000800017f */
[----:B---3--:R-:W-:Y:S05]  /*19c70*/  @!P0 NANOSLEEP.SYNCS 0x989680 ;  /* 0x009896800000895d */ /* 0x008fea0003900000 */
[----:B------:R-:W3:Y:S02]  /*19c80*/  @!P0 SYNCS.PHASECHK.TRANS64 P0, [R0+URZ+0x38840], R2 ;  /* 0x03884002000085a7 */ /* 0x000ee4000800007f */
[----:B---3--:R-:W-:Y:S05]  /*19c90*/  @!P0 BRA `(.L_x_2669) ;  /* 0xfffffffc00f08947 */ /* 0x008fea000383ffff */
[----:B------:R-:W-:Y:S05]  /*19ca0*/  BRA `(.L_x_2786) ;  /* 0xffffffa400487947 */ /* 0x000fea000383ffff */
.L_x_2673:
[----:B------:R-:W2:Y:S01]  /*19cb0*/  LDL.LU R11, [R1+0x34] ;  /* 0x00003400010b7983 */ /* 0x000ea20000300800 */
[----:B------:R-:W-:Y:S02]  /*19cc0*/  IMAD.MOV.U32 R13, RZ, RZ, R0 ;  /* 0x000000ffff0d7224 */ /* 0x000fe400078e0000 */
[----:B------:R-:W-:Y:S02]  /*19cd0*/  IMAD.MOV.U32 R12, RZ, RZ, RZ ;  /* 0x000000ffff0c7224 */ /* 0x000fe400078e00ff */
[----:B------:R-:W-:Y:S02]  /*19ce0*/  IMAD.MOV.U32 R15, RZ, RZ, -0x1 ;  /* 0xffffffffff0f7424 */ /* 0x000fe400078e00ff */
[----:B------:R-:W-:Y:S02]  /*19cf0*/  IMAD R17, R17, 0x80, R10 ;  /* 0x0000008011117824 */ /* 0x000fe400078e020a */
[----:B--2---:R-:W-:Y:S02]  /*19d00*/  IMAD R2, R11, R7, RZ ;  /* 0x000000070b027224 */ /* 0x004fe400078e02ff */
[----:B------:R-:W-:-:S02]  /*19d10*/  IMAD.MOV.U32 R11, RZ, RZ, 0x181f ;  /* 0x0000181fff0b7424 */ /* 0x000fc400078e00ff */
[C---:B------:R-:W-:Y:S01]  /*19d20*/  VIADD R7, R17.reuse, 0x60 ;  /* 0x0000006011077836 */ /* 0x040fe20000000000 */
[----:B------:R-:W-:-:S13]  /*19d30*/  ISETP.GE.AND P5, PT, R17, R2, PT ;  /* 0x000000021100720c */ /* 0x000fda0003fa6270 */
[----:B-----5:R-:W-:Y:S05]  /*19d40*/  WARPSYNC.COLLECTIVE R15, `(.L_x_2787) ;  /* 0x000000000f087348 */ /* 0x020fea0003c00000 */
[----:B------:R0:W1:Y:S02]  /*19d50*/  SHFL.IDX P6, R14, R13, R12, R11 ;  /* 0x0000000c0d0e7389 */ /* 0x00006400000c000b */
[----:B01---5:R-:W-:Y:S01]  /*19d60*/  ENDCOLLECTIVE ;  /* 0x000000000000791b */ /* 0x023fe20003800000 */
.L_x_2787:
[----:B------:R-:W-:Y:S02]  /*19d70*/  IMAD.MOV.U32 R13, RZ, RZ, R3 ;  /* 0x000000ffff0d7224 */ /* 0x000fe400078e0003 */
[----:B------:R-:W-:-:S07]  /*19d80*/  IMAD.MOV.U32 R4, RZ, RZ, R14 ;  /* 0x000000ffff047224 */ /* 0x000fce00078e000e */
[----:B------:R-:W-:Y:S05]  /*19d90*/  WARPSYNC.COLLECTIVE R15, `(.L_x_2788) ;  /* 0x000000000f087348 */ /* 0x000fea0003c00000 */
[----:B------:R0:W1:Y:S02]  /*19da0*/  SHFL.IDX P6, R14, R13, R12, R11 ;  /* 0x0000000c0d0e7389 */ /* 0x00006400000c000b */
[----:B01----:R-:W-:Y:S01]  /*19db0*/  ENDCOLLECTIVE ;  /* 0x000000000000791b */ /* 0x003fe20003800000 */
.L_x_2788:
        /* <DEDUP_REMOVED lines=19> */
.L_x_2789:
[----:B------:R-:W-:-:S05]  /*19ef0*/  VIADD R4, R17, 0x10 ;  /* 0x0000001011047836 */ /* 0x000fca0000000000 */
[----:B------:R-:W-:Y:S01]  /*19f00*/  ISETP.GE.AND P5, PT, R4, R2, PT ;  /* 0x000000020400720c */ /* 0x000fe20003fa6270 */
[----:B------:R-:W-:Y:S02]  /*19f10*/  IMAD.MOV.U32 R13, RZ, RZ, R3 ;  /* 0x000000ffff0d7224 */ /* 0x000fe400078e0003 */
[----:B------:R-:W-:-:S10]  /*19f20*/  IMAD.MOV.U32 R4, RZ, RZ, R14 ;  /* 0x000000ffff047224 */ /* 0x000fd400078e000e */
[----:B------:R-:W-:Y:S05]  /*19f30*/  WARPSYNC.COLLECTIVE R15, `(.L_x_2790) ;  /* 0x000000000f087348 */ /* 0x000fea0003c00000 */
[----:B------:R0:W1:Y:S02]  /*19f40*/  SHFL.IDX P6, R14, R13, R12, R11 ;  /* 0x0000000c0d0e7389 */ /* 0x00006400000c000b */
[----:B01----:R-:W-:Y:S01]  /*19f50*/  ENDCOLLECTIVE ;  /* 0x000000000000791b */ /* 0x003fe20003800000 */
.L_x_2790:
        /* <DEDUP_REMOVED lines=19> */
.L_x_2791:
[----:B------:R-:W-:-:S05]  /*1a090*/  VIADD R4, R17, 0x20 ;  /* 0x0000002011047836 */ /* 0x000fca0000000000 */
[----:B------:R-:W-:Y:S01]  /*1a0a0*/  ISETP.GE.AND P5, PT, R4, R2, PT ;  /* 0x000000020400720c */ /* 0x000fe20003fa6270 */
[----:B------:R-:W-:Y:S02]  /*1a0b0*/  IMAD.MOV.U32 R13, RZ, RZ, R3 ;  /* 0x000000ffff0d7224 */ /* 0x000fe400078e0003 */
[----:B------:R-:W-:-:S10]  /*1a0c0*/  IMAD.MOV.U32 R4, RZ, RZ, R14 ;  /* 0x000000ffff047224 */ /* 0x000fd400078e000e */
[----:B------:R-:W-:Y:S05]  /*1a0d0*/  WARPSYNC.COLLECTIVE R15, `(.L_x_2792) ;  /* 0x000000000f087348 */ /* 0x000fea0003c00000 */
[----:B------:R0:W1:Y:S02]  /*1a0e0*/  SHFL.IDX P6, R14, R13, R12, R11 ;  /* 0x0000000c0d0e7389 */ /* 0x00006400000c000b */
[----:B01----:R-:W-:Y:S01]  /*1a0f0*/  ENDCOLLECTIVE ;  /* 0x000000000000791b */ /* 0x003fe20003800000 */
.L_x_2792:
        /* <DEDUP_REMOVED lines=19> */
.L_x_2793:
[----:B------:R-:W-:-:S05]  /*1a230*/  VIADD R4, R17, 0x30 ;  /* 0x0000003011047836 */ /* 0x000fca0000000000 */
[----:B------:R-:W-:Y:S01]  /*1a240*/  ISETP.GE.AND P5, PT, R4, R2, PT ;  /* 0x000000020400720c */ /* 0x000fe20003fa6270 */
[----:B------:R-:W-:Y:S02]  /*1a250*/  IMAD.MOV.U32 R13, RZ, RZ, R3 ;  /* 0x000000ffff0d7224 */ /* 0x000fe400078e0003 */
[----:B------:R-:W-:-:S10]  /*1a260*/  IMAD.MOV.U32 R4, RZ, RZ, R14 ;  /* 0x000000ffff047224 */ /* 0x000fd400078e000e */
[----:B------:R-:W-:Y:S05]  /*1a270*/  WARPSYNC.COLLECTIVE R15, `(.L_x_2794) ;  /* 0x000000000f087348 */ /* 0x000fea0003c00000 */
[----:B------:R0:W1:Y:S02]  /*1a280*/  SHFL.IDX P6, R14, R13, R12, R11 ;  /* 0x0000000c0d0e7389 */ /* 0x00006400000c000b */
[----:B01----:R-:W-:Y:S01]  /*1a290*/  ENDCOLLECTIVE ;  /* 0x000000000000791b */ /* 0x003fe20003800000 */
.L_x_2794:
        /* <DEDUP_REMOVED lines=19> */
.L_x_2795:
[----:B------:R-:W-:-:S05]  /*1a3d0*/  VIADD R4, R17, 0x40 ;  /* 0x0000004011047836 */ /* 0x000fca0000000000 */
[----:B------:R-:W-:Y:S01]  /*1a3e0*/  ISETP.GE.AND P5, PT, R4, R2, PT ;  /* 0x000000020400720c */ /* 0x000fe20003fa6270 */
[----:B------:R-:W-:Y:S02]  /*1a3f0*/  IMAD.MOV.U32 R13, RZ, RZ, R3 ;  /* 0x000000ffff0d7224 */ /* 0x000fe400078e0003 */
[----:B------:R-:W-:-:S10]  /*1a400*/  IMAD.MOV.U32 R4, RZ, RZ, R14 ;  /* 0x000000ffff047224 */ /* 0x000fd400078e000e */
[----:B------:R-:W-:Y:S05]  /*1a410*/  WARPSYNC.COLLECTIVE R15, `(.L_x_2796) ;  /* 0x000000000f087348 */ /* 0x000fea0003c00000 */
[----:B------:R0:W1:Y:S02]  /*1a420*/  SHFL.IDX P6, R14, R13, R12, R11 ;  /* 0x0000000c0d0e7389 */ /* 0x00006400000c000b */
[----:B01----:R-:W-:Y:S01]  /*1a430*/  ENDCOLLECTIVE ;  /* 0x000000000000791b */ /* 0x003fe20003800000 */
.L_x_2796:
        /* <DEDUP_REMOVED lines=19> */
.L_x_2797:
[----:B------:R-:W-:-:S05]  /*1a570*/  VIADD R4, R17, 0x50 ;  /* 0x0000005011047836 */ /* 0x000fca0000000000 */
[----:B------:R-:W-:Y:S01]  /*1a580*/  ISETP.GE.AND P5, PT, R4, R2, PT ;  /* 0x000000020400720c */ /* 0x000fe20003fa6270 */
[----:B------:R-:W-:Y:S02]  /*1a590*/  IMAD.MOV.U32 R13, RZ, RZ, R3 ;  /* 0x000000ffff0d7224 */ /* 0x000fe400078e0003 */
[----:B------:R-:W-:-:S10]  /*1a5a0*/  IMAD.MOV.U32 R4, RZ, RZ, R14 ;  /* 0x000000ffff047224 */ /* 0x000fd400078e000e */
[----:B------:R-:W-:Y:S05]  /*1a5b0*/  WARPSYNC.COLLECTIVE R15, `(.L_x_2798) ;  /* 0x000000000f087348 */ /* 0x000fea0003c00000 */
[----:B------:R0:W1:Y:S02]  /*1a5c0*/  SHFL.IDX P6, R14, R13, R12, R11 ;  /* 0x0000000c0d0e7389 */ /* 0x00006400000c000b */
[----:B01----:R-:W-:Y:S01]  /*1a5d0*/  ENDCOLLECTIVE ;  /* 0x000000000000791b */ /* 0x003fe20003800000 */
.L_x_2798:
        /* <DEDUP_REMOVED lines=20> */
.L_x_2799:
[----:B------:R-:W-:Y:S02]  /*1a720*/  IMAD.MOV.U32 R13, RZ, RZ, R3 ;  /* 0x000000ffff0d7224 */ /* 0x000fe400078e0003 */
[----:B------:R-:W-:-:S07]  /*1a730*/  IMAD.MOV.U32 R6, RZ, RZ, R14 ;  /* 0x000000ffff067224 */ /* 0x000fce00078e000e */
[----:B------:R-:W-:Y:S05]  /*1a740*/  WARPSYNC.COLLECTIVE R15, `(.L_x_2800) ;  /* 0x000000000f087348 */ /* 0x000fea0003c00000 */
[----:B------:R0:W1:Y:S02]  /*1a750*/  SHFL.IDX P6, R14, R13, R12, R11 ;  /* 0x0000000c0d0e7389 */ /* 0x00006400000c000b */
[----:B01----:R-:W-:Y:S01]  /*1a760*/  ENDCOLLECTIVE ;  /* 0x000000000000791b */ /* 0x003fe20003800000 */
.L_x_2800:
        /* <DEDUP_REMOVED lines=19> */
.L_x_2801:
[----:B------:R-:W-:Y:S02]  /*1a8a0*/  IMAD.MOV.U32 R13, RZ, RZ, R3 ;  /* 0x000000ffff0d7224 */ /* 0x000fe400078e0003 */
[----:B------:R-:W-:-:S07]  /*1a8b0*/  IMAD.MOV.U32 R6, RZ, RZ, R14 ;  /* 0x000000ffff067224 */ /* 0x000fce00078e000e */
[----:B------:R-:W-:Y:S05]  /*1a8c0*/  WARPSYNC.COLLECTIVE R15, `(.L_x_2802) ;  /* 0x000000000f087348 */ /* 0x000fea0003c00000 */
[----:B------:R0:W1:Y:S02]  /*1a8d0*/  SHFL.IDX P6, R14, R13, R12, R11 ;  /* 0x0000000c0d0e7389 */ /* 0x00006400000c000b */
[----:B01----:R-:W-:Y:S01]  /*1a8e0*/  ENDCOLLECTIVE ;  /* 0x000000000000791b */ /* 0x003fe20003800000 */
.L_x_2802:
[----:B------:R-:W-:Y:S01]  /*1a8f0*/  IMAD.MOV.U32 R3, RZ, RZ, R14 ;  /* 0x000000ffff037224 */ /* 0x000fe200078e000e */
[----:B------:R-:W-:Y:S06]  /*1a900*/  BRA `(.L_x_2803) ;  /* 0xffffffa800347947 */ /* 0x000fec000383ffff */
.L_x_2678:
[----:B0-----:R-:W2:Y:S02]  /*1a910*/  LDL R2, [R1+0x4] ;  /* 0x0000040001027983 */ /* 0x001ea40000100800 */
[----:B--2---:R0:W1:Y:S02]  /*1a920*/  SYNCS.PHASECHK.TRANS64.TRYWAIT P0, [R2+URZ+0x38820], R0 ;  /* 0x03882000020075a7 */ /* 0x004064000800017f */
[----:B-1----:R-:W-:Y:S05]  /*1a930*/  @!P0 NANOSLEEP.SYNCS 0x989680 ;  /* 0x009896800000895d */ /* 0x002fea0003900000 */
[----:B------:R-:W1:Y:S02]  /*1a940*/  @!P0 SYNCS.PHASECHK.TRANS64 P0, [R2+URZ+0x38820], R0 ;  /* 0x03882000020085a7 */ /* 0x000e64000800007f */
[----:B-1----:R-:W-:Y:S05]  /*1a950*/  @!P0 BRA `(.L_x_2678) ;  /* 0xfffffffc00ec8947 */ /* 0x002fea000383ffff */
[----:B------:R-:W-:Y:S05]  /*1a960*/  BRA `(.L_x_2804) ;  /* 0xffffffa800b47947 */ /* 0x000fea000383ffff */
.L_x_2687:
[----:B-1----:R1:W2:Y:S02]  /*1a970*/  SYNCS.PHASECHK.TRANS64.TRYWAIT P0, [R2+URZ+0x38840], R0 ;  /* 0x03884000020075a7 */ /* 0x0022a4000800017f */
[----:B--2---:R-:W-:Y:S05]  /*1a980*/  @!P0 NANOSLEEP.SYNCS 0x989680 ;  /* 0x009896800000895d */ /* 0x004fea0003900000 */
[----:B------:R-:W2:Y:S02]  /*1a990*/  @!P0 SYNCS.PHASECHK.TRANS64 P0, [R2+URZ+0x38840], R0 ;  /* 0x03884000020085a7 */ /* 0x000ea4000800007f */
[----:B--2---:R-:W-:Y:S05]  /*1a9a0*/  @!P0 BRA `(.L_x_2687) ;  /* 0xfffffffc00f08947 */ /* 0x004fea000383ffff */
[----:B------:R-:W-:Y:S05]  /*1a9b0*/  BRA `(.L_x_2805) ;  /* 0xffffffac007c7947 */ /* 0x000fea000383ffff */
.L_x_2695:
[----:B0-----:R0:W1:Y:S02]  /*1a9c0*/  SYNCS.PHASECHK.TRANS64.TRYWAIT P0, [R2+URZ+0x60], R0 ;  /* 0x00006000020075a7 */ /* 0x001064000800017f */
[----:B-1----:R-:W-:Y:S05]  /*1a9d0*/  @!P0 NANOSLEEP.SYNCS 0x989680 ;  /* 0x009896800000895d */ /* 0x002fea0003900000 */
[----:B------:R-:W1:Y:S02]  /*1a9e0*/  @!P0 SYNCS.PHASECHK.TRANS64 P0, [R2+URZ+0x60], R0 ;  /* 0x00006000020085a7 */ /* 0x000e64000800007f */
[----:B-1----:R-:W-:Y:S05]  /*1a9f0*/  @!P0 BRA `(.L_x_2695) ;  /* 0xfffffffc00f08947 */ /* 0x002fea000383ffff */
[----:B------:R-:W-:Y:S05]  /*1aa00*/  BRA `(.L_x_2806) ;  /* 0xffffffb000d87947 */ /* 0x000fea000383ffff */
.L_x_2706:
[----:B--2---:R2:W3:Y:S02]  /*1aa10*/  SYNCS.PHASECHK.TRANS64.TRYWAIT P0, [R3+URZ+0x38840], R2 ;  /* 0x03884002030075a7 */ /* 0x0044e4000800017f */
[----:B---3--:R-:W-:Y:S05]  /*1aa20*/  @!P0 NANOSLEEP.SYNCS 0x989680 ;  /* 0x009896800000895d */ /* 0x008fea0003900000 */
[----:B------:R-:W3:Y:S02]  /*1aa30*/  @!P0 SYNCS.PHASECHK.TRANS64 P0, [R3+URZ+0x38840], R2 ;  /* 0x03884002030085a7 */ /* 0x000ee4000800007f */
[----:B---3--:R-:W-:Y:S05]  /*1aa40*/  @!P0 BRA `(.L_x_2706) ;  /* 0xfffffffc00f08947 */ /* 0x008fea000383ffff */
[----:B------:R-:W-:Y:S05]  /*1aa50*/  BRA `(.L_x_2807) ;  /* 0xffffffbc00047947 */ /* 0x000fea000383ffff */
.L_x_2714:
[----:B-1----:R1:W2:Y:S02]  /*1aa60*/  SYNCS.PHASECHK.TRANS64.TRYWAIT P0, [R2+URZ+0x60], R3 ;  /* 0x00006003020075a7 */ /* 0x0022a4000800017f */
[----:B--2---:R-:W-:Y:S05]  /*1aa70*/  @!P0 NANOSLEEP.SYNCS 0x989680 ;  /* 0x009896800000895d */ /* 0x004fea0003900000 */
[----:B------:R-:W2:Y:S02]  /*1aa80*/  @!P0 SYNCS.PHASECHK.TRANS64 P0, [R2+URZ+0x60], R3 ;  /* 0x00006003020085a7 */ /* 0x000ea4000800007f */
[----:B--2---:R-:W-:Y:S05]  /*1aa90*/  @!P0 BRA `(.L_x_2714) ;  /* 0xfffffffc00f08947 */ /* 0x004fea000383ffff */
[----:B------:R-:W-:Y:S05]  /*1aaa0*/  BRA `(.L_x_2808) ;  /* 0xffffffc000607947 */ /* 0x000fea000383ffff */
.L_x_2725:
[----:B---3--:R3:W4:Y:S02]  /*1aab0*/  SYNCS.PHASECHK.TRANS64.TRYWAIT P0, [R2+URZ+0x38840], R3 ;  /* 0x03884003020075a7 */ /* 0x008724000800017f */
[----:B----4-:R-:W-:Y:S05]  /*1aac0*/  @!P0 NANOSLEEP.SYNCS 0x989680 ;  /* 0x009896800000895d */ /* 0x010fea0003900000 */
[----:B------:R-:W4:Y:S02]  /*1aad0*/  @!P0 SYNCS.PHASECHK.TRANS64 P0, [R2+URZ+0x38840], R3 ;  /* 0x03884003020085a7 */ /* 0x000f24000800007f */
[----:B----4-:R-:W-:Y:S05]  /*1aae0*/  @!P0 BRA `(.L_x_2725) ;  /* 0xfffffffc00f08947 */ /* 0x010fea000383ffff */
[----:B------:R-:W-:Y:S05]  /*1aaf0*/  BRA `(.L_x_2809) ;  /* 0xffffffc800587947 */ /* 0x000fea000383ffff */
.L_x_2733:
[----:B-1----:R1:W2:Y:S02]  /*1ab00*/  SYNCS.PHASECHK.TRANS64.TRYWAIT P0, [R2+URZ+0x60], R5 ;  /* 0x00006005020075a7 */ /* 0x0022a4000800017f */
[----:B--2---:R-:W-:Y:S05]  /*1ab10*/  @!P0 NANOSLEEP.SYNCS 0x989680 ;  /* 0x009896800000895d */ /* 0x004fea0003900000 */
[----:B------:R-:W2:Y:S02]  /*1ab20*/  @!P0 SYNCS.PHASECHK.TRANS64 P0, [R2+URZ+0x60], R5 ;  /* 0x00006005020085a7 */ /* 0x000ea4000800007f */
[----:B--2---:R-:W-:Y:S05]  /*1ab30*/  @!P0 BRA `(.L_x_2733) ;  /* 0xfffffffc00f08947 */ /* 0x004fea000383ffff */
[----:B------:R-:W-:Y:S05]  /*1ab40*/  BRA `(.L_x_2810) ;  /* 0xffffffcc00b47947 */ /* 0x000fea000383ffff */
.L_x_2746:
[----:B--2---:R2:W4:Y:S02]  /*1ab50*/  SYNCS.PHASECHK.TRANS64.TRYWAIT P0, [R0+URZ+0x38860], R2 ;  /* 0x03886002000075a7 */ /* 0x004524000800017f */
[----:B----4-:R-:W-:Y:S05]  /*1ab60*/  @!P0 NANOSLEEP.SYNCS 0x989680 ;  /* 0x009896800000895d */ /* 0x010fea0003900000 */
[----:B------:R-:W4:Y:S02]  /*1ab70*/  @!P0 SYNCS.PHASECHK.TRANS64 P0, [R0+URZ+0x38860], R2 ;  /* 0x03886002000085a7 */ /* 0x000f24000800007f */
[----:B----4-:R-:W-:Y:S05]  /*1ab80*/  @!P0 BRA `(.L_x_2746) ;  /* 0xfffffffc00f08947 */ /* 0x010fea000383ffff */
[----:B------:R-:W-:Y:S05]  /*1ab90*/  BRA `(.L_x_2811) ;  /* 0xffffffd400907947 */ /* 0x000fea000383ffff */
.L_x_2755:
[----:B------:R-:W-:Y:S01]  /*1aba0*/  BSSY B0, `(.L_x_2812) ;  /* 0x0000008000007945 */ /* 0x000fe20003800000 */
[----:B------:R-:W-:Y:S02]  /*1abb0*/  IMAD.MOV.U32 R13, RZ, RZ, R16 ;  /* 0x000000ffff0d7224 */ /* 0x000fe400078e0010 */
[----:B------:R-:W-:Y:S02]  /*1abc0*/  IMAD.MOV.U32 R12, RZ, RZ, RZ ;  /* 0x000000ffff0c7224 */ /* 0x000fe400078e00ff */
[----:B------:R-:W-:Y:S02]  /*1abd0*/  IMAD.MOV.U32 R11, RZ, RZ, 0x1f ;  /* 0x0000001fff0b7424 */ /* 0x000fe400078e00ff */
[----:B------:R-:W-:-:S07]  /*1abe0*/  IMAD.MOV.U32 R15, RZ, RZ, -0x1 ;  /* 0xffffffffff0f7424 */ /* 0x000fce00078e00ff */
[----:B-123-5:R-:W-:Y:S05]  /*1abf0*/  WARPSYNC.COLLECTIVE R15, `(.L_x_2813) ;  /* 0x000000000f087348 */ /* 0x02efea0003c00000 */
[----:B------:R0:W4:Y:S02]  /*1ac00*/  SHFL.IDX P6, R14, R13, R12, R11 ;  /* 0x0000000c0d0e7389 */ /* 0x00012400000c000b */
[----:B012345:R-:W-:Y:S01]  /*1ac10*/  ENDCOLLECTIVE ;  /* 0x000000000000791b */ /* 0x03ffe20003800000 */
.L_x_2813:
[----:B------:R-:W-:Y:S05]  /*1ac20*/  BSYNC B0 ;  /* 0x0000000000007941 */ /* 0x000fea0003800000 */
.L_x_2812:
        /* <DEDUP_REMOVED lines=9> */
.L_x_2814:
        /* <DEDUP_REMOVED lines=19> */
.L_x_2815:
        /* <DEDUP_REMOVED lines=8> */
.L_x_2816:
        /* <DEDUP_REMOVED lines=8> */
.L_x_2817:
        /* <DEDUP_REMOVED lines=8> */
.L_x_2818:
        /* <DEDUP_REMOVED lines=8> */
.L_x_2819:
        /* <DEDUP_REMOVED lines=9> */
.L_x_2820:
[----:B------:R-:W-:Y:S01]  /*1b080*/  IMAD.MOV.U32 R16, RZ, RZ, R14 ;  /* 0x000000ffff107224 */ /* 0x000fe200078e000e */
[----:B------:R-:W-:Y:S06]  /*1b090*/  BRA `(.L_x_2821) ;  /* 0xffffffd800947947 */ /* 0x000fec000383ffff */
.L_x_2760:
[----:B------:R-:W-:Y:S01]  /*1b0a0*/  BSSY B0, `(.L_x_2822) ;  /* 0x0000008000007945 */ /* 0x000fe20003800000 */
[----:B-----5:R-:W-:Y:S02]  /*1b0b0*/  IMAD.MOV.U32 R13, RZ, RZ, R2 ;  /* 0x000000ffff0d7224 */ /* 0x020fe400078e0002 */
[----:B------:R-:W-:Y:S02]  /*1b0c0*/  IMAD.MOV.U32 R12, RZ, RZ, 0x1 ;  /* 0x00000001ff0c7424 */ /* 0x000fe400078e00ff */
[----:B------:R-:W-:Y:S02]  /*1b0d0*/  IMAD.MOV.U32 R11, RZ, RZ, RZ ;  /* 0x000000ffff0b7224 */ /* 0x000fe400078e00ff */
[----:B------:R-:W-:-:S07]  /*1b0e0*/  IMAD.MOV.U32 R15, RZ, RZ, -0x1 ;  /* 0xffffffffff0f7424 */ /* 0x000fce00078e00ff */
[----:B0123--:R-:W-:Y:S05]  /*1b0f0*/  WARPSYNC.COLLECTIVE R15, `(.L_x_2823) ;  /* 0x000000000f087348 */ /* 0x00ffea0003c00000 */
[----:B------:R4:W0:Y:S02]  /*1b100*/  SHFL.UP P6, R14, R13, R12, R11 ;  /* 0x0400000c0d0e7389 */ /* 0x00082400000c000b */
[----:B01234-:R-:W-:Y:S01]  /*1b110*/  ENDCOLLECTIVE ;  /* 0x000000000000791b */ /* 0x01ffe20003800000 */
.L_x_2823:
[----:B------:R-:W-:Y:S05]  /*1b120*/  BSYNC B0 ;  /* 0x0000000000007941 */ /* 0x000fea0003800000 */
.L_x_2822:
        /* <DEDUP_REMOVED lines=9> */
.L_x_2824:
        /* <DEDUP_REMOVED lines=8> */
.L_x_2825:
        /* <DEDUP_REMOVED lines=8> */
.L_x_2826:
        /* <DEDUP_REMOVED lines=8> */
.L_x_2827:
        /* <DEDUP_REMOVED lines=9> */
.L_x_2828:
[----:B------:R-:W-:Y:S01]  /*1b3d0*/  IMAD.MOV.U32 R16, RZ, RZ, R14 ;  /* 0x000000ffff107224 */ /* 0x000fe200078e000e */
[----:B------:R-:W-:Y:S06]  /*1b3e0*/  BRA `(.L_x_2829) ;  /* 0xffffffd800607947 */ /* 0x000fec000383ffff */
.L_x_2762:
[----:B------:R-:W-:Y:S01]  /*1b3f0*/  BSSY B0, `(.L_x_2830) ;  /* 0x0000006000007945 */ /* 0x000fe20003800000 */
[----:B------:R-:W-:Y:S01]  /*1b400*/  PLOP3.LUT P6, PT, P6, PT, PT, 0x8, 0x0 ;  /* 0x000000000000781c */ /* 0x000fe200037ce170 */
[----:B------:R-:W-:-:S12]  /*1b410*/  IMAD.MOV.U32 R15, RZ, RZ, -0x1 ;  /* 0xffffffffff0f7424 */ /* 0x000fd800078e00ff */
[----:B0123-5:R-:W-:Y:S05]  /*1b420*/  WARPSYNC.COLLECTIVE R15, `(.L_x_2831) ;  /* 0x000000000f087348 */ /* 0x02ffea0003c00000 */
[----:B------:R-:W-:Y:S01]  /*1b430*/  VOTE.ANY R14, PT, P6 ;  /* 0x00000000000e7806 */ /* 0x000fe200030e0100 */
[----:B0123-5:R-:W-:Y:S06]  /*1b440*/  ENDCOLLECTIVE ;  /* 0x000000000000791b */ /* 0x02ffec0003800000 */
.L_x_2831:
[----:B------:R-:W-:Y:S05]  /*1b450*/  BSYNC B0 ;  /* 0x0000000000007941 */ /* 0x000fea0003800000 */
.L_x_2830:
        /* <DEDUP_REMOVED lines=9> */
.L_x_2832:
[----:B------:R-:W-:Y:S01]  /*1b4f0*/  IMAD.MOV.U32 R17, RZ, RZ, R14 ;  /* 0x000000ffff117224 */ /* 0x000fe200078e000e */
[----:B------:R-:W-:Y:S06]  /*1b500*/  BRA `(.L_x_2833) ;  /* 0xffffffd800507947 */ /* 0x000fec000383ffff */
.L_x_2764:
[----:B------:R-:W-:Y:S01]  /*1b510*/  BSSY B0, `(.L_x_2834) ;  /* 0x0000007000007945 */ /* 0x000fe20003800000 */
[----:B------:R-:W-:Y:S02]  /*1b520*/  IMAD.MOV.U32 R13, RZ, RZ, R3 ;  /* 0x000000ffff0d7224 */ /* 0x000fe400078e0003 */
[----:B------:R-:W-:Y:S02]  /*1b530*/  IMAD.MOV.U32 R11, RZ, RZ, 0x1f ;  /* 0x0000001fff0b7424 */ /* 0x000fe400078e00ff */
[----:B------:R-:W-:-:S07]  /*1b540*/  IMAD.MOV.U32 R15, RZ, RZ, -0x1 ;  /* 0xffffffffff0f7424 */ /* 0x000fce00078e00ff */
[----:B012345:R-:W-:Y:S05]  /*1b550*/  WARPSYNC.COLLECTIVE R15, `(.L_x_2835) ;  /* 0x000000000f087348 */ /* 0x03ffea0003c00000 */
[----:B------:R0:W0:Y:S02]  /*1b560*/  SHFL.IDX P6, R14, R13, R12, R11 ;  /* 0x0000000c0d0e7389 */ /* 0x00002400000c000b */
[----:B012345:R-:W-:Y:S01]  /*1b570*/  ENDCOLLECTIVE ;  /* 0x000000000000791b */ /* 0x03ffe20003800000 */
.L_x_2835:
[----:B------:R-:W-:Y:S05]  /*1b580*/  BSYNC B0 ;  /* 0x0000000000007941 */ /* 0x000fea0003800000 */
.L_x_2834:
[----:B------:R-:W-:Y:S01]  /*1b590*/  IMAD.MOV.U32 R3, RZ, RZ, R14 ;  /* 0x000000ffff037224 */ /* 0x000fe200078e000e */
[----:B------:R-:W-:Y:S06]  /*1b5a0*/  BRA `(.L_x_2836) ;  /* 0xffffffd800447947 */ /* 0x000fec000383ffff */
.L_x_2768:
[----:B0-----:R0:W4:Y:S02]  /*1b5b0*/  SYNCS.PHASECHK.TRANS64.TRYWAIT P0, [R0+URZ+0x38820], R3 ;  /* 0x03882003000075a7 */ /* 0x001124000800017f */
[----:B----4-:R-:W-:Y:S05]  /*1b5c0*/  @!P0 NANOSLEEP.SYNCS 0x989680 ;  /* 0x009896800000895d */ /* 0x010fea0003900000 */
[----:B------:R-:W4:Y:S02]  /*1b5d0*/  @!P0 SYNCS.PHASECHK.TRANS64 P0, [R0+URZ+0x38820], R3 ;  /* 0x03882003000085a7 */ /* 0x000f24000800007f */
[----:B----4-:R-:W-:Y:S05]  /*1b5e0*/  @!P0 BRA `(.L_x_2768) ;  /* 0xfffffffc00f08947 */ /* 0x010fea000383ffff */
[----:B------:R-:W-:Y:S05]  /*1b5f0*/  BRA `(.L_x_2837) ;  /* 0xffffffdc00cc7947 */ /* 0x000fea000383ffff */
.L_x_2769:
[----:B------:R-:W4:Y:S01]  /*1b600*/  S2R R2, SR_TID.X ;  /* 0x0000000000027919 */ /* 0x000f220000002100 */
[----:B------:R-:W-:Y:S01]  /*1b610*/  BSSY B0, `(.L_x_2838) ;  /* 0x000000a000007945 */ /* 0x000fe20003800000 */
[----:B------:R-:W-:Y:S02]  /*1b620*/  IMAD.MOV.U32 R12, RZ, RZ, RZ ;  /* 0x000000ffff0c7224 */ /* 0x000fe400078e00ff */
[----:B------:R-:W-:Y:S02]  /*1b630*/  IMAD.MOV.U32 R11, RZ, RZ, 0x1f ;  /* 0x0000001fff0b7424 */ /* 0x000fe400078e00ff */
[----:B------:R-:W-:Y:S01]  /*1b640*/  IMAD.MOV.U32 R15, RZ, RZ, -0x1 ;  /* 0xffffffffff0f7424 */ /* 0x000fe200078e00ff */
[----:B----4-:R-:W-:-:S04]  /*1b650*/  SHF.R.U32.HI R2, RZ, 0x5, R2 ;  /* 0x00000005ff027819 */ /* 0x010fc80000011602 */
[----:B------:R-:W-:-:S05]  /*1b660*/  LOP3.LUT R2, R2, 0x3, RZ, 0xc0, !PT ;  /* 0x0000000302027812 */ /* 0x000fca00078ec0ff */
[----:B------:R-:W-:-:S07]  /*1b670*/  IMAD.MOV.U32 R13, RZ, RZ, R2 ;  /* 0x000000ffff0d7224 */ /* 0x000fce00078e0002 */
[----:B0123-5:R-:W-:Y:S05]  /*1b680*/  WARPSYNC.COLLECTIVE R15, `(.L_x_2839) ;  /* 0x000000000f087348 */ /* 0x02ffea0003c00000 */
[----:B------:R4:W0:Y:S02]  /*1b690*/  SHFL.IDX P6, R14, R13, R12, R11 ;  /* 0x0000000c0d0e7389 */ /* 0x00082400000c000b */
[----:B012345:R-:W-:Y:S01]  /*1b6a0*/  ENDCOLLECTIVE ;  /* 0x000000000000791b */ /* 0x03ffe20003800000 */
.L_x_2839:
[----:B------:R-:W-:Y:S05]  /*1b6b0*/  BSYNC B0 ;  /* 0x0000000000007941 */ /* 0x000fea0003800000 */
.L_x_2838:
[----:B------:R-:W-:Y:S05]  /*1b6c0*/  BRA `(.L_x_2840) ;  /* 0xffffffdc00b47947 */ /* 0x000fea000383ffff */
.L_x_2772:
[----:B------:R-:W-:Y:S01]  /*1b6d0*/  BSSY B1, `(.L_x_2841) ;  /* 0x0000006000017945 */ /* 0x000fe20003800000 */
[----:B------:R-:W-:-:S07]  /*1b6e0*/  IMAD.MOV.U32 R15, RZ, RZ, -0x1 ;  /* 0xffffffffff0f7424 */ /* 0x000fce00078e00ff */
[----:B-12345:R-:W-:Y:S05]  /*1b6f0*/  WARPSYNC.COLLECTIVE R15, `(.L_x_2842) ;  /* 0x000000000f0c7348 */ /* 0x03efea0003c00000 */
[----:B------:R-:W-:Y:S02]  /*1b700*/  ELECT P6, UR62, PT ;  /* 0x00000000003e782f */ /* 0x000fe400038c0000 */
[----:B------:R-:W-:Y:S01]  /*1b710*/  MOV R14, UR62 ;  /* 0x0000003e000e7c02 */ /* 0x000fe20008000f00 */
[----:B-12345:R-:W-:Y:S10]  /*1b720*/  ENDCOLLECTIVE ;  /* 0x000000000000791b */ /* 0x03eff40003800000 */
.L_x_2842:
[----:B------:R-:W-:Y:S05]  /*1b730*/  BSYNC B1 ;  /* 0x0000000000017941 */ /* 0x000fea0003800000 */
.L_x_2841:
[----:B------:R-:W-:Y:S05]  /*1b740*/  BRA `(.L_x_2843) ;  /* 0xffffffdc00ac7947 */ /* 0x000fea000383ffff */
.L_x_2774:
[----:B0-----:R0:W1:Y:S02]  /*1b750*/  SYNCS.PHASECHK.TRANS64.TRYWAIT P0, [R6+URZ], R5 ;  /* 0x00000005060075a7 */ /* 0x001064000800017f */
[----:B-1----:R-:W-:Y:S05]  /*1b760*/  @!P0 NANOSLEEP.SYNCS 0x989680 ;  /* 0x009896800000895d */ /* 0x002fea0003900000 */
[----:B------:R-:W1:Y:S02]  /*1b770*/  @!P0 SYNCS.PHASECHK.TRANS64 P0, [R6+URZ], R5 ;  /* 0x00000005060085a7 */ /* 0x000e64000800007f */
[----:B-1----:R-:W-:Y:S05]  /*1b780*/  @!P0 BRA `(.L_x_2774) ;  /* 0xfffffffc00f08947 */ /* 0x002fea000383ffff */
[----:B------:R-:W-:Y:S05]  /*1b790*/  BRA `(.L_x_2844) ;  /* 0xffffffdc00f07947 */ /* 0x000fea000383ffff */
.L_x_2775:
[----:B-1----:R1:W3:Y:S02]  /*1b7a0*/  SYNCS.PHASECHK.TRANS64.TRYWAIT P0, [R7+URZ], R2 ;  /* 0x00000002070075a7 */ /* 0x0022e4000800017f */
[----:B---3--:R-:W-:Y:S05]  /*1b7b0*/  @!P0 NANOSLEEP.SYNCS 0x989680 ;  /* 0x009896800000895d */ /* 0x008fea0003900000 */
[----:B------:R-:W3:Y:S02]  /*1b7c0*/  @!P0 SYNCS.PHASECHK.TRANS64 P0, [R7+URZ], R2 ;  /* 0x00000002070085a7 */ /* 0x000ee4000800007f */
[----:B---3--:R-:W-:Y:S05]  /*1b7d0*/  @!P0 BRA `(.L_x_2775) ;  /* 0xfffffffc00f08947 */ /* 0x008fea000383ffff */
[----:B------:R-:W-:Y:S05]  /*1b7e0*/  BRA `(.L_x_2845) ;  /* 0xffffffdc00e47947 */ /* 0x000fea000383ffff */
.L_x_2777:
[----:B---3--:R3:W4:Y:S02]  /*1b7f0*/  SYNCS.PHASECHK.TRANS64.TRYWAIT P0, [R4+URZ], R5 ;  /* 0x00000005040075a7 */ /* 0x008724000800017f */
[----:B----4-:R-:W-:Y:S05]  /*1b800*/  @!P0 NANOSLEEP.SYNCS 0x989680 ;  /* 0x009896800000895d */ /* 0x010fea0003900000 */
[----:B------:R-:W4:Y:S02]  /*1b810*/  @!P0 SYNCS.PHASECHK.TRANS64 P0, [R4+URZ], R5 ;  /* 0x00000005040085a7 */ /* 0x000f24000800007f */
[----:B----4-:R-:W-:Y:S05]  /*1b820*/  @!P0 BRA `(.L_x_2777) ;  /* 0xfffffffc00f08947 */ /* 0x010fea000383ffff */
[----:B------:R-:W-:Y:S05]  /*1b830*/  BRA `(.L_x_2846) ;  /* 0xffffffdc00ec7947 */ /* 0x000fea000383ffff */
.L_x_2847:
        /* <DEDUP_REMOVED lines=12> */
.L_x_3432:


//--------------------- .text._ZN7cutlass13device_kernelIN5flash11enable_sm90INS1_16FlashAttnFwdSm90INS1_25CollectiveMainloopFwdSm90ILi2EN4cute5tupleIJNS5_1CILi1EEES8_S8_EEENS6_IJNS7_ILi128EEENS7_ILi80EEENS7_ILi256EEEEEELi256ENS_10bfloat16_tEfNS_4arch4Sm90ELb1ELb0ELb1ELb1ELb0ELb1ELb0ELb1ELb1ELb1ELb0ELb0EEENS1_21CollectiveEpilogueFwdINS6_IJSA_SC_SB_EEES9_SE_SG_Li256ELb1ELb1ELb0ELb0EEENS1_36VarlenDynamicPersistentTileSchedulerILi128ELi80ELi256ELi128ELb0ELb1ELb1ELb1ELb1ELb1EEEEEEEEEvNT_6ParamsE --------------------------
	.section	.text._ZN7cutlass13device_kernelIN5flash11enable_sm90INS1_16FlashAttnFwdSm90INS1_25CollectiveMainloopFwdSm90ILi2EN4cute5tupleIJNS5_1CILi1EEES8_S8_EEENS6_IJNS7_ILi128EEENS7_ILi80EEENS7_ILi256EEEEEELi256ENS_10bfloat16_tEfNS_4arch4Sm90ELb1ELb0ELb1ELb1ELb0ELb1ELb0ELb1ELb1ELb1ELb0ELb0EEENS1_21CollectiveEpilogueFwdINS6_IJSA_SC_SB_EEES9_SE_SG_Li256ELb1ELb1ELb0ELb0EEENS1_36VarlenDynamicPersistentTileSchedulerILi128ELi80ELi256ELi128ELb0ELb1ELb1ELb1ELb1ELb1EEEEEEEEEvNT_6ParamsE,"ax",@progbits
	.align	128
.text._ZN7cutlass13device_kernelIN5flash11enable_sm90INS1_16FlashAttnFwdSm90INS1_25CollectiveMainloopFwdSm90ILi2EN4cute5tupleIJNS5_1CILi1EEES8_S8_EEENS6_IJNS7_ILi128EEENS7_ILi80EEENS7_ILi256EEEEEELi256ENS_10bfloat16_tEfNS_4arch4Sm90ELb1ELb0ELb1ELb1ELb0ELb1ELb0ELb1ELb1ELb1ELb0ELb0EEENS1_21CollectiveEpilogueFwdINS6_IJSA_SC_SB_EEES9_SE_SG_Li256ELb1ELb1ELb0ELb0EEENS1_36VarlenDynamicPersistentTileSchedulerILi128ELi80ELi256ELi128ELb0ELb1ELb1ELb1ELb1ELb1EEEEEEEEEvNT_6ParamsE:
        .type           _ZN7cutlass13device_kernelIN5flash11enable_sm90INS1_16FlashAttnFwdSm90INS1_25CollectiveMainloopFwdSm90ILi2EN4cute5tupleIJNS5_1CILi1EEES8_S8_EEENS6_IJNS7_ILi128EEENS7_ILi80EEENS7_ILi256EEEEEELi256ENS_10bfloat16_tEfNS_4arch4Sm90ELb1ELb0ELb1ELb1ELb0ELb1ELb0ELb1ELb1ELb1ELb0ELb0EEENS1_21CollectiveEpilogueFwdINS6_IJSA_SC_SB_EEES9_SE_SG_Li256ELb1ELb1ELb0ELb0EEENS1_36VarlenDynamicPersistentTileSchedulerILi128ELi80ELi256ELi128ELb0ELb1ELb1ELb1ELb1ELb1EEEEEEEEEvNT_6ParamsE,@function
        .size           _ZN7cutlass13device_kernelIN5flash11enable_sm90INS1_16FlashAttnFwdSm90INS1_25CollectiveMainloopFwdSm90ILi2EN4cute5tupleIJNS5_1CILi1EEES8_S8_EEENS6_IJNS7_ILi128EEENS7_ILi80EEENS7_ILi256EEEEEELi256ENS_10bfloat16_tEfNS_4arch4Sm90ELb1ELb0ELb1ELb1ELb0ELb1ELb0ELb1ELb1ELb1ELb0ELb0EEENS1_21CollectiveEpilogueFwdINS6_IJSA_SC_SB_EEES9_SE_SG_Li256ELb1ELb1ELb0ELb0EEENS1_36VarlenDynamicPersistentTileSchedulerILi128ELi80ELi256ELi128ELb0ELb1ELb1ELb1ELb1ELb1EEEEEEEEEvNT_6ParamsE,(.L_x_3433 - _ZN7cutlass13device_kernelIN5flash11enable_sm90INS1_16FlashAttnFwdSm90INS1_25CollectiveMainloopFwdSm90ILi2EN4cute5tupleIJNS5_1CILi1EEES8_S8_EEENS6_IJNS7_ILi128EEENS7_ILi80EEENS7_ILi256EEEEEELi256ENS_10bfloat16_tEfNS_4arch4Sm90ELb1ELb0ELb1ELb1ELb0ELb1ELb0ELb1ELb1ELb1ELb0ELb0EEENS1_21CollectiveEpilogueFwdINS6_IJSA_SC_SB_EEES9_SE_SG_Li256ELb1ELb1ELb0ELb0EEENS1_36VarlenDynamicPersistentTileSchedulerILi128ELi80ELi256ELi128ELb0ELb1ELb1ELb1ELb1ELb1EEEEEEEEEvNT_6ParamsE)
        .other          _ZN7cutlass13device_kernelIN5flash11enable_sm90INS1_16FlashAttnFwdSm90INS1_25CollectiveMainloopFwdSm90ILi2EN4cute5tupleIJNS5_1CILi1EEES8_S8_EEENS6_IJNS7_ILi128EEENS7_ILi80EEENS7_ILi256EEEEEELi256ENS_10bfloat16_tEfNS_4arch4Sm90ELb1ELb0ELb1ELb1ELb0ELb1ELb0ELb1ELb1ELb1ELb0ELb0EEENS1_21CollectiveEpilogueFwdINS6_IJSA_SC_SB_EEES9_SE_SG_Li256ELb1ELb1ELb0ELb0EEENS1_36VarlenDynamicPersistentTileSchedulerILi128ELi80ELi256ELi128ELb0ELb1ELb1ELb1ELb1ELb1EEEEEEEEEvNT_6ParamsE,@"STO_CUDA_ENTRY STV_DEFAULT"
_ZN7cutlass13device_kernelIN5flash11enable_sm90INS1_16FlashAttnFwdSm90INS1_25CollectiveMainloopFwdSm90ILi2EN4cute5tupleIJNS5_1CILi1EEES8_S8_EEENS6_IJNS7_ILi128EEENS7_ILi80EEENS7_ILi256EEEEEELi256ENS_10bfloat16_tEfNS_4arch4Sm90ELb1ELb0ELb1ELb1ELb0ELb1ELb0ELb1ELb1ELb1ELb0ELb0EEENS1_21CollectiveEpilogueFwdINS6_IJSA_SC_SB_EEES9_SE_SG_Li256ELb1ELb1ELb0ELb0EEENS1_36VarlenDynamicPersistentTileSchedulerILi128ELi80ELi256ELi128ELb0ELb1ELb1ELb1ELb1ELb1EEEEEEEEEvNT_6ParamsE:
        /* <DEDUP_REMOVED lines=24> */
.L_x_2849:
[----:B------:R-:W-:Y:S05]  /*0180*/  BSYNC B0 ;  /* 0x0000000000007941 */ /* 0x000fea0003800000 */
.L_x_2848:
        /* <DEDUP_REMOVED lines=41> */
.L_x_2850:
        /* <DEDUP_REMOVED lines=22> */
.L_x_2851:
        /* <DEDUP_REMOVED lines=18> */
.L_x_2852:
        /* <DEDUP_REMOVED lines=22> */
.L_x_2853:
        /* <DEDUP_REMOVED lines=22> */
.L_x_2854:
[----:B0-----:R-:W-:Y:S01]  /*0960*/  UMOV UR4, 0x1 ;  /* 0x0000000100047882 */ /* 0x001fe20000000000 */
[----:B------:R-:W-:Y:S01]  /*0970*/  PLOP3.LUT P0, PT, PT, PT, UP0, 0x80, 0x0 ;  /* 0x000000000000781c */ /* 0x000fe20003f0f008 */
[----:B------:R-:W-:Y:S01]  /*0980*/  USEL UR4, UR4, 0x2, !UP0 ;  /* 0x0000000204047887 */ /* 0x000fe2000c000000 */
[----:B------:R-:W-:Y:S01]  /*0990*/  NOP ;  /* 0x0000000000007918 */ /* 0x000fe20000000000 */
[----:B------:R-:W-:Y:S04]  /*09a0*/  BSSY B9, `(.L_x_2855) ;  /* 0x0003127000097945 */ /* 0x000fe80003800000 */
[----:B------:R-:W-:-:S05]  /*09b0*/  IMAD.U32 R2, RZ, RZ, UR4 ;  /* 0x00000004ff027e24 */ /* 0x000fca000f8e00ff */
[----:B------:R0:W-:Y:S01]  /*09c0*/  STL [R1+0x88], R2 ;  /* 0x0000880201007387 */ /* 0x0001e20000100800 */
[----:B-12-4-:R-:W-:Y:S06]  /*09d0*/  BAR.SYNC.DEFER_BLOCKING 0x0 ;  /* 0x0000000000007b1d */ /* 0x016fec0000010000 */
[----:B------:R-:W-:Y:S05]  /*09e0*/  @!P0 BRA `(.L_x_2856) ;  /* 0x0000028000948947 */ /* 0x000fea0003800000 */
.L_x_2857:
        /* <DEDUP_REMOVED lines=15> */
[----:B------:R-:W2:Y:S01]  /*0ae0*/  LDL R0, [R1+0x88] ;  /* 0x0000880001007983 */ /* 0x000ea20000100800 */
[----:B------:R-:W-:Y:S01]  /*0af0*/  VIADD R4, R4, 0xffffff80 ;  /* 0xffffff8004047836 */ /* 0x000fe20000000000 */
[----:B------:R-:W-:Y:S01]  /*0b00*/  R2UR UR4, R18 ;  /* 0x00000000120472ca */ /* 0x000fe200000e0000 */
[----:B------:R-:W-:Y:S01]  /*0b10*/  IMAD.MOV.U32 R19, RZ, RZ, RZ ;  /* 0x000000ffff137224 */ /* 0x000fe200078e00ff */
[----:B------:R-:W-:Y:S01]  /*0b20*/  CS2R R218, SRZ ;  /* 0x0000000000da7805 */ /* 0x000fe2000001ff00 */
[----:B------:R-:W-:Y:S01]  /*0b30*/  IMAD.MOV.U32 R217, RZ, RZ, RZ ;  /* 0x000000ffffd97224 */ /* 0x000fe200078e00ff */
[----:B------:R-:W-:-:S04]  /*0b40*/  SHF.R.S32.HI R3, RZ, 0x1f, R4 ;  /* 0x0000001fff037819 */ /* 0x000fc80000011404 */
[CC--:B------:R-:W-:Y:S02]  /*0b50*/  LEA.HI R8, R3.reuse, R4.reuse, RZ, 0x2 ;  /* 0x0000000403087211 */ /* 0x0c0fe400078f10ff */
[CC--:B------:R-:W-:Y:S02]  /*0b60*/  LEA.HI R5, R3.reuse, R4.reuse, RZ, 0x5 ;  /* 0x0000000403057211 */ /* 0x0c0fe400078f28ff */
[----:B------:R-:W-:Y:S01]  /*0b70*/  LOP3.LUT R11, R8, 0xfffffffc, RZ, 0xc0, !PT ;  /* 0xfffffffc080b7812 */ /* 0x000fe200078ec0ff */
[----:B------:R-:W-:Y:S01]  /*0b80*/  UIADD3 UR4, UR4, 0x14400, URZ ;  /* 0x0001440004047890 */ /* 0x000fe2000fffe03f */
[-C--:B0-----:R-:W-:Y:S01]  /*0b90*/  LEA.HI R2, R3, R4.reuse, RZ, 0x4 ;  /* 0x0000000403027211 */ /* 0x081fe200078f20ff */
[----:B------:R-:W-:Y:S01]  /*0ba0*/  IMAD.SHL.U32 R6, R5, 0x20, RZ ;  /* 0x0000002005067824 */ /* 0x000fe200078e00ff */
[----:B------:R-:W-:Y:S01]  /*0bb0*/  LEA.HI R212, R3, R4, RZ, 0x3 ;  /* 0x0000000403d47211 */ /* 0x000fe200078f18ff */
[----:B------:R-:W-:Y:S01]  /*0bc0*/  IMAD.IADD R11, R4, 0x1, -R11 ;  /* 0x00000001040b7824 */ /* 0x000fe200078e0a0b */
[----:B------:R-:W-:-:S02]  /*0bd0*/  SHF.R.S32.HI R5, RZ, 0x4, R2 ;  /* 0x00000004ff057819 */ /* 0x000fc40000011402 */
[----:B------:R-:W-:Y:S02]  /*0be0*/  LEA.HI R12, R3, R4, RZ, 0x6 ;  /* 0x00000004030c7211 */ /* 0x000fe400078f30ff */
[----:B------:R-:W-:Y:S02]  /*0bf0*/  LOP3.LUT R237, R212, 0xfffffff8, RZ, 0xc0, !PT ;  /* 0xfffffff8d4ed7812 */ /* 0x000fe400078ec0ff */
[----:B------:R-:W-:Y:S01]  /*0c00*/  LOP3.LUT R6, R6, 0xfffffc00, RZ, 0xc0, !PT ;  /* 0xfffffc0006067812 */ /* 0x000fe200078ec0ff */
[----:B------:R-:W-:Y:S01]  /*0c10*/  IMAD.SHL.U32 R12, R12, 0x8, RZ ;  /* 0x000000080c0c7824 */ /* 0x000fe200078e00ff */
[----:B------:R-:W-:Y:S01]  /*0c20*/  SHF.R.S32.HI R212, RZ, 0x3, R212 ;  /* 0x00000003ffd47819 */ /* 0x000fe200000114d4 */
[----:B------:R-:W-:-:S03]  /*0c30*/  IMAD.IADD R237, R4, 0x1, -R237 ;  /* 0x0000000104ed7824 */ /* 0x000fc600078e0aed */
[----:B------:R-:W-:Y:S01]  /*0c40*/  LOP3.LUT R228, R12, 0xfffffe00, RZ, 0xc0, !PT ;  /* 0xfffffe000ce47812 */ /* 0x000fe200078ec0ff */
[C---:B------:R-:W-:Y:S02]  /*0c50*/  IMAD.SHL.U32 R22, R237.reuse, 0x4, RZ ;  /* 0x00000004ed167824 */ /* 0x040fe400078e00ff */
[----:B------:R-:W-:Y:S02]  /*0c60*/  IMAD.SHL.U32 R16, R237, 0x8, RZ ;  /* 0x00000008ed107824 */ /* 0x000fe400078e00ff */
[C---:B------:R-:W-:Y:S02]  /*0c70*/  VIADD R214, R22.reuse, 0x40 ;  /* 0x0000004016d67836 */ /* 0x040fe40000000000 */
[C---:B------:R-:W-:Y:S02]  /*0c80*/  VIADD R215, R22.reuse, 0x20 ;  /* 0x0000002016d77836 */ /* 0x040fe40000000000 */
[C---:B------:R-:W-:Y:S02]  /*0c90*/  IMAD.IADD R213, R22.reuse, 0x1, R214 ;  /* 0x0000000116d57824 */ /* 0x040fe400078e02d6 */
[----:B------:R-:W-:-:S02]  /*0ca0*/  VIADD R216, R22, 0x60 ;  /* 0x0000006016d87836 */ /* 0x000fc40000000000 */
[C---:B------:R-:W-:Y:S02]  /*0cb0*/  VIADD R220, R16.reuse, 0x80 ;  /* 0x0000008010dc7836 */ /* 0x040fe40000000000 */
[----:B------:R-:W-:Y:S01]  /*0cc0*/  VIADD R221, R16, 0xc0 ;  /* 0x000000c010dd7836 */ /* 0x000fe20000000000 */
[----:B--2---:R-:W-:Y:S02]  /*0cd0*/  R2UR UR5, R0 ;  /* 0x00000000000572ca */ /* 0x004fe400000e0000 */
[----:B------:R-:W-:Y:S02]  /*0ce0*/  LEA.HI R0, R3, R4, RZ, 0x7 ;  /* 0x0000000403007211 */ /* 0x000fe400078f38ff */
[----:B------:R-:W-:Y:S02]  /*0cf0*/  LOP3.LUT R3, R2, 0x3fffff0, RZ, 0xc0, !PT ;  /* 0x03fffff002037812 */ /* 0x000fe400078ec0ff */
[----:B------:R-:W-:Y:S02]  /*0d00*/  LOP3.LUT R7, R0, 0xffffff80, RZ, 0xc0, !PT ;  /* 0xffffff8000077812 */ /* 0x000fe400078ec0ff */
[----:B------:R-:W-:Y:S01]  /*0d10*/  LEA.HI R2, R2, R5, RZ, 0x1 ;  /* 0x0000000502027211 */ /* 0x000fe200078f08ff */
[C---:B------:R-:W-:Y:S01]  /*0d20*/  IMAD.IADD R3, R4.reuse, 0x1, -R3 ;  /* 0x0000000104037824 */ /* 0x040fe200078e0a03 */
[----:B------:R-:W-:Y:S01]  /*0d30*/  SHF.R.S32.HI R14, RZ, 0x7, R0 ;  /* 0x00000007ff0e7819 */ /* 0x000fe20000011400 */
[----:B------:R-:W-:Y:S01]  /*0d40*/  IMAD.IADD R13, R4, 0x1, -R7 ;  /* 0x00000001040d7824 */ /* 0x000fe200078e0a07 */
[----:B------:R-:W-:Y:S01]  /*0d50*/  LOP3.LUT R2, R2, 0x1ffffffe, RZ, 0xc0, !PT ;  /* 0x1ffffffe02027812 */ /* 0x000fe200078ec0ff */
[----:B------:R-:W-:Y:S01]  /*0d60*/  IMAD R3, R3, 0x40, R6 ;  /* 0x0000004003037824 */ /* 0x000fe200078e0206 */
[----:B------:R-:W-:Y:S01]  /*0d70*/  LEA.HI R0, R0, R14, RZ, 0x1 ;  /* 0x0000000e00007211 */ /* 0x000fe200078f08ff */
[----:B------:R-:W-:Y:S01]  /*0d80*/  VIADD R6, R212, 0x60 ;  /* 0x00000060d4067836 */ /* 0x000fe20000000000 */
[----:B------:R-:W-:Y:S01]  /*0d90*/  SHF.R.S32.HI R7, RZ, 0x1f, R13 ;  /* 0x0000001fff077819 */ /* 0x000fe2000001140d */
[----:B------:R-:W-:Y:S01]  /*0da0*/  IMAD.IADD R2, R5, 0x1, -R2 ;  /* 0x0000000105027824 */ /* 0x000fe200078e0a02 */
[----:B------:R-:W-:Y:S01]  /*0db0*/  LOP3.LUT R0, R0, 0x3fffffe, RZ, 0xc0, !PT ;  /* 0x03fffffe00007812 */ /* 0x000fe200078ec0ff */
[----:B------:R-:W-:Y:S01]  /*0dc0*/  STL [R1+0x6c], R13 ;  /* 0x00006c0d01007387 */ /* 0x000fe20000100800 */
[CC--:B------:R-:W-:Y:S01]  /*0dd0*/  LEA.HI R8, R7.reuse, R13.reuse, RZ, 0x2 ;  /* 0x0000000d07087211 */ /* 0x0c0fe200078f10ff */
[----:B------:R-:W-:Y:S01]  /*0de0*/  IMAD R2, R2, 0x8, R3 ;  /* 0x0000000802027824 */ /* 0x000fe200078e0203 */
[----:B------:R-:W-:Y:S01]  /*0df0*/  LEA.HI R7, R7, R13, RZ, 0x5 ;  /* 0x0000000d07077211 */ /* 0x000fe200078f28ff */
[----:B------:R-:W-:Y:S01]  /*0e00*/  IMAD.IADD R0, R14, 0x1, -R0 ;  /* 0x000000010e007824 */ /* 0x000fe200078e0a00 */
[--C-:B------:R-:W-:Y:S01]  /*0e10*/  SHF.R.S32.HI R9, RZ, 0x2, R8.reuse ;  /* 0x00000002ff097819 */ /* 0x100fe20000011408 */
[----:B------:R0:W-:Y:S01]  /*0e20*/  STL [R1+0x7c], R14 ;  /* 0x00007c0e01007387 */ /* 0x0001e20000100800 */
[----:B------:R-:W-:Y:S01]  /*0e30*/  SHF.R.S32.HI R10, RZ, 0x1f, R8 ;  /* 0x0000001fff0a7819 */ /* 0x000fe20000011408 */
[----:B------:R-:W-:Y:S01]  /*0e40*/  ULOP3.LUT UR5, UR5, 0x1, URZ, 0xfc, !UPT ;  /* 0x0000000105057892 */ /* 0x000fe2000f8efc3f */
[----:B------:R-:W-:Y:S01]  /*0e50*/  SHF.R.S32.HI R7, RZ, 0x5, R7 ;  /* 0x00000005ff077819 */ /* 0x000fe20000011407 */
[----:B------:R1:W-:Y:S01]  /*0e60*/  STL [R1+0x84], R2 ;  /* 0x0000840201007387 */ /* 0x0003e20000100800 */
[----:B------:R-:W-:-:S02]  /*0e70*/  LEA.HI R10, R10, R9, RZ, 0x3 ;  /* 0x000000090a0a7211 */ /* 0x000fc400078f18ff */
[----:B------:R-:W-:Y:S02]  /*0e80*/  SHF.R.S32.HI R5, RZ, 0x1f, R6 ;  /* 0x0000001fff057819 */ /* 0x000fe40000011406 */
[----:B------:R-:W-:Y:S01]  /*0e90*/  LOP3.LUT R10, R10, 0xfffffff8, RZ, 0xc0, !PT ;  /* 0xfffffff80a0a7812 */ /* 0x000fe200078ec0ff */
[----:B0-----:R-:W-:Y:S01]  /*0ea0*/  IMAD.SHL.U32 R14, R212, 0x40, RZ ;  /* 0x00000040d40e7824 */ /* 0x001fe200078e00ff */
[----:B------:R-:W-:Y:S02]  /*0eb0*/  LEA.HI R5, R5, R6, RZ, 0x3 ;  /* 0x0000000605057211 */ /* 0x000fe400078f18ff */
[----:B------:R-:W-:Y:S01]  /*0ec0*/  LEA.HI R4, R11, R11, RZ, 0x1 ;  /* 0x0000000b0b047211 */ /* 0x000fe200078f08ff */
[----:B------:R-:W-:Y:S01]  /*0ed0*/  IMAD.IADD R10, R9, 0x1, -R10 ;  /* 0x00000001090a7824 */ /* 0x000fe200078e0a0a */
[----:B------:R-:W-:Y:S01]  /*0ee0*/  LOP3.LUT R3, R14, 0x1c0, RZ, 0xc0, !PT ;  /* 0x000001c00e037812 */ /* 0x000fe200078ec0ff */
[----:B-1----:R-:W-:Y:S01]  /*0ef0*/  IMAD.SHL.U32 R2, R6, 0x40, RZ ;  /* 0x0000004006027824 */ /* 0x002fe200078e00ff */
[----:B------:R-:W-:Y:S01]  /*0f00*/  LOP3.LUT R4, R4, 0x1ffffffe, RZ, 0xc0, !PT ;  /* 0x1ffffffe04047812 */ /* 0x000fe200078ec0ff */
[----:B------:R-:W-:Y:S01]  /*0f10*/  IMAD R7, R7, 0x10, R10 ;  /* 0x0000001007077824 */ /* 0x000fe200078e020a */
[----:B------:R-:W-:Y:S01]  /*0f20*/  SHF.R.U32.HI R229, RZ, 0x3, R3 ;  /* 0x00000003ffe57819 */ /* 0x000fe20000011603 */
[----:B------:R-:W-:Y:S01]  /*0f30*/  VIADD R10, R212, 0x40 ;  /* 0x00000040d40a7836 */ /* 0x000fe20000000000 */
[----:B------:R-:W-:Y:S01]  /*0f40*/  LOP3.LUT R12, R2, 0x1c0, RZ, 0xc0, !PT ;  /* 0x000001c0020c7812 */ /* 0x000fe200078ec0ff */
[----:B------:R-:W-:Y:S01]  /*0f50*/  IMAD R9, R0, 0x40, R7 ;  /* 0x0000004000097824 */ /* 0x000fe200078e0207 */
[----:B------:R-:W-:Y:S01]  /*0f60*/  SHF.R.S32.HI R2, RZ, 0x1f, R213 ;  /* 0x0000001fff027819 */ /* 0x000fe200000114d5 */
[----:B------:R-:W-:Y:S01]  /*0f70*/  IMAD.SHL.U32 R224, R10, 0x40, RZ ;  /* 0x000000400ae07824 */ /* 0x000fe200078e00ff */
[----:B------:R-:W-:Y:S01]  /*0f80*/  SHF.R.S32.HI R0, RZ, 0x1f, R10 ;  /* 0x0000001fff007819 */ /* 0x000fe2000001140a */
[----:B------:R-:W-:Y:S01]  /*0f90*/  IMAD.SHL.U32 R6, R5, 0x40, RZ ;  /* 0x0000004005067824 */ /* 0x000fe200078e00ff */
[-C--:B------:R-:W-:Y:S01]  /*0fa0*/  LEA.HI R5, R2, R213.reuse, RZ, 0x3 ;  /* 0x000000d502057211 */ /* 0x080fe200078f18ff */
[----:B------:R-:W-:Y:S01]  /*0fb0*/  IMAD.IADD R4, R11, 0x1, -R4 ;  /* 0x000000010b047824 */ /* 0x000fe200078e0a04 */
[----:B------:R-:W-:Y:S01]  /*0fc0*/  LEA.HI R0, R0, R10, RZ, 0x3 ;  /* 0x0000000a00007211 */ /* 0x000fe200078f18ff */
[----:B------:R-:W-:Y:S01]  /*0fd0*/  STL [R1+0x80], R9 ;  /* 0x0000800901007387 */ /* 0x000fe20000100800 */
[----:B------:R-:W-:Y:S01]  /*0fe0*/  LOP3.LUT R224, R224, 0x1c0, RZ, 0xc0, !PT ;  /* 0x000001c0e0e07812 */ /* 0x000fe200078ec0ff */
[----:B------:R-:W-:Y:S01]  /*0ff0*/  IMAD R235, R4, 0x8, R9 ;  /* 0x0000000804eb7824 */ /* 0x000fe200078e0209 */
[----:B------:R-:W-:Y:S01]  /*1000*/  LEA.HI R2, R2, R213, RZ, 0x6 ;  /* 0x000000d502027211 */ /* 0x000fe200078f30ff */
[----:B------:R-:W-:Y:S01]  /*1010*/  IMAD.SHL.U32 R0, R0, 0x40, RZ ;  /* 0x0000004000007824 */ /* 0x000fe200078e00ff */
[----:B------:R-:W-:-:S02]  /*1020*/  LOP3.LUT R10, R6, 0xfffffe00, RZ, 0xc0, !PT ;  /* 0xfffffe00060a7812 */ /* 0x000fc400078ec0ff */
[--C-:B------:R-:W-:Y:S01]  /*1030*/  LOP3.LUT R6, R224, 0x38, R5.reuse, 0xf8, !PT ;  /* 0x00000038e0067812 */ /* 0x100fe200078ef805 */
[----:B------:R-:W-:Y:S01]  /*1040*/  IMAD.SHL.U32 R2, R2, 0x80, RZ ;  /* 0x0000008002027824 */ /* 0x000fe200078e00ff */
[----:B------:R-:W-:Y:S01]  /*1050*/  LOP3.LUT R227, R0, 0xfffffe00, RZ, 0xc0, !PT ;  /* 0xfffffe0000e37812 */ /* 0x000fe200078ec0ff */
[----:B------:R-:W-:Y:S01]  /*1060*/  STL [R1+0x68], R10 ;  /* 0x0000680a01007387 */ /* 0x000fe20000100800 */
[----:B------:R-:W-:Y:S02]  /*1070*/  LOP3.LUT R0, R5, 0x38, RZ, 0xc0, !PT ;  /* 0x0000003805007812 */ /* 0x000fe400078ec0ff */
[----:B------:R-:W-:Y:S01]  /*1080*/  SHF.R.U32.HI R7, RZ, 0x3, R12 ;  /* 0x00000003ff077819 */ /* 0x000fe2000001160c */
[----:B------:R-:W-:Y:S01]  /*1090*/  STL [R1+0x60], RZ ;  /* 0x000060ff01007387 */ /* 0x000fe20000100800 */
[----:B------:R-:W-:Y:S02]  /*10a0*/  LOP3.LUT R5, R12, 0x38, R5, 0xf8, !PT ;  /* 0x000000380c057812 */ /* 0x000fe400078ef805 */
[----:B------:R-:W-:-:S02]  /*10b0*/  SHF.R.U32.HI R11, RZ, 0x3, R224 ;  /* 0x00000003ff0b7819 */ /* 0x000fc400000116e0 */
[----:B------:R-:W-:Y:S02]  /*10c0*/  LOP3.LUT R0, R0, 0x1c0, R14, 0xf8, !PT ;  /* 0x000001c000007812 */ /* 0x000fe400078ef80e */
[----:B------:R-:W-:Y:S02]  /*10d0*/  LOP3.LUT R7, R5, R7, RZ, 0x3c, !PT ;  /* 0x0000000705077212 */ /* 0x000fe400078e3cff */
[----:B------:R-:W-:Y:S02]  /*10e0*/  LOP3.LUT R2, R2, 0xffffe000, RZ, 0xc0, !PT ;  /* 0xffffe00002027812 */ /* 0x000fe400078ec0ff */
[----:B------:R-:W-:Y:S01]  /*10f0*/  LOP3.LUT R6, R6, R11, RZ, 0x3c, !PT ;  /* 0x0000000b06067212 */ /* 0x000fe200078e3cff */
[----:B------:R-:W-:Y:S01]  /*1100*/  IMAD.U32 R11, RZ, RZ, UR4 ;  /* 0x00000004ff0b7e24 */ /* 0x000fe2000f8e00ff */
[----:B------:R-:W-:Y:S01]  /*1110*/  LOP3.LUT R5, R0, R229, RZ, 0x3c, !PT ;  /* 0x000000e500057212 */ /* 0x000fe200078e3cff */
[----:B------:R-:W-:Y:S01]  /*1120*/  IMAD.U32 R0, RZ, RZ, UR5 ;  /* 0x00000005ff007e24 */ /* 0x000fe2000f8e00ff */
[----:B------:R-:W-:-:S02]  /*1130*/  IADD3 R6, R6, R2, R227 ;  /* 0x0000000206067210 */ /* 0x000fc40007ffe0e3 */
[-C--:B------:R-:W-:Y:S02]  /*1140*/  IADD3 R7, R7, R2.reuse, R10 ;  /* 0x0000000207077210 */ /* 0x080fe40007ffe00a */
[----:B------:R-:W-:Y:S01]  /*1150*/  IADD3 R5, R5, R2, R228 ;  /* 0x0000000205057210 */ /* 0x000fe20007ffe0e4 */
[----:B------:R-:W-:Y:S01]  /*1160*/  VIADD R2, R212, 0x20 ;  /* 0x00000020d4027836 */ /* 0x000fe20000000000 */
[----:B------:R0:W-:Y:S01]  /*1170*/  STL [R1+0x58], R0 ;  /* 0x0000580001007387 */ /* 0x0001e20000100800 */
[----:B------:R-:W-:Y:S02]  /*1180*/  LOP3.LUT R233, R3, 0x38, R16, 0xf8, !PT ;  /* 0x0000003803e97812 */ /* 0x000fe400078ef810 */
[----:B------:R-:W-:Y:S01]  /*1190*/  IMAD.SHL.U32 R223, R2, 0x40, RZ ;  /* 0x0000004002df7824 */ /* 0x000fe200078e00ff */
[----:B------:R-:W-:Y:S01]  /*11a0*/  LEA R3, R6, UR4, 0x1 ;  /* 0x0000000406037c11 */ /* 0x000fe2000f8e08ff */
[----:B------:R1:W-:Y:S01]  /*11b0*/  STL [R1+0x64], R11 ;  /* 0x0000640b01007387 */ /* 0x0003e20000100800 */
[----:B------:R-:W-:-:S02]  /*11c0*/  LOP3.LUT R234, R8, 0x7ffffffc, RZ, 0xc0, !PT ;  /* 0x7ffffffc08ea7812 */ /* 0x000fc400078ec0ff */
[----:B------:R-:W-:Y:S01]  /*11d0*/  LOP3.LUT R223, R223, 0x1c0, RZ, 0xc0, !PT ;  /* 0x000001c0dfdf7812 */ /* 0x000fe200078ec0ff */
[----:B------:R1:W-:Y:S01]  /*11e0*/  STL [R1+0x74], R3 ;  /* 0x0000740301007387 */ /* 0x0003e20000100800 */
[----:B0-----:R-:W-:Y:S01]  /*11f0*/  SHF.R.S32.HI R0, RZ, 0x1f, R2 ;  /* 0x0000001fff007819 */ /* 0x001fe20000011402 */
[----:B------:R-:W-:Y:S01]  /*1200*/  IMAD.IADD R234, R13, 0x1, -R234 ;  /* 0x000000010dea7824 */ /* 0x000fe200078e0aea */
[----:B------:R-:W-:Y:S02]  /*1210*/  SHF.R.S32.HI R10, RZ, 0x1f, R212 ;  /* 0x0000001fff0a7819 */ /* 0x000fe400000114d4 */
[----:B------:R-:W-:Y:S02]  /*1220*/  LEA.HI R0, R0, R2, RZ, 0x3 ;  /* 0x0000000200007211 */ /* 0x000fe400078f18ff */
[----:B------:R-:W-:Y:S02]  /*1230*/  SHF.R.U32.HI R2, RZ, 0x3, R223 ;  /* 0x00000003ff027819 */ /* 0x000fe400000116df */
[----:B------:R-:W-:Y:S01]  /*1240*/  LEA R2, R7, UR4, 0x1 ;  /* 0x0000000407027c11 */ /* 0x000fe2000f8e08ff */
[----:B------:R-:W-:Y:S01]  /*1250*/  IMAD.SHL.U32 R0, R0, 0x40, RZ ;  /* 0x0000004000007824 */ /* 0x000fe200078e00ff */
[----:B------:R-:W-:-:S04]  /*1260*/  LOP3.LUT R233, R228, R233, R229, 0xf6, !PT ;  /* 0x000000e9e4e97212 */ /* 0x000fc800078ef6e5 */
[----:B------:R-:W-:Y:S02]  /*1270*/  LOP3.LUT R226, R0, 0xfffffe00, RZ, 0xc0, !PT ;  /* 0xfffffe0000e27812 */ /* 0x000fe400078ec0ff */
[----:B------:R-:W-:-:S05]  /*1280*/  LEA R0, R5, UR4, 0x1 ;  /* 0x0000000405007c11 */ /* 0x000fca000f8e08ff */
[----:B------:R1:W-:Y:S04]  /*1290*/  STL [R1+0x78], R0 ;  /* 0x0000780001007387 */ /* 0x0003e80000100800 */
[----:B------:R1:W-:Y:S02]  /*12a0*/  STL [R1+0x70], R2 ;  /* 0x0000700201007387 */ /* 0x0003e40000100800 */
.L_x_3114:
[----:B01-34-:R-:W0:Y:S01]  /*12b0*/  LDC.64 R2, c[0x0][0xc88] ;  /* 0x00032200ff027b82 */ /* 0x01be220000000a00 */
[----:B------:R-:W-:Y:S01]  /*12c0*/  ULDC.64 UR10, c[0x0][0x208] ;  /* 0x00008200000a7ab9 */ /* 0x000fe20000000a00 */
[----:B------:R-:W-:Y:S01]  /*12d0*/  ULDC.64 UR4, c[0x0][0xa28] ;  /* 0x00028a0000047ab9 */ /* 0x000fe20000000a00 */
[----:B------:R-:W-:Y:S01]  /*12e0*/  ULDC.64 UR6, c[0x0][0xa18] ;  /* 0x0002860000067ab9 */ /* 0x000fe20000000a00 */
[----:B------:R-:W-:Y:S01]  /*12f0*/  ULDC.64 UR8, c[0x0][0xa08] ;  /* 0x0002820000087ab9 */ /* 0x000fe20000000a00 */
[----:B0-----:R-:W-:-:S05]  /*1300*/  IMAD.WIDE R2, R55, 0x4, R2 ;  /* 0x0000000437027825 */ /* 0x001fca00078e0202 */
[----:B--2---:R-:W2:Y:S01]  /*1310*/  LDG.E R236, desc[UR10][R2.64] ;  /* 0x0000000a02ec7981 */ /* 0x004ea2000c1e1900 */
[----:B------:R-:W-:Y:S01]  /*1320*/  ISETP.NE.U32.AND P2, PT, RZ, UR4, PT ;  /* 0x00000004ff007c0c */ /* 0x000fe2000bf45070 */
[----:B------:R-:W-:Y:S01]  /*1330*/  IMAD.MOV.U32 R0, RZ, RZ, RZ ;  /* 0x000000ffff007224 */ /* 0x000fe200078e00ff */
[----:B------:R-:W-:Y:S01]  /*1340*/  ISETP.NE.U32.AND P1, PT, RZ, UR6, PT ;  /* 0x00000006ff007c0c */ /* 0x000fe2000bf25070 */
[----:B------:R-:W-:Y:S01]  /*1350*/  IMAD.MOV.U32 R26, RZ, RZ, RZ ;  /* 0x000000ffff1a7224 */ /* 0x000fe200078e00ff */
[----:B------:R-:W-:Y:S02]  /*1360*/  ISETP.NE.AND.EX P2, PT, RZ, UR5, PT, P2 ;  /* 0x00000005ff007c0c */ /* 0x000fe4000bf45320 */
[----:B------:R-:W-:Y:S01]  /*1370*/  ISETP.NE.AND.EX P1, PT, RZ, UR7, PT, P1 ;  /* 0x00000007ff007c0c */ /* 0x000fe2000bf25310 */
[----:B------:R0:W-:Y:S01]  /*1380*/  STL [R1+0x5c], R54 ;  /* 0x00005c3601007387 */ /* 0x0001e20000100800 */
[----:B------:R-:W-:-:S04]  /*1390*/  ISETP.NE.U32.AND P0, PT, RZ, UR8, PT ;  /* 0x00000008ff007c0c */ /* 0x000fc8000bf05070 */
[----:B------:R-:W-:Y:S02]  /*13a0*/  ISETP.NE.AND.EX P0, PT, RZ, UR9, PT, P0 ;  /* 0x00000009ff007c0c */ /* 0x000fe4000bf05300 */
[--C-:B--2---:R-:W-:Y:S01]  /*13b0*/  SHF.R.S32.HI R5, RZ, 0x1f, R236.reuse ;  /* 0x0000001fff057819 */ /* 0x104fe200000114ec */
[C---:B------:R-:W-:Y:S02]  /*13c0*/  IMAD.SHL.U32 R28, R236.reuse, 0x4, RZ ;  /* 0x00000004ec1c7824 */ /* 0x040fe400078e00ff */
[C---:B------:R-:W-:Y:S01]  /*13d0*/  @P2 LEA R2, P3, R236.reuse, UR4, 0x2 ;  /* 0x00000004ec022c11 */ /* 0x040fe2000f8610ff */
[----:B------:R-:W-:Y:S01]  /*13e0*/  ULDC UR4, c[0x0][0x288] ;  /* 0x0000a20000047ab9 */ /* 0x000fe20000000800 */
[C-C-:B------:R-:W-:Y:S02]  /*13f0*/  SHF.L.U64.HI R29, R236.reuse, 0x2, R5.reuse ;  /* 0x00000002ec1d7819 */ /* 0x140fe40000010205 */
[----:B------:R-:W-:Y:S01]  /*1400*/  @P2 LEA.HI.X R3, R236, UR5, R5, 0x2, P3 ;  /* 0x00000005ec032c11 */ /* 0x000fe200098f1405 */
[----:B------:R-:W-:Y:S01]  /*1410*/  IMAD.U32 R231, RZ, RZ, UR4 ;  /* 0x00000004ffe77e24 */ /* 0x000fe2000f8e00ff */
[----:B------:R-:W-:Y:S01]  /*1420*/  ULDC.64 UR4, c[0x0][0x418] ;  /* 0x0001060000047ab9 */ /* 0x000fe20000000a00 */
[C---:B------:R-:W-:Y:S01]  /*1430*/  IADD3 R6, P4, R28.reuse, UR8, RZ ;  /* 0x000000081c067c10 */ /* 0x040fe2000ff9e0ff */
[----:B------:R-:W-:Y:S01]  /*1440*/  UISETP.NE.U32.AND UP0, UPT, UR4, URZ, UPT ;  /* 0x0000003f0400728c */ /* 0x000fe2000bf05070 */
[----:B------:R0:W5:Y:S01]  /*1450*/  @P2 LDG.E R0, desc[UR10][R2.64] ;  /* 0x0000000a02002981 */ /* 0x000162000c1e1900 */
[----:B------:R-:W-:Y:S01]  /*1460*/  @P1 IADD3 R4, P2, R28, UR6, RZ ;  /* 0x000000061c041c10 */ /* 0x000fe2000ff5e0ff */
[----:B------:R-:W-:Y:S01]  /*1470*/  ULDC UR4, c[0x0][0x424] ;  /* 0x0001090000047ab9 */ /* 0x000fe20000000800 */
[----:B------:R-:W-:Y:S01]  /*1480*/  UISETP.NE.AND.EX UP0, UPT, UR5, URZ, UPT, UP0 ;  /* 0x0000003f0500728c */ /* 0x000fe2000bf05300 */
[C---:B------:R-:W-:Y:S01]  /*1490*/  IADD3.X R7, R29.reuse, UR9, RZ, P4, !PT ;  /* 0x000000091d077c10 */ /* 0x040fe2000a7fe4ff */
[----:B------:R-:W-:Y:S01]  /*14a0*/  ULDC UR8, c[0x0][0x2f0] ;  /* 0x0000bc0000087ab9 */ /* 0x000fe20000000800 */
[----:B------:R-:W-:Y:S01]  /*14b0*/  @P1 IADD3.X R5, R29, UR7, RZ, P2, !PT ;  /* 0x000000071d051c10 */ /* 0x000fe200097fe4ff */
[----:B------:R-:W-:Y:S01]  /*14c0*/  ULDC.64 UR6, c[0x0][0xa20] ;  /* 0x0002880000067ab9 */ /* 0x000fe20000000a00 */
[----:B------:R-:W-:Y:S01]  /*14d0*/  USEL UR4, UR4, 0x1, UP0 ;  /* 0x0000000104047887 */ /* 0x000fe20008000000 */
[----:B------:R-:W-:Y:S01]  /*14e0*/  ISETP.NE.U32.AND P2, PT, RZ, UR6, PT ;  /* 0x00000006ff007c0c */ /* 0x000fe2000bf45070 */
[----:B------:R0:W5:Y:S01]  /*14f0*/  @P0 LDG.E R26, desc[UR10][R6.64] ;  /* 0x0000000a061a0981 */ /* 0x000162000c1e1900 */
[----:B------:R-:W-:Y:S01]  /*1500*/  ULDC UR9, c[0x0][0x348] ;  /* 0x0000d20000097ab9 */ /* 0x000fe20000000800 */
[----:B------:R-:W-:Y:S01]  /*1510*/  UIMAD UR8, UR4, UR8, URZ ;  /* 0x00000008040872a4 */ /* 0x000fe2000f8e023f */
[----:B------:R-:W-:Y:S01]  /*1520*/  ISETP.NE.AND.EX P2, PT, RZ, UR7, PT, P2 ;  /* 0x00000007ff007c0c */ /* 0x000fe2000bf45320 */
[----:B------:R0:W5:Y:S01]  /*1530*/  @P1 LDG.E R231, desc[UR10][R4.64] ;  /* 0x0000000a04e71981 */ /* 0x000162000c1e1900 */
[----:B------:R-:W-:Y:S01]  /*1540*/  IMAD.MOV.U32 R25, RZ, RZ, R236 ;  /* 0x000000ffff197224 */ /* 0x000fe200078e00ec */
[----:B------:R-:W-:Y:S10]  /*1550*/  @P1 BRA `(.L_x_2859) ;  /* 0x0000000000281947 */ /* 0x000ff40003800000 */
        /* <DEDUP_REMOVED lines=10> */
.L_x_2859:
        /* <DEDUP_REMOVED lines=8> */
.L_x_2860:
[----:B------:R-:W-:Y:S05]  /*1680*/  @!P0 BRA `(.L_x_2861) ;  /* 0x0000000000108947 */ /* 0x000fea0003800000 */
[----:B------:R-:W-:Y:S02]  /*1690*/  ULDC.64 UR4, c[0x0][0x208] ;  /* 0x0000820000047ab9 */ /* 0x000fe40000000a00 */
[----:B------:R-:W2:Y:S04]  /*16a0*/  LDG.E R4, desc[UR4][R6.64] ;  /* 0x0000000406047981 */ /* 0x000ea8000c1e1900 */
[----:B------:R-:W2:Y:S02]  /*16b0*/  LDG.E R27, desc[UR4][R6.64+0x4] ;  /* 0x00000404061b7981 */ /* 0x000ea4000c1e1900 */
[----:B--2---:R-:W-:-:S07]  /*16c0*/  IMAD.IADD R27, R27, 0x1, -R4 ;  /* 0x000000011b1b7824 */ /* 0x004fce00078e0a04 */
.L_x_2861:
[----:B------:R-:W-:Y:S01]  /*16d0*/  ULDC.64 UR4, c[0x0][0xa10] ;  /* 0x0002840000047ab9 */ /* 0x000fe20000000a00 */
[----:B------:R-:W-:Y:S01]  /*16e0*/  ULDC.64 UR6, c[0x0][0x208] ;  /* 0x0000820000067ab9 */ /* 0x000fe20000000a00 */
[----:B------:R-:W-:Y:S01]  /*16f0*/  ISETP.NE.U32.AND P0, PT, RZ, UR4, PT ;  /* 0x00000004ff007c0c */ /* 0x000fe2000bf05070 */
[----:B------:R-:W1:Y:S03]  /*1700*/  LDC R9, c[0x0][0x448] ;  /* 0x00011200ff097b82 */ /* 0x000e660000000800 */
[----:B------:R-:W-:Y:S01]  /*1710*/  ISETP.NE.AND.EX P0, PT, RZ, UR5, PT, P0 ;  /* 0x00000005ff007c0c */ /* 0x000fe2000bf05300 */
[----:B------:R-:W-:-:S12]  /*1720*/  ULDC.64 UR4, c[0x0][0xa30] ;  /* 0x00028c0000047ab9 */ /* 0x000fd80000000a00 */
[----:B0-----:R-:W0:Y:S02]  /*1730*/  @P0 LDC.64 R4, c[0x0][0xa10] ;  /* 0x00028400ff040b82 */ /* 0x001e240000000a00 */
[----:B0-----:R-:W-:-:S05]  /*1740*/  @P0 IMAD.WIDE R4, R25, 0x4, R4 ;  /* 0x0000000419040825 */ /* 0x001fca00078e0204 */
[----:B------:R-:W2:Y:S04]  /*1750*/  @P0 LDG.E R3, desc[UR6][R4.64] ;  /* 0x0000000604030981 */ /* 0x000ea8000c1e1900 */
[----:B------:R0:W2:Y:S01]  /*1760*/  @P0 LDG.E R8, desc[UR6][R4.64+0x4] ;  /* 0x0000040604080981 */ /* 0x0000a2000c1e1900 */
[----:B------:R-:W-:Y:S01]  /*1770*/  ISETP.NE.U32.AND P1, PT, RZ, UR4, PT ;  /* 0x00000004ff007c0c */ /* 0x000fe2000bf25070 */
[----:B-----5:R-:W-:-:S03]  /*1780*/  IMAD.MOV.U32 R144, RZ, RZ, R27 ;  /* 0x000000ffff907224 */ /* 0x020fc600078e001b */
[----:B------:R-:W-:-:S13]  /*1790*/  ISETP.NE.AND.EX P1, PT, RZ, UR5, PT, P1 ;  /* 0x00000005ff007c0c */ /* 0x000fda000bf25310 */
[----:B------:R-:W-:-:S04]  /*17a0*/  @P1 IADD3 R6, P2, R28, UR4, RZ ;  /* 0x000000041c061c10 */ /* 0x000fc8000ff5e0ff */
[----:B------:R-:W-:-:S05]  /*17b0*/  @P1 IADD3.X R7, R29, UR5, RZ, P2, !PT ;  /* 0x000000051d071c10 */ /* 0x000fca00097fe4ff */
[----:B------:R3:W5:Y:S01]  /*17c0*/  @P1 LDG.E R144, desc[UR6][R6.64] ;  /* 0x0000000606901981 */ /* 0x000762000c1e1900 */
[----:B-1----:R-:W-:Y:S01]  /*17d0*/  ISETP.NE.AND P1, PT, R9, 0x1, PT ;  /* 0x000000010900780c */ /* 0x002fe20003f25270 */
[----:B------:R-:W-:Y:S01]  /*17e0*/  IMAD.SHL.U32 R230, R53, 0x80, RZ ;  /* 0x0000008035e67824 */ /* 0x000fe200078e00ff */
[----:B------:R-:W-:-:S03]  /*17f0*/  PLOP3.LUT P2, PT, PT, PT, PT, 0x80, 0x0 ;  /* 0x000000000000781c */ /* 0x000fc60003f4f070 */
[----:B0-----:R-:W-:-:S08]  /*1800*/  VIADD R4, R230, 0x7f ;  /* 0x0000007fe6047836 */ /* 0x001fd00000000000 */
[----:B------:R-:W0:Y:S08]  /*1810*/  @P1 LDC R9, c[0x0][0x44c] ;  /* 0x00011300ff091b82 */ /* 0x000e300000000800 */
[----:B------:R-:W1:Y:S01]  /*1820*/  @P1 LDC R5, c[0x0][0x450] ;  /* 0x00011400ff051b82 */ /* 0x000e620000000800 */
[----:B--2---:R-:W-:Y:S02]  /*1830*/  @P0 IMAD.IADD R2, R8, 0x1, -R3 ;  /* 0x0000000108020824 */ /* 0x004fe400078e0a03 */
[----:B------:R-:W-:-:S02]  /*1840*/  IMAD.IADD R8, R27, 0x1, -R0 ;  /* 0x000000011b087824 */ /* 0x000fc400078e0a00 */
[----:B0-----:R-:W-:-:S04]  /*1850*/  @P1 IMAD.HI.U32 R0, R4, R9, RZ ;  /* 0x0000000904001227 */ /* 0x001fc800078e00ff */
[----:B------:R-:W-:Y:S01]  /*1860*/  IMAD.IADD R232, R8, 0x1, R2 ;  /* 0x0000000108e87824 */ /* 0x000fe200078e0202 */
[----:B-1----:R-:W-:Y:S01]  /*1870*/  @P1 SHF.R.U32.HI R4, RZ, R5, R0 ;  /* 0x00000005ff041219 */ /* 0x002fe20000011600 */
[----:B------:R-:W-:Y:S02]  /*1880*/  IMAD.MOV R120, RZ, RZ, -R8 ;  /* 0x000000ffff787224 */ /* 0x000fe400078e0a08 */
[C---:B------:R-:W-:Y:S01]  /*1890*/  VIADD R0, R232.reuse, 0x4f ;  /* 0x0000004fe8007836 */ /* 0x040fe20000000000 */
[----:B------:R-:W-:Y:S02]  /*18a0*/  IADD3 R149, R232, 0x50, -R231 ;  /* 0x00000050e8957810 */ /* 0x000fe40007ffe8e7 */
[----:B------:R-:W-:Y:S01]  /*18b0*/  VIMNMX R120, RZ, R120, !PT ;  /* 0x00000078ff787248 */ /* 0x000fe20007fe0100 */
[----:B------:R-:W-:-:S04]  /*18c0*/  IMAD.HI R0, R0, 0x66666667, RZ ;  /* 0x6666666700007827 */ /* 0x000fc800078e02ff */
[----:B------:R-:W-:Y:S01]  /*18d0*/  IMAD.IADD R4, R149, 0x1, R4 ;  /* 0x0000000195047824 */ /* 0x000fe200078e0204 */
[----:B------:R-:W-:-:S03]  /*18e0*/  SHF.R.U32.HI R3, RZ, 0x1f, R0 ;  /* 0x0000001fff037819 */ /* 0x000fc60000011600 */
[----:B------:R-:W-:Y:S01]  /*18f0*/  IMAD.HI R4, R4, 0x66666667, RZ ;  /* 0x6666666704047827 */ /* 0x000fe200078e02ff */
[----:B------:R-:W-:-:S04]  /*1900*/  LEA.HI.SX32 R150, R0, R3, 0x1b ;  /* 0x0000000300967211 */ /* 0x000fc800078fdaff */
[----:B------:R-:W-:-:S04]  /*1910*/  SHF.R.U32.HI R5, RZ, 0x1f, R4 ;  /* 0x0000001fff057819 */ /* 0x000fc80000011604 */
[----:B------:R-:W-:-:S04]  /*1920*/  LEA.HI.SX32 R5, R4, R5, 0x1b ;  /* 0x0000000504057211 */ /* 0x000fc800078fdaff */
[----:B------:R-:W-:-:S05]  /*1930*/  VIMNMX R5, R150, R5, PT ;  /* 0x0000000596057248 */ /* 0x000fca0003fe0100 */
        /* <DEDUP_REMOVED lines=11> */
[----:B---3--:R-:W-:Y:S05]  /*19f0*/  @!P0 BRA `(.L_x_2862) ;  /* 0x0000009400b48947 */ /* 0x008fea0003800000 */
        /* <DEDUP_REMOVED lines=20> */
.L_x_2864:
[----:B------:R-:W-:Y:S05]  /*1b40*/  BSYNC B6 ;  /* 0x0000000000067941 */ /* 0x000fea0003800000 */
.L_x_2863:
        /* <DEDUP_REMOVED lines=20> */
.L_x_2866:
[----:B------:R-:W-:Y:S05]  /*1c90*/  BSYNC B6 ;  /* 0x0000000000067941 */ /* 0x000fea0003800000 */
.L_x_2865:
[----:B------:R-:W-:Y:S01]  /*1ca0*/  ULDC.64 UR4, c[0x0][0x9f8] ;  /* 0x00027e0000047ab9 */ /* 0x000fe20000000a00 */
[----:B------:R-:W-:Y:S01]  /*1cb0*/  ULDC.64 UR6, c[0x0][0x208] ;  /* 0x0000820000067ab9 */ /* 0x000fe20000000a00 */
[----:B------:R-:W-:Y:S01]  /*1cc0*/  ISETP.NE.U32.AND P0, PT, RZ, UR4, PT ;  /* 0x00000004ff007c0c */ /* 0x000fe2000bf05070 */
[----:B------:R-:W0:Y:S01]  /*1cd0*/  LDC.64 R98, c[0x0][0x300] ;  /* 0x0000c000ff627b82 */ /* 0x000e220000000a00 */
[----:B------:R-:W-:Y:S01]  /*1ce0*/  SHF.R.S32.HI R8, RZ, 0x1f, R54 ;  /* 0x0000001fff087819 */ /* 0x000fe20000011436 */
[----:B------:R-:W-:Y:S01]  /*1cf0*/  IMAD.IADD R113, R26, 0x1, R27 ;  /* 0x000000011a717824 */ /* 0x000fe200078e021b */
[----:B------:R-:W-:Y:S01]  /*1d00*/  ISETP.NE.AND.EX P0, PT, RZ, UR5, PT, P0 ;  /* 0x00000005ff007c0c */ /* 0x000fe2000bf05300 */
[----:B------:R-:W-:Y:S01]  /*1d10*/  ULDC UR8, c[0x0][0x2f4] ;  /* 0x0000bd0000087ab9 */ /* 0x000fe20000000800 */
[----:B------:R-:W-:-:S03]  /*1d20*/  SHF.R.S32.HI R17, RZ, 0x1f, R16 ;  /* 0x0000001fff117819 */ /* 0x000fc60000011410 */
[----:B------:R-:W1:Y:S08]  /*1d30*/  LDC R117, c[0x0][0x3f4] ;  /* 0x0000fd00ff757b82 */ /* 0x000e700000000800 */
[----:B------:R-:W-:Y:S01]  /*1d40*/  @P0 IADD3 R4, P1, R28, UR4, RZ ;  /* 0x000000041c040c10 */ /* 0x000fe2000ff3e0ff */
[----:B------:R-:W2:Y:S03]  /*1d50*/  LDC.64 R104, c[0x0][0x408] ;  /* 0x00010200ff687b82 */ /* 0x000ea60000000a00 */
[----:B------:R-:W-:Y:S01]  /*1d60*/  @P0 IADD3.X R5, R29, UR5, RZ, P1, !PT ;  /* 0x000000051d050c10 */ /* 0x000fe20008ffe4ff */
[----:B------:R-:W-:-:S04]  /*1d70*/  ULDC.64 UR4, c[0x0][0x330] ;  /* 0x0000cc0000047ab9 */ /* 0x000fc80000000a00 */
[----:B------:R3:W4:Y:S01]  /*1d80*/  @P0 LDG.E R25, desc[UR6][R4.64] ;  /* 0x0000000604190981 */ /* 0x000722000c1e1900 */
[----:B------:R-:W-:Y:S01]  /*1d90*/  IMAD R3, R8, UR4, RZ ;  /* 0x0000000408037c24 */ /* 0x000fe2000f8e02ff */
[----:B------:R-:W-:Y:S01]  /*1da0*/  SHF.R.S32.HI R11, RZ, 0x1f, R113 ;  /* 0x0000001fff0b7819 */ /* 0x000fe20000011471 */
[----:B------:R-:W-:Y:S01]  /*1db0*/  ULDC.64 UR6, c[0x0][0xa08] ;  /* 0x0002820000067ab9 */ /* 0x000fe20000000a00 */
[----:B------:R-:W-:Y:S01]  /*1dc0*/  ISETP.GE.AND P1, PT, R213, UR8, PT ;  /* 0x00000008d5007c0c */ /* 0x000fe2000bf26270 */
[----:B------:R-:W-:Y:S01]  /*1dd0*/  IMAD R13, R54, UR5, R3 ;  /* 0x00000005360d7c24 */ /* 0x000fe2000f8e0203 */
[----:B------:R-:W-:Y:S01]  /*1de0*/  ISETP.GE.AND P0, PT, R16, UR8, PT ;  /* 0x0000000810007c0c */ /* 0x000fe2000bf06270 */
[-C--:B0-----:R-:W-:Y:S01]  /*1df0*/  IMAD R0, R11, R98.reuse, RZ ;  /* 0x000000620b007224 */ /* 0x081fe200078e02ff */
[----:B------:R-:W-:Y:S01]  /*1e00*/  SEL R3, RZ, 0xffffffff, P1 ;  /* 0xffffffffff037807 */ /* 0x000fe20000800000 */
[----:B------:R-:W-:Y:S01]  /*1e10*/  IMAD.WIDE.U32 R6, R54, UR4, R16 ;  /* 0x0000000436067c25 */ /* 0x000fe2000f8e0010 */
[----:B------:R-:W-:Y:S01]  /*1e20*/  ULDC.64 UR4, c[0x0][0x308] ;  /* 0x0000c20000047ab9 */ /* 0x000fe20000000a00 */
[----:B------:R-:W-:Y:S01]  /*1e30*/  ISETP.GE.AND P1, PT, R220, UR8, PT ;  /* 0x00000008dc007c0c */ /* 0x000fe2000bf26270 */
[----:B------:R-:W0:Y:S01]  /*1e40*/  LDC.64 R110, c[0x0][0x3f8] ;  /* 0x0000fe00ff6e7b82 */ /* 0x000e220000000a00 */
[----:B------:R-:W-:Y:S01]  /*1e50*/  IMAD R9, R113, R99, R0 ;  /* 0x0000006371097224 */ /* 0x000fe200078e0200 */
[----:B------:R-:W-:Y:S01]  /*1e60*/  SEL R0, RZ, 0x1, P0 ;  /* 0x00000001ff007807 */ /* 0x000fe20000000000 */
[----:B------:R-:W-:Y:S01]  /*1e70*/  IMAD.SHL.U32 R3, R3, 0x2, RZ ;  /* 0x0000000203037824 */ /* 0x000fe200078e00ff */
[----:B------:R-:W-:Y:S01]  /*1e80*/  ISETP.NE.U32.AND P0, PT, RZ, UR6, PT ;  /* 0x00000006ff007c0c */ /* 0x000fe2000bf05070 */
[----:B---3--:R-:W-:Y:S01]  /*1e90*/  IMAD.WIDE.U32 R4, R113, R98, RZ ;  /* 0x0000006271047225 */ /* 0x008fe200078e00ff */
[----:B------:R-:W-:Y:S01]  /*1ea0*/  SHF.R.S32.HI R20, RZ, 0x1f, R212 ;  /* 0x0000001fff147819 */ /* 0x000fe200000114d4 */
[----:B------:R-:W3:Y:S01]  /*1eb0*/  S2R R151, SR_TID.X ;  /* 0x0000000000977919 */ /* 0x000ee20000002100 */
[----:B------:R-:W-:Y:S01]  /*1ec0*/  LOP3.LUT R0, R3, 0x2, R0, 0xe2, !PT ;  /* 0x0000000203007812 */ /* 0x000fe200078ee200 */
[----:B------:R-:W-:Y:S01]  /*1ed0*/  IMAD R3, R8, UR4, RZ ;  /* 0x0000000408037c24 */ /* 0x000fe2000f8e02ff */
[----:B------:R-:W-:Y:S01]  /*1ee0*/  ISETP.NE.AND.EX P0, PT, RZ, UR7, PT, P0 ;  /* 0x00000007ff007c0c */ /* 0x000fe2000bf05300 */
[----:B------:R-:W-:Y:S01]  /*1ef0*/  IMAD.IADD R5, R5, 0x1, R9 ;  /* 0x0000000105057824 */ /* 0x000fe200078e0209 */
[----:B------:R-:W-:Y:S01]  /*1f00*/  ULDC.64 UR6, c[0x0][0x310] ;  /* 0x0000c40000067ab9 */ /* 0x000fe20000000a00 */
[C---:B------:R-:W-:Y:S01]  /*1f10*/  IMAD R9, R54.reuse, UR5, R3 ;  /* 0x0000000536097c24 */ /* 0x040fe2000f8e0203 */
[----:B------:R-:W-:Y:S01]  /*1f20*/  SEL R3, RZ, 0x4, P1 ;  /* 0x00000004ff037807 */ /* 0x000fe20000800000 */
[----:B------:R-:W-:Y:S01]  /*1f30*/  IMAD.WIDE.U32 R4, R54, UR4, R4 ;  /* 0x0000000436047c25 */ /* 0x000fe2000f8e0004 */
[----:B------:R-:W-:Y:S01]  /*1f40*/  ULDC.64 UR4, c[0x0][0x338] ;  /* 0x0000ce0000047ab9 */ /* 0x000fe20000000a00 */
[----:B------:R-:W-:-:S02]  /*1f50*/  SHF.R.S32.HI R23, RZ, 0x1f, R22 ;  /* 0x0000001fff177819 */ /* 0x000fc40000011416 */
[----:B------:R-:W-:Y:S01]  /*1f60*/  LOP3.LUT R3, R0, R3, RZ, 0xfc, !PT ;  /* 0x0000000300037212 */ /* 0x000fe200078efcff */
[----:B------:R-:W-:Y:S01]  /*1f70*/  IMAD.IADD R7, R7, 0x1, R13 ;  /* 0x0000000107077824 */ /* 0x000fe200078e020d */
[----:B------:R-:W-:Y:S01]  /*1f80*/  SHF.R.U32.HI R30, RZ, 0x3, R223 ;  /* 0x00000003ff1e7819 */ /* 0x000fe200000116df */
[----:B------:R-:W-:Y:S01]  /*1f90*/  IMAD.IADD R5, R5, 0x1, R9 ;  /* 0x0000000105057824 */ /* 0x000fe200078e0209 */
[----:B------:R-:W-:Y:S01]  /*1fa0*/  SHF.R.U32.HI R21, RZ, 0x3, R224 ;  /* 0x00000003ff157819 */ /* 0x000fe200000116e0 */
[CC--:B--2---:R-:W-:Y:S01]  /*1fb0*/  IMAD.WIDE.U32 R100, R212.reuse, R104.reuse, R22 ;  /* 0x00000068d4647225 */ /* 0x0c4fe200078e0016 */
[----:B------:R-:W-:Y:S02]  /*1fc0*/  ISETP.GE.AND P2, PT, R221, UR8, PT ;  /* 0x00000008dd007c0c */ /* 0x000fe4000bf46270 */
[C---:B------:R-:W-:Y:S01]  /*1fd0*/  IADD3 R112, P3, R212.reuse, R113, RZ ;  /* 0x00000071d4707210 */ /* 0x040fe20007f7e0ff */
[----:B------:R-:W-:Y:S01]  /*1fe0*/  IMAD.WIDE.U32 R102, R212, R104, R16 ;  /* 0x00000068d4667225 */ /* 0x000fe200078e0010 */
[----:B0-----:R-:W-:-:S02]  /*1ff0*/  SHF.L.U64.HI R29, R110, 0x6, R111 ;  /* 0x000000066e1d7819 */ /* 0x001fc4000001026f */
[----:B------:R-:W-:Y:S01]  /*2000*/  SHF.L.U64.HI R128, R98, 0x5, R99 ;  /* 0x0000000562807819 */ /* 0x000fe20000010263 */
[-C--:B------:R-:W-:Y:S01]  /*2010*/  IMAD.WIDE.U32 R106, R212, R110.reuse, R22 ;  /* 0x0000006ed46a7225 */ /* 0x080fe200078e0016 */
[----:B------:R-:W-:Y:S02]  /*2020*/  SHF.L.U64.HI R130, R98, 0x6, R99 ;  /* 0x0000000662827819 */ /* 0x000fe40000010263 */
[----:B------:R-:W-:Y:S01]  /*2030*/  SHF.L.U64.HI R34, R104, 0x5, R105 ;  /* 0x0000000568227819 */ /* 0x000fe20000010269 */
[----:B------:R-:W-:Y:S01]  /*2040*/  IMAD.WIDE.U32 R108, R212, R110, R16 ;  /* 0x0000006ed46c7225 */ /* 0x000fe200078e0010 */
[----:B------:R-:W-:Y:S02]  /*2050*/  SHF.L.U64.HI R33, R104, 0x6, R105 ;  /* 0x0000000668217819 */ /* 0x000fe40000010269 */
[----:B---3--:R-:W-:Y:S01]  /*2060*/  LEA.HI R151, R151, 0x8, RZ, 0x19 ;  /* 0x0000000897977811 */ /* 0x008fe200078fc8ff */
[----:B------:R-:W-:Y:S01]  /*2070*/  IMAD.SHL.U32 R31, R212, 0x40, RZ ;  /* 0x00000040d41f7824 */ /* 0x000fe200078e00ff */
[----:B------:R-:W-:Y:S01]  /*2080*/  LOP3.LUT R26, R3, 0x1, RZ, 0xc0, !PT ;  /* 0x00000001031a7812 */ /* 0x000fe200078ec0ff */
[----:B------:R-:W-:-:S02]  /*2090*/  IMAD.SHL.U32 R28, R110, 0x20, RZ ;  /* 0x000000206e1c7824 */ /* 0x000fc400078e00ff */
[----:B------:R-:W-:Y:S02]  /*20a0*/  IMAD.SHL.U32 R27, R110, 0x40, RZ ;  /* 0x000000406e1b7824 */ /* 0x000fe400078e00ff */
[----:B------:R-:W-:Y:S02]  /*20b0*/  VIADD R10, R212, 0x20 ;  /* 0x00000020d40a7836 */ /* 0x000fe40000000000 */
[----:B------:R-:W-:Y:S02]  /*20c0*/  IMAD R121, R99, 0x50, RZ ;  /* 0x0000005063797824 */ /* 0x000fe400078e02ff */
[C---:B------:R-:W-:Y:S01]  /*20d0*/  IMAD.SHL.U32 R129, R98.reuse, 0x20, RZ ;  /* 0x0000002062817824 */ /* 0x040fe200078e00ff */
[----:B------:R-:W-:Y:S01]  /*20e0*/  SHF.R.S32.HI R148, RZ, 0x1f, R10 ;  /* 0x0000001fff947819 */ /* 0x000fe2000001140a */
[----:B------:R-:W-:Y:S02]  /*20f0*/  IMAD.SHL.U32 R131, R98, 0x40, RZ ;  /* 0x0000004062837824 */ /* 0x000fe400078e00ff */
[----:B------:R-:W-:-:S02]  /*2100*/  IMAD R123, R105, 0x50, RZ ;  /* 0x00000050697b7824 */ /* 0x000fc400078e02ff */
[----:B------:R-:W-:Y:S02]  /*2110*/  IMAD.SHL.U32 R32, R104, 0x20, RZ ;  /* 0x0000002068207824 */ /* 0x000fe400078e00ff */
[----:B------:R-:W-:Y:S01]  /*2120*/  IMAD.X R113, R20, 0x1, R11, P3 ;  /* 0x0000000114717824 */ /* 0x000fe200018e060b */
[----:B----4-:R-:W-:Y:S02]  /*2130*/  SHF.R.S32.HI R8, RZ, 0x1f, R25 ;  /* 0x0000001fff087819 */ /* 0x010fe40000011419 */
[----:B------:R-:W-:Y:S02]  /*2140*/  SEL R97, R25, RZ, !P0 ;  /* 0x000000ff19617207 */ /* 0x000fe40004000000 */
[----:B------:R-:W-:Y:S02]  /*2150*/  SEL R8, R8, RZ, !P0 ;  /* 0x000000ff08087207 */ /* 0x000fe40004000000 */
[----:B-1----:R-:W-:Y:S01]  /*2160*/  ISETP.GE.AND P0, PT, R16, R117, PT ;  /* 0x000000751000720c */ /* 0x002fe20003f06270 */
        /* <DEDUP_REMOVED lines=11> */
[----:B------:R-:W-:Y:S02]  /*2220*/  IMAD R0, R20, R104, RZ ;  /* 0x0000006814007224 */ /* 0x000fe400078e02ff */
[----:B------:R-:W-:Y:S01]  /*2230*/  IMAD.WIDE.U32 R98, R98, 0x50, RZ ;  /* 0x0000005062627825 */ /* 0x000fe200078e00ff */
[----:B------:R-:W-:Y:S02]  /*2240*/  IADD3.X R35, R36, R5, R35, P1, !PT ;  /* 0x0000000524237210 */ /* 0x000fe40000ffe423 */
[----:B------:R-:W-:Y:S01]  /*2250*/  SEL R5, R117, RZ, P0 ;  /* 0x000000ff75057207 */ /* 0x000fe20000000000 */
[----:B------:R-:W-:Y:S01]  /*2260*/  IMAD R7, R212, R105, R0 ;  /* 0x00000069d4077224 */ /* 0x000fe200078e0200 */
[----:B------:R-:W-:Y:S01]  /*2270*/  ISETP.GE.AND P1, PT, R213, R117, PT ;  /* 0x00000075d500720c */ /* 0x000fe20003f26270 */
[----:B------:R-:W-:-:S02]  /*2280*/  IMAD R0, R20, R110, RZ ;  /* 0x0000006e14007224 */ /* 0x000fc400078e02ff */
[----:B------:R-:W-:Y:S01]  /*2290*/  IMAD.IADD R5, R16, 0x1, R5 ;  /* 0x0000000110057824 */ /* 0x000fe200078e0205 */
[----:B------:R-:W-:Y:S01]  /*22a0*/  SEL R4, R117, RZ, P1 ;  /* 0x000000ff75047207 */ /* 0x000fe20000800000 */
[----:B------:R-:W-:Y:S02]  /*22b0*/  IMAD.IADD R101, R101, 0x1, R7 ;  /* 0x0000000165657824 */ /* 0x000fe400078e0207 */
[----:B------:R-:W-:Y:S02]  /*22c0*/  IMAD.IADD R103, R7, 0x1, R103 ;  /* 0x0000000107677824 */ /* 0x000fe400078e0267 */
[----:B------:R-:W-:Y:S01]  /*22d0*/  IMAD R7, R212, R111, R0 ;  /* 0x0000006fd4077224 */ /* 0x000fe200078e0200 */
[----:B------:R-:W-:Y:S01]  /*22e0*/  SHF.R.S32.HI R0, RZ, 0x1f, R5 ;  /* 0x0000001fff007819 */ /* 0x000fe20000011405 */
[----:B------:R-:W-:Y:S02]  /*22f0*/  IMAD.IADD R4, R213, 0x1, R4 ;  /* 0x00000001d5047824 */ /* 0x000fe400078e0204 */
[----:B------:R-:W-:Y:S01]  /*2300*/  IMAD.IADD R107, R107, 0x1, R7 ;  /* 0x000000016b6b7824 */ /* 0x000fe200078e0207 */
[CC--:B------:R-:W-:Y:S01]  /*2310*/  LEA.HI R13, R0.reuse, R5.reuse, RZ, 0x3 ;  /* 0x00000005000d7211 */ /* 0x0c0fe200078f18ff */
[----:B------:R-:W-:Y:S01]  /*2320*/  IMAD.IADD R109, R7, 0x1, R109 ;  /* 0x00000001076d7824 */ /* 0x000fe200078e026d */
[----:B------:R-:W-:Y:S01]  /*2330*/  LEA.HI R0, R0, R5, RZ, 0x6 ;  /* 0x0000000500007211 */ /* 0x000fe200078f30ff */
[----:B-----5:R-:W-:Y:S01]  /*2340*/  IMAD.WIDE.U32 R106, R144, R110, R106 ;  /* 0x0000006e906a7225 */ /* 0x020fe200078e006a */
[----:B------:R-:W-:-:S02]  /*2350*/  SHF.R.S32.HI R7, RZ, 0x1f, R4 ;  /* 0x0000001fff077819 */ /* 0x000fc40000011404 */
[----:B------:R-:W-:Y:S01]  /*2360*/  SHF.R.S32.HI R5, RZ, 0x6, R0 ;  /* 0x00000006ff057819 */ /* 0x000fe20000011400 */
[----:B------:R-:W-:Y:S01]  /*2370*/  IMAD.WIDE.U32 R108, R144, R110, R108 ;  /* 0x0000006e906c7225 */ /* 0x000fe200078e006c */
[--C-:B------:R-:W-:Y:S02]  /*2380*/  LOP3.LUT R0, R223, 0x38, R13.reuse, 0xf8, !PT ;  /* 0x00000038df007812 */ /* 0x100fe400078ef80d */
[----:B------:R-:W-:Y:S01]  /*2390*/  LOP3.LUT R8, R224, 0x38, R13, 0xf8, !PT ;  /* 0x00000038e0087812 */ /* 0x000fe200078ef80d */
[C---:B------:R-:W-:Y:S01]  /*23a0*/  IMAD R135, R5.reuse, 0x1400, R226 ;  /* 0x0000140005877824 */ /* 0x040fe200078e02e2 */
[----:B------:R-:W-:Y:S01]  /*23b0*/  LOP3.LUT R6, R0, R30, RZ, 0x3c, !PT ;  /* 0x0000001e00067212 */ /* 0x000fe200078e3cff */
[----:B------:R-:W-:Y:S01]  /*23c0*/  IMAD R133, R5, 0x1400, R227 ;  /* 0x0000140005857824 */ /* 0x000fe200078e02e3 */
[-C--:B------:R-:W-:Y:S01]  /*23d0*/  LEA.HI R0, R7, R4.reuse, RZ, 0x6 ;  /* 0x0000000407007211 */ /* 0x080fe200078f30ff */
[----:B------:R-:W-:Y:S01]  /*23e0*/  IMAD R137, R5, 0x1400, R228 ;  /* 0x0000140005897824 */ /* 0x000fe200078e02e4 */
[----:B------:R-:W-:Y:S01]  /*23f0*/  LEA.HI R4, R7, R4, RZ, 0x3 ;  /* 0x0000000407047211 */ /* 0x000fe200078f18ff */
[----:B------:R-:W-:Y:S01]  /*2400*/  IMAD.IADD R135, R135, 0x1, R6 ;  /* 0x0000000187877824 */ /* 0x000fe200078e0206 */
[----:B------:R-:W-:Y:S01]  /*2410*/  SHF.R.S32.HI R7, RZ, 0x6, R0 ;  /* 0x00000006ff077819 */ /* 0x000fe20000011400 */
[----:B------:R-:W-:Y:S01]  /*2420*/  IMAD.WIDE.U32 R100, R144, R104, R100 ;  /* 0x0000006890647225 */ /* 0x000fe200078e0064 */
[----:B------:R-:W-:-:S02]  /*2430*/  LOP3.LUT R6, R4, 0x38, RZ, 0xc0, !PT ;  /* 0x0000003804067812 */ /* 0x000fc400078ec0ff */
[----:B------:R-:W-:Y:S01]  /*2440*/  LOP3.LUT R0, R13, 0x38, RZ, 0xc0, !PT ;  /* 0x000000380d007812 */ /* 0x000fe200078ec0ff */
[C---:B------:R-:W-:Y:S01]  /*2450*/  IMAD R136, R7.reuse, 0x1400, R228 ;  /* 0x0000140007887824 */ /* 0x040fe200078e02e4 */
[--C-:B------:R-:W-:Y:S01]  /*2460*/  LOP3.LUT R6, R6, 0x1c0, R31.reuse, 0xf8, !PT ;  /* 0x000001c006067812 */ /* 0x100fe200078ef81f */
[C---:B------:R-:W-:Y:S01]  /*2470*/  IMAD R134, R7.reuse, 0x1400, R226 ;  /* 0x0000140007867824 */ /* 0x040fe200078e02e2 */
[----:B------:R-:W-:Y:S01]  /*2480*/  LOP3.LUT R0, R0, 0x1c0, R31, 0xf8, !PT ;  /* 0x000001c000007812 */ /* 0x000fe200078ef81f */
[----:B------:R-:W-:Y:S01]  /*2490*/  IMAD R132, R7, 0x1400, R227 ;  /* 0x0000140007847824 */ /* 0x000fe200078e02e3 */
[-C--:B------:R-:W-:Y:S01]  /*24a0*/  LOP3.LUT R5, R6, R229.reuse, RZ, 0x3c, !PT ;  /* 0x000000e506057212 */ /* 0x080fe200078e3cff */
[----:B------:R-:W-:Y:S01]  /*24b0*/  IMAD.SHL.U32 R31, R104, 0x40, RZ ;  /* 0x00000040681f7824 */ /* 0x000fe200078e00ff */
[----:B------:R-:W-:Y:S01]  /*24c0*/  LOP3.LUT R0, R0, R229, RZ, 0x3c, !PT ;  /* 0x000000e500007212 */ /* 0x000fe200078e3cff */
[----:B------:R-:W-:Y:S01]  /*24d0*/  IMAD.WIDE.U32 R102, R144, R104, R102 ;  /* 0x0000006890667225 */ /* 0x000fe200078e0066 */
[----:B------:R-:W-:-:S02]  /*24e0*/  LOP3.LUT R9, R224, 0x38, R4, 0xf8, !PT ;  /* 0x00000038e0097812 */ /* 0x000fc400078ef804 */
[-C--:B------:R-:W-:Y:S01]  /*24f0*/  LOP3.LUT R8, R8, R21.reuse, RZ, 0x3c, !PT ;  /* 0x0000001508087212 */ /* 0x080fe200078e3cff */
[----:B------:R-:W-:Y:S01]  /*2500*/  IMAD.IADD R136, R136, 0x1, R5 ;  /* 0x0000000188887824 */ /* 0x000fe200078e0205 */
[----:B------:R-:W-:Y:S01]  /*2510*/  SHF.R.S32.HI R5, RZ, 0x1f, R144 ;  /* 0x0000001fff057819 */ /* 0x000fe20000011490 */
[----:B------:R-:W-:Y:S01]  /*2520*/  IMAD.IADD R137, R137, 0x1, R0 ;  /* 0x0000000189897824 */ /* 0x000fe200078e0200 */
[----:B------:R-:W-:Y:S01]  /*2530*/  LOP3.LUT R9, R9, R21, RZ, 0x3c, !PT ;  /* 0x0000001509097212 */ /* 0x000fe200078e3cff */
[----:B------:R-:W-:Y:S01]  /*2540*/  IMAD.IADD R133, R133, 0x1, R8 ;  /* 0x0000000185857824 */ /* 0x000fe200078e0208 */
[----:B------:R-:W-:Y:S01]  /*2550*/  LOP3.LUT R8, R223, 0x38, R4, 0xf8, !PT ;  /* 0x00000038df087812 */ /* 0x000fe200078ef804 */
[C---:B------:R-:W-:Y:S01]  /*2560*/  IMAD R0, R5.reuse, R104, RZ ;  /* 0x0000006805007224 */ /* 0x040fe200078e02ff */
[----:B------:R-:W-:Y:S01]  /*2570*/  SHF.R.S32.HI R14, RZ, 0x3, R13 ;  /* 0x00000003ff0e7819 */ /* 0x000fe2000001140d */
[----:B------:R-:W-:Y:S01]  /*2580*/  IMAD.IADD R132, R132, 0x1, R9 ;  /* 0x0000000184847824 */ /* 0x000fe200078e0209 */
[----:B------:R-:W-:Y:S01]  /*2590*/  LOP3.LUT R7, R8, R30, RZ, 0x3c, !PT ;  /* 0x0000001e08077212 */ /* 0x000fe200078e3cff */
[----:B------:R-:W-:Y:S01]  /*25a0*/  IMAD R21, R144, R105, R0 ;  /* 0x0000006990157224 */ /* 0x000fe200078e0200 */
[----:B------:R-:W-:Y:S01]  /*25b0*/  SHF.L.U64.HI R30, R110, 0x5, R111 ;  /* 0x000000056e1e7819 */ /* 0x000fe2000001026f */
[----:B------:R-:W-:Y:S01]  /*25c0*/  IMAD R0, R5, R110, RZ ;  /* 0x0000006e05007224 */ /* 0x000fe200078e02ff */
[----:B------:R-:W-:Y:S01]  /*25d0*/  LOP3.LUT R13, R13, 0xfffffff8, RZ, 0xc0, !PT ;  /* 0xfffffff80d0d7812 */ /* 0x000fe200078ec0ff */
[----:B------:R-:W-:Y:S01]  /*25e0*/  IMAD R5, R111, 0x50, RZ ;  /* 0x000000506f057824 */ /* 0x000fe200078e02ff */
[----:B------:R-:W-:Y:S01]  /*25f0*/  LOP3.LUT R11, R4, 0xfffffff8, RZ, 0xc0, !PT ;  /* 0xfffffff8040b7812 */ /* 0x000fe200078ec0ff */
[----:B------:R-:W-:Y:S01]  /*2600*/  IMAD R15, R144, R111, R0 ;  /* 0x0000006f900f7224 */ /* 0x000fe200078e0200 */
[----:B------:R-:W-:Y:S01]  /*2610*/  SEL R0, RZ, 0x8, P2 ;  /* 0x00000008ff007807 */ /* 0x000fe20001000000 */
[----:B------:R-:W-:Y:S01]  /*2620*/  VIADD R8, R212, 0x40 ;  /* 0x00000040d4087836 */ /* 0x000fe20000000000 */
[----:B------:R-:W-:Y:S01]  /*2630*/  SHF.R.S32.HI R12, RZ, 0x3, R4 ;  /* 0x00000003ff0c7819 */ /* 0x000fe20000011404 */
[----:B------:R-:W-:Y:S01]  /*2640*/  IMAD.WIDE.U32 R110, R110, 0x50, RZ ;  /* 0x000000506e6e7825 */ /* 0x000fe200078e00ff */
[----:B------:R-:W-:-:S02]  /*2650*/  LOP3.LUT R0, R3, R0, RZ, 0xfc, !PT ;  /* 0x0000000003007212 */ /* 0x000fc400078efcff */
[----:B------:R-:W-:Y:S01]  /*2660*/  SHF.R.S32.HI R146, RZ, 0x1f, R8 ;  /* 0x0000001fff927819 */ /* 0x000fe20000011408 */
[----:B------:R-:W-:Y:S01]  /*2670*/  IMAD.WIDE.U32 R104, R104, 0x50, RZ ;  /* 0x0000005068687825 */ /* 0x000fe200078e00ff */
[C---:B------:R-:W-:Y:S02]  /*2680*/  LOP3.LUT R10, R0.reuse, 0x2, RZ, 0xc0, !PT ;  /* 0x00000002000a7812 */ /* 0x040fe400078ec0ff */
[----:B------:R-:W-:Y:S01]  /*2690*/  LOP3.LUT R9, R0, 0x4, RZ, 0xc0, !PT ;  /* 0x0000000400097812 */ /* 0x000fe200078ec0ff */
[----:B------:R-:W-:Y:S01]  /*26a0*/  IMAD.IADD R134, R134, 0x1, R7 ;  /* 0x0000000186867824 */ /* 0x000fe200078e0207 */
[----:B------:R-:W-:Y:S01]  /*26b0*/  LOP3.LUT R8, R0, 0x8, RZ, 0xc0, !PT ;  /* 0x0000000800087812 */ /* 0x000fe200078ec0ff */
[----:B------:R-:W-:Y:S01]  /*26c0*/  IMAD.IADD R122, R111, 0x1, R5 ;  /* 0x000000016f7a7824 */ /* 0x000fe200078e0205 */
[----:B------:R-:W-:Y:S01]  /*26d0*/  SHF.R.S32.HI R7, RZ, 0x1f, R13 ;  /* 0x0000001fff077819 */ /* 0x000fe2000001140d */
[----:B------:R-:W-:Y:S01]  /*26e0*/  IMAD.IADD R25, R101, 0x1, R21 ;  /* 0x0000000165197824 */ /* 0x000fe200078e0215 */
[----:B------:R-:W-:Y:S01]  /*26f0*/  SHF.R.S32.HI R6, RZ, 0x1f, R11 ;  /* 0x0000001fff067819 */ /* 0x000fe2000001140b */
[----:B------:R-:W-:-:S02]  /*2700*/  IMAD.IADD R20, R107, 0x1, R15 ;  /* 0x000000016b147824 */ /* 0x000fc400078e020f */
[----:B------:R-:W-:Y:S02]  /*2710*/  IMAD.SHL.U32 R117, R117, 0x2, RZ ;  /* 0x0000000275757824 */ /* 0x000fe400078e00ff */
[----:B------:R-:W-:Y:S02]  /*2720*/  IMAD.IADD R121, R99, 0x1, R121 ;  /* 0x0000000163797824 */ /* 0x000fe400078e0279 */
[----:B------:R-:W-:Y:S02]  /*2730*/  IMAD.IADD R123, R105, 0x1, R123 ;  /* 0x00000001697b7824 */ /* 0x000fe400078e027b */
[----:B------:R-:W-:Y:S02]  /*2740*/  IMAD.IADD R21, R21, 0x1, R103 ;  /* 0x0000000115157824 */ /* 0x000fe400078e0267 */
[----:B------:R-:W-:Y:S02]  /*2750*/  IMAD.IADD R15, R15, 0x1, R109 ;  /* 0x000000010f0f7824 */ /* 0x000fe400078e026d */
[----:B------:R-:W-:-:S07]  /*2760*/  IMAD.IADD R5, R39, 0x1, R41 ;  /* 0x0000000127057824 */ /* 0x000fce00078e0229 */
.L_x_2974:
[----:B------:R-:W0:Y:S01]  /*2770*/  LDC.64 R118, c[0x0][0x2e8] ;  /* 0x0000ba00ff767b82 */ /* 0x000e220000000a00 */
[----:B------:R-:W-:Y:S01]  /*2780*/  VIADD R45, R24, 0xffffffff ;  /* 0xffffffff182d7836 */ /* 0x000fe20000000000 */
[----:B------:R-:W-:Y:S05]  /*2790*/  YIELD ;  /* 0x0000000000007946 */ /* 0x000fea0003800000 */
[----:B--2---:R-:W-:Y:S01]  /*27a0*/  SHF.R.S32.HI R42, RZ, 0x1f, R45 ;  /* 0x0000001fff2a7819 */ /* 0x004fe2000001142d */
[----:B------:R-:W1:Y:S01]  /*27b0*/  LDC R116, c[0x0][0x3f4] ;  /* 0x0000fd00ff747b82 */ /* 0x000e620000000800 */
[-C--:B------:R-:W-:Y:S01]  /*27c0*/  IMAD R3, R121, R45.reuse, RZ ;  /* 0x0000002d79037224 */ /* 0x080fe200078e02ff */
[----:B------:R-:W-:Y:S01]  /*27d0*/  BSSY B0, `(.L_x_2867) ;  /* 0x0000800000007945 */ /* 0x000fe20003800000 */
[----:B------:R-:W-:-:S04]  /*27e0*/  IMAD.WIDE.U32 R126, R98, R45, RZ ;  /* 0x0000002d627e7225 */ /* 0x000fc800078e00ff */
[----:B------:R-:W-:Y:S01]  /*27f0*/  IMAD R3, R42, R98, R3 ;  /* 0x000000622a037224 */ /* 0x000fe200078e0203 */
[CC--:B------:R-:W-:Y:S02]  /*2800*/  IADD3 R40, P2, R37.reuse, R126.reuse, RZ ;  /* 0x0000007e25287210 */ /* 0x0c0fe40007f5e0ff */
[-C--:B------:R-:W-:Y:S01]  /*2810*/  IADD3 R0, P3, P4, R37, R126.reuse, R131 ;  /* 0x0000007e25007210 */ /* 0x080fe20007c7e083 */
[----:B------:R-:W-:Y:S01]  /*2820*/  IMAD.IADD R92, R127, 0x1, R3 ;  /* 0x000000017f5c7824 */ /* 0x000fe200078e0203 */
[----:B------:R-:W-:-:S03]  /*2830*/  IADD3 R4, P5, P6, R37, R126, R129 ;  /* 0x0000007e25047210 */ /* 0x000fc60007ebe081 */
[----:B------:R-:W-:Y:S01]  /*2840*/  IMAD.X R41, R92, 0x1, R35, P2 ;  /* 0x000000015c297824 */ /* 0x000fe200010e0623 */
[C---:B0-----:R-:W-:Y:S02]  /*2850*/  LEA R52, P2, R0.reuse, R118, 0x1 ;  /* 0x0000007600347211 */ /* 0x041fe400078408ff */
[CC--:B------:R-:W-:Y:S02]  /*2860*/  IADD3.X R3, R35.reuse, R92.reuse, R130, P3, P4 ;  /* 0x0000005c23037210 */ /* 0x0c0fe40001fe8482 */
[----:B------:R-:W-:Y:S02]  /*2870*/  IADD3.X R24, R35, R92, R128, P5, P6 ;  /* 0x0000005c23187210 */ /* 0x000fe40002fec480 */
[----:B------:R-:W-:Y:S01]  /*2880*/  LEA.HI.X R53, R0, R119, R3, 0x1, P2 ;  /* 0x0000007700357211 */ /* 0x000fe200010f0c03 */
[----:B------:R-:W-:Y:S01]  /*2890*/  IMAD R3, R19, 0x5000, R233 ;  /* 0x0000500013037824 */ /* 0x000fe200078e02e9 */
[----:B-1----:R-:W-:Y:S02]  /*28a0*/  ISETP.GE.AND P2, PT, R116, 0x1, PT ;  /* 0x000000017400780c */ /* 0x002fe40003f46270 */
[----:B------:R-:W-:-:S02]  /*28b0*/  LEA R54, P5, R4, R118, 0x1 ;  /* 0x0000007604367211 */ /* 0x000fc400078a08ff */
[----:B------:R-:W-:Y:S02]  /*28c0*/  LEA R60, P6, R40, R118, 0x1 ;  /* 0x00000076283c7211 */ /* 0x000fe400078c08ff */
[----:B------:R-:W-:Y:S02]  /*28d0*/  ISETP.GT.AND P3, PT, R45, R120, PT ;  /* 0x000000782d00720c */ /* 0x000fe40003f64270 */
[-C--:B------:R-:W-:Y:S01]  /*28e0*/  LEA.HI.X R55, R4, R119.reuse, R24, 0x1, P5 ;  /* 0x0000007704377211 */ /* 0x080fe200028f0c18 */
[----:B------:R-:W-:Y:S01]  /*28f0*/  IMAD R4, R3, 0x2, R18 ;  /* 0x0000000203047824 */ /* 0x000fe200078e0212 */
[----:B------:R-:W-:Y:S01]  /*2900*/  LEA.HI.X R61, R40, R119, R41, 0x1, P6 ;  /* 0x00000077283d7211 */ /* 0x000fe200030f0c29 */
[----:B------:R-:W-:Y:S01]  /*2910*/  IMAD.MOV.U32 R24, RZ, RZ, R45 ;  /* 0x000000ffff187224 */ /* 0x000fe200078e002d */
[----:B------:R-:W-:Y:S01]  /*2920*/  P2R R114, PR, RZ, 0x8 ;  /* 0x00000008ff727803 */ /* 0x000fe20000000000 */
        /* <DEDUP_REMOVED lines=32> */
[----:B------:R-:W-:Y:S01]  /*2b30*/  LEA R40, P2, R41, UR4, 0x1 ;  /* 0x0000000429287c11 */ /* 0x000fe2000f8408ff */
        /* <DEDUP_REMOVED lines=24> */
.L_x_2871:
[----:B------:R-:W-:Y:S05]  /*2cc0*/  BSYNC B1 ;  /* 0x0000000000017941 */ /* 0x000fea0003800000 */
.L_x_2870:
        /* <DEDUP_REMOVED lines=74> */
.L_x_2873:
[----:B------:R-:W-:Y:S05]  /*3170*/  BSYNC B1 ;  /* 0x0000000000017941 */ /* 0x000fea0003800000 */
.L_x_2872:
        /* <DEDUP_REMOVED lines=9> */
[----:B------:R-:W-:Y:S01]  /*3210*/  CS2R R58, SRZ ;  /* 0x00000000003a7805 */ /* 0x000fe2000001ff00 */
[----:B-----5:R-:W-:Y:S01]  /*3220*/  IMAD.MOV.U32 R142, RZ, RZ, R66 ;  /* 0x000000ffff8e7224 */ /* 0x020fe200078e0042 */
[----:B------:R-:W-:-:S03]  /*3230*/  CS2R R64, SRZ ;  /* 0x0000000000407805 */ /* 0x000fc6000001ff00 */
[----:B------:R-:W-:Y:S05]  /*3240*/  @P5 BRA `(.L_x_2875) ;  /* 0x00000000007c5947 */ /* 0x000fea0003800000 */
[----:B------:R-:W-:Y:S01]  /*3250*/  IADD3 R90, P2, P6, R106, R27, R90 ;  /* 0x0000001b6a5a7210 */ /* 0x000fe20007e5e05a */
[----:B------:R-:W-:Y:S01]  /*3260*/  ULDC.64 UR4, c[0x0][0x3e8] ;  /* 0x0000fa0000047ab9 */ /* 0x000fe20000000a00 */
[----:B------:R-:W-:Y:S01]  /*3270*/  ULDC.64 UR6, c[0x0][0x400] ;  /* 0x0001000000067ab9 */ /* 0x000fe20000000a00 */
[----:B------:R-:W-:Y:S02]  /*3280*/  CS2R R62, SRZ ;  /* 0x00000000003e7805 */ /* 0x000fe4000001ff00 */
[----:B------:R-:W-:Y:S02]  /*3290*/  IADD3.X R41, R20, R29, R0, P2, P6 ;  /* 0x0000001d14297210 */ /* 0x000fe400017ec400 */
        /* <DEDUP_REMOVED lines=26> */
.L_x_2875:
[----:B------:R-:W-:Y:S05]  /*3440*/  BSYNC B1 ;  /* 0x0000000000017941 */ /* 0x000fea0003800000 */
.L_x_2874:
[----:B------:R-:W2:Y:S01]  /*3450*/  LDL R0, [R1+0x58] ;  /* 0x0000580001007983 */ /* 0x000ea20000100800 */
[----:B0-----:R-:W-:Y:S01]  /*3460*/  IMAD.MOV.U32 R40, RZ, RZ, R70 ;  /* 0x000000ffff287224 */ /* 0x001fe200078e0046 */
[----:B------:R-:W-:Y:S01]  /*3470*/  PRMT R164, R142, 0x7610, R164 ;  /* 0x000076108ea47816 */ /* 0x000fe200000000a4 */
        /* <DEDUP_REMOVED lines=45> */
[----:B--2---:R-:W-:Y:S01]  /*3750*/  R2UR UR4, R0 ;  /* 0x00000000000472ca */ /* 0x004fe200000e0000 */
[----:B------:R-:W-:-:S05]  /*3760*/  IMAD.MOV.U32 R0, RZ, RZ, R67 ;  /* 0x000000ffff007224 */ /* 0x000fca00078e0043 */
[----:B------:R-:W-:Y:S01]  /*3770*/  PRMT R165, R0, 0x7610, R165 ;  /* 0x0000761000a57816 */ /* 0x000fe200000000a5 */
[----:B------:R-:W-:-:S05]  /*3780*/  IMAD.MOV.U32 R0, RZ, RZ, R75 ;  /* 0x000000ffff007224 */ /* 0x000fca00078e004b */
[----:B------:R-:W-:Y:S01]  /*3790*/  PRMT R173, R0, 0x7610, R173 ;  /* 0x0000761000ad7816 */ /* 0x000fe200000000ad */
[----:B------:R-:W-:Y:S01]  /*37a0*/  IMAD.MOV.U32 R0, RZ, RZ, R69 ;  /* 0x000000ffff007224 */ /* 0x000fe200078e0045 */
[----:B------:R-:W-:-:S04]  /*37b0*/  UISETP.NE.AND UP0, UPT, UR4, 0x3, UPT ;  /* 0x000000030400788c */ /* 0x000fc8000bf05270 */
[----:B------:R-:W-:Y:S01]  /*37c0*/  PRMT R167, R0, 0x7610, R167 ;  /* 0x0000761000a77816 */ /* 0x000fe200000000a7 */
[----:B------:R-:W-:Y:S01]  /*37d0*/  IMAD.MOV.U32 R0, RZ, RZ, R44 ;  /* 0x000000ffff007224 */ /* 0x000fe200078e002c */
[----:B------:R-:W-:-:S04]  /*37e0*/  PLOP3.LUT P2, PT, PT, PT, UP0, 0x80, 0x0 ;  /* 0x000000000000781c */ /* 0x000fc80003f4f008 */
[----:B------:R-:W-:Y:S01]  /*37f0*/  PRMT R88, R0, 0x7610, R88 ;  /* 0x0000761000587816 */ /* 0x000fe20000000058 */
[----:B------:R-:W-:-:S05]  /*3800*/  IMAD.MOV.U32 R0, RZ, RZ, R56 ;  /* 0x000000ffff007224 */ /* 0x000fca00078e0038 */
[----:B------:R-:W-:Y:S01]  /*3810*/  PRMT R142, R0, 0x7610, R142 ;  /* 0x00007610008e7816 */ /* 0x000fe2000000008e */
[----:B------:R-:W-:-:S05]  /*3820*/  IMAD.MOV.U32 R0, RZ, RZ, R46 ;  /* 0x000000ffff007224 */ /* 0x000fca00078e002e */
[----:B------:R-:W-:Y:S01]  /*3830*/  PRMT R90, R0, 0x7610, R90 ;  /* 0x00007610005a7816 */ /* 0x000fe2000000005a */
[----:B------:R-:W-:-:S05]  /*3840*/  IMAD.MOV.U32 R0, RZ, RZ, R49 ;  /* 0x000000ffff007224 */ /* 0x000fca00078e0031 */
[----:B------:R-:W-:Y:S01]  /*3850*/  PRMT R141, R0, 0x7610, R141 ;  /* 0x00007610008d7816 */ /* 0x000fe2000000008d */
[----:B------:R-:W-:-:S05]  /*3860*/  IMAD.MOV.U32 R0, RZ, RZ, R65 ;  /* 0x000000ffff007224 */ /* 0x000fca00078e0041 */
[----:B------:R-:W-:Y:S01]  /*3870*/  PRMT R177, R0, 0x7610, R177 ;  /* 0x0000761000b17816 */ /* 0x000fe200000000b1 */
[----:B------:R-:W-:Y:S06]  /*3880*/  @!P2 BRA `(.L_x_2876) ;  /* 0x000000000004a947 */ /* 0x000fec0003800000 */
[----:B------:R-:W-:Y:S01]  /*3890*/  BPT.TRAP 0x1 ;  /* 0x000000040000795c */ /* 0x000fe20000300000 */
.L_x_2876:
[----:B------:R-:W-:Y:S01]  /*38a0*/  IMAD R0, R19, 0x8, R18 ;  /* 0x0000000813007824 */ /* 0x000fe200078e0212 */
[----:B------:R-:W-:Y:S01]  /*38b0*/  SHF.L.U32 R115, R219, 0x1f, RZ ;  /* 0x0000001fdb737819 */ /* 0x000fe200000006ff */
[----:B------:R-:W-:Y:S03]  /*38c0*/  BSSY B1, `(.L_x_2877) ;  /* 0x0000003000017945 */ /* 0x000fe60003800000 */
[----:B------:R-:W0:Y:S02]  /*38d0*/  SYNCS.PHASECHK.TRANS64.TRYWAIT P6, [R0+URZ+0x38890], R115 ;  /* 0x03889073000075a7 */ /* 0x000e2400080c017f */
[----:B0-----:R-:W-:Y:S05]  /*38e0*/  @!P6 BRA `(.L_x_2878) ;  /* 0x000002e000d0e947 */ /* 0x001fea0003800000 */
.L_x_3292:
[----:B------:R-:W-:Y:S05]  /*38f0*/  BSYNC B1 ;  /* 0x0000000000017941 */ /* 0x000fea0003800000 */
.L_x_2877:
        /* <DEDUP_REMOVED lines=9> */
[----:B------:R-:W-:Y:S02]  /*3990*/  SHF.R.U64 R152, R124, 0x10, R125 ;  /* 0x000000107c987819 */ /* 0x000fe4000000127d */
[--C-:B------:R-:W-:Y:S02]  /*39a0*/  SHF.R.U64 R153, R126, 0x10, R127.reuse ;  /* 0x000000107e997819 */ /* 0x100fe4000000127f */
[----:B------:R-:W-:Y:S02]  /*39b0*/  SHF.R.U32.HI R155, RZ, 0x10, R127 ;  /* 0x00000010ff9b7819 */ /* 0x000fe4000001167f */
[----:B------:R-:W-:Y:S01]  /*39c0*/  SHF.R.U32.HI R154, RZ, 0x10, R125 ;  /* 0x00000010ff9a7819 */ /* 0x000fe2000001167d */
[----:B--2---:R-:W-:Y:S01]  /*39d0*/  IMAD.U32 R125, R42, 0x10000, RZ ;  /* 0x000100002a7d7824 */ /* 0x004fe200078e00ff */
[----:B------:R-:W-:Y:S02]  /*39e0*/  PRMT R126, R140, 0x5432, R152 ;  /* 0x000054328c7e7816 */ /* 0x000fe40000000098 */
[----:B------:R-:W-:-:S02]  /*39f0*/  PRMT R152, R156, 0x5410, R153 ;  /* 0x000054109c987816 */ /* 0x000fc40000000099 */
[----:B------:R-:W-:Y:S01]  /*3a00*/  PRMT R153, R157, 0x5410, R155 ;  /* 0x000054109d997816 */ /* 0x000fe2000000009b */
[----:B------:R-:W-:Y:S01]  /*3a10*/  IMAD.U32 R155, R40, 0x10000, RZ ;  /* 0x00010000289b7824 */ /* 0x000fe200078e00ff */
[----:B------:R-:W-:Y:S01]  /*3a20*/  PRMT R127, R139, 0x5432, R154 ;  /* 0x000054328b7f7816 */ /* 0x000fe2000000009a */
[C---:B------:R-:W-:Y:S01]  /*3a30*/  IMAD.U32 R154, R41.reuse, 0x10000, RZ ;  /* 0x00010000299a7824 */ /* 0x040fe200078e00ff */
[----:B------:R-:W-:Y:S01]  /*3a40*/  LOP3.LUT R158, R41, 0xffff0000, RZ, 0xc0, !PT ;  /* 0xffff0000299e7812 */ /* 0x000fe200078ec0ff */
[----:B------:R-:W-:Y:S01]  /*3a50*/  IMAD.U32 R156, R153, 0x10000, RZ ;  /* 0x00010000999c7824 */ /* 0x000fe200078e00ff */
[----:B------:R-:W-:Y:S01]  /*3a60*/  LOP3.LUT R42, R42, 0xffff0000, RZ, 0xc0, !PT ;  /* 0xffff00002a2a7812 */ /* 0x000fe200078ec0ff */
[----:B------:R-:W-:Y:S01]  /*3a70*/  IMAD.U32 R157, R127, 0x10000, RZ ;  /* 0x000100007f9d7824 */ /* 0x000fe200078e00ff */
[C---:B------:R-:W-:Y:S01]  /*3a80*/  LOP3.LUT R41, R152.reuse, 0xffff0000, RZ, 0xc0, !PT ;  /* 0xffff000098297812 */ /* 0x040fe200078ec0ff */
[----:B------:R-:W-:Y:S01]  /*3a90*/  IMAD.U32 R152, R152, 0x10000, RZ ;  /* 0x0001000098987824 */ /* 0x000fe200078e00ff */
[----:B------:R-:W-:Y:S01]  /*3aa0*/  LOP3.LUT R159, R126, 0xffff0000, RZ, 0xc0, !PT ;  /* 0xffff00007e9f7812 */ /* 0x000fe200078ec0ff */
[-C--:B------:R-:W-:Y:S01]  /*3ab0*/  FMUL.FTZ R160, R42, R156.reuse ;  /* 0x0000009c2aa07220 */ /* 0x080fe20000410000 */
[----:B------:R-:W-:Y:S01]  /*3ac0*/  LOP3.LUT R124, R43, 0xffff0000, RZ, 0xc0, !PT ;  /* 0xffff00002b7c7812 */ /* 0x000fe200078ec0ff */
[----:B------:R-:W-:Y:S01]  /*3ad0*/  FMUL.FTZ R161, R158, R41 ;  /* 0x000000299ea17220 */ /* 0x000fe20000410000 */
[----:B------:R-:W-:Y:S01]  /*3ae0*/  FMUL.FTZ R42, R42, R157 ;  /* 0x0000009d2a2a7220 */ /* 0x000fe20000410000 */
[----:B------:R-:W-:Y:S01]  /*3af0*/  FMUL.FTZ R158, R158, R159 ;  /* 0x0000009f9e9e7220 */ /* 0x000fe20000410000 */
[----:B------:R-:W-:Y:S01]  /*3b00*/  LOP3.LUT R153, R153, 0xffff0000, RZ, 0xc0, !PT ;  /* 0xffff000099997812 */ /* 0x000fe200078ec0ff */
[----:B------:R-:W-:Y:S01]  /*3b10*/  IMAD.U32 R126, R126, 0x10000, RZ ;  /* 0x000100007e7e7824 */ /* 0x000fe200078e00ff */
[----:B------:R-:W-:Y:S01]  /*3b20*/  LOP3.LUT R127, R127, 0xffff0000, RZ, 0xc0, !PT ;  /* 0xffff00007f7f7812 */ /* 0x000fe200078ec0ff */
[C---:B------:R-:W-:Y:S01]  /*3b30*/  FFMA.FTZ R160, R125.reuse, R157, -R160 ;  /* 0x0000009d7da07223 */ /* 0x040fe200000108a0 */
[----:B------:R-:W-:Y:S01]  /*3b40*/  LOP3.LUT R40, R40, 0xffff0000, RZ, 0xc0, !PT ;  /* 0xffff000028287812 */ /* 0x000fe200078ec0ff */
[C---:B------:R-:W-:Y:S01]  /*3b50*/  FFMA.FTZ R161, R154.reuse, R159, -R161 ;  /* 0x0000009f9aa17223 */ /* 0x040fe200000108a1 */
[----:B------:R-:W-:Y:S01]  /*3b60*/  FFMA.FTZ R158, R154, R41, R158 ;  /* 0x000000299a9e7223 */ /* 0x000fe2000001009e */
[----:B------:R-:W-:Y:S01]  /*3b70*/  FFMA.FTZ R125, R125, R156, R42 ;  /* 0x0000009c7d7d7223 */ /* 0x000fe2000001002a */
[----:B------:R-:W-:-:S02]  /*3b80*/  IMAD.U32 R43, R43, 0x10000, RZ ;  /* 0x000100002b2b7824 */ /* 0x000fc400078e00ff */
        /* <DEDUP_REMOVED lines=8> */
[----:B------:R-:W-:Y:S02]  /*3c10*/  F2FP.BF16.F32.PACK_AB R158, R158, R161 ;  /* 0x000000a19e9e723e */ /* 0x000fe400000010ff */
[----:B------:R-:W-:-:S02]  /*3c20*/  F2FP.BF16.F32.PACK_AB R43, R43, R42 ;  /* 0x0000002a2b2b723e */ /* 0x000fc400000010ff */
[----:B------:R-:W-:Y:S01]  /*3c30*/  F2FP.BF16.F32.PACK_AB R40, R41, R124 ;  /* 0x0000007c2928723e */ /* 0x000fe200000010ff */
[----:B------:R-:W-:Y:S01]  /*3c40*/  IMAD.MOV.U32 R41, RZ, RZ, R158 ;  /* 0x000000ffff297224 */ /* 0x000fe200078e009e */
[----:B------:R-:W-:-:S07]  /*3c50*/  F2FP.BF16.F32.PACK_AB R42, R125, R160 ;  /* 0x000000a07d2a723e */ /* 0x000fce00000010ff */
.L_x_2884:
[----:B------:R-:W-:Y:S05]  /*3c60*/  BSYNC B3 ;  /* 0x0000000000037941 */ /* 0x000fea0003800000 */
.L_x_2883:
[----:B------:R-:W-:Y:S02]  /*3c70*/  ULDC.64 UR4, c[0x0][0x208] ;  /* 0x0000820000047ab9 */ /* 0x000fe40000000a00 */
[----:B--2---:R1:W-:Y:S03]  /*3c80*/  STG.E.128 desc[UR4][R60.64], R40 ;  /* 0x000000283c007986 */ /* 0x0043e6000c101d04 */
.L_x_2882:
[----:B------:R-:W-:Y:S05]  /*3c90*/  BSYNC B2 ;  /* 0x0000000000027941 */ /* 0x000fea0003800000 */
.L_x_2881:
        /* <DEDUP_REMOVED lines=52> */
.L_x_2888:
[----:B------:R-:W-:Y:S05]  /*3fe0*/  BSYNC B3 ;  /* 0x0000000000037941 */ /* 0x000fea0003800000 */
.L_x_2887:
[----:B------:R-:W-:Y:S02]  /*3ff0*/  ULDC.64 UR4, c[0x0][0x208] ;  /* 0x0000820000047ab9 */ /* 0x000fe40000000a00 */
[----:B--2---:R2:W-:Y:S03]  /*4000*/  STG.E.128 desc[UR4][R60.64+0x80], R40 ;  /* 0x000080283c007986 */ /* 0x0045e6000c101d04 */
.L_x_2886:
[----:B------:R-:W-:Y:S05]  /*4010*/  BSYNC B2 ;  /* 0x0000000000027941 */ /* 0x000fea0003800000 */
.L_x_2885:
        /* <DEDUP_REMOVED lines=52> */
.L_x_2892:
[----:B------:R-:W-:Y:S05]  /*4360*/  BSYNC B3 ;  /* 0x0000000000037941 */ /* 0x000fea0003800000 */
.L_x_2891:
[----:B------:R-:W-:Y:S02]  /*4370*/  ULDC.64 UR4, c[0x0][0x208] ;  /* 0x0000820000047ab9 */ /* 0x000fe40000000a00 */
[----:B--2---:R3:W-:Y:S03]  /*4380*/  STG.E.128 desc[UR4][R60.64+0x100], R40 ;  /* 0x000100283c007986 */ /* 0x0047e6000c101d04 */
.L_x_2890:
[----:B------:R-:W-:Y:S05]  /*4390*/  BSYNC B2 ;  /* 0x0000000000027941 */ /* 0x000fea0003800000 */
.L_x_2889:
[----:B------:R-:W-:-:S13]  /*43a0*/  ISETP.NE.AND P3, PT, R8, RZ, PT ;  /* 0x000000ff0800720c */ /* 0x000fda0003f65270 */
[----:B------:R-:W-:Y:S05]  /*43b0*/  @!P3 BRA `(.L_x_2880) ;  /* 0x0000000000ccb947 */ /* 0x000fea0003800000 */
[----:B-123--:R1:W2:Y:S01]  /*43c0*/  LDS.128 R40, [R4+0x2bc00] ;  /* 0x02bc000004287984 */ /* 0x00e2a20000000c00 */
[----:B------:R-:W-:Y:S01]  /*43d0*/  ISETP.GE.AND P3, PT, R216, R116, PT ;  /* 0x00000074d800720c */ /* 0x000fe20003f66270 */
[----:B------:R-:W-:-:S12]  /*43e0*/  BSSY B2, `(.L_x_2893) ;  /* 0x000002e000027945 */ /* 0x000fd80003800000 */
[----:B-1----:R-:W-:Y:S05]  /*43f0*/  @P3 BRA `(.L_x_2894) ;  /* 0x0000000000b03947 */ /* 0x002fea0003800000 */
[--C-:B------:R-:W-:Y:S02]  /*4400*/  SHF.R.U64 R87, R82, 0x10, R83.reuse ;  /* 0x0000001052577819 */ /* 0x100fe40000001253 */
[----:B------:R-:W-:Y:S02]  /*4410*/  SHF.R.U32.HI R82, RZ, 0x10, R83 ;  /* 0x00000010ff527819 */ /* 0x000fe40000011653 */
[--C-:B------:R-:W-:Y:S02]  /*4420*/  SHF.R.U64 R83, R84, 0x10, R85.reuse ;  /* 0x0000001054537819 */ /* 0x100fe40000001255 */
[----:B------:R-:W-:Y:S01]  /*4430*/  SHF.R.U32.HI R86, RZ, 0x10, R85 ;  /* 0x00000010ff567819 */ /* 0x000fe20000011655 */
[----:B--2---:R-:W-:Y:S01]  /*4440*/  IMAD.U32 R85, R42, 0x10000, RZ ;  /* 0x000100002a557824 */ /* 0x004fe200078e00ff */
[----:B------:R-:W-:Y:S02]  /*4450*/  PRMT R186, R186, 0x5410, R83 ;  /* 0x00005410baba7816 */ /* 0x000fe40000000053 */
[----:B------:R-:W-:-:S02]  /*4460*/  PRMT R180, R180, 0x5410, R87 ;  /* 0x00005410b4b47816 */ /* 0x000fc40000000057 */
[----:B------:R-:W-:Y:S01]  /*4470*/  PRMT R181, R181, 0x5410, R82 ;  /* 0x00005410b5b57816 */ /* 0x000fe20000000052 */
[----:B------:R-:W-:Y:S01]  /*4480*/  IMAD.U32 R82, R41, 0x10000, RZ ;  /* 0x0001000029527824 */ /* 0x000fe200078e00ff */
[----:B------:R-:W-:Y:S01]  /*4490*/  PRMT R187, R187, 0x5410, R86 ;  /* 0x00005410bbbb7816 */ /* 0x000fe20000000056 */
[----:B------:R-:W-:Y:S01]  /*44a0*/  IMAD.U32 R86, R40, 0x10000, RZ ;  /* 0x0001000028567824 */ /* 0x000fe200078e00ff */
[----:B------:R-:W-:Y:S01]  /*44b0*/  LOP3.LUT R94, R41, 0xffff0000, RZ, 0xc0, !PT ;  /* 0xffff0000295e7812 */ /* 0x000fe200078ec0ff */
[----:B------:R-:W-:Y:S01]  /*44c0*/  IMAD.U32 R92, R181, 0x10000, RZ ;  /* 0x00010000b55c7824 */ /* 0x000fe200078e00ff */
[----:B------:R-:W-:Y:S01]  /*44d0*/  LOP3.LUT R41, R186, 0xffff0000, RZ, 0xc0, !PT ;  /* 0xffff0000ba297812 */ /* 0x000fe200078ec0ff */
[----:B------:R-:W-:Y:S01]  /*44e0*/  IMAD.U32 R87, R187, 0x10000, RZ ;  /* 0x00010000bb577824 */ /* 0x000fe200078e00ff */
[----:B------:R-:W-:Y:S02]  /*44f0*/  LOP3.LUT R83, R180, 0xffff0000, RZ, 0xc0, !PT ;  /* 0xffff0000b4537812 */ /* 0x000fe400078ec0ff */
[----:B------:R-:W-:Y:S01]  /*4500*/  LOP3.LUT R42, R42, 0xffff0000, RZ, 0xc0, !PT ;  /* 0xffff00002a2a7812 */ /* 0x000fe200078ec0ff */
[C---:B------:R-:W-:Y:S01]  /*4510*/  FMUL.FTZ R93, R94.reuse, R41 ;  /* 0x000000295e5d7220 */ /* 0x040fe20000410000 */
[----:B------:R-:W-:Y:S01]  /*4520*/  LOP3.LUT R84, R43, 0xffff0000, RZ, 0xc0, !PT ;  /* 0xffff00002b547812 */ /* 0x000fe200078ec0ff */
[----:B------:R-:W-:Y:S01]  /*4530*/  FMUL.FTZ R94, R94, R83 ;  /* 0x000000535e5e7220 */ /* 0x000fe20000410000 */
[----:B------:R-:W-:Y:S01]  /*4540*/  LOP3.LUT R187, R187, 0xffff0000, RZ, 0xc0, !PT ;  /* 0xffff0000bbbb7812 */ /* 0x000fe200078ec0ff */
[C---:B------:R-:W-:Y:S01]  /*4550*/  FMUL.FTZ R118, R42.reuse, R87 ;  /* 0x000000572a767220 */ /* 0x040fe20000410000 */
[----:B------:R-:W-:Y:S01]  /*4560*/  FMUL.FTZ R42, R42, R92 ;  /* 0x0000005c2a2a7220 */ /* 0x000fe20000410000 */
[----:B------:R-:W-:Y:S01]  /*4570*/  LOP3.LUT R40, R40, 0xffff0000, RZ, 0xc0, !PT ;  /* 0xffff000028287812 */ /* 0x000fe200078ec0ff */
[C---:B------:R-:W-:Y:S01]  /*4580*/  FFMA.FTZ R94, R82.reuse, R41, R94 ;  /* 0x00000029525e7223 */ /* 0x040fe2000001005e */
[----:B------:R-:W-:Y:S01]  /*4590*/  LOP3.LUT R181, R181, 0xffff0000, RZ, 0xc0, !PT ;  /* 0xffff0000b5b57812 */ /* 0x000fe200078ec0ff */
[----:B------:R-:W-:Y:S01]  /*45a0*/  FFMA.FTZ R93, R82, R83, -R93 ;  /* 0x00000053525d7223 */ /* 0x000fe2000001085d */
[----:B------:R-:W-:-:S02]  /*45b0*/  IMAD.U32 R41, R186, 0x10000, RZ ;  /* 0x00010000ba297824 */ /* 0x000fc400078e00ff */
[C---:B------:R-:W-:Y:S01]  /*45c0*/  FFMA.FTZ R118, R85.reuse, R92, -R118 ;  /* 0x0000005c55767223 */ /* 0x040fe20000010876 */
[----:B------:R-:W-:Y:S02]  /*45d0*/  IMAD.U32 R83, R180, 0x10000, RZ ;  /* 0x00010000b4537824 */ /* 0x000fe400078e00ff */
[----:B------:R-:W-:Y:S01]  /*45e0*/  FFMA.FTZ R85, R85, R87, R42 ;  /* 0x0000005755557223 */ /* 0x000fe2000001002a */
[----:B------:R-:W-:Y:S02]  /*45f0*/  IMAD.U32 R43, R43, 0x10000, RZ ;  /* 0x000100002b2b7824 */ /* 0x000fe400078e00ff */
[C---:B------:R-:W-:Y:S01]  /*4600*/  FMUL.FTZ R42, R84.reuse, R187 ;  /* 0x000000bb542a7220 */ /* 0x040fe20000410000 */
        /* <DEDUP_REMOVED lines=10> */
[----:B------:R-:W-:-:S07]  /*46b0*/  F2FP.BF16.F32.PACK_AB R40, R40, R87 ;  /* 0x000000572828723e */ /* 0x000fce00000010ff */
.L_x_2894:
[----:B------:R-:W-:Y:S05]  /*46c0*/  BSYNC B2 ;  /* 0x0000000000027941 */ /* 0x000fea0003800000 */
.L_x_2893:
[----:B------:R-:W-:Y:S02]  /*46d0*/  ULDC.64 UR4, c[0x0][0x208] ;  /* 0x0000820000047ab9 */ /* 0x000fe40000000a00 */
[----:B--2---:R4:W-:Y:S03]  /*46e0*/  STG.E.128 desc[UR4][R60.64+0x180], R40 ;  /* 0x000180283c007986 */ /* 0x0049e6000c101d04 */
.L_x_2880:
[----:B------:R-:W-:Y:S05]  /*46f0*/  BSYNC B1 ;  /* 0x0000000000017941 */ /* 0x000fea0003800000 */
.L_x_2879:
        /* <DEDUP_REMOVED lines=18> */
[----:B------:R-:W-:Y:S01]  /*4820*/  LOP3.LUT R79, R41, 0xffff0000, RZ, 0xc0, !PT ;  /* 0xffff0000294f7812 */ /* 0x000fe200078ec0ff */
[----:B------:R-:W-:Y:S01]  /*4830*/  IMAD.U32 R41, R40, 0x10000, RZ ;  /* 0x0001000028297824 */ /* 0x000fe200078e00ff */
[C---:B------:R-:W-:Y:S01]  /*4840*/  LOP3.LUT R84, R190.reuse, 0xffff0000, RZ, 0xc0, !PT ;  /* 0xffff0000be547812 */ /* 0x040fe200078ec0ff */
[----:B------:R-:W-:Y:S01]  /*4850*/  IMAD.U32 R190, R190, 0x10000, RZ ;  /* 0x00010000bebe7824 */ /* 0x000fe200078e00ff */
[C---:B------:R-:W-:Y:S01]  /*4860*/  LOP3.LUT R80, R178.reuse, 0xffff0000, RZ, 0xc0, !PT ;  /* 0xffff0000b2507812 */ /* 0x040fe200078ec0ff */
[----:B------:R-:W-:Y:S01]  /*4870*/  IMAD.U32 R178, R178, 0x10000, RZ ;  /* 0x00010000b2b27824 */ /* 0x000fe200078e00ff */
[----:B------:R-:W-:Y:S01]  /*4880*/  PRMT R179, R179, 0x5410, R78 ;  /* 0x00005410b3b37816 */ /* 0x000fe2000000004e */
[----:B------:R-:W-:Y:S01]  /*4890*/  FMUL.FTZ R86, R79, R84 ;  /* 0x000000544f567220 */ /* 0x000fe20000410000 */
[----:B------:R-:W-:Y:S01]  /*48a0*/  LOP3.LUT R61, R42, 0xffff0000, RZ, 0xc0, !PT ;  /* 0xffff00002a3d7812 */ /* 0x000fe200078ec0ff */
[----:B------:R-:W-:-:S02]  /*48b0*/  IMAD.U32 R78, R191, 0x10000, RZ ;  /* 0x00010000bf4e7824 */ /* 0x000fc400078e00ff */
[-C--:B------:R-:W-:Y:S01]  /*48c0*/  FMUL.FTZ R83, R79, R80.reuse ;  /* 0x000000504f537220 */ /* 0x080fe20000410000 */
[----:B------:R-:W-:Y:S01]  /*48d0*/  IMAD.U32 R82, R179, 0x10000, RZ ;  /* 0x00010000b3527824 */ /* 0x000fe200078e00ff */
[----:B------:R-:W-:Y:S01]  /*48e0*/  LOP3.LUT R79, R40, 0xffff0000, RZ, 0xc0, !PT ;  /* 0xffff0000284f7812 */ /* 0x000fe200078ec0ff */
[----:B------:R-:W-:Y:S01]  /*48f0*/  FFMA.FTZ R40, R81, R80, -R86 ;  /* 0x0000005051287223 */ /* 0x000fe20000010856 */
[----:B------:R-:W-:Y:S01]  /*4900*/  FMUL.FTZ R85, R61, R78 ;  /* 0x0000004e3d557220 */ /* 0x000fe20000410000 */
[----:B------:R-:W-:Y:S01]  /*4910*/  FFMA.FTZ R81, R81, R84, R83 ;  /* 0x0000005451517223 */ /* 0x000fe20000010053 */
[----:B------:R-:W-:Y:S01]  /*4920*/  LOP3.LUT R42, R43, 0xffff0000, RZ, 0xc0, !PT ;  /* 0xffff00002b2a7812 */ /* 0x000fe200078ec0ff */
[-C--:B------:R-:W-:Y:S01]  /*4930*/  FMUL.FTZ R83, R61, R82.reuse ;  /* 0x000000523d537220 */ /* 0x080fe20000410000 */
[----:B------:R-:W-:Y:S01]  /*4940*/  LOP3.LUT R191, R191, 0xffff0000, RZ, 0xc0, !PT ;  /* 0xffff0000bfbf7812 */ /* 0x000fe200078ec0ff */
[C---:B------:R-:W-:Y:S01]  /*4950*/  FFMA.FTZ R61, R60.reuse, R82, -R85 ;  /* 0x000000523c3d7223 */ /* 0x040fe20000010855 */
[----:B------:R-:W-:Y:S01]  /*4960*/  LOP3.LUT R179, R179, 0xffff0000, RZ, 0xc0, !PT ;  /* 0xffff0000b3b37812 */ /* 0x000fe200078ec0ff */
        /* <DEDUP_REMOVED lines=15> */
.L_x_2900:
[----:B------:R-:W-:Y:S05]  /*4a60*/  BSYNC B3 ;  /* 0x0000000000037941 */ /* 0x000fea0003800000 */
.L_x_2899:
[----:B------:R-:W-:Y:S02]  /*4a70*/  ULDC.64 UR4, c[0x0][0x208] ;  /* 0x0000820000047ab9 */ /* 0x000fe40000000a00 */
[----:B--2---:R1:W-:Y:S03]  /*4a80*/  STG.E.128 desc[UR4][R54.64], R40 ;  /* 0x0000002836007986 */ /* 0x0043e6000c101d04 */
.L_x_2898:
[----:B------:R-:W-:Y:S05]  /*4a90*/  BSYNC B2 ;  /* 0x0000000000027941 */ /* 0x000fea0003800000 */
.L_x_2897:
        /* <DEDUP_REMOVED lines=9> */
[----:B------:R-:W-:Y:S02]  /*4b30*/  SHF.R.U64 R79, R74, 0x10, R75 ;  /* 0x000000104a4f7819 */ /* 0x000fe4000000124b */
[----:B------:R-:W-:Y:S02]  /*4b40*/  SHF.R.U32.HI R76, RZ, 0x10, R77 ;  /* 0x00000010ff4c7819 */ /* 0x000fe4000001164d */
[----:B------:R-:W-:Y:S02]  /*4b50*/  SHF.R.U32.HI R74, RZ, 0x10, R75 ;  /* 0x00000010ff4a7819 */ /* 0x000fe4000001164b */
[----:B------:R-:W-:Y:S01]  /*4b60*/  PRMT R174, R174, 0x5410, R61 ;  /* 0x00005410aeae7816 */ /* 0x000fe2000000003d */
[----:B------:R-:W-:Y:S01]  /*4b70*/  IMAD.U32 R61, R41, 0x10000, RZ ;  /* 0x00010000293d7824 */ /* 0x000fe200078e00ff */
[----:B------:R-:W-:-:S02]  /*4b80*/  PRMT R172, R172, 0x5410, R79 ;  /* 0x00005410acac7816 */ /* 0x000fc4000000004f */
[----:B------:R-:W-:Y:S02]  /*4b90*/  PRMT R175, R175, 0x5410, R76 ;  /* 0x00005410afaf7816 */ /* 0x000fe4000000004c */
[----:B------:R-:W-:Y:S02]  /*4ba0*/  PRMT R173, R173, 0x5410, R74 ;  /* 0x00005410adad7816 */ /* 0x000fe4000000004a */
[----:B------:R-:W-:Y:S01]  /*4bb0*/  LOP3.LUT R74, R41, 0xffff0000, RZ, 0xc0, !PT ;  /* 0xffff0000294a7812 */ /* 0x000fe200078ec0ff */
[----:B------:R-:W-:Y:S01]  /*4bc0*/  IMAD.U32 R79, R175, 0x10000, RZ ;  /* 0x00010000af4f7824 */ /* 0x000fe200078e00ff */
[----:B------:R-:W-:Y:S01]  /*4bd0*/  LOP3.LUT R78, R174, 0xffff0000, RZ, 0xc0, !PT ;  /* 0xffff0000ae4e7812 */ /* 0x000fe200078ec0ff */
[----:B------:R-:W-:Y:S01]  /*4be0*/  IMAD.U32 R77, R173, 0x10000, RZ ;  /* 0x00010000ad4d7824 */ /* 0x000fe200078e00ff */
[----:B------:R-:W-:Y:S01]  /*4bf0*/  LOP3.LUT R75, R42, 0xffff0000, RZ, 0xc0, !PT ;  /* 0xffff00002a4b7812 */ /* 0x000fe200078ec0ff */
[----:B------:R-:W-:Y:S01]  /*4c00*/  IMAD.U32 R41, R40, 0x10000, RZ ;  /* 0x0001000028297824 */ /* 0x000fe200078e00ff */
[----:B------:R-:W-:Y:S01]  /*4c10*/  LOP3.LUT R76, R172, 0xffff0000, RZ, 0xc0, !PT ;  /* 0xffff0000ac4c7812 */ /* 0x000fe200078ec0ff */
[C---:B------:R-:W-:Y:S01]  /*4c20*/  FMUL.FTZ R80, R74.reuse, R78 ;  /* 0x0000004e4a507220 */ /* 0x040fe20000410000 */
[----:B------:R-:W-:Y:S01]  /*4c30*/  LOP3.LUT R42, R43, 0xffff0000, RZ, 0xc0, !PT ;  /* 0xffff00002b2a7812 */ /* 0x000fe200078ec0ff */
[----:B------:R-:W-:Y:S01]  /*4c40*/  FMUL.FTZ R83, R75, R79 ;  /* 0x0000004f4b537220 */ /* 0x000fe20000410000 */
[----:B------:R-:W-:Y:S01]  /*4c50*/  LOP3.LUT R175, R175, 0xffff0000, RZ, 0xc0, !PT ;  /* 0xffff0000afaf7812 */ /* 0x000fe200078ec0ff */
[----:B------:R-:W-:Y:S01]  /*4c60*/  FMUL.FTZ R81, R74, R76 ;  /* 0x0000004c4a517220 */ /* 0x000fe20000410000 */
[----:B------:R-:W-:Y:S01]  /*4c70*/  LOP3.LUT R173, R173, 0xffff0000, RZ, 0xc0, !PT ;  /* 0xffff0000adad7812 */ /* 0x000fe200078ec0ff */
[----:B------:R-:W-:Y:S01]  /*4c80*/  FMUL.FTZ R75, R75, R77 ;  /* 0x0000004d4b4b7220 */ /* 0x000fe20000410000 */
[----:B------:R-:W-:Y:S01]  /*4c90*/  LOP3.LUT R40, R40, 0xffff0000, RZ, 0xc0, !PT ;  /* 0xffff000028287812 */ /* 0x000fe200078ec0ff */
[----:B------:R-:W-:-:S02]  /*4ca0*/  IMAD.U32 R174, R174, 0x10000, RZ ;  /* 0x00010000aeae7824 */ /* 0x000fc400078e00ff */
[C---:B------:R-:W-:Y:S01]  /*4cb0*/  FFMA.FTZ R80, R61.reuse, R76, -R80 ;  /* 0x0000004c3d507223 */ /* 0x040fe20000010850 */
[----:B------:R-:W-:Y:S02]  /*4cc0*/  IMAD.U32 R172, R172, 0x10000, RZ ;  /* 0x00010000acac7824 */ /* 0x000fe400078e00ff */
[----:B------:R-:W-:Y:S01]  /*4cd0*/  FFMA.FTZ R81, R61, R78, R81 ;  /* 0x0000004e3d517223 */ /* 0x000fe20000010051 */
[----:B------:R-:W-:Y:S01]  /*4ce0*/  FFMA.FTZ R83, R60, R77, -R83 ;  /* 0x0000004d3c537223 */ /* 0x000fe20000010853 */
[C---:B------:R-:W-:Y:S01]  /*4cf0*/  FMUL.FTZ R74, R42.reuse, R175 ;  /* 0x000000af2a4a7220 */ /* 0x040fe20000410000 */
[----:B------:R-:W-:Y:S01]  /*4d00*/  FMUL.FTZ R76, R42, R173 ;  /* 0x000000ad2a4c7220 */ /* 0x000fe20000410000 */
[----:B------:R-:W-:Y:S02]  /*4d10*/  IMAD.U32 R43, R43, 0x10000, RZ ;  /* 0x000100002b2b7824 */ /* 0x000fe400078e00ff */
        /* <DEDUP_REMOVED lines=11> */
[----:B------:R-:W-:-:S07]  /*4dd0*/  F2FP.BF16.F32.PACK_AB R43, R43, R74 ;  /* 0x0000004a2b2b723e */ /* 0x000fce00000010ff */
.L_x_2904:
[----:B------:R-:W-:Y:S05]  /*4de0*/  BSYNC B3 ;  /* 0x0000000000037941 */ /* 0x000fea0003800000 */
.L_x_2903:
[----:B------:R-:W-:Y:S02]  /*4df0*/  ULDC.64 UR4, c[0x0][0x208] ;  /* 0x0000820000047ab9 */ /* 0x000fe40000000a00 */
[----:B--2---:R1:W-:Y:S03]  /*4e00*/  STG.E.128 desc[UR4][R54.64+0x80], R40 ;  /* 0x0000802836007986 */ /* 0x0043e6000c101d04 */
.L_x_2902:
[----:B------:R-:W-:Y:S05]  /*4e10*/  BSYNC B2 ;  /* 0x0000000000027941 */ /* 0x000fea0003800000 */
.L_x_2901:
        /* <DEDUP_REMOVED lines=53> */
.L_x_2908:
[----:B------:R-:W-:Y:S05]  /*5170*/  BSYNC B3 ;  /* 0x0000000000037941 */ /* 0x000fea0003800000 */
.L_x_2907:
[----:B------:R-:W-:Y:S02]  /*5180*/  ULDC.64 UR4, c[0x0][0x208] ;  /* 0x0000820000047ab9 */ /* 0x000fe40000000a00 */
[----:B--2---:R1:W-:Y:S03]  /*5190*/  STG.E.128 desc[UR4][R54.64+0x100], R40 ;  /* 0x0001002836007986 */ /* 0x0043e6000c101d04 */
.L_x_2906:
[----:B------:R-:W-:Y:S05]  /*51a0*/  BSYNC B2 ;  /* 0x0000000000027941 */ /* 0x000fea0003800000 */
.L_x_2905:
[----:B------:R-:W-:-:S13]  /*51b0*/  ISETP.NE.AND P3, PT, R8, RZ, PT ;  /* 0x000000ff0800720c */ /* 0x000fda0003f65270 */
        /* <DEDUP_REMOVED lines=51> */
.L_x_2910:
[----:B------:R-:W-:Y:S05]  /*54f0*/  BSYNC B2 ;  /* 0x0000000000027941 */ /* 0x000fea0003800000 */
.L_x_2909:
[----:B------:R-:W-:Y:S02]  /*5500*/  ULDC.64 UR4, c[0x0][0x208] ;  /* 0x0000820000047ab9 */ /* 0x000fe40000000a00 */
[----:B--2---:R1:W-:Y:S03]  /*5510*/  STG.E.128 desc[UR4][R54.64+0x180], R40 ;  /* 0x0001802836007986 */ /* 0x0043e6000c101d04 */
.L_x_2896:
[----:B------:R-:W-:Y:S05]  /*5520*/  BSYNC B1 ;  /* 0x0000000000017941 */ /* 0x000fea0003800000 */
.L_x_2895:
        /* <DEDUP_REMOVED lines=54> */
.L_x_2915:
[----:B------:R-:W-:Y:S05]  /*5890*/  BSYNC B2 ;  /* 0x0000000000027941 */ /* 0x000fea0003800000 */
.L_x_2914:
[----:B------:R-:W-:Y:S02]  /*58a0*/  ULDC.64 UR4, c[0x0][0x208] ;  /* 0x0000820000047ab9 */ /* 0x000fe40000000a00 */
[----:B--2---:R1:W-:Y:S03]  /*58b0*/  STG.E.128 desc[UR4][R52.64], R40 ;  /* 0x0000002834007986 */ /* 0x0043e6000c101d04 */
.L_x_2913:
[----:B------:R-:W-:Y:S05]  /*58c0*/  BSYNC B1 ;  /* 0x0000000000017941 */ /* 0x000fea0003800000 */
.L_x_2912:
        /* <DEDUP_REMOVED lines=53> */
.L_x_2919:
[----:B------:R-:W-:Y:S05]  /*5c20*/  BSYNC B2 ;  /* 0x0000000000027941 */ /* 0x000fea0003800000 */
.L_x_2918:
[----:B------:R-:W-:Y:S02]  /*5c30*/  ULDC.64 UR4, c[0x0][0x208] ;  /* 0x0000820000047ab9 */ /* 0x000fe40000000a00 */
[----:B--2---:R1:W-:Y:S03]  /*5c40*/  STG.E.128 desc[UR4][R52.64+0x80], R40 ;  /* 0x0000802834007986 */ /* 0x0043e6000c101d04 */
.L_x_2917:
[----:B------:R-:W-:Y:S05]  /*5c50*/  BSYNC B1 ;  /* 0x0000000000017941 */ /* 0x000fea0003800000 */
.L_x_2916:
        /* <DEDUP_REMOVED lines=30> */
[C---:B------:R-:W-:Y:S01]  /*5e40*/  FMUL.FTZ R59, R43.reuse, R56 ;  /* 0x000000382b3b7220 */ /* 0x040fe20000410000 */
        /* <DEDUP_REMOVED lines=22> */
.L_x_2923:
[----:B------:R-:W-:Y:S05]  /*5fb0*/  BSYNC B2 ;  /* 0x0000000000027941 */ /* 0x000fea0003800000 */
.L_x_2922:
[----:B------:R-:W-:Y:S02]  /*5fc0*/  ULDC.64 UR4, c[0x0][0x208] ;  /* 0x0000820000047ab9 */ /* 0x000fe40000000a00 */
[----:B--2---:R1:W-:Y:S03]  /*5fd0*/  STG.E.128 desc[UR4][R52.64+0x100], R40 ;  /* 0x0001002834007986 */ /* 0x0043e6000c101d04 */
.L_x_2921:
[----:B------:R-:W-:Y:S05]  /*5fe0*/  BSYNC B1 ;  /* 0x0000000000017941 */ /* 0x000fea0003800000 */
.L_x_2920:
        /* <DEDUP_REMOVED lines=52> */
.L_x_2925:
[----:B------:R-:W-:Y:S05]  /*6330*/  BSYNC B1 ;  /* 0x0000000000017941 */ /* 0x000fea0003800000 */
.L_x_2924:
[----:B------:R-:W-:Y:S02]  /*6340*/  ULDC.64 UR4, c[0x0][0x208] ;  /* 0x0000820000047ab9 */ /* 0x000fe40000000a00 */
[----:B--2---:R1:W-:Y:S01]  /*6350*/  STG.E.128 desc[UR4][R52.64+0x180], R40 ;  /* 0x0001802834007986 */ /* 0x0043e2000c101d04 */
[----:B------:R-:W-:Y:S05]  /*6360*/  BRA `(.L_x_2911) ;  /* 0x0000004400187947 */ /* 0x000fea0003800000 */
.L_x_2869:
        /* <DEDUP_REMOVED lines=37> */
.L_x_2927:
[----:B------:R-:W-:Y:S05]  /*65c0*/  BSYNC B1 ;  /* 0x0000000000017941 */ /* 0x000fea0003800000 */
.L_x_2926:
        /* <DEDUP_REMOVED lines=67> */
.L_x_2929:
[----:B------:R-:W-:Y:S05]  /*6a00*/  BSYNC B1 ;  /* 0x0000000000017941 */ /* 0x000fea0003800000 */
.L_x_2928:
        /* <DEDUP_REMOVED lines=34> */
.L_x_2931:
[----:B------:R-:W-:Y:S05]  /*6c30*/  BSYNC B1 ;  /* 0x0000000000017941 */ /* 0x000fea0003800000 */
.L_x_2930:
[----:B------:R-:W2:Y:S01]  /*6c40*/  LDL R0, [R1+0x58] ;  /* 0x0000580001007983 */ /* 0x000ea20000100800 */
[----:B0-----:R-:W-:Y:S01]  /*6c50*/  IMAD.MOV.U32 R88, RZ, RZ, R56 ;  /* 0x000000ffff587224 */ /* 0x001fe200078e0038 */
[----:B------:R-:W-:Y:S01]  /*6c60*/  PRMT R170, R93, 0x7610, R170 ;  /* 0x000076105daa7816 */ /* 0x000fe200000000aa */
[----:B------:R-:W-:Y:S02]  /*6c70*/  IMAD.MOV.U32 R89, RZ, RZ, R57 ;  /* 0x000000ffff597224 */ /* 0x000fe400078e0039 */
[----:B------:R-:W-:-:S03]  /*6c80*/  IMAD.MOV.U32 R90, RZ, RZ, R62 ;  /* 0x000000ffff5a7224 */ /* 0x000fc600078e003e */
        /* <DEDUP_REMOVED lines=10> */
[----:B------:R-:W-:-:S03]  /*6d30*/  IMAD.MOV.U32 R90, RZ, RZ, R70 ;  /* 0x000000ffff5a7224 */ /* 0x000fc600078e0046 */
[----:B------:R-:W-:Y:S01]  /*6d40*/  PRMT R173, R88, 0x5410, R89 ;  /* 0x0000541058ad7816 */ /* 0x000fe20000000059 */
[----:B------:R-:W-:Y:S02]  /*6d50*/  IMAD.MOV.U32 R88, RZ, RZ, R68 ;  /* 0x000000ffff587224 */ /* 0x000fe400078e0044 */
[----:B------:R-:W-:-:S03]  /*6d60*/  IMAD.MOV.U32 R89, RZ, RZ, R69 ;  /* 0x000000ffff597224 */ /* 0x000fc600078e0045 */
[----:B------:R-:W-:Y:S01]  /*6d70*/  PRMT R177, R177, 0x5410, R88 ;  /* 0x00005410b1b17816 */ /* 0x000fe20000000058 */
[----:B-----5:R-:W-:Y:S01]  /*6d80*/  IMAD.MOV.U32 R88, RZ, RZ, R73 ;  /* 0x000000ffff587224 */ /* 0x020fe200078e0049 */
[----:B--2---:R-:W-:Y:S01]  /*6d90*/  R2UR UR4, R0 ;  /* 0x00000000000472ca */ /* 0x004fe200000e0000 */
[----:B------:R-:W-:-:S05]  /*6da0*/  IMAD.MOV.U32 R0, RZ, RZ, R59 ;  /* 0x000000ffff007224 */ /* 0x000fca00078e003b */
[----:B------:R-:W-:Y:S01]  /*6db0*/  PRMT R170, R170, 0x5410, R0 ;  /* 0x00005410aaaa7816 */ /* 0x000fe20000000000 */
[----:B------:R-:W-:-:S05]  /*6dc0*/  IMAD.MOV.U32 R0, RZ, RZ, R63 ;  /* 0x000000ffff007224 */ /* 0x000fca00078e003f */
[----:B------:R-:W-:Y:S01]  /*6dd0*/  PRMT R174, R0, 0x7610, R174 ;  /* 0x0000761000ae7816 */ /* 0x000fe200000000ae */
[----:B------:R-:W-:Y:S01]  /*6de0*/  IMAD.MOV.U32 R0, RZ, RZ, R67 ;  /* 0x000000ffff007224 */ /* 0x000fe200078e0043 */
[----:B------:R-:W-:Y:S02]  /*6df0*/  UISETP.NE.AND UP0, UPT, UR4, 0x3, UPT ;  /* 0x000000030400788c */ /* 0x000fe4000bf05270 */
[----:B------:R-:W-:Y:S01]  /*6e00*/  PRMT R174, R174, 0x5410, R90 ;  /* 0x00005410aeae7816 */ /* 0x000fe2000000005a */
[----:B------:R-:W-:Y:S01]  /*6e10*/  IMAD.MOV.U32 R90, RZ, RZ, R74 ;  /* 0x000000ffff5a7224 */ /* 0x000fe200078e004a */
[----:B------:R-:W-:Y:S01]  /*6e20*/  PRMT R172, R172, 0x5410, R0 ;  /* 0x00005410acac7816 */ /* 0x000fe20000000000 */
[----:B------:R-:W-:Y:S01]  /*6e30*/  IMAD.MOV.U32 R0, RZ, RZ, R71 ;  /* 0x000000ffff007224 */ /* 0x000fe200078e0047 */
[----:B------:R-:W-:Y:S02]  /*6e40*/  PLOP3.LUT P2, PT, PT, PT, UP0, 0x80, 0x0 ;  /* 0x000000000000781c */ /* 0x000fe40003f4f008 */
[----:B------:R-:W-:Y:S01]  /*6e50*/  PRMT R153, R153, 0x5410, R90 ;  /* 0x0000541099997816 */ /* 0x000fe2000000005a */
[----:B------:R-:W-:Y:S01]  /*6e60*/  IMAD.MOV.U32 R90, RZ, RZ, R75 ;  /* 0x000000ffff5a7224 */ /* 0x000fe200078e004b */
[----:B------:R-:W-:Y:S01]  /*6e70*/  PRMT R175, R0, 0x5410, R89 ;  /* 0x0000541000af7816 */ /* 0x000fe20000000059 */
[----:B------:R-:W-:-:S02]  /*6e80*/  IMAD.MOV.U32 R89, RZ, RZ, R72 ;  /* 0x000000ffff597224 */ /* 0x000fc400078e0048 */
[----:B------:R-:W-:Y:S01]  /*6e90*/  IMAD.MOV.U32 R0, RZ, RZ, R78 ;  /* 0x000000ffff007224 */ /* 0x000fe200078e004e */
[----:B------:R-:W-:Y:S01]  /*6ea0*/  PRMT R153, R90, 0x7610, R153 ;  /* 0x000076105a997816 */ /* 0x000fe20000000099 */
        /* <DEDUP_REMOVED lines=14> */
[----:B------:R-:W-:-:S03]  /*6f90*/  IMAD.MOV.U32 R89, RZ, RZ, R87 ;  /* 0x000000ffff597224 */ /* 0x000fc600078e0057 */
[----:B------:R-:W-:Y:S01]  /*6fa0*/  PRMT R155, R88, 0x5410, R0 ;  /* 0x00005410589b7816 */ /* 0x000fe20000000000 */
[----:B------:R-:W-:Y:S01]  /*6fb0*/  IMAD.MOV.U32 R88, RZ, RZ, R84 ;  /* 0x000000ffff587224 */ /* 0x000fe200078e0054 */
[----:B------:R-:W-:Y:S01]  /*6fc0*/  PRMT R156, R89, 0x5410, R90 ;  /* 0x00005410599c7816 */ /* 0x000fe2000000005a */
[----:B------:R-:W-:-:S05]  /*6fd0*/  IMAD.MOV.U32 R0, RZ, RZ, R85 ;  /* 0x000000ffff007224 */ /* 0x000fca00078e0055 */
[----:B------:R-:W-:Y:S01]  /*6fe0*/  PRMT R169, R88, 0x5410, R0 ;  /* 0x0000541058a97816 */ /* 0x000fe20000000000 */
[----:B------:R-:W-:Y:S06]  /*6ff0*/  @!P2 BRA `(.L_x_2932) ;  /* 0x000000000004a947 */ /* 0x000fec0003800000 */
[----:B------:R-:W-:Y:S01]  /*7000*/  BPT.TRAP 0x1 ;  /* 0x000000040000795c */ /* 0x000fe20000300000 */
.L_x_2932:
[----:B------:R-:W-:Y:S01]  /*7010*/  IMAD R0, R19, 0x8, R18 ;  /* 0x0000000813007824 */ /* 0x000fe200078e0212 */
[----:B------:R-:W-:Y:S01]  /*7020*/  SHF.L.U32 R115, R219, 0x1f, RZ ;  /* 0x0000001fdb737819 */ /* 0x000fe200000006ff */
[----:B------:R-:W0:Y:S01]  /*7030*/  LDC R145, c[0x0][0x2f4] ;  /* 0x0000bd00ff917b82 */ /* 0x000e220000000800 */
[----:B------:R-:W-:Y:S02]  /*7040*/  BSSY B1, `(.L_x_2933) ;  /* 0x0000004000017945 */ /* 0x000fe40003800000 */
[----:B------:R-:W1:Y:S05]  /*7050*/  SYNCS.PHASECHK.TRANS64.TRYWAIT P6, [R0+URZ+0x38890], R115 ;  /* 0x03889073000075a7 */ /* 0x000e6a00080c017f */
[----:B------:R-:W2:Y:S01]  /*7060*/  LDC.64 R124, c[0x0][0x300] ;  /* 0x0000c000ff7c7b82 */ /* 0x000ea20000000a00 */
[----:B-1----:R-:W-:Y:S05]  /*7070*/  @!P6 BRA `(.L_x_2934) ;  /* 0x000002ac0000e947 */ /* 0x002fea0003800000 */
.L_x_3293:
[----:B------:R-:W-:Y:S05]  /*7080*/  BSYNC B1 ;  /* 0x0000000000017941 */ /* 0x000fea0003800000 */
.L_x_2933:
        /* <DEDUP_REMOVED lines=61> */
[----:B------:R-:W-:Y:S01]  /*7460*/  PRMT R53, R181, 0x5410, R53 ;  /* 0x00005410b5357816 */ /* 0x000fe20000000035 */
[----:B------:R-:W-:Y:S01]  /*7470*/  FFMA.FTZ R163, R162, R163, -R166 ;  /* 0x000000a3a2a37223 */ /* 0x000fe200000108a6 */
[----:B------:R-:W-:-:S02]  /*7480*/  IMAD.U32 R166, R95, 0x10000, RZ ;  /* 0x000100005fa67824 */ /* 0x000fc400078e00ff */
[----:B------:R-:W-:Y:S01]  /*7490*/  FFMA.FTZ R162, R162, R164, R165 ;  /* 0x000000a4a2a27223 */ /* 0x000fe200000100a5 */
[----:B------:R-:W-:Y:S02]  /*74a0*/  LOP3.LUT R164, R161, 0xffff0000, RZ, 0xc0, !PT ;  /* 0xffff0000a1a47812 */ /* 0x000fe400078ec0ff */
[----:B------:R-:W-:Y:S02]  /*74b0*/  LOP3.LUT R161, R160, 0xffff0000, RZ, 0xc0, !PT ;  /* 0xffff0000a0a17812 */ /* 0x000fe400078ec0ff */
[----:B------:R-:W-:Y:S02]  /*74c0*/  SHF.R.U64 R54, R54, 0x10, R55 ;  /* 0x0000001036367819 */ /* 0x000fe40000001237 */
[----:B------:R-:W-:Y:S01]  /*74d0*/  SHF.R.U64 R46, R46, 0x10, R47 ;  /* 0x000000102e2e7819 */ /* 0x000fe2000000122f */
        /* <DEDUP_REMOVED lines=9> */
[----:B------:R-:W-:Y:S01]  /*7570*/  PRMT R93, R168, 0x5410, R93 ;  /* 0x00005410a85d7816 */ /* 0x000fe2000000005d */
[----:B------:R-:W-:Y:S01]  /*7580*/  IMAD.U32 R47, R90, 0x10000, RZ ;  /* 0x000100005a2f7824 */ /* 0x000fe200078e00ff */
[----:B------:R-:W-:Y:S02]  /*7590*/  PRMT R161, R167, 0x5410, R161 ;  /* 0x00005410a7a17816 */ /* 0x000fe400000000a1 */
[----:B------:R-:W-:Y:S01]  /*75a0*/  PRMT R46, R183, 0x5432, R46 ;  /* 0x00005432b72e7816 */ /* 0x000fe2000000002e */
[C---:B------:R-:W-:Y:S01]  /*75b0*/  IMAD.U32 R165, R93.reuse, 0x10000, RZ ;  /* 0x000100005da57824 */ /* 0x040fe200078e00ff */
[----:B------:R-:W-:Y:S01]  /*75c0*/  LOP3.LUT R93, R93, 0xffff0000, RZ, 0xc0, !PT ;  /* 0xffff00005d5d7812 */ /* 0x000fe200078ec0ff */
[----:B------:R-:W-:Y:S01]  /*75d0*/  IMAD.U32 R167, R161, 0x10000, RZ ;  /* 0x00010000a1a77824 */ /* 0x000fe200078e00ff */
[----:B------:R-:W-:Y:S01]  /*75e0*/  LOP3.LUT R94, R94, 0xffff0000, RZ, 0xc0, !PT ;  /* 0xffff00005e5e7812 */ /* 0x000fe200078ec0ff */
[----:B------:R-:W-:Y:S01]  /*75f0*/  FMUL.FTZ R168, R166, R165 ;  /* 0x000000a5a6a87220 */ /* 0x000fe20000410000 */
[----:B------:R-:W-:Y:S01]  /*7600*/  LOP3.LUT R90, R90, 0xffff0000, RZ, 0xc0, !PT ;  /* 0xffff00005a5a7812 */ /* 0x000fe200078ec0ff */
[----:B------:R-:W-:Y:S01]  /*7610*/  FMUL.FTZ R166, R166, R167 ;  /* 0x000000a7a6a67220 */ /* 0x000fe20000410000 */
[----:B------:R-:W-:Y:S01]  /*7620*/  F2FP.BF16.F32.PACK_AB R160, R160, R163 ;  /* 0x000000a3a0a0723e */ /* 0x000fe200000010ff */
[C---:B------:R-:W-:Y:S01]  /*7630*/  FFMA.FTZ R167, R164.reuse, R167, -R168 ;  /* 0x000000a7a4a77223 */ /* 0x040fe200000108a8 */
[----:B------:R-:W-:Y:S01]  /*7640*/  F2FP.BF16.F32.PACK_AB R162, R89, R162 ;  /* 0x000000a259a2723e */ /* 0x000fe200000010ff */
[----:B------:R-:W-:Y:S01]  /*7650*/  FFMA.FTZ R166, R164, R165, R166 ;  /* 0x000000a5a4a67223 */ /* 0x000fe200000100a6 */
[----:B------:R-:W-:Y:S01]  /*7660*/  SHF.R.U64 R164, R44, 0x10, R45 ;  /* 0x000000102ca47819 */ /* 0x000fe2000000122d */
[----:B------:R-:W-:Y:S01]  /*7670*/  IMAD.MOV.U32 R89, RZ, RZ, R160 ;  /* 0x000000ffff597224 */ /* 0x000fe200078e00a0 */
[----:B------:R-:W-:-:S02]  /*7680*/  LOP3.LUT R45, R161, 0xffff0000, RZ, 0xc0, !PT ;  /* 0xffff0000a12d7812 */ /* 0x000fc400078ec0ff */
[----:B------:R-:W-:Y:S01]  /*7690*/  LOP3.LUT R44, R91, 0xffff0000, RZ, 0xc0, !PT ;  /* 0xffff00005b2c7812 */ /* 0x000fe200078ec0ff */
[C---:B------:R-:W-:Y:S02]  /*76a0*/  FMUL.FTZ R91, R52.reuse, R93 ;  /* 0x0000005d345b7220 */ /* 0x040fe40000410000 */
[-C--:B------:R-:W-:Y:S02]  /*76b0*/  FMUL.FTZ R52, R52, R45.reuse ;  /* 0x0000002d34347220 */ /* 0x080fe40000410000 */
[----:B------:R-:W-:Y:S01]  /*76c0*/  FFMA.FTZ R45, R44, R45, -R91 ;  /* 0x0000002d2c2d7223 */ /* 0x000fe2000001085b */
[----:B------:R-:W-:Y:S02]  /*76d0*/  IMAD.U32 R91, R88, 0x10000, RZ ;  /* 0x00010000585b7824 */ /* 0x000fe400078e00ff */
[----:B------:R-:W-:Y:S01]  /*76e0*/  FFMA.FTZ R44, R44, R93, R52 ;  /* 0x0000005d2c2c7223 */ /* 0x000fe20000010034 */
[----:B------:R-:W-:Y:S01]  /*76f0*/  PRMT R52, R184, 0x5432, R164 ;  /* 0x00005432b8347816 */ /* 0x000fe200000000a4 */
[C---:B------:R-:W-:Y:S01]  /*7700*/  IMAD.U32 R164, R92.reuse, 0x10000, RZ ;  /* 0x000100005ca47824 */ /* 0x040fe200078e00ff */
[----:B------:R-:W-:Y:S01]  /*7710*/  LOP3.LUT R92, R92, 0xffff0000, RZ, 0xc0, !PT ;  /* 0xffff00005c5c7812 */ /* 0x000fe200078ec0ff */
        /* <DEDUP_REMOVED lines=11> */
[CC--:B------:R-:W-:Y:S01]  /*77d0*/  FMUL.FTZ R91, R92.reuse, R53.reuse ;  /* 0x000000355c5b7220 */ /* 0x0c0fe20000410000 */
[-C--:B------:R-:W-:Y:S01]  /*77e0*/  FMUL.FTZ R92, R92, R52.reuse ;  /* 0x000000345c5c7220 */ /* 0x080fe20000410000 */
[C---:B------:R-:W-:Y:S01]  /*77f0*/  IMAD.U32 R93, R46.reuse, 0x10000, RZ ;  /* 0x000100002e5d7824 */ /* 0x040fe200078e00ff */
[----:B------:R-:W-:Y:S01]  /*7800*/  LOP3.LUT R46, R46, 0xffff0000, RZ, 0xc0, !PT ;  /* 0xffff00002e2e7812 */ /* 0x000fe200078ec0ff */
[----:B------:R-:W-:Y:S01]  /*7810*/  FFMA.FTZ R91, R88, R52, -R91 ;  /* 0x00000034585b7223 */ /* 0x000fe2000001085b */
[C---:B------:R-:W-:Y:S01]  /*7820*/  IMAD.U32 R52, R54.reuse, 0x10000, RZ ;  /* 0x0001000036347824 */ /* 0x040fe200078e00ff */
        /* <DEDUP_REMOVED lines=11> */
[----:B------:R-:W-:Y:S01]  /*78e0*/  F2FP.BF16.F32.PACK_AB R92, R92, R164 ;  /* 0x000000a45c5c723e */ /* 0x000fe200000010ff */
[----:B------:R-:W-:-:S02]  /*78f0*/  IMAD.MOV.U32 R93, RZ, RZ, R162 ;  /* 0x000000ffff5d7224 */ /* 0x000fc400078e00a2 */
[----:B------:R-:W-:Y:S01]  /*7900*/  F2FP.BF16.F32.PACK_AB R53, R55, R53 ;  /* 0x000000353735723e */ /* 0x000fe200000010ff */
[----:B------:R-:W-:Y:S01]  /*7910*/  IMAD.MOV.U32 R95, RZ, RZ, R44 ;  /* 0x000000ffff5f7224 */ /* 0x000fe200078e002c */
[----:B------:R-:W-:Y:S01]  /*7920*/  F2FP.BF16.F32.PACK_AB R94, R94, R88 ;  /* 0x000000585e5e723e */ /* 0x000fe200000010ff */
[----:B------:R-:W-:Y:S02]  /*7930*/  IMAD.MOV.U32 R88, RZ, RZ, R91 ;  /* 0x000000ffff587224 */ /* 0x000fe400078e005b */
[----:B------:R-:W-:Y:S02]  /*7940*/  IMAD.MOV.U32 R90, RZ, RZ, R53 ;  /* 0x000000ffff5a7224 */ /* 0x000fe400078e0035 */
[----:B------:R-:W-:-:S07]  /*7950*/  IMAD.MOV.U32 R91, RZ, RZ, R45 ;  /* 0x000000ffff5b7224 */ /* 0x000fce00078e002d */
.L_x_2940:
[----:B------:R-:W-:Y:S05]  /*7960*/  BSYNC B3 ;  /* 0x0000000000037941 */ /* 0x000fea0003800000 */
.L_x_2939:
[----:B------:R-:W-:Y:S02]  /*7970*/  ULDC.64 UR4, c[0x0][0x208] ;  /* 0x0000820000047ab9 */ /* 0x000fe40000000a00 */
[----:B0-----:R0:W-:Y:S04]  /*7980*/  STG.E.128 desc[UR4][R140.64], R88 ;  /* 0x000000588c007986 */ /* 0x0011e8000c101d04 */
[----:B--2---:R0:W-:Y:S02]  /*7990*/  @!P5 STG.E.128 desc[UR4][R142.64], R92 ;  /* 0x0000005c8e00d986 */ /* 0x0041e4000c101d04 */
.L_x_2938:
[----:B------:R-:W-:Y:S05]  /*79a0*/  BSYNC B2 ;  /* 0x0000000000027941 */ /* 0x000fea0003800000 */
.L_x_2937:
        /* <DEDUP_REMOVED lines=19> */
[----:B------:R-:W-:Y:S01]  /*7ae0*/  LEA.HI.X R89, R47, R119, R46, 0x1, P6 ;  /* 0x000000772f597211 */ /* 0x000fe200030f0c2e */
[----:B------:R-:W-:Y:S01]  /*7af0*/  IMAD R47, R19, 0x5000, R136 ;  /* 0x00005000132f7824 */ /* 0x000fe200078e0288 */
        /* <DEDUP_REMOVED lines=9> */
[----:B------:R-:W-:-:S04]  /*7b90*/  IMAD.IADD R44, R45, 0x1, R44 ;  /* 0x000000012d2c7824 */ /* 0x000fc800078e022c */
[----:B------:R-:W-:Y:S02]  /*7ba0*/  IMAD R45, R19, 0x5000, R44 ;  /* 0x00005000132d7824 */ /* 0x000fe400078e022c */
[--C-:B------:R-:W-:Y:S02]  /*7bb0*/  IMAD R44, R47, 0x2, R18.reuse ;  /* 0x000000022f2c7824 */ /* 0x100fe400078e0212 */
[----:B------:R-:W-:-:S04]  /*7bc0*/  IMAD R52, R45, 0x2, R18 ;  /* 0x000000022d347824 */ /* 0x000fc800078e0212 */
        /* <DEDUP_REMOVED lines=13> */
[----:B------:R-:W-:Y:S02]  /*7ca0*/  PRMT R48, R180, 0x5432, R48 ;  /* 0x00005432b4307816 */ /* 0x000fe40000000030 */
        /* <DEDUP_REMOVED lines=82> */
.L_x_2942:
[----:B------:R-:W-:Y:S05]  /*81d0*/  BSYNC B2 ;  /* 0x0000000000027941 */ /* 0x000fea0003800000 */
.L_x_2941:
[----:B------:R-:W-:Y:S02]  /*81e0*/  ULDC.64 UR4, c[0x0][0x208] ;  /* 0x0000820000047ab9 */ /* 0x000fe40000000a00 */
[----:B0-----:R3:W-:Y:S04]  /*81f0*/  STG.E.128 desc[UR4][R88.64], R44 ;  /* 0x0000002c58007986 */ /* 0x0017e8000c101d04 */
[----:B--2---:R3:W-:Y:S02]  /*8200*/  @!P5 STG.E.128 desc[UR4][R90.64], R52 ;  /* 0x000000345a00d986 */ /* 0x0047e4000c101d04 */
.L_x_2936:
[----:B------:R-:W-:Y:S05]  /*8210*/  BSYNC B1 ;  /* 0x0000000000017941 */ /* 0x000fea0003800000 */
.L_x_2935:
        /* <DEDUP_REMOVED lines=17> */
[----:B------:R-:W-:-:S05]  /*8330*/  LEA.HI.SX32 R44, R41, R14, 0x1c ;  /* 0x0000000e292c7211 */ /* 0x000fca00078fe2ff */
[----:B------:R-:W-:-:S05]  /*8340*/  IMAD.SHL.U32 R45, R44, 0x8, RZ ;  /* 0x000000082c2d7824 */ /* 0x000fca00078e00ff */
[----:B------:R-:W-:-:S13]  /*8350*/  ISETP.GE.AND P3, PT, R45, R145, PT ;  /* 0x000000912d00720c */ /* 0x000fda0003f66270 */
[--C-:B------:R-:W-:Y:S02]  /*8360*/  @!P3 SHF.R.S32.HI R47, RZ, 0x1f, R45.reuse ;  /* 0x0000001fff2fb819 */ /* 0x100fe4000001142d */
[----:B------:R-:W-:-:S04]  /*8370*/  @!P3 IADD3 R41, P5, P6, R96, R48, R45 ;  /* 0x000000306029b210 */ /* 0x000fc80007ebe02d */
[----:B------:R-:W-:Y:S02]  /*8380*/  @!P3 IADD3.X R40, R36, R54, R47, P5, P6 ;  /* 0x000000362428b210 */ /* 0x000fe40002fec42f */
[----:B------:R-:W-:Y:S02]  /*8390*/  SHF.R.S32.HI R47, RZ, 0x1f, R44 ;  /* 0x0000001fff2f7819 */ /* 0x000fe4000001142c */
[----:B------:R-:W-:Y:S02]  /*83a0*/  LEA R50, P5, R42, R118, 0x1 ;  /* 0x000000762a327211 */ /* 0x000fe400078a08ff */
[----:B------:R-:W-:Y:S02]  /*83b0*/  LEA.HI R47, R47, R44, RZ, 0x3 ;  /* 0x0000002c2f2f7211 */ /* 0x000fe400078f18ff */
[----:B------:R-:W-:Y:S02]  /*83c0*/  LOP3.LUT R44, R223, 0x38, R45, 0xf8, !PT ;  /* 0x00000038df2c7812 */ /* 0x000fe400078ef82d */
[----:B------:R-:W-:-:S02]  /*83d0*/  SHF.R.S32.HI R47, RZ, 0x3, R47 ;  /* 0x00000003ff2f7819 */ /* 0x000fc4000001142f */
[----:B------:R-:W-:Y:S02]  /*83e0*/  LOP3.LUT R44, R44, R46, RZ, 0x3c, !PT ;  /* 0x0000002e2c2c7212 */ /* 0x000fe400078e3cff */
[----:B------:R-:W-:Y:S01]  /*83f0*/  LEA.HI.X R51, R42, R119, R43, 0x1, P5 ;  /* 0x000000772a337211 */ /* 0x000fe200028f0c2b */
[----:B------:R-:W-:Y:S01]  /*8400*/  IMAD R45, R47, 0x1400, R226 ;  /* 0x000014002f2d7824 */ /* 0x000fe200078e02e2 */
[----:B------:R-:W-:-:S03]  /*8410*/  @!P3 LEA R52, P5, R41, R118, 0x1 ;  /* 0x000000762934b211 */ /* 0x000fc600078a08ff */
[----:B------:R-:W-:Y:S01]  /*8420*/  IMAD.IADD R44, R45, 0x1, R44 ;  /* 0x000000012d2c7824 */ /* 0x000fe200078e022c */
[----:B------:R-:W-:Y:S01]  /*8430*/  @!P3 LEA.HI.X R53, R41, R119, R40, 0x1, P5 ;  /* 0x000000772935b211 */ /* 0x000fe200028f0c28 */
[C---:B------:R-:W-:Y:S01]  /*8440*/  IMAD R45, R19.reuse, 0x5000, R135 ;  /* 0x00005000132d7824 */ /* 0x040fe200078e0287 */
[----:B------:R-:W-:Y:S01]  /*8450*/  ISETP.GE.AND P5, PT, R16, R116, PT ;  /* 0x000000741000720c */ /* 0x000fe20003fa6270 */
[----:B------:R-:W-:Y:S02]  /*8460*/  IMAD R47, R19, 0x5000, R44 ;  /* 0x00005000132f7824 */ /* 0x000fe400078e022c */
[--C-:B------:R-:W-:Y:S02]  /*8470*/  IMAD R42, R45, 0x2, R18.reuse ;  /* 0x000000022d2a7824 */ /* 0x100fe400078e0212 */
[----:B------:R-:W-:-:S04]  /*8480*/  IMAD R47, R47, 0x2, R18 ;  /* 0x000000022f2f7824 */ /* 0x000fc800078e0212 */
[----:B------:R-:W2:Y:S04]  /*8490*/  LDS.128 R40, [R42+0x24400] ;  /* 0x024400002a287984 */ /* 0x000ea80000000c00 */
[----:B------:R-:W3:Y:S01]  /*84a0*/  LDS.128 R44, [R47+0x24400] ;  /* 0x024400002f2c7984 */ /* 0x000ee20000000c00 */
        /* <DEDUP_REMOVED lines=51> */
[----:B------:R-:W-:Y:S01]  /*87e0*/  FFMA.FTZ R88, R43, R63, -R88 ;  /* 0x0000003f2b587223 */ /* 0x000fe20000010858 */
[----:B------:R-:W-:Y:S01]  /*87f0*/  LOP3.LUT R62, R62, 0xffff0000, RZ, 0xc0, !PT ;  /* 0xffff00003e3e7812 */ /* 0x000fe200078ec0ff */
[C---:B------:R-:W-:Y:S01]  /*8800*/  IMAD.U32 R41, R40.reuse, 0x10000, RZ ;  /* 0x0001000028297824 */ /* 0x040fe200078e00ff */
[----:B------:R-:W-:Y:S01]  /*8810*/  LOP3.LUT R63, R55, 0xffff0000, RZ, 0xc0, !PT ;  /* 0xffff0000373f7812 */ /* 0x000fe200078ec0ff */
[CC--:B------:R-:W-:Y:S01]  /*8820*/  FMUL.FTZ R55, R45.reuse, R71.reuse ;  /* 0x000000472d377220 */ /* 0x0c0fe20000410000 */
[----:B------:R-:W-:Y:S01]  /*8830*/  FMUL.FTZ R45, R45, R68 ;  /* 0x000000442d2d7220 */ /* 0x000fe20000410000 */
[----:B------:R-:W-:Y:S01]  /*8840*/  LOP3.LUT R40, R40, 0xffff0000, RZ, 0xc0, !PT ;  /* 0xffff000028287812 */ /* 0x000fe200078ec0ff */
[----:B------:R-:W-:Y:S01]  /*8850*/  FFMA.FTZ R70, R43, R70, R47 ;  /* 0x000000462b467223 */ /* 0x000fe2000001002f */
[----:B------:R-:W-:Y:S01]  /*8860*/  PRMT R61, R176, 0x5432, R61 ;  /* 0x00005432b03d7816 */ /* 0x000fe2000000003d */
[C---:B------:R-:W-:Y:S01]  /*8870*/  FMUL.FTZ R43, R44.reuse, R62 ;  /* 0x0000003e2c2b7220 */ /* 0x040fe20000410000 */
        /* <DEDUP_REMOVED lines=13> */
[----:B------:R-:W-:Y:S01]  /*8950*/  FFMA.FTZ R93, R92, R138, R93 ;  /* 0x0000008a5c5d7223 */ /* 0x000fe2000001005d */
[----:B------:R-:W-:Y:S01]  /*8960*/  FMUL.FTZ R94, R94, R43 ;  /* 0x0000002b5e5e7220 */ /* 0x000fe20000410000 */
[----:B------:R-:W-:Y:S01]  /*8970*/  FMUL.FTZ R46, R46, R61 ;  /* 0x0000003d2e2e7220 */ /* 0x000fe20000410000 */
[C---:B------:R-:W-:Y:S01]  /*8980*/  FFMA.FTZ R43, R91.reuse, R43, -R62 ;  /* 0x0000002b5b2b7223 */ /* 0x040fe2000001083e */
[C---:B------:R-:W-:Y:S01]  /*8990*/  FFMA.FTZ R62, R42.reuse, R61, -R41 ;  /* 0x0000003d2a3e7223 */ /* 0x040fe20000010829 */
[----:B------:R-:W-:Y:S01]  /*89a0*/  FFMA.FTZ R47, R91, R47, R94 ;  /* 0x0000002f5b2f7223 */ /* 0x000fe2000001005e */
        /* <DEDUP_REMOVED lines=12> */
[----:B------:R-:W-:-:S02]  /*8a70*/  IMAD.MOV.U32 R43, RZ, RZ, R60 ;  /* 0x000000ffff2b7224 */ /* 0x000fc400078e003c */
[----:B------:R-:W-:-:S07]  /*8a80*/  IMAD.MOV.U32 R47, RZ, RZ, R70 ;  /* 0x000000ffff2f7224 */ /* 0x000fce00078e0046 */
.L_x_2948:
[----:B------:R-:W-:Y:S05]  /*8a90*/  BSYNC B3 ;  /* 0x0000000000037941 */ /* 0x000fea0003800000 */
.L_x_2947:
[----:B------:R-:W-:Y:S02]  /*8aa0*/  ULDC.64 UR4, c[0x0][0x208] ;  /* 0x0000820000047ab9 */ /* 0x000fe40000000a00 */
[----:B--2---:R2:W-:Y:S04]  /*8ab0*/  STG.E.128 desc[UR4][R50.64], R40 ;  /* 0x0000002832007986 */ /* 0x0045e8000c101d04 */
[----:B---3--:R2:W-:Y:S02]  /*8ac0*/  @!P3 STG.E.128 desc[UR4][R52.64], R44 ;  /* 0x0000002c3400b986 */ /* 0x0085e4000c101d04 */
.L_x_2946:
[----:B------:R-:W-:Y:S05]  /*8ad0*/  BSYNC B2 ;  /* 0x0000000000027941 */ /* 0x000fea0003800000 */
.L_x_2945:
        /* <DEDUP_REMOVED lines=35> */
[----:B--2---:R-:W-:Y:S01]  /*8d10*/  IMAD.U32 R62, R43, 0x10000, RZ ;  /* 0x000100002b3e7824 */ /* 0x004fe200078e00ff */
[----:B------:R-:W-:Y:S01]  /*8d20*/  SHF.R.U32.HI R64, RZ, 0x10, R65 ;  /* 0x00000010ff407819 */ /* 0x000fe20000011641 */
[----:B---3--:R-:W-:Y:S01]  /*8d30*/  IMAD.U32 R65, R45, 0x10000, RZ ;  /* 0x000100002d417824 */ /* 0x008fe200078e00ff */
[--C-:B------:R-:W-:Y:S01]  /*8d40*/  SHF.R.U64 R52, R56, 0x10, R57.reuse ;  /* 0x0000001038347819 */ /* 0x100fe20000001239 */
[----:B------:R-:W-:Y:S01]  /*8d50*/  IMAD.U32 R61, R42, 0x10000, RZ ;  /* 0x000100002a3d7824 */ /* 0x000fe200078e00ff */
[----:B------:R-:W-:Y:S01]  /*8d60*/  SHF.R.U32.HI R56, RZ, 0x10, R57 ;  /* 0x00000010ff387819 */ /* 0x000fe20000011639 */
[----:B------:R-:W-:Y:S01]  /*8d70*/  IMAD.U32 R57, R41, 0x10000, RZ ;  /* 0x0001000029397824 */ /* 0x000fe200078e00ff */
[--C-:B------:R-:W-:Y:S01]  /*8d80*/  SHF.R.U64 R55, R66, 0x10, R67.reuse ;  /* 0x0000001042377819 */ /* 0x100fe20000001243 */
[----:B------:R-:W-:Y:S01]  /*8d90*/  IMAD.U32 R66, R47, 0x10000, RZ ;  /* 0x000100002f427824 */ /* 0x000fe200078e00ff */
[----:B------:R-:W-:-:S02]  /*8da0*/  SHF.R.U32.HI R67, RZ, 0x10, R67 ;  /* 0x00000010ff437819 */ /* 0x000fc40000011643 */
[----:B------:R-:W-:Y:S02]  /*8db0*/  PRMT R64, R173, 0x5432, R64 ;  /* 0x00005432ad407816 */ /* 0x000fe40000000040 */
[--C-:B------:R-:W-:Y:S02]  /*8dc0*/  SHF.R.U64 R53, R58, 0x10, R59.reuse ;  /* 0x000000103a357819 */ /* 0x100fe4000000123b */
[----:B------:R-:W-:Y:S01]  /*8dd0*/  SHF.R.U32.HI R59, RZ, 0x10, R59 ;  /* 0x00000010ff3b7819 */ /* 0x000fe2000001163b */
[----:B------:R-:W-:Y:S01]  /*8de0*/  IMAD.U32 R68, R64, 0x10000, RZ ;  /* 0x0001000040447824 */ /* 0x000fe200078e00ff */
[----:B------:R-:W-:Y:S02]  /*8df0*/  PRMT R56, R171, 0x5432, R56 ;  /* 0x00005432ab387816 */ /* 0x000fe40000000038 */
[C---:B------:R-:W-:Y:S01]  /*8e00*/  PRMT R55, R172.reuse, 0x5410, R55 ;  /* 0x00005410ac377816 */ /* 0x040fe20000000037 */
[----:B------:R-:W-:Y:S01]  /*8e10*/  FMUL.FTZ R70, R65, R68 ;  /* 0x0000004441467220 */ /* 0x000fe20000410000 */
[----:B------:R-:W-:-:S02]  /*8e20*/  PRMT R172, R172, 0x5432, R67 ;  /* 0x00005432acac7816 */ /* 0x000fc40000000043 */
[----:B------:R-:W-:Y:S01]  /*8e30*/  LOP3.LUT R60, R45, 0xffff0000, RZ, 0xc0, !PT ;  /* 0xffff00002d3c7812 */ /* 0x000fe200078ec0ff */
[----:B------:R-:W-:Y:S01]  /*8e40*/  IMAD.U32 R45, R44, 0x10000, RZ ;  /* 0x000100002c2d7824 */ /* 0x000fe200078e00ff */
[----:B------:R-:W-:Y:S01]  /*8e50*/  LOP3.LUT R67, R64, 0xffff0000, RZ, 0xc0, !PT ;  /* 0xffff000040437812 */ /* 0x000fe200078ec0ff */
[----:B------:R-:W-:Y:S01]  /*8e60*/  IMAD.U32 R69, R172, 0x10000, RZ ;  /* 0x00010000ac457824 */ /* 0x000fe200078e00ff */
[C---:B------:R-:W-:Y:S02]  /*8e70*/  PRMT R53, R170.reuse, 0x5410, R53 ;  /* 0x00005410aa357816 */ /* 0x040fe40000000035 */
[----:B------:R-:W-:Y:S01]  /*8e80*/  PRMT R170, R170, 0x5432, R59 ;  /* 0x00005432aaaa7816 */ /* 0x000fe2000000003b */
[----:B------:R-:W-:Y:S01]  /*8e90*/  FMUL.FTZ R71, R60, R67 ;  /* 0x000000433c477220 */ /* 0x000fe20000410000 */
[----:B------:R-:W-:Y:S01]  /*8ea0*/  PRMT R173, R173, 0x5410, R54 ;  /* 0x00005410adad7816 */ /* 0x000fe20000000036 */
[C---:B------:R-:W-:Y:S01]  /*8eb0*/  IMAD.U32 R54, R56.reuse, 0x10000, RZ ;  /* 0x0001000038367824 */ /* 0x040fe200078e00ff */
[----:B------:R-:W-:-:S02]  /*8ec0*/  LOP3.LUT R59, R56, 0xffff0000, RZ, 0xc0, !PT ;  /* 0xffff0000383b7812 */ /* 0x000fc400078ec0ff */
[----:B------:R-:W-:Y:S01]  /*8ed0*/  LOP3.LUT R58, R41, 0xffff0000, RZ, 0xc0, !PT ;  /* 0xffff0000293a7812 */ /* 0x000fe200078ec0ff */
[-C--:B------:R-:W-:Y:S01]  /*8ee0*/  FMUL.FTZ R64, R65, R54.reuse ;  /* 0x0000003641407220 */ /* 0x080fe20000410000 */
[----:B------:R-:W-:Y:S01]  /*8ef0*/  PRMT R52, R171, 0x5410, R52 ;  /* 0x00005410ab347816 */ /* 0x000fe20000000034 */
[-C--:B0-----:R-:W-:Y:S01]  /*8f00*/  FMUL.FTZ R89, R60, R59.reuse ;  /* 0x0000003b3c597220 */ /* 0x081fe20000410000 */
[C---:B------:R-:W-:Y:S01]  /*8f10*/  FFMA.FTZ R54, R57.reuse, R54, -R70 ;  /* 0x0000003639367223 */ /* 0x040fe20000010846 */
[----:B------:R-:W-:Y:S01]  /*8f20*/  FFMA.FTZ R59, R58, R59, -R71 ;  /* 0x0000003b3a3b7223 */ /* 0x000fe20000010847 */
[----:B------:R-:W-:Y:S02]  /*8f30*/  IMAD.U32 R65, R170, 0x10000, RZ ;  /* 0x00010000aa417824 */ /* 0x000fe400078e00ff */
[----:B------:R-:W-:Y:S01]  /*8f40*/  FMUL.FTZ R71, R66, R69 ;  /* 0x0000004542477220 */ /* 0x000fe20000410000 */
[----:B------:R-:W-:Y:S01]  /*8f50*/  FFMA.FTZ R57, R57, R68, R64 ;  /* 0x0000004439397223 */ /* 0x000fe20000010040 */
[----:B------:R-:W-:-:S02]  /*8f60*/  IMAD.U32 R64, R173, 0x10000, RZ ;  /* 0x00010000ad407824 */ /* 0x000fc400078e00ff */
[-C--:B------:R-:W-:Y:S01]  /*8f70*/  FMUL.FTZ R66, R66, R65.reuse ;  /* 0x0000004142427220 */ /* 0x080fe20000410000 */
[----:B------:R-:W-:Y:S02]  /*8f80*/  IMAD.U32 R60, R52, 0x10000, RZ ;  /* 0x00010000343c7824 */ /* 0x000fe400078e00ff */
[----:B------:R-:W-:Y:S01]  /*8f90*/  FFMA.FTZ R56, R62, R65, -R71 ;  /* 0x000000413e387223 */ /* 0x000fe20000010847 */
[----:B------:R-:W-:Y:S01]  /*8fa0*/  LOP3.LUT R44, R44, 0xffff0000, RZ, 0xc0, !PT ;  /* 0xffff00002c2c7812 */ /* 0x000fe200078ec0ff */
[----:B------:R-:W-:Y:S01]  /*8fb0*/  IMAD.U32 R41, R40, 0x10000, RZ ;  /* 0x0001000028297824 */ /* 0x000fe200078e00ff */
[----:B------:R-:W-:Y:S01]  /*8fc0*/  LOP3.LUT R173, R173, 0xffff0000, RZ, 0xc0, !PT ;  /* 0xffff0000adad7812 */ /* 0x000fe200078ec0ff */
[----:B------:R-:W-:Y:S01]  /*8fd0*/  FFMA.FTZ R58, R58, R67, R89 ;  /* 0x000000433a3a7223 */ /* 0x000fe20000010059 */
[----:B------:R-:W-:Y:S01]  /*8fe0*/  LOP3.LUT R65, R52, 0xffff0000, RZ, 0xc0, !PT ;  /* 0xffff000034417812 */ /* 0x000fe200078ec0ff */
[----:B------:R-:W-:Y:S01]  /*8ff0*/  FMUL.FTZ R52, R45, R64 ;  /* 0x000000402d347220 */ /* 0x000fe20000410000 */
[----:B------:R-:W-:Y:S01]  /*9000*/  LOP3.LUT R47, R47, 0xffff0000, RZ, 0xc0, !PT ;  /* 0xffff00002f2f7812 */ /* 0x000fe200078ec0ff */
[-C--:B------:R-:W-:Y:S01]  /*9010*/  FMUL.FTZ R45, R45, R60.reuse ;  /* 0x0000003c2d2d7220 */ /* 0x080fe20000410000 */
[----:B------:R-:W-:Y:S01]  /*9020*/  LOP3.LUT R172, R172, 0xffff0000, RZ, 0xc0, !PT ;  /* 0xffff0000acac7812 */ /* 0x000fe200078ec0ff */
[----:B------:R-:W-:Y:S01]  /*9030*/  FFMA.FTZ R62, R62, R69, R66 ;  /* 0x000000453e3e7223 */ /* 0x000fe20000010042 */
[----:B------:R-:W-:Y:S01]  /*9040*/  LOP3.LUT R170, R170, 0xffff0000, RZ, 0xc0, !PT ;  /* 0xffff0000aaaa7812 */ /* 0x000fe200078ec0ff */
[----:B------:R-:W-:Y:S01]  /*9050*/  FMUL.FTZ R67, R44, R173 ;  /* 0x000000ad2c437220 */ /* 0x000fe20000410000 */
[----:B------:R-:W-:Y:S01]  /*9060*/  LOP3.LUT R40, R40, 0xffff0000, RZ, 0xc0, !PT ;  /* 0xffff000028287812 */ /* 0x000fe200078ec0ff */
[-C--:B------:R-:W-:Y:S01]  /*9070*/  FMUL.FTZ R69, R44, R65.reuse ;  /* 0x000000412c457220 */ /* 0x080fe20000410000 */
[----:B------:R-:W-:Y:S01]  /*9080*/  LOP3.LUT R63, R42, 0xffff0000, RZ, 0xc0, !PT ;  /* 0xffff00002a3f7812 */ /* 0x000fe200078ec0ff */
[C---:B------:R-:W-:Y:S01]  /*9090*/  IMAD.U32 R42, R46.reuse, 0x10000, RZ ;  /* 0x000100002e2a7824 */ /* 0x040fe200078e00ff */
[----:B------:R-:W-:Y:S01]  /*90a0*/  LOP3.LUT R43, R43, 0xffff0000, RZ, 0xc0, !PT ;  /* 0xffff00002b2b7812 */ /* 0x000fe200078ec0ff */
[C---:B------:R-:W-:Y:S01]  /*90b0*/  FFMA.FTZ R52, R41.reuse, R60, -R52 ;  /* 0x0000003c29347223 */ /* 0x040fe20000010834 */
[----:B------:R-:W-:Y:S01]  /*90c0*/  FFMA.FTZ R45, R41, R64, R45 ;  /* 0x00000040292d7223 */ /* 0x000fe2000001002d */
[----:B------:R-:W-:Y:S01]  /*90d0*/  IMAD.U32 R44, R55, 0x10000, RZ ;  /* 0x00010000372c7824 */ /* 0x000fe200078e00ff */
[----:B------:R-:W-:Y:S01]  /*90e0*/  LOP3.LUT R46, R46, 0xffff0000, RZ, 0xc0, !PT ;  /* 0xffff00002e2e7812 */ /* 0x000fe200078ec0ff */
[----:B------:R-:W-:Y:S01]  /*90f0*/  FMUL.FTZ R66, R47, R172 ;  /* 0x000000ac2f427220 */ /* 0x000fe20000410000 */
[----:B------:R-:W-:Y:S01]  /*9100*/  IMAD.U32 R41, R53, 0x10000, RZ ;  /* 0x0001000035297824 */ /* 0x000fe200078e00ff */
[----:B------:R-:W-:Y:S01]  /*9110*/  LOP3.LUT R55, R55, 0xffff0000, RZ, 0xc0, !PT ;  /* 0xffff000037377812 */ /* 0x000fe200078ec0ff */
[-C--:B------:R-:W-:Y:S01]  /*9120*/  FMUL.FTZ R68, R47, R170.reuse ;  /* 0x000000aa2f447220 */ /* 0x080fe20000410000 */
[----:B------:R-:W-:Y:S01]  /*9130*/  LOP3.LUT R53, R53, 0xffff0000, RZ, 0xc0, !PT ;  /* 0xffff000035357812 */ /* 0x000fe200078ec0ff */
[----:B------:R-:W-:Y:S01]  /*9140*/  FFMA.FTZ R67, R40, R65, -R67 ;  /* 0x0000004128437223 */ /* 0x000fe20000010843 */
[C---:B------:R-:W-:Y:S01]  /*9150*/  FFMA.FTZ R47, R43.reuse, R170, -R66 ;  /* 0x000000aa2b2f7223 */ /* 0x040fe20000010842 */
[C---:B------:R-:W-:Y:S01]  /*9160*/  FMUL.FTZ R60, R42.reuse, R44 ;  /* 0x0000002c2a3c7220 */ /* 0x040fe20000410000 */
[----:B------:R-:W-:Y:S01]  /*9170*/  FMUL.FTZ R65, R42, R41 ;  /* 0x000000292a417220 */ /* 0x000fe20000410000 */
[----:B------:R-:W-:Y:S01]  /*9180*/  FFMA.FTZ R43, R43, R172, R68 ;  /* 0x000000ac2b2b7223 */ /* 0x000fe20000010044 */
[C---:B------:R-:W-:Y:S01]  /*9190*/  FMUL.FTZ R42, R46.reuse, R55 ;  /* 0x000000372e2a7220 */ /* 0x040fe20000410000 */
[----:B------:R-:W-:Y:S01]  /*91a0*/  FMUL.FTZ R46, R46, R53 ;  /* 0x000000352e2e7220 */ /* 0x000fe20000410000 */
[----:B------:R-:W-:Y:S01]  /*91b0*/  FFMA.FTZ R40, R40, R173, R69 ;  /* 0x000000ad28287223 */ /* 0x000fe20000010045 */
        /* <DEDUP_REMOVED lines=14> */
[----:B------:R-:W-:Y:S01]  /*92a0*/  IMAD.MOV.U32 R47, RZ, RZ, R62 ;  /* 0x000000ffff2f7224 */ /* 0x000fe200078e003e */
[----:B------:R-:W-:-:S07]  /*92b0*/  F2FP.BF16.F32.PACK_AB R46, R46, R65 ;  /* 0x000000412e2e723e */ /* 0x000fce00000010ff */
.L_x_2950:
[----:B------:R-:W-:Y:S05]  /*92c0*/  BSYNC B2 ;  /* 0x0000000000027941 */ /* 0x000fea0003800000 */
.L_x_2949:
[----:B------:R-:W-:Y:S02]  /*92d0*/  ULDC.64 UR4, c[0x0][0x208] ;  /* 0x0000820000047ab9 */ /* 0x000fe40000000a00 */
[----:B--2---:R4:W-:Y:S04]  /*92e0*/  STG.E.128 desc[UR4][R48.64], R40 ;  /* 0x0000002830007986 */ /* 0x0049e8000c101d04 */
[----:B---3--:R4:W-:Y:S02]  /*92f0*/  @!P3 STG.E.128 desc[UR4][R50.64], R44 ;  /* 0x0000002c3200b986 */ /* 0x0089e4000c101d04 */
.L_x_2944:
[----:B------:R-:W-:Y:S05]  /*9300*/  BSYNC B1 ;  /* 0x0000000000017941 */ /* 0x000fea0003800000 */
.L_x_2943:
[----:B--2-4-:R-:W-:Y:S02]  /*9310*/  VIADD R41, R212, 0x40 ;  /* 0x00000040d4297836 */ /* 0x014fe40000000000 */
        /* <DEDUP_REMOVED lines=42> */
[--C-:B------:R-:W-:Y:S01]  /*95c0*/  SHF.R.U64 R66, R84, 0x10, R85.reuse ;  /* 0x0000001054427819 */ /* 0x100fe20000001255 */
[----:B------:R-:W-:Y:S01]  /*95d0*/  IMAD.U32 R58, R45, 0x10000, RZ ;  /* 0x000100002d3a7824 */ /* 0x000fe200078e00ff */
[----:B------:R-:W-:Y:S01]  /*95e0*/  SHF.R.U32.HI R84, RZ, 0x10, R85 ;  /* 0x00000010ff547819 */ /* 0x000fe20000011655 */
[----:B--2---:R-:W-:Y:S01]  /*95f0*/  IMAD.U32 R56, R41, 0x10000, RZ ;  /* 0x0001000029387824 */ /* 0x004fe200078e00ff */
[--C-:B------:R-:W-:Y:S01]  /*9600*/  SHF.R.U64 R60, R76, 0x10, R77.reuse ;  /* 0x000000104c3c7819 */ /* 0x100fe2000000124d */
[----:B------:R-:W-:Y:S01]  /*9610*/  IMAD.U32 R62, R43, 0x10000, RZ ;  /* 0x000100002b3e7824 */ /* 0x000fe200078e00ff */
[----:B------:R-:W-:Y:S01]  /*9620*/  SHF.R.U32.HI R76, RZ, 0x10, R77 ;  /* 0x00000010ff4c7819 */ /* 0x000fe2000001164d */
[----:B------:R-:W-:Y:S01]  /*9630*/  IMAD.U32 R54, R44, 0x10000, RZ ;  /* 0x000100002c367824 */ /* 0x000fe200078e00ff */
[----:B------:R-:W-:Y:S01]  /*9640*/  LOP3.LUT R59, R47, 0xffff0000, RZ, 0xc0, !PT ;  /* 0xffff00002f3b7812 */ /* 0x000fe200078ec0ff */
[----:B------:R-:W-:Y:S01]  /*9650*/  IMAD.U32 R52, R40, 0x10000, RZ ;  /* 0x0001000028347824 */ /* 0x000fe200078e00ff */
[----:B------:R-:W-:-:S02]  /*9660*/  PRMT R47, R158, 0x5432, R65 ;  /* 0x000054329e2f7816 */ /* 0x000fc40000000041 */
[----:B------:R-:W-:Y:S02]  /*9670*/  PRMT R65, R169, 0x5432, R84 ;  /* 0x00005432a9417816 */ /* 0x000fe40000000054 */
[C---:B------:R-:W-:Y:S02]  /*9680*/  PRMT R60, R157.reuse, 0x5432, R60 ;  /* 0x000054329d3c7816 */ /* 0x040fe4000000003c */
[----:B------:R-:W-:Y:S01]  /*9690*/  PRMT R157, R157, 0x5410, R76 ;  /* 0x000054109d9d7816 */ /* 0x000fe2000000004c */
[----:B------:R-:W-:Y:S01]  /*96a0*/  IMAD.U32 R67, R65, 0x10000, RZ ;  /* 0x0001000041437824 */ /* 0x000fe200078e00ff */
[--C-:B------:R-:W-:Y:S02]  /*96b0*/  SHF.R.U64 R57, R86, 0x10, R87.reuse ;  /* 0x0000001056397819 */ /* 0x100fe40000001257 */
[----:B------:R-:W-:Y:S01]  /*96c0*/  SHF.R.U32.HI R87, RZ, 0x10, R87 ;  /* 0x00000010ff577819 */ /* 0x000fe20000011657 */
[----:B------:R-:W-:Y:S01]  /*96d0*/  FMUL.FTZ R69, R58, R67 ;  /* 0x000000433a457220 */ /* 0x000fe20000410000 */
[----:B------:R-:W-:Y:S01]  /*96e0*/  LOP3.LUT R63, R45, 0xffff0000, RZ, 0xc0, !PT ;  /* 0xffff00002d3f7812 */ /* 0x000fe200078ec0ff */
[----:B------:R-:W-:Y:S01]  /*96f0*/  IMAD.U32 R45, R157, 0x10000, RZ ;  /* 0x000100009d2d7824 */ /* 0x000fe200078e00ff */
[----:B------:R-:W-:-:S02]  /*9700*/  SHF.R.U32.HI R79, RZ, 0x10, R79 ;  /* 0x00000010ff4f7819 */ /* 0x000fc4000001164f */
[C---:B------:R-:W-:Y:S02]  /*9710*/  PRMT R57, R156.reuse, 0x5432, R57 ;  /* 0x000054329c397816 */ /* 0x040fe40000000039 */
[----:B------:R-:W-:Y:S02]  /*9720*/  PRMT R169, R169, 0x5410, R66 ;  /* 0x00005410a9a97816 */ /* 0x000fe40000000042 */
[----:B------:R-:W-:Y:S02]  /*9730*/  PRMT R156, R156, 0x5410, R87 ;  /* 0x000054109c9c7816 */ /* 0x000fe40000000057 */
[----:B------:R-:W-:Y:S01]  /*9740*/  LOP3.LUT R66, R65, 0xffff0000, RZ, 0xc0, !PT ;  /* 0xffff000041427812 */ /* 0x000fe200078ec0ff */
[-C--:B------:R-:W-:Y:S01]  /*9750*/  FMUL.FTZ R65, R58, R45.reuse ;  /* 0x0000002d3a417220 */ /* 0x080fe20000410000 */
[----:B------:R-:W-:Y:S01]  /*9760*/  PRMT R158, R158, 0x5410, R79 ;  /* 0x000054109e9e7816 */ /* 0x000fe2000000004f */
[----:B------:R-:W-:Y:S01]  /*9770*/  FFMA.FTZ R45, R56, R45, -R69 ;  /* 0x0000002d382d7223 */ /* 0x000fe20000010845 */
[----:B------:R-:W-:Y:S01]  /*9780*/  LOP3.LUT R58, R157, 0xffff0000, RZ, 0xc0, !PT ;  /* 0xffff00009d3a7812 */ /* 0x000fe200078ec0ff */
[----:B------:R-:W-:Y:S01]  /*9790*/  IMAD.U32 R69, R156, 0x10000, RZ ;  /* 0x000100009c457824 */ /* 0x000fe200078e00ff */
[----:B------:R-:W-:Y:S01]  /*97a0*/  LOP3.LUT R61, R41, 0xffff0000, RZ, 0xc0, !PT ;  /* 0xffff0000293d7812 */ /* 0x000fe200078ec0ff */
[----:B------:R-:W-:Y:S01]  /*97b0*/  FMUL.FTZ R68, R63, R66 ;  /* 0x000000423f447220 */ /* 0x000fe20000410000 */
[----:B------:R-:W-:Y:S01]  /*97c0*/  FFMA.FTZ R56, R56, R67, R65 ;  /* 0x0000004338387223 */ /* 0x000fe20000010041 */
[----:B------:R-:W-:-:S02]  /*97d0*/  IMAD.U32 R65, R158, 0x10000, RZ ;  /* 0x000100009e417824 */ /* 0x000fc400078e00ff */
[-C--:B------:R-:W-:Y:S01]  /*97e0*/  FMUL.FTZ R70, R63, R58.reuse ;  /* 0x0000003a3f467220 */ /* 0x080fe20000410000 */
[C---:B------:R-:W-:Y:S01]  /*97f0*/  FMUL.FTZ R63, R64.reuse, R69 ;  /* 0x00000045403f7220 */ /* 0x040fe20000410000 */
[C---:B------:R-:W-:Y:S01]  /*9800*/  FFMA.FTZ R58, R61.reuse, R58, -R68 ;  /* 0x0000003a3d3a7223 */ /* 0x040fe20000010844 */
[-C--:B------:R-:W-:Y:S01]  /*9810*/  FMUL.FTZ R68, R64, R65.reuse ;  /* 0x0000004140447220 */ /* 0x080fe20000410000 */
[----:B------:R-:W-:Y:S01]  /*9820*/  LOP3.LUT R156, R156, 0xffff0000, RZ, 0xc0, !PT ;  /* 0xffff00009c9c7812 */ /* 0x000fe200078ec0ff */
[----:B------:R-:W-:Y:S01]  /*9830*/  FFMA.FTZ R64, R62, R65, -R63 ;  /* 0x000000413e407223 */ /* 0x000fe2000001083f */
[----:B------:R-:W-:Y:S01]  /*9840*/  LOP3.LUT R158, R158, 0xffff0000, RZ, 0xc0, !PT ;  /* 0xffff00009e9e7812 */ /* 0x000fe200078ec0ff */
[----:B------:R-:W-:Y:S01]  /*9850*/  FFMA.FTZ R67, R61, R66, R70 ;  /* 0x000000423d437223 */ /* 0x000fe20000010046 */
[----:B------:R-:W-:Y:S02]  /*9860*/  IMAD.U32 R63, R169, 0x10000, RZ ;  /* 0x00010000a93f7824 */ /* 0x000fe400078e00ff */
[----:B------:R-:W-:Y:S01]  /*9870*/  FFMA.FTZ R68, R62, R69, R68 ;  /* 0x000000453e447223 */ /* 0x000fe20000010044 */
[----:B------:R-:W-:Y:S01]  /*9880*/  IMAD.U32 R61, R60, 0x10000, RZ ;  /* 0x000100003c3d7824 */ /* 0x000fe200078e00ff */
[----:B------:R-:W-:Y:S01]  /*9890*/  LOP3.LUT R55, R43, 0xffff0000, RZ, 0xc0, !PT ;  /* 0xffff00002b377812 */ /* 0x000fe200078ec0ff */
        /* <DEDUP_REMOVED lines=42> */
.L_x_2954:
[----:B------:R-:W-:Y:S05]  /*9b40*/  BSYNC B2 ;  /* 0x0000000000027941 */ /* 0x000fea0003800000 */
.L_x_2953:
[----:B------:R-:W-:Y:S02]  /*9b50*/  ULDC.64 UR4, c[0x0][0x208] ;  /* 0x0000820000047ab9 */ /* 0x000fe40000000a00 */
[----:B--2---:R2:W-:Y:S04]  /*9b60*/  STG.E.128 desc[UR4][R48.64], R40 ;  /* 0x0000002830007986 */ /* 0x0045e8000c101d04 */
[----:B---3--:R2:W-:Y:S02]  /*9b70*/  @!P3 STG.E.128 desc[UR4][R50.64], R44 ;  /* 0x0000002c3200b986 */ /* 0x0085e4000c101d04 */
.L_x_2952:
[----:B------:R-:W-:Y:S05]  /*9b80*/  BSYNC B1 ;  /* 0x0000000000017941 */ /* 0x000fea0003800000 */
.L_x_2951:
        /* <DEDUP_REMOVED lines=28> */
[--C-:B------:R-:W-:Y:S01]  /*9d50*/  SHF.R.U64 R66, R80, 0x10, R81.reuse ;  /* 0x0000001050427819 */ /* 0x100fe20000001251 */
[----:B---3--:R-:W-:Y:S01]  /*9d60*/  IMAD.U32 R57, R45, 0x10000, RZ ;  /* 0x000100002d397824 */ /* 0x008fe200078e00ff */
[----:B------:R-:W-:Y:S01]  /*9d70*/  SHF.R.U32.HI R80, RZ, 0x10, R81 ;  /* 0x00000010ff507819 */ /* 0x000fe20000011651 */
[----:B--2---:R-:W-:Y:S01]  /*9d80*/  IMAD.U32 R52, R41, 0x10000, RZ ;  /* 0x0001000029347824 */ /* 0x004fe200078e00ff */
[--C-:B------:R-:W-:Y:S01]  /*9d90*/  SHF.R.U64 R61, R72, 0x10, R73.reuse ;  /* 0x00000010483d7819 */ /* 0x100fe20000001249 */
[----:B------:R-:W-:Y:S01]  /*9da0*/  IMAD.U32 R59, R47, 0x10000, RZ ;  /* 0x000100002f3b7824 */ /* 0x000fe200078e00ff */
[----:B------:R-:W-:Y:S01]  /*9db0*/  SHF.R.U32.HI R73, RZ, 0x10, R73 ;  /* 0x00000010ff497819 */ /* 0x000fe20000011649 */
[----:B------:R-:W-:Y:S01]  /*9dc0*/  IMAD.U32 R55, R44, 0x10000, RZ ;  /* 0x000100002c377824 */ /* 0x000fe200078e00ff */
[----:B------:R-:W-:Y:S01]  /*9dd0*/  PRMT R63, R155, 0x5432, R80 ;  /* 0x000054329b3f7816 */ /* 0x000fe20000000050 */
[----:B------:R-:W-:Y:S01]  /*9de0*/  IMAD.U32 R50, R40, 0x10000, RZ ;  /* 0x0001000028327824 */ /* 0x000fe200078e00ff */
[----:B------:R-:W-:-:S02]  /*9df0*/  PRMT R60, R152, 0x5432, R61 ;  /* 0x00005432983c7816 */ /* 0x000fc4000000003d */
[----:B------:R-:W-:Y:S01]  /*9e00*/  PRMT R152, R152, 0x5410, R73 ;  /* 0x0000541098987816 */ /* 0x000fe20000000049 */
[----:B------:R-:W-:Y:S01]  /*9e10*/  IMAD.U32 R64, R63, 0x10000, RZ ;  /* 0x000100003f407824 */ /* 0x000fe200078e00ff */
[--C-:B------:R-:W-:Y:S02]  /*9e20*/  SHF.R.U64 R65, R82, 0x10, R83.reuse ;  /* 0x0000001052417819 */ /* 0x100fe40000001253 */
[----:B------:R-:W-:Y:S01]  /*9e30*/  SHF.R.U32.HI R83, RZ, 0x10, R83 ;  /* 0x00000010ff537819 */ /* 0x000fe20000011653 */
[----:B------:R-:W-:Y:S01]  /*9e40*/  IMAD.U32 R61, R152, 0x10000, RZ ;  /* 0x00010000983d7824 */ /* 0x000fe200078e00ff */
[--C-:B------:R-:W-:Y:S01]  /*9e50*/  SHF.R.U64 R62, R74, 0x10, R75.reuse ;  /* 0x000000104a3e7819 */ /* 0x100fe2000000124b */
[CC--:B------:R-:W-:Y:S01]  /*9e60*/  FMUL.FTZ R67, R57.reuse, R64.reuse ;  /* 0x0000004039437220 */ /* 0x0c0fe20000410000 */
[----:B------:R-:W-:Y:S01]  /*9e70*/  SHF.R.U32.HI R74, RZ, 0x10, R75 ;  /* 0x00000010ff4a7819 */ /* 0x000fe2000001164b */
[-C--:B------:R-:W-:Y:S01]  /*9e80*/  FMUL.FTZ R69, R57, R61.reuse ;  /* 0x0000003d39457220 */ /* 0x080fe20000410000 */
[----:B------:R-:W-:Y:S01]  /*9e90*/  LOP3.LUT R58, R45, 0xffff0000, RZ, 0xc0, !PT ;  /* 0xffff00002d3a7812 */ /* 0x000fe200078ec0ff */
[----:B------:R-:W-:Y:S01]  /*9ea0*/  FFMA.FTZ R67, R52, R61, -R67 ;  /* 0x0000003d34437223 */ /* 0x000fe20000010843 */
[----:B------:R-:W-:Y:S01]  /*9eb0*/  PRMT R65, R154, 0x5410, R65 ;  /* 0x000054109a417816 */ /* 0x000fe20000000041 */
[----:B------:R-:W-:Y:S01]  /*9ec0*/  FFMA.FTZ R69, R52, R64, R69 ;  /* 0x0000004034457223 */ /* 0x000fe20000010045 */
[----:B------:R-:W-:-:S02]  /*9ed0*/  LOP3.LUT R63, R63, 0xffff0000, RZ, 0xc0, !PT ;  /* 0xffff00003f3f7812 */ /* 0x000fc400078ec0ff */
[----:B------:R-:W-:Y:S02]  /*9ee0*/  PRMT R154, R154, 0x5432, R83 ;  /* 0x000054329a9a7816 */ /* 0x000fe40000000053 */
[----:B------:R-:W-:Y:S01]  /*9ef0*/  PRMT R62, R153, 0x5432, R62 ;  /* 0x00005432993e7816 */ /* 0x000fe2000000003e */
[----:B------:R-:W-:Y:S01]  /*9f00*/  FMUL.FTZ R71, R58, R63 ;  /* 0x0000003f3a477220 */ /* 0x000fe20000410000 */
[----:B------:R-:W-:Y:S01]  /*9f10*/  LOP3.LUT R54, R41, 0xffff0000, RZ, 0xc0, !PT ;  /* 0xffff000029367812 */ /* 0x000fe200078ec0ff */
[----:B------:R-:W-:Y:S01]  /*9f20*/  IMAD.U32 R61, R154, 0x10000, RZ ;  /* 0x000100009a3d7824 */ /* 0x000fe200078e00ff */
[----:B------:R-:W-:Y:S02]  /*9f30*/  PRMT R153, R153, 0x5410, R74 ;  /* 0x0000541099997816 */ /* 0x000fe4000000004a */
[----:B------:R-:W-:Y:S02]  /*9f40*/  LOP3.LUT R57, R152, 0xffff0000, RZ, 0xc0, !PT ;  /* 0xffff000098397812 */ /* 0x000fe400078ec0ff */
[----:B------:R-:W-:Y:S01]  /*9f50*/  LOP3.LUT R56, R44, 0xffff0000, RZ, 0xc0, !PT ;  /* 0xffff00002c387812 */ /* 0x000fe200078ec0ff */
[----:B------:R-:W-:Y:S01]  /*9f60*/  IMAD.U32 R52, R153, 0x10000, RZ ;  /* 0x0001000099347824 */ /* 0x000fe200078e00ff */
[----:B------:R-:W-:Y:S01]  /*9f70*/  PRMT R155, R155, 0x5410, R66 ;  /* 0x000054109b9b7816 */ /* 0x000fe20000000042 */
[-C--:B------:R-:W-:Y:S01]  /*9f80*/  FMUL.FTZ R73, R58, R57.reuse ;  /* 0x000000393a497220 */ /* 0x080fe20000410000 */
[----:B------:R-:W-:Y:S01]  /*9f90*/  FFMA.FTZ R64, R54, R57, -R71 ;  /* 0x0000003936407223 */ /* 0x000fe20000010847 */
[----:B------:R-:W-:-:S02]  /*9fa0*/  IMAD.U32 R44, R43, 0x10000, RZ ;  /* 0x000100002b2c7824 */ /* 0x000fc400078e00ff */
[C---:B------:R-:W-:Y:S01]  /*9fb0*/  FMUL.FTZ R57, R59.reuse, R61 ;  /* 0x0000003d3b397220 */ /* 0x040fe20000410000 */
[-C--:B------:R-:W-:Y:S01]  /*9fc0*/  FMUL.FTZ R58, R59, R52.reuse ;  /* 0x000000343b3a7220 */ /* 0x080fe20000410000 */
[----:B------:R-:W-:Y:S01]  /*9fd0*/  LOP3.LUT R47, R47, 0xffff0000, RZ, 0xc0, !PT ;  /* 0xffff00002f2f7812 */ /* 0x000fe200078ec0ff */
[----:B------:R-:W-:Y:S01]  /*9fe0*/  FFMA.FTZ R66, R54, R63, R73 ;  /* 0x0000003f36427223 */ /* 0x000fe20000010049 */
[----:B------:R-:W-:Y:S01]  /*9ff0*/  FFMA.FTZ R59, R44, R52, -R57 ;  /* 0x000000342c3b7223 */ /* 0x000fe20000010839 */
[----:B------:R-:W-:Y:S01]  /*a000*/  LOP3.LUT R154, R154, 0xffff0000, RZ, 0xc0, !PT ;  /* 0xffff00009a9a7812 */ /* 0x000fe200078ec0ff */
[----:B------:R-:W-:Y:S01]  /*a010*/  IMAD.U32 R54, R155, 0x10000, RZ ;  /* 0x000100009b367824 */ /* 0x000fe200078e00ff */
[----:B------:R-:W-:Y:S01]  /*a020*/  LOP3.LUT R52, R153, 0xffff0000, RZ, 0xc0, !PT ;  /* 0xffff000099347812 */ /* 0x000fe200078ec0ff */
[----:B------:R-:W-:Y:S01]  /*a030*/  FFMA.FTZ R61, R44, R61, R58 ;  /* 0x0000003d2c3d7223 */ /* 0x000fe2000001003a */
[----:B------:R-:W-:Y:S01]  /*a040*/  LOP3.LUT R45, R43, 0xffff0000, RZ, 0xc0, !PT ;  /* 0xffff00002b2d7812 */ /* 0x000fe200078ec0ff */
[----:B------:R-:W-:Y:S01]  /*a050*/  FMUL.FTZ R58, R47, R154 ;  /* 0x0000009a2f3a7220 */ /* 0x000fe20000410000 */
[----:B------:R-:W-:-:S02]  /*a060*/  IMAD.U32 R44, R60, 0x10000, RZ ;  /* 0x000100003c2c7824 */ /* 0x000fc400078e00ff */
[----:B------:R-:W-:Y:S01]  /*a070*/  FMUL.FTZ R70, R47, R52 ;  /* 0x000000342f467220 */ /* 0x000fe20000410000 */
[----:B------:R-:W-:Y:S01]  /*a080*/  LOP3.LUT R155, R155, 0xffff0000, RZ, 0xc0, !PT ;  /* 0xffff00009b9b7812 */ /* 0x000fe200078ec0ff */
[----:B------:R-:W-:Y:S01]  /*a090*/  FMUL.FTZ R47, R55, R54 ;  /* 0x00000036372f7220 */ /* 0x000fe20000410000 */
[----:B------:R-:W-:Y:S01]  /*a0a0*/  LOP3.LUT R60, R60, 0xffff0000, RZ, 0xc0, !PT ;  /* 0xffff00003c3c7812 */ /* 0x000fe200078ec0ff */
[----:B------:R-:W-:Y:S01]  /*a0b0*/  FFMA.FTZ R68, R45, R52, -R58 ;  /* 0x000000342d447223 */ /* 0x000fe2000001083a */
[----:B------:R-:W-:Y:S01]  /*a0c0*/  LOP3.LUT R41, R40, 0xffff0000, RZ, 0xc0, !PT ;  /* 0xffff000028297812 */ /* 0x000fe200078ec0ff */
[-C--:B------:R-:W-:Y:S01]  /*a0d0*/  FMUL.FTZ R58, R56, R155.reuse ;  /* 0x0000009b383a7220 */ /* 0x080fe20000410000 */
[-C--:B------:R-:W-:Y:S01]  /*a0e0*/  FFMA.FTZ R52, R50, R44.reuse, -R47 ;  /* 0x0000002c32347223 */ /* 0x080fe2000001082f */
[----:B------:R-:W-:Y:S02]  /*a0f0*/  IMAD.U32 R43, R46, 0x10000, RZ ;  /* 0x000100002e2b7824 */ /* 0x000fe400078e00ff */
[----:B------:R-:W-:Y:S01]  /*a100*/  FMUL.FTZ R55, R55, R44 ;  /* 0x0000002c37377220 */ /* 0x000fe20000410000 */
[----:B------:R-:W-:Y:S01]  /*a110*/  FMUL.FTZ R56, R56, R60 ;  /* 0x0000003c38387220 */ /* 0x000fe20000410000 */
[----:B------:R-:W-:Y:S01]  /*a120*/  IMAD.U32 R47, R65, 0x10000, RZ ;  /* 0x00010000412f7824 */ /* 0x000fe200078e00ff */
[----:B------:R-:W-:Y:S01]  /*a130*/  LOP3.LUT R46, R46, 0xffff0000, RZ, 0xc0, !PT ;  /* 0xffff00002e2e7812 */ /* 0x000fe200078ec0ff */
[----:B------:R-:W-:Y:S01]  /*a140*/  FFMA.FTZ R70, R45, R154, R70 ;  /* 0x0000009a2d467223 */ /* 0x000fe20000010046 */
[----:B------:R-:W-:Y:S01]  /*a150*/  IMAD.U32 R44, R62, 0x10000, RZ ;  /* 0x000100003e2c7824 */ /* 0x000fe200078e00ff */
[----:B------:R-:W-:Y:S01]  /*a160*/  LOP3.LUT R65, R65, 0xffff0000, RZ, 0xc0, !PT ;  /* 0xffff000041417812 */ /* 0x000fe200078ec0ff */
[----:B------:R-:W-:Y:S01]  /*a170*/  IMAD.U32 R40, R42, 0x10000, RZ ;  /* 0x000100002a287824 */ /* 0x000fe200078e00ff */
[----:B------:R-:W-:Y:S01]  /*a180*/  LOP3.LUT R45, R62, 0xffff0000, RZ, 0xc0, !PT ;  /* 0xffff00003e2d7812 */ /* 0x000fe200078ec0ff */
[----:B------:R-:W-:Y:S01]  /*a190*/  FFMA.FTZ R55, R50, R54, R55 ;  /* 0x0000003632377223 */ /* 0x000fe20000010037 */
[C---:B------:R-:W-:Y:S01]  /*a1a0*/  FFMA.FTZ R57, R41.reuse, R60, -R58 ;  /* 0x0000003c29397223 */ /* 0x040fe2000001083a */
        /* <DEDUP_REMOVED lines=20> */
.L_x_2956:
[----:B------:R-:W-:Y:S05]  /*a2f0*/  BSYNC B1 ;  /* 0x0000000000017941 */ /* 0x000fea0003800000 */
.L_x_2955:
        /* <DEDUP_REMOVED lines=12> */
.L_x_2868:
[----:B------:R-:W2:Y:S02]  /*a3c0*/  LDL R40, [R1+0x58] ;  /* 0x0000580001287983 */ /* 0x000ea40000100800 */
[----:B--2---:R-:W-:-:S13]  /*a3d0*/  R2UR UR4, R40 ;  /* 0x00000000280472ca */ /* 0x004fda00000e0000 */
[----:B------:R-:W-:-:S06]  /*a3e0*/  UISETP.NE.AND UP0, UPT, UR4, 0x3, UPT ;  /* 0x000000030400788c */ /* 0x000fcc000bf05270 */
[----:B------:R-:W-:-:S13]  /*a3f0*/  PLOP3.LUT P2, PT, PT, PT, UP0, 0x80, 0x0 ;  /* 0x000000000000781c */ /* 0x000fda0003f4f008 */
[----:B------:R-:W-:Y:S05]  /*a400*/  @!P2 BRA `(.L_x_2957) ;  /* 0x000000000004a947 */ /* 0x000fea0003800000 */
[----:B------:R-:W-:Y:S01]  /*a410*/  BPT.TRAP 0x1 ;  /* 0x000000040000795c */ /* 0x000fe20000300000 */
.L_x_2957:
[----:B------:R-:W-:Y:S01]  /*a420*/  IMAD R0, R19, 0x8, R18 ;  /* 0x0000000813007824 */ /* 0x000fe200078e0212 */
[----:B------:R-:W-:Y:S01]  /*a430*/  SHF.L.U32 R115, R219, 0x1f, RZ ;  /* 0x0000001fdb737819 */ /* 0x000fe200000006ff */
[----:B------:R-:W-:Y:S01]  /*a440*/  IMAD R3, R24, -0x50, R2 ;  /* 0xffffffb018037824 */ /* 0x000fe200078e0202 */
[----:B------:R-:W-:Y:S02]  /*a450*/  BSSY B1, `(.L_x_2958) ;  /* 0x0000005000017945 */ /* 0x000fe40003800000 */
[----:B------:R-:W0:Y:S02]  /*a460*/  SYNCS.PHASECHK.TRANS64.TRYWAIT P3, [R0+URZ+0x38890], R115 ;  /* 0x03889073000075a7 */ /* 0x000e24000806017f */
[----:B------:R-:W-:-:S04]  /*a470*/  VIMNMX R3, R3, 0x50, PT ;  /* 0x0000005003037848 */ /* 0x000fc80003fe0100 */
[----:B------:R-:W-:Y:S01]  /*a480*/  ISETP.GE.AND P4, PT, R212, R3, PT ;  /* 0x00000003d400720c */ /* 0x000fe20003f86270 */
[----:B0-----:R-:W-:-:S12]  /*a490*/  @!P3 BRA `(.L_x_2959) ;  /* 0x00000278000cb947 */ /* 0x001fd80003800000 */
.L_x_3294:
[----:B------:R-:W-:Y:S05]  /*a4a0*/  BSYNC B1 ;  /* 0x0000000000017941 */ /* 0x000fea0003800000 */
.L_x_2958:
[----:B------:R-:W-:Y:S04]  /*a4b0*/  BSSY B1, `(.L_x_2960) ;  /* 0x000000f000017945 */ /* 0x000fe80003800000 */
[----:B------:R-:W-:Y:S05]  /*a4c0*/  @P4 BRA `(.L_x_2961) ;  /* 0x0000000000344947 */ /* 0x000fea0003800000 */
[----:B------:R-:W-:Y:S01]  /*a4d0*/  ISETP.NE.AND P5, PT, R26, RZ, PT ;  /* 0x000000ff1a00720c */ /* 0x000fe20003fa5270 */
[----:B------:R-:W-:Y:S01]  /*a4e0*/  ULDC.64 UR4, c[0x0][0x208] ;  /* 0x0000820000047ab9 */ /* 0x000fe20000000a00 */
        /* <DEDUP_REMOVED lines=11> */
.L_x_2961:
[----:B------:R-:W-:Y:S05]  /*a5a0*/  BSYNC B1 ;  /* 0x0000000000017941 */ /* 0x000fea0003800000 */
.L_x_2960:
[----:B-1----:R-:W-:Y:S01]  /*a5b0*/  VIADD R40, R212, 0x20 ;  /* 0x00000020d4287836 */ /* 0x002fe20000000000 */
[----:B------:R-:W-:Y:S04]  /*a5c0*/  BSSY B1, `(.L_x_2962) ;  /* 0x0000010000017945 */ /* 0x000fe80003800000 */
[----:B------:R-:W-:-:S13]  /*a5d0*/  ISETP.GE.AND P3, PT, R40, R3, PT ;  /* 0x000000032800720c */ /* 0x000fda0003f66270 */
        /* <DEDUP_REMOVED lines=14> */
.L_x_2963:
[----:B------:R-:W-:Y:S05]  /*a6c0*/  BSYNC B1 ;  /* 0x0000000000017941 */ /* 0x000fea0003800000 */
.L_x_2962:
[----:B-1----:R-:W-:-:S05]  /*a6d0*/  VIADD R40, R212, 0x40 ;  /* 0x00000040d4287836 */ /* 0x002fca0000000000 */
        /* <DEDUP_REMOVED lines=15> */
.L_x_2911:
[----:B------:R-:W-:Y:S05]  /*a7d0*/  BSYNC B0 ;  /* 0x0000000000007941 */ /* 0x000fea0003800000 */
.L_x_2867:
        /* <DEDUP_REMOVED lines=17> */
.L_x_2965:
[----:B------:R-:W-:Y:S05]  /*a8f0*/  BSYNC B0 ;  /* 0x0000000000007941 */ /* 0x000fea0003800000 */
.L_x_2964:
[----:B------:R-:W2:Y:S01]  /*a900*/  SYNCS.PHASECHK.TRANS64.TRYWAIT P2, [R0+URZ+0x388b0], R115 ;  /* 0x0388b073000075a7 */ /* 0x000ea2000804017f */
[----:B------:R-:W-:Y:S01]  /*a910*/  ULDC.64 UR4, c[0x0][0x318] ;  /* 0x0000c60000047ab9 */ /* 0x000fe20000000a00 */
[----:B------:R-:W-:Y:S01]  /*a920*/  ULDC.64 UR60, c[0x0][0x328] ;  /* 0x0000ca00003c7ab9 */ /* 0x000fe20000000a00 */
[----:B-1----:R-:W-:Y:S01]  /*a930*/  IMAD.U32 R40, RZ, RZ, UR5 ;  /* 0x00000005ff287e24 */ /* 0x002fe2000f8e00ff */
[----:B------:R-:W-:Y:S01]  /*a940*/  BSSY B0, `(.L_x_2966) ;  /* 0x0000007000007945 */ /* 0x000fe20003800000 */
[----:B------:R-:W-:Y:S01]  /*a950*/  IMAD.U32 R41, RZ, RZ, UR4 ;  /* 0x00000004ff297e24 */ /* 0x000fe2000f8e00ff */
[----:B------:R-:W-:Y:S01]  /*a960*/  ISETP.GE.AND P4, PT, R212, R3, PT ;  /* 0x00000003d400720c */ /* 0x000fe20003f86270 */
[----:B------:R-:W-:Y:S01]  /*a970*/  IMAD.WIDE R52, R24, 0x50, R112 ;  /* 0x0000005018347825 */ /* 0x000fe200078e0270 */
[----:B------:R1:W-:Y:S04]  /*a980*/  STL [R1+0x50], R40 ;  /* 0x0000502801007387 */ /* 0x0003e80000100800 */
[----:B------:R1:W-:Y:S02]  /*a990*/  STL [R1+0x54], R41 ;  /* 0x0000542901007387 */ /* 0x0003e40000100800 */
[----:B-12---:R-:W-:Y:S05]  /*a9a0*/  @!P2 BRA `(.L_x_2967) ;  /* 0x0000027000dca947 */ /* 0x006fea0003800000 */
.L_x_3295:
[----:B------:R-:W-:Y:S05]  /*a9b0*/  BSYNC B0 ;  /* 0x0000000000007941 */ /* 0x000fea0003800000 */
.L_x_2966:
[----:B------:R-:W-:Y:S04]  /*a9c0*/  BSSY B0, `(.L_x_2968) ;  /* 0x000001c000007945 */ /* 0x000fe80003800000 */
[----:B------:R-:W-:Y:S05]  /*a9d0*/  @P4 BRA `(.L_x_2969) ;  /* 0x0000000000684947 */ /* 0x000fea0003800000 */
[----:B------:R-:W2:Y:S01]  /*a9e0*/  LDL R41, [R1+0x54] ;  /* 0x0000540001297983 */ /* 0x000ea20000100800 */
[----:B------:R-:W-:-:S03]  /*a9f0*/  ULDC UR6, c[0x0][0x2f4] ;  /* 0x0000bd0000067ab9 */ /* 0x000fc60000000800 */
[----:B------:R-:W3:Y:S01]  /*aa00*/  LDL R40, [R1+0x50] ;  /* 0x0000500001287983 */ /* 0x000ee20000100800 */
[----:B------:R-:W-:Y:S01]  /*aa10*/  ISETP.GE.AND P5, PT, R16, UR6, PT ;  /* 0x0000000610007c0c */ /* 0x000fe2000bfa6270 */
[----:B------:R-:W-:Y:S01]  /*aa20*/  IMAD R47, R53, UR60, RZ ;  /* 0x0000003c352f7c24 */ /* 0x000fe2000f8e02ff */
[----:B------:R-:W-:Y:S01]  /*aa30*/  ISETP.GE.AND P4, PT, R213, UR6, PT ;  /* 0x00000006d5007c0c */ /* 0x000fe2000bf86270 */
[----:B------:R-:W-:Y:S02]  /*aa40*/  IMAD.MOV.U32 R44, RZ, RZ, R38 ;  /* 0x000000ffff2c7224 */ /* 0x000fe400078e0026 */
[----:B------:R-:W-:Y:S02]  /*aa50*/  IMAD.MOV.U32 R45, RZ, RZ, R5 ;  /* 0x000000ffff2d7224 */ /* 0x000fe400078e0005 */
[C---:B------:R-:W-:Y:S02]  /*aa60*/  IMAD R47, R52.reuse, UR61, R47 ;  /* 0x0000003d342f7c24 */ /* 0x040fe4000f8e022f */
[----:B------:R-:W-:-:S04]  /*aa70*/  IMAD.WIDE.U32 R44, R52, UR60, R44 ;  /* 0x0000003c342c7c25 */ /* 0x000fc8000f8e002c */
[----:B------:R-:W-:Y:S01]  /*aa80*/  IMAD.IADD R45, R45, 0x1, R47 ;  /* 0x000000012d2d7824 */ /* 0x000fe200078e022f */
[----:B--2---:R-:W-:Y:S02]  /*aa90*/  R2UR UR4, R41 ;  /* 0x00000000290472ca */ /* 0x004fe400000e0000 */
[----:B---3--:R-:W-:Y:S02]  /*aaa0*/  R2UR UR7, R40 ;  /* 0x00000000280772ca */ /* 0x008fe400000e0000 */
[----:B------:R-:W2:Y:S09]  /*aab0*/  @!P5 LDS.128 R40, [R4+0x400] ;  /* 0x000400000428d984 */ /* 0x000eb20000000c00 */
[----:B------:R-:W-:Y:S01]  /*aac0*/  LEA R54, P2, R44, UR4, 0x1 ;  /* 0x000000042c367c11 */ /* 0x000fe2000f8408ff */
[----:B------:R-:W-:-:S03]  /*aad0*/  ULDC.64 UR4, c[0x0][0x208] ;  /* 0x0000820000047ab9 */ /* 0x000fc60000000a00 */
[----:B------:R-:W-:Y:S02]  /*aae0*/  LEA.HI.X R55, R44, UR7, R45, 0x1, P2 ;  /* 0x000000072c377c11 */ /* 0x000fe400090f0c2d */
[----:B------:R-:W-:-:S13]  /*aaf0*/  ISETP.GE.AND P2, PT, R220, UR6, PT ;  /* 0x00000006dc007c0c */ /* 0x000fda000bf46270 */
[----:B------:R-:W3:Y:S04]  /*ab00*/  @!P2 LDS.128 R44, [R4+0x5400] ;  /* 0x00540000042ca984 */ /* 0x000ee80000000c00 */
[----:B--2---:R-:W-:Y:S01]  /*ab10*/  @!P5 STG.E.128 desc[UR4][R54.64], R40 ;  /* 0x000000283600d986 */ /* 0x004fe2000c101d04 */
[----:B------:R-:W-:-:S03]  /*ab20*/  ISETP.GE.AND P5, PT, R221, UR6, PT ;  /* 0x00000006dd007c0c */ /* 0x000fc6000bfa6270 */
[----:B------:R-:W2:Y:S10]  /*ab30*/  @!P4 LDS.128 R40, [R4+0x2c00] ;  /* 0x002c00000428c984 */ /* 0x000eb40000000c00 */
[----:B------:R-:W4:Y:S04]  /*ab40*/  @!P5 LDS.128 R48, [R4+0x7c00] ;  /* 0x007c00000430d984 */ /* 0x000f280000000c00 */
[----:B---3--:R3:W-:Y:S04]  /*ab50*/  @!P2 STG.E.128 desc[UR4][R54.64+0x100], R44 ;  /* 0x0001002c3600a986 */ /* 0x0087e8000c101d04 */
[----:B--2---:R3:W-:Y:S04]  /*ab60*/  @!P4 STG.E.128 desc[UR4][R54.64+0x80], R40 ;  /* 0x000080283600c986 */ /* 0x0047e8000c101d04 */
[----:B----4-:R3:W-:Y:S02]  /*ab70*/  @!P5 STG.E.128 desc[UR4][R54.64+0x180], R48 ;  /* 0x000180303600d986 */ /* 0x0107e4000c101d04 */
.L_x_2969:
[----:B------:R-:W-:Y:S05]  /*ab80*/  BSYNC B0 ;  /* 0x0000000000007941 */ /* 0x000fea0003800000 */
.L_x_2968:
[----:B---3--:R-:W2:Y:S04]  /*ab90*/  LDL R42, [R1+0x54] ;  /* 0x00005400012a7983 */ /* 0x008ea80000100800 */
[----:B------:R-:W3:Y:S01]  /*aba0*/  LDL R41, [R1+0x50] ;  /* 0x0000500001297983 */ /* 0x000ee20000100800 */
[----:B------:R-:W-:Y:S01]  /*abb0*/  VIADD R40, R212, 0x20 ;  /* 0x00000020d4287836 */ /* 0x000fe20000000000 */
[----:B------:R-:W-:Y:S04]  /*abc0*/  BSSY B0, `(.L_x_2970) ;  /* 0x000001f000007945 */ /* 0x000fe80003800000 */
[----:B------:R-:W-:Y:S01]  /*abd0*/  ISETP.GE.AND P2, PT, R40, R3, PT ;  /* 0x000000032800720c */ /* 0x000fe20003f46270 */
[----:B--2---:R-:W-:-:S02]  /*abe0*/  IMAD.MOV.U32 R57, RZ, RZ, R42 ;  /* 0x000000ffff397224 */ /* 0x004fc400078e002a */
[----:B---3--:R-:W-:-:S10]  /*abf0*/  IMAD.MOV.U32 R56, RZ, RZ, R41 ;  /* 0x000000ffff387224 */ /* 0x008fd400078e0029 */
[----:B------:R-:W-:Y:S05]  /*ac00*/  @P2 BRA `(.L_x_2971) ;  /* 0x0000000000682947 */ /* 0x000fea0003800000 */
[----:B------:R-:W-:Y:S01]  /*ac10*/  ULDC UR6, c[0x0][0x2f4] ;  /* 0x0000bd0000067ab9 */ /* 0x000fe20000000800 */
[----:B------:R-:W-:Y:S01]  /*ac20*/  IADD3 R47, P4, R52, 0x20, RZ ;  /* 0x00000020342f7810 */ /* 0x000fe20007f9e0ff */
[----:B------:R-:W-:Y:S01]  /*ac30*/  IMAD.MOV.U32 R45, RZ, RZ, R5 ;  /* 0x000000ffff2d7224 */ /* 0x000fe200078e0005 */
[----:B------:R-:W-:Y:S02]  /*ac40*/  ISETP.GE.AND P2, PT, R16, UR6, PT ;  /* 0x0000000610007c0c */ /* 0x000fe4000bf46270 */
[----:B------:R-:W-:Y:S01]  /*ac50*/  R2UR UR4, R57 ;  /* 0x00000000390472ca */ /* 0x000fe200000e0000 */
[----:B------:R-:W-:Y:S01]  /*ac60*/  IMAD.X R44, RZ, RZ, R53, P4 ;  /* 0x000000ffff2c7224 */ /* 0x000fe200020e0635 */
[----:B------:R-:W-:Y:S02]  /*ac70*/  R2UR UR7, R56 ;  /* 0x00000000380772ca */ /* 0x000fe400000e0000 */
[----:B------:R-:W-:Y:S01]  /*ac80*/  ISETP.GE.AND P5, PT, R213, UR6, PT ;  /* 0x00000006d5007c0c */ /* 0x000fe2000bfa6270 */
[----:B------:R-:W-:-:S02]  /*ac90*/  IMAD R46, R44, UR60, RZ ;  /* 0x0000003c2c2e7c24 */ /* 0x000fc4000f8e02ff */
[----:B------:R-:W-:-:S04]  /*aca0*/  IMAD.MOV.U32 R44, RZ, RZ, R38 ;  /* 0x000000ffff2c7224 */ /* 0x000fc800078e0026 */
[----:B------:R-:W2:Y:S01]  /*acb0*/  @!P2 LDS.128 R40, [R4+0x1400] ;  /* 0x001400000428a984 */ /* 0x000ea20000000c00 */
[----:B------:R-:W-:-:S04]  /*acc0*/  IMAD.WIDE.U32 R44, R47, UR60, R44 ;  /* 0x0000003c2f2c7c25 */ /* 0x000fc8000f8e002c */
[----:B------:R-:W-:Y:S01]  /*acd0*/  IMAD R47, R47, UR61, R46 ;  /* 0x0000003d2f2f7c24 */ /* 0x000fe2000f8e022e */
[----:B------:R-:W-:Y:S01]  /*ace0*/  LEA R54, P4, R44, UR4, 0x1 ;  /* 0x000000042c367c11 */ /* 0x000fe2000f8808ff */
[----:B------:R-:W-:Y:S02]  /*acf0*/  ULDC.64 UR4, c[0x0][0x208] ;  /* 0x0000820000047ab9 */ /* 0x000fe40000000a00 */
[----:B------:R-:W-:-:S05]  /*ad00*/  IMAD.IADD R45, R45, 0x1, R47 ;  /* 0x000000012d2d7824 */ /* 0x000fca00078e022f */
        /* <DEDUP_REMOVED lines=10> */
.L_x_2971:
[----:B------:R-:W-:Y:S05]  /*adb0*/  BSYNC B0 ;  /* 0x0000000000007941 */ /* 0x000fea0003800000 */
.L_x_2970:
[----:B---3--:R-:W-:Y:S01]  /*adc0*/  VIADD R40, R212, 0x40 ;  /* 0x00000040d4287836 */ /* 0x008fe20000000000 */
[----:B------:R-:W-:Y:S04]  /*add0*/  BSSY B0, `(.L_x_2972) ;  /* 0x000001d000007945 */ /* 0x000fe80003800000 */
[----:B------:R-:W-:-:S13]  /*ade0*/  ISETP.GE.AND P2, PT, R40, R3, PT ;  /* 0x000000032800720c */ /* 0x000fda0003f46270 */
[----:B------:R-:W-:Y:S05]  /*adf0*/  @P2 BRA `(.L_x_2973) ;  /* 0x0000000000682947 */ /* 0x000fea0003800000 */
[----:B------:R-:W-:Y:S01]  /*ae00*/  ULDC UR6, c[0x0][0x2f4] ;  /* 0x0000bd0000067ab9 */ /* 0x000fe20000000800 */
[----:B------:R-:W-:Y:S01]  /*ae10*/  IADD3 R3, P4, R52, 0x40, RZ ;  /* 0x0000004034037810 */ /* 0x000fe20007f9e0ff */
[----:B------:R-:W-:Y:S01]  /*ae20*/  IMAD.MOV.U32 R44, RZ, RZ, R38 ;  /* 0x000000ffff2c7224 */ /* 0x000fe200078e0026 */
[----:B------:R-:W-:Y:S01]  /*ae30*/  ISETP.GE.AND P2, PT, R16, UR6, PT ;  /* 0x0000000610007c0c */ /* 0x000fe2000bf46270 */
[----:B------:R-:W-:Y:S01]  /*ae40*/  IMAD.MOV.U32 R45, RZ, RZ, R5 ;  /* 0x000000ffff2d7224 */ /* 0x000fe200078e0005 */
[----:B------:R-:W-:Y:S01]  /*ae50*/  R2UR UR4, R57 ;  /* 0x00000000390472ca */ /* 0x000fe200000e0000 */
[----:B------:R-:W-:Y:S01]  /*ae60*/  IMAD.X R52, RZ, RZ, R53, P4 ;  /* 0x000000ffff347224 */ /* 0x000fe200020e0635 */
[----:B------:R-:W-:Y:S01]  /*ae70*/  R2UR UR7, R56 ;  /* 0x00000000380772ca */ /* 0x000fe200000e0000 */
[----:B------:R-:W-:Y:S01]  /*ae80*/  IMAD.WIDE.U32 R44, R3, UR60, R44 ;  /* 0x0000003c032c7c25 */ /* 0x000fe2000f8e002c */
[----:B------:R-:W-:-:S03]  /*ae90*/  ISETP.GE.AND P5, PT, R213, UR6, PT ;  /* 0x00000006d5007c0c */ /* 0x000fc6000bfa6270 */
[----:B------:R-:W-:-:S04]  /*aea0*/  IMAD R52, R52, UR60, RZ ;  /* 0x0000003c34347c24 */ /* 0x000fc8000f8e02ff */
[----:B------:R-:W2:Y:S01]  /*aeb0*/  @!P2 LDS.128 R40, [R4+0x2400] ;  /* 0x002400000428a984 */ /* 0x000ea20000000c00 */
[----:B------:R-:W-:Y:S01]  /*aec0*/  IMAD R3, R3, UR61, R52 ;  /* 0x0000003d03037c24 */ /* 0x000fe2000f8e0234 */
[----:B------:R-:W-:Y:S01]  /*aed0*/  LEA R52, P4, R44, UR4, 0x1 ;  /* 0x000000042c347c11 */ /* 0x000fe2000f8808ff */
[----:B------:R-:W-:Y:S02]  /*aee0*/  ULDC.64 UR4, c[0x0][0x208] ;  /* 0x0000820000047ab9 */ /* 0x000fe40000000a00 */
[----:B------:R-:W-:-:S05]  /*aef0*/  IMAD.IADD R3, R45, 0x1, R3 ;  /* 0x000000012d037824 */ /* 0x000fca00078e0203 */
[----:B------:R-:W-:Y:S02]  /*af00*/  LEA.HI.X R53, R44, UR7, R3, 0x1, P4 ;  /* 0x000000072c357c11 */ /* 0x000fe4000a0f0c03 */
[----:B------:R-:W-:Y:S01]  /*af10*/  ISETP.GE.AND P4, PT, R220, UR6, PT ;  /* 0x00000006dc007c0c */ /* 0x000fe2000bf86270 */
[----:B------:R-:W3:Y:S04]  /*af20*/  @!P5 LDS.128 R44, [R4+0x4c00] ;  /* 0x004c0000042cd984 */ /* 0x000ee80000000c00 */
[----:B--2---:R-:W-:Y:S01]  /*af30*/  @!P2 STG.E.128 desc[UR4][R52.64], R40 ;  /* 0x000000283400a986 */ /* 0x004fe2000c101d04 */
[----:B------:R-:W-:-:S07]  /*af40*/  ISETP.GE.AND P2, PT, R221, UR6, PT ;  /* 0x00000006dd007c0c */ /* 0x000fce000bf46270 */
[----:B------:R-:W2:Y:S04]  /*af50*/  @!P4 LDS.128 R40, [R4+0x7400] ;  /* 0x007400000428c984 */ /* 0x000ea80000000c00 */
[----:B---3--:R-:W-:Y:S04]  /*af60*/  @!P5 STG.E.128 desc[UR4][R52.64+0x80], R44 ;  /* 0x0000802c3400d986 */ /* 0x008fe8000c101d04 */
[----:B------:R-:W3:Y:S04]  /*af70*/  @!P2 LDS.128 R48, [R4+0x9c00] ;  /* 0x009c00000430a984 */ /* 0x000ee80000000c00 */
[----:B--2---:R2:W-:Y:S04]  /*af80*/  @!P4 STG.E.128 desc[UR4][R52.64+0x100], R40 ;  /* 0x000100283400c986 */ /* 0x0045e8000c101d04 */
[----:B---3--:R2:W-:Y:S02]  /*af90*/  @!P2 STG.E.128 desc[UR4][R52.64+0x180], R48 ;  /* 0x000180303400a986 */ /* 0x0085e4000c101d04 */
.L_x_2973:
[----:B------:R-:W-:Y:S05]  /*afa0*/  BSYNC B0 ;  /* 0x0000000000007941 */ /* 0x000fea0003800000 */
.L_x_2972:
[----:B------:R-:W-:Y:S01]  /*afb0*/  @!PT LDS RZ, [RZ] ;  /* 0x00000000fffff984 */ /* 0x000fe20000000800 */
[----:B------:R-:W-:Y:S01]  /*afc0*/  @!PT LDS RZ, [RZ] ;  /* 0x00000000fffff984 */ /* 0x000fe20000000800 */
[----:B------:R-:W-:Y:S01]  /*afd0*/  @!PT LDS RZ, [RZ] ;  /* 0x00000000fffff984 */ /* 0x000fe20000000800 */
[----:B------:R-:W-:Y:S01]  /*afe0*/  @!PT LDS RZ, [RZ] ;  /* 0x00000000fffff984 */ /* 0x000fe20000000800 */
[----:B------:R3:W-:Y:S06]  /*aff0*/  MEMBAR.ALL.CTA ;  /* 0x0000000000007992 */ /* 0x0007ec0000008000 */
[----:B---3--:R-:W3:Y:S01]  /*b000*/  FENCE.VIEW.ASYNC.S ;  /* 0x00000000000073c6 */ /* 0x008ee20000000000 */
[----:B01----:R-:W-:Y:S01]  /*b010*/  @!P3 VIADD R0, R0, 0x388c0 ;  /* 0x000388c00000b836 */ /* 0x003fe20000000000 */
[----:B---3--:R0:W-:Y:S01]  /*b020*/  BAR.SYNC.DEFER_BLOCKING R151, 0x80 ;  /* 0x000200970000751d */ /* 0x0081e20000010000 */
[----:B------:R-:W-:Y:S01]  /*b030*/  ISETP.NE.AND P4, PT, R114, RZ, PT ;  /* 0x000000ff7200720c */ /* 0x000fe20003f85270 */
[----:B------:R-:W-:-:S02]  /*b040*/  VIADD R19, R19, 0x1 ;  /* 0x0000000113137836 */ /* 0x000fc40000000000 */
[----:B------:R-:W-:Y:S02]  /*b050*/  @!P3 PRMT R0, RZ, 0x654, R0 ;  /* 0x00000654ff00b816 */ /* 0x000fe40000000000 */
[----:B------:R-:W-:Y:S02]  /*b060*/  PLOP3.LUT P2, PT, PT, PT, PT, 0x8, 0x0 ;  /* 0x000000000000781c */ /* 0x000fe40003f4e170 */
[----:B------:R1:W-:Y:S01]  /*b070*/  @!P3 SYNCS.ARRIVE.TRANS64.RED.A1T0 RZ, [R0+URZ], RZ ;  /* 0x000000ff00ffb9a7 */ /* 0x0003e2000810043f */
[----:B------:R-:W-:-:S04]  /*b080*/  ISETP.NE.AND P3, PT, R19, 0x2, PT ;  /* 0x000000021300780c */ /* 0x000fc80003f65270 */
[----:B------:R-:W-:Y:S02]  /*b090*/  SEL R19, R19, RZ, P3 ;  /* 0x000000ff13137207 */ /* 0x000fe40001800000 */
[----:B-1----:R-:W-:-:S04]  /*b0a0*/  SEL R0, RZ, 0x1, P3 ;  /* 0x00000001ff007807 */ /* 0x002fc80001800000 */
[----:B------:R-:W-:Y:S01]  /*b0b0*/  LOP3.LUT R219, R219, R0, RZ, 0x3c, !PT ;  /* 0x00000000dbdb7212 */ /* 0x000fe200078e3cff */
[----:B0-----:R-:W-:Y:S06]  /*b0c0*/  @P4 BRA `(.L_x_2974) ;  /* 0xffffff7400a84947 */ /* 0x001fec000383ffff */
.L_x_2862:
[----:B------:R-:W0:Y:S01]  /*b0d0*/  LDC R0, c[0x0][0x448] ;  /* 0x00011200ff007b82 */ /* 0x000e220000000800 */
[----:B------:R-:W-:Y:S01]  /*b0e0*/  BSSY B0, `(.L_x_2975) ;  /* 0x0000055000007945 */ /* 0x000fe20003800000 */
        /* <DEDUP_REMOVED lines=22> */
[----:B0-----:R-:W-:Y:S01]  /*b250*/  ISETP.NE.AND P0, PT, R0, 0x1, PT ;  /* 0x000000010000780c */ /* 0x001fe20003f05270 */
[----:B------:R-:W-:Y:S01]  /*b260*/  VIADD R0, R230, 0x7f ;  /* 0x0000007fe6007836 */ /* 0x000fe20000000000 */
[----:B------:R-:W-:Y:S02]  /*b270*/  CS2R R156, SRZ ;  /* 0x00000000009c7805 */ /* 0x000fe4000001ff00 */
[----:B------:R-:W-:-:S02]  /*b280*/  CS2R R174, SRZ ;  /* 0x0000000000ae7805 */ /* 0x000fc4000001ff00 */
[----:B------:R-:W-:Y:S02]  /*b290*/  CS2R R56, SRZ ;  /* 0x0000000000387805 */ /* 0x000fe4000001ff00 */
[----:B------:R-:W-:Y:S02]  /*b2a0*/  CS2R R46, SRZ ;  /* 0x00000000002e7805 */ /* 0x000fe4000001ff00 */
[----:B------:R-:W-:Y:S02]  /*b2b0*/  CS2R R44, SRZ ;  /* 0x00000000002c7805 */ /* 0x000fe4000001ff00 */
[----:B--2---:R-:W-:Y:S02]  /*b2c0*/  CS2R R42, SRZ ;  /* 0x00000000002a7805 */ /* 0x004fe4000001ff00 */
[----:B------:R-:W-:Y:S02]  /*b2d0*/  CS2R R154, SRZ ;  /* 0x00000000009a7805 */ /* 0x000fe4000001ff00 */
[----:B------:R-:W-:-:S02]  /*b2e0*/  CS2R R172, SRZ ;  /* 0x0000000000ac7805 */ /* 0x000fc4000001ff00 */
[----:B------:R-:W-:Y:S02]  /*b2f0*/  CS2R R40, SRZ ;  /* 0x0000000000287805 */ /* 0x000fe4000001ff00 */
[----:B------:R-:W-:Y:S02]  /*b300*/  CS2R R36, SRZ ;  /* 0x0000000000247805 */ /* 0x000fe4000001ff00 */
[----:B------:R-:W-:Y:S01]  /*b310*/  CS2R R98, SRZ ;  /* 0x0000000000627805 */ /* 0x000fe2000001ff00 */
[----:B------:R-:W0:Y:S01]  /*b320*/  @P0 LDC R3, c[0x0][0x44c] ;  /* 0x00011300ff030b82 */ /* 0x000e220000000800 */
[----:B------:R-:W-:Y:S02]  /*b330*/  CS2R R152, SRZ ;  /* 0x0000000000987805 */ /* 0x000fe4000001ff00 */
[----:B------:R-:W-:Y:S02]  /*b340*/  CS2R R170, SRZ ;  /* 0x0000000000aa7805 */ /* 0x000fe4000001ff00 */
[----:B------:R-:W-:-:S02]  /*b350*/  CS2R R94, SRZ ;  /* 0x00000000005e7805 */ /* 0x000fc4000001ff00 */
[----:B------:R-:W-:Y:S02]  /*b360*/  CS2R R90, SRZ ;  /* 0x00000000005a7805 */ /* 0x000fe4000001ff00 */
[----:B------:R-:W-:Y:S02]  /*b370*/  CS2R R64, SRZ ;  /* 0x0000000000407805 */ /* 0x000fe4000001ff00 */
[----:B------:R-:W-:Y:S02]  /*b380*/  CS2R R168, SRZ ;  /* 0x0000000000a87805 */ /* 0x000fe4000001ff00 */
[----:B------:R-:W-:Y:S01]  /*b390*/  CS2R R86, SRZ ;  /* 0x0000000000567805 */ /* 0x000fe2000001ff00 */
[----:B------:R-:W1:Y:S01]  /*b3a0*/  @P0 LDC R2, c[0x0][0x450] ;  /* 0x00011400ff020b82 */ /* 0x000e620000000800 */
        /* <DEDUP_REMOVED lines=14> */
[----:B------:R-:W-:Y:S01]  /*b490*/  CS2R R28, SRZ ;  /* 0x00000000001c7805 */ /* 0x000fe2000001ff00 */
[----:B0-----:R-:W-:Y:S01]  /*b4a0*/  @P0 IMAD.HI.U32 R3, R0, R3, RZ ;  /* 0x0000000300030227 */ /* 0x001fe200078e00ff */
[----:B------:R-:W-:-:S02]  /*b4b0*/  CS2R R14, SRZ ;  /* 0x00000000000e7805 */ /* 0x000fc4000001ff00 */
[----:B------:R-:W-:Y:S02]  /*b4c0*/  CS2R R12, SRZ ;  /* 0x00000000000c7805 */ /* 0x000fe4000001ff00 */
[----:B------:R-:W-:Y:S01]  /*b4d0*/  CS2R R38, SRZ ;  /* 0x0000000000267805 */ /* 0x000fe2000001ff00 */
[----:B------:R-:W-:Y:S01]  /*b4e0*/  IMAD.MOV.U32 R24, RZ, RZ, RZ ;  /* 0x000000ffff187224 */ /* 0x000fe200078e00ff */
[----:B------:R-:W-:Y:S02]  /*b4f0*/  CS2R R34, SRZ ;  /* 0x0000000000227805 */ /* 0x000fe4000001ff00 */
[----:B------:R-:W-:Y:S01]  /*b500*/  CS2R R32, SRZ ;  /* 0x0000000000207805 */ /* 0x000fe2000001ff00 */
[----:B------:R-:W-:Y:S01]  /*b510*/  IMAD.MOV.U32 R31, RZ, RZ, RZ ;  /* 0x000000ffff1f7224 */ /* 0x000fe200078e00ff */
[----:B-1----:R-:W-:Y:S02]  /*b520*/  @P0 SHF.R.U32.HI R0, RZ, R2, R3 ;  /* 0x00000002ff000219 */ /* 0x002fe40000011603 */
[----:B------:R-:W-:-:S02]  /*b530*/  CS2R R10, SRZ ;  /* 0x00000000000a7805 */ /* 0x000fc4000001ff00 */
[----:B------:R-:W-:Y:S01]  /*b540*/  PLOP3.LUT P0, PT, PT, PT, PT, 0x80, 0x0 ;  /* 0x000000000000781c */ /* 0x000fe20003f0f070 */
[----:B------:R-:W-:Y:S02]  /*b550*/  IMAD.MOV.U32 R9, RZ, RZ, RZ ;  /* 0x000000ffff097224 */ /* 0x000fe400078e00ff */
[----:B------:R-:W-:Y:S01]  /*b560*/  IMAD.IADD R0, R149, 0x1, R0 ;  /* 0x0000000195007824 */ /* 0x000fe200078e0200 */
[----:B------:R-:W-:-:S03]  /*b570*/  CS2R R148, SRZ ;  /* 0x0000000000947805 */ /* 0x000fc6000001ff00 */
[----:B------:R-:W-:-:S05]  /*b580*/  IMAD.HI R0, R0, 0x66666667, RZ ;  /* 0x6666666700007827 */ /* 0x000fca00078e02ff */
[----:B------:R-:W-:-:S04]  /*b590*/  SHF.R.U32.HI R3, RZ, 0x1f, R0 ;  /* 0x0000001fff037819 */ /* 0x000fc80000011600 */
[----:B------:R-:W-:Y:S01]  /*b5a0*/  LEA.HI.SX32 R3, R0, R3, 0x1b ;  /* 0x0000000300037211 */ /* 0x000fe200078fdaff */
[----:B------:R-:W-:-:S03]  /*b5b0*/  IMAD.MOV.U32 R0, RZ, RZ, RZ ;  /* 0x000000ffff007224 */ /* 0x000fc600078e00ff */
[----:B------:R-:W-:Y:S01]  /*b5c0*/  VIMNMX R84, R150, R3, PT ;  /* 0x0000000396547248 */ /* 0x000fe20003fe0100 */
[----:B------:R-:W-:Y:S01]  /*b5d0*/  IMAD.MOV.U32 R150, RZ, RZ, RZ ;  /* 0x000000ffff967224 */ /* 0x000fe200078e00ff */
[----:B------:R-:W-:Y:S02]  /*b5e0*/  CS2R R2, SRZ ;  /* 0x0000000000027805 */ /* 0x000fe4000001ff00 */
[----:B------:R-:W-:Y:S01]  /*b5f0*/  ISETP.GE.AND P1, PT, R84, 0x1, PT ;  /* 0x000000015400780c */ /* 0x000fe20003f26270 */
[----:B------:R-:W-:-:S12]  /*b600*/  @P2 BRA `(.L_x_2976) ;  /* 0x0000000000082947 */ /* 0x000fd80003800000 */
[----:B------:R-:W0:Y:S02]  /*b610*/  FENCE.VIEW.ASYNC.G ;  /* 0x00000000000073c6 */ /* 0x000e240000000100 */
[----:B0-----:R-:W-:Y:S06]  /*b620*/  BAR.ARV 0xc, 0x180 ;  /* 0x0306000000007b1d */ /* 0x001fec0000002000 */
.L_x_2976:
[----:B------:R-:W-:Y:S05]  /*b630*/  BSYNC B0 ;  /* 0x0000000000007941 */ /* 0x000fea0003800000 */
.L_x_2975:
[----:B------:R-:W-:Y:S02]  /*b640*/  IMAD.MOV.U32 R25, RZ, RZ, RZ ;  /* 0x000000ffff197224 */ /* 0x000fe400078e00ff */
[----:B------:R-:W-:Y:S01]  /*b650*/  IMAD.MOV.U32 R8, RZ, RZ, RZ ;  /* 0x000000ffff087224 */ /* 0x000fe200078e00ff */
[----:B------:R-:W-:Y:S06]  /*b660*/  @!P1 BRA `(.L_x_2977) ;  /* 0x000001a400d09947 */ /* 0x000fec0003800000 */
[----:B------:R-:W2:Y:S04]  /*b670*/  LDL R20, [R1+0x7c] ;  /* 0x00007c0001147983 */ /* 0x000ea80000100800 */
[----:B------:R-:W3:Y:S04]  /*b680*/  LDL R21, [R1+0x64] ;  /* 0x0000640001157983 */ /* 0x000ee80000100800 */
[----:B--2---:R-:W0:Y:S01]  /*b690*/  SHFL.IDX PT, R0, R20, RZ, 0x1f ;  /* 0x00001fff14007589 */ /* 0x004e2200000e0000 */
[----:B---3--:R-:W-:-:S13]  /*b6a0*/  R2UR UR4, R21 ;  /* 0x00000000150472ca */ /* 0x008fda00000e0000 */
[----:B------:R-:W-:Y:S01]  /*b6b0*/  ULOP3.LUT UP0, URZ, UR4, 0x9f, URZ, 0xc0, !UPT ;  /* 0x0000009f043f7892 */ /* 0x000fe2000f80c03f */
[----:B0-----:R-:W-:-:S04]  /*b6c0*/  LEA.HI R2, R0, R0, RZ, 0x1 ;  /* 0x0000000000027211 */ /* 0x001fc800078f08ff */
[----:B------:R-:W-:Y:S02]  /*b6d0*/  LOP3.LUT R3, R2, 0x1e, RZ, 0xc0, !PT ;  /* 0x0000001e02037812 */ /* 0x000fe400078ec0ff */
[----:B------:R-:W-:-:S03]  /*b6e0*/  PLOP3.LUT P0, PT, PT, PT, UP0, 0x80, 0x0 ;  /* 0x000000000000781c */ /* 0x000fc60003f0f008 */
[----:B------:R-:W-:-:S05]  /*b6f0*/  IMAD.IADD R3, R0, 0x1, -R3 ;  /* 0x0000000100037824 */ /* 0x000fca00078e0a03 */
[----:B------:R-:W-:-:S04]  /*b700*/  LEA R3, R3, UR4, 0xd ;  /* 0x0000000403037c11 */ /* 0x000fc8000f8e68ff */
        /* <DEDUP_REMOVED lines=19> */
.L_x_2978:
        /* <DEDUP_REMOVED lines=13> */
.L_x_2982:
[----:B-1----:R1:W2:Y:S02]  /*b910*/  SYNCS.PHASECHK.TRANS64.TRYWAIT P0, [R18+URZ+0x38800], R3 ;  /* 0x03880003120075a7 */ /* 0x0022a4000800017f */
[----:B--2---:R-:W-:Y:S05]  /*b920*/  @!P0 NANOSLEEP.SYNCS 0x989680 ;  /* 0x009896800000895d */ /* 0x004fea0003900000 */
[----:B------:R-:W2:Y:S02]  /*b930*/  @!P0 SYNCS.PHASECHK.TRANS64 P0, [R18+URZ+0x38800], R3 ;  /* 0x03880003120085a7 */ /* 0x000ea4000800007f */
[----:B--2---:R-:W-:Y:S05]  /*b940*/  @!P0 BRA `(.L_x_2982) ;  /* 0xfffffffc00f08947 */ /* 0x004fea000383ffff */
.L_x_2981:
[----:B------:R-:W-:Y:S05]  /*b950*/  BSYNC B0 ;  /* 0x0000000000007941 */ /* 0x000fea0003800000 */
.L_x_2980:
[----:B------:R-:W-:Y:S05]  /*b960*/  BRA `(.L_x_2983) ;  /* 0x0000009c00c07947 */ /* 0x000fea0003800000 */
.L_x_2979:
[----:B------:R-:W2:Y:S01]  /*b970*/  LDL R26, [R1+0x64] ;  /* 0x00006400011a7983 */ /* 0x000ea20000100800 */
[----:B-----5:R-:W-:Y:S01]  /*b980*/  SHF.R.S32.HI R0, RZ, 0x1f, R144 ;  /* 0x0000001fff007819 */ /* 0x020fe20000011490 */
[----:B------:R-:W-:-:S04]  /*b990*/  ULDC.64 UR6, c[0x0][0x408] ;  /* 0x0001020000067ab9 */ /* 0x000fc80000000a00 */
[----:B------:R-:W-:-:S04]  /*b9a0*/  IMAD R5, R0, UR6, RZ ;  /* 0x0000000600057c24 */ /* 0x000fc8000f8e02ff */
[----:B------:R-:W-:Y:S01]  /*b9b0*/  IMAD R5, R144, UR7, R5 ;  /* 0x0000000790057c24 */ /* 0x000fe2000f8e0205 */
[----:B--2---:R-:W-:-:S13]  /*b9c0*/  R2UR UR4, R26 ;  /* 0x000000001a0472ca */ /* 0x004fda00000e0000 */
[----:B------:R-:W-:-:S03]  /*b9d0*/  ULOP3.LUT UP0, URZ, UR4, 0x3ff, URZ, 0xc0, !UPT ;  /* 0x000003ff043f7892 */ /* 0x000fc6000f80c03f */
[----:B------:R-:W-:Y:S02]  /*b9e0*/  ULDC.64 UR4, c[0x0][0x3f8] ;  /* 0x0000fe0000047ab9 */ /* 0x000fe40000000a00 */
[----:B------:R-:W-:Y:S01]  /*b9f0*/  IMAD R3, R0, UR4, RZ ;  /* 0x0000000400037c24 */ /* 0x000fe2000f8e02ff */
[----:B------:R-:W-:Y:S01]  /*ba00*/  PLOP3.LUT P0, PT, PT, PT, UP0, 0x80, 0x0 ;  /* 0x000000000000781c */ /* 0x000fe20003f0f008 */
[----:B------:R-:W-:-:S04]  /*ba10*/  IMAD.WIDE.U32 R24, R144, UR4, RZ ;  /* 0x0000000490187c25 */ /* 0x000fc8000f8e00ff */
        /* <DEDUP_REMOVED lines=21> */
.L_x_2984:
[----:B------:R-:W-:Y:S01]  /*bb70*/  ULDC.U8 UR4, c[0x0][0x410] ;  /* 0x0001040000047ab9 */ /* 0x000fe20000000000 */
[----:B------:R-:W-:Y:S01]  /*bb80*/  R2UR UR5, R26 ;  /* 0x000000001a0572ca */ /* 0x000fe200000e0000 */
[----:B------:R-:W-:Y:S01]  /*bb90*/  IMAD.IADD R74, R212, 0x1, R230 ;  /* 0x00000001d44a7824 */ /* 0x000fe200078e02e6 */
[----:B------:R-:W-:Y:S01]  /*bba0*/  ISETP.NE.AND P0, PT, RZ, UR4, PT ;  /* 0x00000004ff007c0c */ /* 0x000fe2000bf05270 */
[----:B------:R-:W-:Y:S02]  /*bbb0*/  BSSY B0, `(.L_x_2985) ;  /* 0x00009c3000007945 */ /* 0x000fe40003800000 */
[----:B------:R-:W-:-:S08]  /*bbc0*/  IMAD R7, R237, 0x20, R74 ;  /* 0x00000020ed077824 */ /* 0x000fd000078e024a */
[----:B------:R-:W-:Y:S02]  /*bbd0*/  LEA R3, R233, UR5, 0x1 ;  /* 0x00000005e9037c11 */ /* 0x000fe4000f8e08ff */
        /* <DEDUP_REMOVED lines=10> */
[----:B------:R-:W-:-:S02]  /*bc80*/  SHF.R.S32.HI R89, RZ, 0x1f, R22 ;  /* 0x0000001fff597819 */ /* 0x000fc40000011416 */
        /* <DEDUP_REMOVED lines=12> */
[C---:B------:R-:W-:Y:S01]  /*bd50*/  IMAD.WIDE.U32 R8, R7.reuse, UR6, R8 ;  /* 0x0000000607087c25 */ /* 0x040fe2000f8e0008 */
[----:B------:R-:W-:Y:S01]  /*bd60*/  LEA R6, P0, R4, UR4, 0x1 ;  /* 0x0000000404067c11 */ /* 0x000fe2000f8008ff */
[----:B------:R-:W-:Y:S02]  /*bd70*/  UMOV UR4, 0xffffffff ;  /* 0xffffffff00047882 */ /* 0x000fe40000000000 */
[----:B------:R-:W-:Y:S01]  /*bd80*/  IMAD R13, R7, UR7, R0 ;  /* 0x00000007070d7c24 */ /* 0x000fe2000f8e0200 */
[----:B------:R-:W-:Y:S01]  /*bd90*/  ULDC.64 UR6, c[0x0][0x400] ;  /* 0x0001000000067ab9 */ /* 0x000fe20000000a00 */
[----:B------:R-:W-:Y:S01]  /*bda0*/  IMAD.IADD R7, R5, 0x1, R11 ;  /* 0x0000000105077824 */ /* 0x000fe200078e020b */
[----:B------:R-:W-:Y:S01]  /*bdb0*/  LEA R0, P1, R8, UR6, 0x1 ;  /* 0x0000000608007c11 */ /* 0x000fe2000f8208ff */
[----:B------:R-:W-:-:S03]  /*bdc0*/  IMAD.IADD R5, R9, 0x1, R13 ;  /* 0x0000000109057824 */ /* 0x000fc600078e020d */
[----:B------:R-:W-:Y:S02]  /*bdd0*/  LEA.HI.X R7, R4, UR5, R7, 0x1, P0 ;  /* 0x0000000504077c11 */ /* 0x000fe400080f0c07 */
[----:B------:R-:W-:Y:S01]  /*bde0*/  LEA.HI.X R8, R8, UR7, R5, 0x1, P1 ;  /* 0x0000000708087c11 */ /* 0x000fe200088f0c05 */
[----:B------:R-:W-:Y:S06]  /*bdf0*/  BRA.DIV UR4, `(.L_x_2987) ;  /* 0x0000025e04dc7947 */ /* 0x000fec000b800000 */
[----:B------:R0:W1:Y:S04]  /*be00*/  SHFL.IDX PT, R4, R7, RZ, 0x181f ;  /* 0x00181fff07047589 */ /* 0x00006800000e0000 */
[----:B------:R0:W2:Y:S04]  /*be10*/  SHFL.IDX PT, R5, R6, RZ, 0x181f ;  /* 0x00181fff06057589 */ /* 0x0000a800000e0000 */
[----:B------:R0:W3:Y:S04]  /*be20*/  SHFL.IDX PT, R9, R8, RZ, 0x181f ;  /* 0x00181fff08097589 */ /* 0x0000e800000e0000 */
[----:B------:R0:W4:Y:S02]  /*be30*/  SHFL.IDX PT, R14, R0, RZ, 0x181f ;  /* 0x00181fff000e7589 */ /* 0x00012400000e0000 */
.L_x_3301:
        /* <DEDUP_REMOVED lines=16> */
[----:B------:R-:W-:Y:S01]  /*bf40*/  ISETP.GE.AND P2, PT, R215, UR4, PT ;  /* 0x00000004d7007c0c */ /* 0x000fe2000bf46270 */
[----:B------:R-:W-:Y:S01]  /*bf50*/  ULDC.64 UR6, c[0x0][0x208] ;  /* 0x0000820000067ab9 */ /* 0x000fe20000000a00 */
[----:B------:R-:W-:Y:S02]  /*bf60*/  ISETP.GE.AND P1, PT, R214, UR4, PT ;  /* 0x00000004d6007c0c */ /* 0x000fe4000bf26270 */
[----:B------:R-:W-:-:S05]  /*bf70*/  ISETP.GE.AND P0, PT, R216, UR4, PT ;  /* 0x00000004d8007c0c */ /* 0x000fca000bf06270 */
[C---:B------:R-:W-:Y:S01]  /*bf80*/  @!P3 IMAD.SHL.U32 R12, R22.reuse, 0x2, RZ ;  /* 0x00000002160cb824 */ /* 0x040fe200078e00ff */
[----:B------:R-:W-:-:S03]  /*bf90*/  @!P3 SHF.L.U64.HI R13, R22, 0x1, R89 ;  /* 0x00000001160db819 */ /* 0x000fc60000010259 */
[C---:B------:R-:W-:Y:S01]  /*bfa0*/  @!P2 IMAD.SHL.U32 R24, R215.reuse, 0x2, RZ ;  /* 0x00000002d718a824 */ /* 0x040fe200078e00ff */
[----:B------:R-:W-:Y:S01]  /*bfb0*/  @!P2 SHF.L.U64.HI R25, R215, 0x1, R88 ;  /* 0x00000001d719a819 */ /* 0x000fe20000010258 */
[----:B------:R-:W-:Y:S01]  /*bfc0*/  @!P1 IMAD.SHL.U32 R28, R214, 0x2, RZ ;  /* 0x00000002d61c9824 */ /* 0x000fe200078e00ff */
[CC--:B--2---:R-:W-:Y:S01]  /*bfd0*/  @!P3 IADD3 R10, P5, R5.reuse, R12.reuse, RZ ;  /* 0x0000000c050ab210 */ /* 0x0c4fe20007fbe0ff */
[----:B------:R-:W-:Y:S01]  /*bfe0*/  @!P0 IMAD.SHL.U32 R15, R216, 0x2, RZ ;  /* 0x00000002d80f8824 */ /* 0x000fe200078e00ff */
[----:B----4-:R-:W-:Y:S02]  /*bff0*/  @!P3 IADD3 R12, P4, R14, R12, RZ ;  /* 0x0000000c0e0cb210 */ /* 0x010fe40007f9e0ff */
[-C--:B------:R-:W-:Y:S01]  /*c000*/  @!P2 IADD3 R20, P6, R5, R24.reuse, RZ ;  /* 0x000000180514a210 */ /* 0x080fe20007fde0ff */
[----:B-1----:R-:W-:Y:S01]  /*c010*/  @!P3 IMAD.X R11, R4, 0x1, R13, P5 ;  /* 0x00000001040bb824 */ /* 0x002fe200028e060d */
[----:B------:R-:W-:Y:S01]  /*c020*/  @!P1 SHF.L.U64.HI R29, R214, 0x1, R75 ;  /* 0x00000001d61d9819 */ /* 0x000fe2000001024b */
[----:B---3--:R-:W-:Y:S01]  /*c030*/  @!P3 IMAD.X R13, R9, 0x1, R13, P4 ;  /* 0x00000001090db824 */ /* 0x008fe200020e060d */
[----:B------:R-:W-:Y:S01]  /*c040*/  @!P2 IADD3 R24, P5, R14, R24, RZ ;  /* 0x000000180e18a210 */ /* 0x000fe20007fbe0ff */
[----:B------:R-:W-:Y:S01]  /*c050*/  @!P2 IMAD.X R21, R4, 0x1, R25, P6 ;  /* 0x000000010415a824 */ /* 0x000fe200030e0619 */
[----:B------:R-:W-:-:S02]  /*c060*/  @!P1 IADD3 R26, P4, R5, R28, RZ ;  /* 0x0000001c051a9210 */ /* 0x000fc40007f9e0ff */
[----:B------:R-:W-:Y:S02]  /*c070*/  CS2R R72, SRZ ;  /* 0x0000000000487805 */ /* 0x000fe4000001ff00 */
[----:B------:R-:W-:Y:S01]  /*c080*/  @!P1 IADD3 R28, P6, R14, R28, RZ ;  /* 0x0000001c0e1c9210 */ /* 0x000fe20007fde0ff */
[----:B------:R-:W-:Y:S01]  /*c090*/  @!P2 IMAD.X R25, R9, 0x1, R25, P5 ;  /* 0x000000010919a824 */ /* 0x000fe200028e0619 */
[----:B------:R-:W-:Y:S01]  /*c0a0*/  @!P0 SHF.L.U64.HI R32, R216, 0x1, R87 ;  /* 0x00000001d8208819 */ /* 0x000fe20000010257 */
[----:B------:R-:W-:Y:S01]  /*c0b0*/  @!P1 IMAD.X R27, R4, 0x1, R29, P4 ;  /* 0x00000001041b9824 */ /* 0x000fe200020e061d */
[-C--:B------:R-:W-:Y:S02]  /*c0c0*/  @!P0 IADD3 R30, P5, R5, R15.reuse, RZ ;  /* 0x0000000f051e8210 */ /* 0x080fe40007fbe0ff */
[----:B------:R-:W-:Y:S02]  /*c0d0*/  CS2R R70, SRZ ;  /* 0x0000000000467805 */ /* 0x000fe4000001ff00 */
[----:B------:R-:W-:-:S02]  /*c0e0*/  @!P0 IADD3 R14, P4, R14, R15, RZ ;  /* 0x0000000f0e0e8210 */ /* 0x000fc40007f9e0ff */
[----:B------:R-:W-:Y:S02]  /*c0f0*/  CS2R R68, SRZ ;  /* 0x0000000000447805 */ /* 0x000fe4000001ff00 */
[----:B------:R-:W-:Y:S02]  /*c100*/  CS2R R66, SRZ ;  /* 0x0000000000427805 */ /* 0x000fe4000001ff00 */
[----:B------:R-:W-:Y:S02]  /*c110*/  CS2R R62, SRZ ;  /* 0x00000000003e7805 */ /* 0x000fe4000001ff00 */
[----:B------:R-:W-:Y:S01]  /*c120*/  CS2R R64, SRZ ;  /* 0x0000000000407805 */ /* 0x000fe2000001ff00 */
[C---:B------:R-:W-:Y:S01]  /*c130*/  @!P1 IMAD.X R29, R9.reuse, 0x1, R29, P6 ;  /* 0x00000001091d9824 */ /* 0x040fe200030e061d */
        /* <DEDUP_REMOVED lines=10> */
.L_x_2989:
[----:B------:R-:W-:Y:S05]  /*c1e0*/  BSYNC B1 ;  /* 0x0000000000017941 */ /* 0x000fea0003800000 */
.L_x_2988:
[----:B-1---5:R-:W-:Y:S01]  /*c1f0*/  IMAD.MOV.U32 R4, RZ, RZ, R62 ;  /* 0x000000ffff047224 */ /* 0x022fe200078e003e */
[----:B------:R-:W-:Y:S01]  /*c200*/  UMOV UR4, 0xffffffff ;  /* 0xffffffff00047882 */ /* 0x000fe20000000000 */
[----:B--2---:R-:W-:Y:S01]  /*c210*/  IMAD.MOV.U32 R5, RZ, RZ, R63 ;  /* 0x000000ffff057224 */ /* 0x004fe200078e003f */
[----:B------:R-:W-:Y:S01]  /*c220*/  CS2R R46, SRZ ;  /* 0x00000000002e7805 */ /* 0x000fe2000001ff00 */
        /* <DEDUP_REMOVED lines=35> */
.L_x_3307:
        /* <DEDUP_REMOVED lines=24> */
[CC--:B---3--:R-:W-:Y:S01]  /*c5e0*/  @!P3 IADD3 R28, P5, R5.reuse, R30.reuse, RZ ;  /* 0x0000001e051cb210 */ /* 0x0c8fe20007fbe0ff */
[----:B------:R-:W-:Y:S01]  /*c5f0*/  @!P0 IMAD.SHL.U32 R32, R216, 0x2, RZ ;  /* 0x00000002d8208824 */ /* 0x000fe200078e00ff */
[----:B----4-:R-:W-:Y:S02]  /*c600*/  @!P3 IADD3 R30, P4, R14, R30, RZ ;  /* 0x0000001e0e1eb210 */ /* 0x010fe40007f9e0ff */
[-C--:B------:R-:W-:Y:S01]  /*c610*/  @!P2 IADD3 R26, P6, R5, R20.reuse, RZ ;  /* 0x00000014051aa210 */ /* 0x080fe20007fde0ff */
[--C-:B--2---:R-:W-:Y:S01]  /*c620*/  @!P3 IMAD.X R29, R4, 0x1, R10.reuse, P5 ;  /* 0x00000001041db824 */ /* 0x104fe200028e060a */
[----:B------:R-:W-:Y:S01]  /*c630*/  @!P2 IADD3 R20, P5, R14, R20, RZ ;  /* 0x000000140e14a210 */ /* 0x000fe20007fbe0ff */
[----:B0-----:R-:W-:Y:S01]  /*c640*/  @!P3 IMAD.X R31, R9, 0x1, R10, P4 ;  /* 0x00000001091fb824 */ /* 0x001fe200020e060a */
[----:B------:R-:W-:Y:S01]  /*c650*/  @!P1 SHF.L.U64.HI R13, R214, 0x1, R75 ;  /* 0x00000001d60d9819 */ /* 0x000fe2000001024b */
[--C-:B------:R-:W-:Y:S01]  /*c660*/  @!P2 IMAD.X R27, R4, 0x1, R11.reuse, P6 ;  /* 0x00000001041ba824 */ /* 0x100fe200030e060b */
[-C--:B------:R-:W-:Y:S01]  /*c670*/  @!P1 IADD3 R24, P4, R5, R12.reuse, RZ ;  /* 0x0000000c05189210 */ /* 0x080fe20007f9e0ff */
[----:B------:R-:W-:Y:S01]  /*c680*/  @!P2 IMAD.X R21, R9, 0x1, R11, P5 ;  /* 0x000000010915a824 */ /* 0x000fe200028e060b */
[----:B------:R-:W-:-:S02]  /*c690*/  @!P1 IADD3 R10, P6, R14, R12, RZ ;  /* 0x0000000c0e0a9210 */ /* 0x000fc40007fde0ff */
[----:B------:R-:W-:Y:S02]  /*c6a0*/  CS2R R54, SRZ ;  /* 0x0000000000367805 */ /* 0x000fe4000001ff00 */
[----:B------:R-:W-:Y:S01]  /*c6b0*/  @!P0 SHF.L.U64.HI R15, R216, 0x1, R87 ;  /* 0x00000001d80f8819 */ /* 0x000fe20000010257 */
[--C-:B------:R-:W-:Y:S01]  /*c6c0*/  @!P1 IMAD.X R25, R4, 0x1, R13.reuse, P4 ;  /* 0x0000000104199824 */ /* 0x100fe200020e060d */
[-C--:B------:R-:W-:Y:S01]  /*c6d0*/  @!P0 IADD3 R12, P5, R5, R32.reuse, RZ ;  /* 0x00000020050c8210 */ /* 0x080fe20007fbe0ff */
[----:B------:R-:W-:Y:S01]  /*c6e0*/  @!P1 IMAD.X R11, R9, 0x1, R13, P6 ;  /* 0x00000001090b9824 */ /* 0x000fe200030e060d */
[----:B------:R-:W-:Y:S02]  /*c6f0*/  @!P0 IADD3 R14, P4, R14, R32, RZ ;  /* 0x000000200e0e8210 */ /* 0x000fe40007f9e0ff */
[----:B------:R-:W-:Y:S02]  /*c700*/  CS2R R56, SRZ ;  /* 0x0000000000387805 */ /* 0x000fe4000001ff00 */
[----:B------:R-:W-:Y:S01]  /*c710*/  CS2R R50, SRZ ;  /* 0x0000000000327805 */ /* 0x000fe2000001ff00 */
[----:B------:R-:W-:Y:S01]  /*c720*/  @!P0 IMAD.X R13, R4, 0x1, R15, P5 ;  /* 0x00000001040d8824 */ /* 0x000fe200028e060f */
[----:B------:R-:W-:-:S02]  /*c730*/  CS2R R52, SRZ ;  /* 0x0000000000347805 */ /* 0x000fc4000001ff00 */
[----:B------:R-:W-:Y:S02]  /*c740*/  CS2R R46, SRZ ;  /* 0x00000000002e7805 */ /* 0x000fe4000001ff00 */
[----:B------:R-:W-:Y:S01]  /*c750*/  CS2R R48, SRZ ;  /* 0x0000000000307805 */ /* 0x000fe2000001ff00 */
[----:B------:R-:W-:Y:S01]  /*c760*/  @!P0 IMAD.X R15, R9, 0x1, R15, P4 ;  /* 0x00000001090f8824 */ /* 0x000fe200020e060f */
[----:B------:R0:W5:Y:S04]  /*c770*/  @!P3 LD.E.64 R58, desc[UR6][R28.64] ;  /* 0x000000061c3ab980 */ /* 0x000168000c101b00 */
[----:B------:R0:W5:Y:S04]  /*c780*/  @!P3 LD.E.64 R60, desc[UR6][R30.64] ;  /* 0x000000061e3cb980 */ /* 0x000168000c101b00 */
[----:B------:R0:W5:Y:S04]  /*c790*/  @!P2 LD.E.64 R54, desc[UR6][R26.64] ;  /* 0x000000061a36a980 */ /* 0x000168000c101b00 */
[----:B------:R0:W5:Y:S04]  /*c7a0*/  @!P2 LD.E.64 R56, desc[UR6][R20.64] ;  /* 0x000000061438a980 */ /* 0x000168000c101b00 */
[----:B------:R0:W5:Y:S04]  /*c7b0*/  @!P1 LD.E.64 R50, desc[UR6][R24.64] ;  /* 0x0000000618329980 */ /* 0x000168000c101b00 */
[----:B------:R0:W5:Y:S04]  /*c7c0*/  @!P1 LD.E.64 R52, desc[UR6][R10.64] ;  /* 0x000000060a349980 */ /* 0x000168000c101b00 */
[----:B------:R0:W5:Y:S04]  /*c7d0*/  @!P0 LD.E.64 R46, desc[UR6][R12.64] ;  /* 0x000000060c2e8980 */ /* 0x000168000c101b00 */
[----:B------:R0:W5:Y:S02]  /*c7e0*/  @!P0 LD.E.64 R48, desc[UR6][R14.64] ;  /* 0x000000060e308980 */ /* 0x000164000c101b00 */
.L_x_2992:
[----:B------:R-:W-:Y:S05]  /*c7f0*/  BSYNC B1 ;  /* 0x0000000000017941 */ /* 0x000fea0003800000 */
.L_x_2991:
[----:B--2--5:R-:W-:Y:S01]  /*c800*/  IMAD.MOV.U32 R4, RZ, RZ, R46 ;  /* 0x000000ffff047224 */ /* 0x024fe200078e002e */
[----:B------:R-:W-:Y:S01]  /*c810*/  UMOV UR4, 0xffffffff ;  /* 0xffffffff00047882 */ /* 0x000fe20000000000 */
[----:B---3--:R-:W-:Y:S02]  /*c820*/  IMAD.MOV.U32 R5, RZ, RZ, R47 ;  /* 0x000000ffff057224 */ /* 0x008fe400078e002f */
        /* <DEDUP_REMOVED lines=35> */
.L_x_3313:
        /* <DEDUP_REMOVED lines=27> */
[----:B0-----:R-:W-:Y:S02]  /*cc10*/  @!P3 IADD3 R32, P4, R14, R32, RZ ;  /* 0x000000200e20b210 */ /* 0x001fe40007f9e0ff */
[-C--:B------:R-:W-:Y:S01]  /*cc20*/  @!P2 IADD3 R30, P6, R5, R24.reuse, RZ ;  /* 0x00000018051ea210 */ /* 0x080fe20007fde0ff */
[--C-:B--2---:R-:W-:Y:S01]  /*cc30*/  @!P3 IMAD.X R81, R4, 0x1, R10.reuse, P5 ;  /* 0x000000010451b824 */ /* 0x104fe200028e060a */
[----:B------:R-:W-:Y:S01]  /*cc40*/  @!P2 IADD3 R24, P5, R14, R24, RZ ;  /* 0x000000180e18a210 */ /* 0x000fe20007fbe0ff */
[----:B------:R-:W-:Y:S01]  /*cc50*/  @!P3 IMAD.X R33, R9, 0x1, R10, P4 ;  /* 0x000000010921b824 */ /* 0x000fe200020e060a */
        /* <DEDUP_REMOVED lines=26> */
.L_x_2995:
[----:B------:R-:W-:Y:S05]  /*ce00*/  BSYNC B1 ;  /* 0x0000000000017941 */ /* 0x000fea0003800000 */
.L_x_2994:
        /* <DEDUP_REMOVED lines=37> */
[----:B-1----:R-:W1:Y:S04]  /*d060*/  SHFL.IDX PT, R8, R8, 0x3, 0x181f ;  /* 0x00781f0008087f89 */ /* 0x002e6800000e0000 */
[----:B0---4-:R-:W4:Y:S02]  /*d070*/  SHFL.IDX PT, R0, R0, 0x3, 0x181f ;  /* 0x00781f0000007f89 */ /* 0x011f2400000e0000 */
.L_x_3319:
[----:B------:R-:W5:Y:S01]  /*d080*/  LDL R7, [R1+0x60] ;  /* 0x0000600001077983 */ /* 0x000f620000100800 */
        /* <DEDUP_REMOVED lines=9> */
[----:B-----5:R-:W-:-:S04]  /*d120*/  LEA.HI R6, R7, R7, RZ, 0x1 ;  /* 0x0000000707067211 */ /* 0x020fc800078f08ff */
        /* <DEDUP_REMOVED lines=19> */
[----:B------:R-:W-:Y:S01]  /*d260*/  @!P0 IMAD.SHL.U32 R7, R216, 0x2, RZ ;  /* 0x00000002d8078824 */ /* 0x000fe200078e00ff */
[----:B----4-:R-:W-:Y:S02]  /*d270*/  @!P3 IADD3 R100, P4, R0, R101, RZ ;  /* 0x000000650064b210 */ /* 0x010fe40007f9e0ff */
[----:B------:R-:W-:Y:S01]  /*d280*/  @!P1 SHF.L.U64.HI R75, R214, 0x1, R75 ;  /* 0x00000001d64b9819 */ /* 0x000fe2000001024b */
[--C-:B--2---:R-:W-:Y:S01]  /*d290*/  @!P3 IMAD.X R107, R9, 0x1, R89.reuse, P5 ;  /* 0x00000001096bb824 */ /* 0x104fe200028e0659 */
[-C--:B------:R-:W-:Y:S01]  /*d2a0*/  @!P2 IADD3 R98, P6, R10, R97.reuse, RZ ;  /* 0x000000610a62a210 */ /* 0x080fe20007fde0ff */
[----:B-1----:R-:W-:Y:S01]  /*d2b0*/  @!P3 IMAD.X R101, R8, 0x1, R89, P4 ;  /* 0x000000010865b824 */ /* 0x002fe200020e0659 */
[----:B------:R-:W-:-:S02]  /*d2c0*/  @!P2 IADD3 R96, P5, R0, R97, RZ ;  /* 0x000000610060a210 */ /* 0x000fc40007fbe0ff */
[-C--:B------:R-:W-:Y:S01]  /*d2d0*/  @!P1 IADD3 R80, P4, R10, R5.reuse, RZ ;  /* 0x000000050a509210 */ /* 0x080fe20007f9e0ff */
[C-C-:B------:R-:W-:Y:S01]  /*d2e0*/  @!P2 IMAD.X R99, R9.reuse, 0x1, R88.reuse, P6 ;  /* 0x000000010963a824 */ /* 0x140fe200030e0658 */
[----:B------:R-:W-:Y:S01]  /*d2f0*/  @!P0 SHF.L.U64.HI R87, R216, 0x1, R87 ;  /* 0x00000001d8578819 */ /* 0x000fe20000010257 */
[----:B------:R-:W-:Y:S01]  /*d300*/  @!P2 IMAD.X R97, R8, 0x1, R88, P5 ;  /* 0x000000010861a824 */ /* 0x000fe200028e0658 */
[----:B------:R-:W-:Y:S01]  /*d310*/  @!P1 IADD3 R74, P6, R0, R5, RZ ;  /* 0x00000005004a9210 */ /* 0x000fe20007fde0ff */
[----:B------:R-:W-:Y:S01]  /*d320*/  @!P1 IMAD.X R81, R9, 0x1, R75, P4 ;  /* 0x0000000109519824 */ /* 0x000fe200020e064b */
[-C--:B------:R-:W-:Y:S02]  /*d330*/  @!P0 IADD3 R10, P5, R10, R7.reuse, RZ ;  /* 0x000000070a0a8210 */ /* 0x080fe40007fbe0ff */
[----:B------:R-:W-:Y:S02]  /*d340*/  CS2R R20, SRZ ;  /* 0x0000000000147805 */ /* 0x000fe4000001ff00 */
[----:B------:R-:W-:-:S02]  /*d350*/  @!P0 IADD3 R88, P4, R0, R7, RZ ;  /* 0x0000000700588210 */ /* 0x000fc40007f9e0ff */
[----:B------:R-:W-:Y:S02]  /*d360*/  CS2R R24, SRZ ;  /* 0x0000000000187805 */ /* 0x000fe4000001ff00 */
[----:B------:R-:W-:Y:S02]  /*d370*/  CS2R R12, SRZ ;  /* 0x00000000000c7805 */ /* 0x000fe4000001ff00 */
[----:B------:R-:W-:Y:S02]  /*d380*/  CS2R R14, SRZ ;  /* 0x00000000000e7805 */ /* 0x000fe4000001ff00 */
[----:B------:R-:W-:Y:S02]  /*d390*/  CS2R R4, SRZ ;  /* 0x0000000000047805 */ /* 0x000fe4000001ff00 */
[----:B------:R-:W-:Y:S01]  /*d3a0*/  CS2R R6, SRZ ;  /* 0x0000000000067805 */ /* 0x000fe2000001ff00 */
[----:B------:R-:W-:Y:S01]  /*d3b0*/  @!P1 IMAD.X R75, R8, 0x1, R75, P6 ;  /* 0x00000001084b9824 */ /* 0x000fe200030e064b */
[----:B------:R0:W5:Y:S01]  /*d3c0*/  @!P3 LD.E.64 R30, desc[UR6][R106.64] ;  /* 0x000000066a1eb980 */ /* 0x000162000c101b00 */
[----:B------:R-:W-:-:S02]  /*d3d0*/  @!P0 IMAD.X R11, R9, 0x1, R87, P5 ;  /* 0x00000001090b8824 */ /* 0x000fc400028e0657 */
        /* <DEDUP_REMOVED lines=8> */
.L_x_2998:
[----:B------:R-:W-:Y:S05]  /*d460*/  BSYNC B1 ;  /* 0x0000000000017941 */ /* 0x000fea0003800000 */
.L_x_2997:
[----:B------:R-:W4:Y:S01]  /*d470*/  SYNCS.PHASECHK.TRANS64.TRYWAIT P0, [R18+URZ+0x38800], R145 ;  /* 0x03880091120075a7 */ /* 0x000f22000800017f */
[----:B-1---5:R-:W-:Y:S01]  /*d480*/  IMAD.MOV.U32 R8, RZ, RZ, R5 ;  /* 0x000000ffff087224 */ /* 0x022fe200078e0005 */
[----:B0-----:R-:W-:Y:S01]  /*d490*/  VIADDMNMX R75, R125, -R230, 0x80, PT ;  /* 0x000000807d4b7446 */ /* 0x001fe200038009e6 */
[----:B--2---:R-:W-:Y:S01]  /*d4a0*/  IMAD.MOV.U32 R9, RZ, RZ, R12 ;  /* 0x000000ffff097224 */ /* 0x004fe200078e000c */
[----:B------:R-:W-:Y:S01]  /*d4b0*/  BSSY B1, `(.L_x_2999) ;  /* 0x000001e000017945 */ /* 0x000fe20003800000 */
        /* <DEDUP_REMOVED lines=22> */
[----:B----4-:R-:W-:Y:S01]  /*d620*/  IMAD.MOV.U32 R0, RZ, RZ, R4 ;  /* 0x000000ffff007224 */ /* 0x010fe200078e0004 */
[----:B------:R-:W-:Y:S01]  /*d630*/  ISETP.GE.AND P1, PT, R212, R75, PT ;  /* 0x0000004bd400720c */ /* 0x000fe20003f26270 */
[----:B------:R-:W-:Y:S01]  /*d640*/  IMAD.MOV.U32 R8, RZ, RZ, R32 ;  /* 0x000000ffff087224 */ /* 0x000fe200078e0020 */
[----:B------:R-:W-:Y:S01]  /*d650*/  PRMT R97, R10, 0x7610, R97 ;  /* 0x000076100a617816 */ /* 0x000fe20000000061 */
[----:B------:R-:W-:Y:S01]  /*d660*/  IMAD.MOV.U32 R9, RZ, RZ, R33 ;  /* 0x000000ffff097224 */ /* 0x000fe200078e0021 */
[----:B------:R-:W-:Y:S01]  /*d670*/  PRMT R98, R11, 0x7610, R98 ;  /* 0x000076100b627816 */ /* 0x000fe20000000062 */
[----:B------:R-:W-:Y:S08]  /*d680*/  @!P0 BRA `(.L_x_3000) ;  /* 0x0000024c007c8947 */ /* 0x000ff00003800000 */
.L_x_3320:
[----:B------:R-:W-:Y:S05]  /*d690*/  BSYNC B1 ;  /* 0x0000000000017941 */ /* 0x000fea0003800000 */
.L_x_2999:
[----:B------:R-:W-:Y:S01]  /*d6a0*/  BSSY B1, `(.L_x_3001) ;  /* 0x00000cb000017945 */ /* 0x000fe20003800000 */
[----:B------:R-:W-:Y:S02]  /*d6b0*/  PRMT R101, R8, 0x7610, R101 ;  /* 0x0000761008657816 */ /* 0x000fe40000000065 */
[----:B------:R-:W-:Y:S01]  /*d6c0*/  PRMT R106, R9, 0x7610, R106 ;  /* 0x00007610096a7816 */ /* 0x000fe2000000006a */
[----:B------:R-:W-:Y:S06]  /*d6d0*/  @P1 BRA `(.L_x_3002) ;  /* 0x0000000c001c1947 */ /* 0x000fec0003800000 */
[----:B------:R-:W1:Y:S01]  /*d6e0*/  LDC R9, c[0x0][0x3f4] ;  /* 0x0000fd00ff097b82 */ /* 0x000e620000000800 */
[----:B------:R-:W-:Y:S01]  /*d6f0*/  BSSY B2, `(.L_x_3003) ;  /* 0x0000034000027945 */ /* 0x000fe20003800000 */
[-C--:B-1----:R-:W-:Y:S02]  /*d700*/  ISETP.GE.AND P0, PT, R22, R9.reuse, PT ;  /* 0x000000091600720c */ /* 0x082fe40003f06270 */
[-C--:B------:R-:W-:Y:S02]  /*d710*/  ISETP.GE.AND P1, PT, R215, R9.reuse, PT ;  /* 0x00000009d700720c */ /* 0x080fe40003f26270 */
[-C--:B------:R-:W-:Y:S02]  /*d720*/  ISETP.GE.AND P2, PT, R214, R9.reuse, PT ;  /* 0x00000009d600720c */ /* 0x080fe40003f46270 */
[----:B------:R-:W-:-:S07]  /*d730*/  ISETP.GE.AND P3, PT, R216, R9, PT ;  /* 0x00000009d800720c */ /* 0x000fce0003f66270 */
[----:B------:R-:W-:Y:S06]  /*d740*/  @P0 BRA `(.L_x_3004) ;  /* 0x0000000000b80947 */ /* 0x000fec0003800000 */
[----:B------:R-:W1:Y:S01]  /*d750*/  LDS.128 R8, [R3] ;  /* 0x0000000003087984 */ /* 0x000e620000000c00 */
        /* <DEDUP_REMOVED lines=12> */
[C---:B-1----:R-:W-:Y:S01]  /*d820*/  LOP3.LUT R77, R10.reuse, 0xffff0000, RZ, 0xc0, !PT ;  /* 0xffff00000a4d7812 */ /* 0x042fe200078ec0ff */
[----:B------:R-:W-:Y:S01]  /*d830*/  IMAD.U32 R76, R10, 0x10000, RZ ;  /* 0x000100000a4c7824 */ /* 0x000fe200078e00ff */
[C---:B------:R-:W-:Y:S01]  /*d840*/  LOP3.LUT R79, R11.reuse, 0xffff0000, RZ, 0xc0, !PT ;  /* 0xffff00000b4f7812 */ /* 0x040fe200078ec0ff */
[----:B------:R-:W-:-:S02]  /*d850*/  IMAD.U32 R78, R11, 0x10000, RZ ;  /* 0x000100000b4e7824 */ /* 0x000fc400078e00ff */
[C---:B0-----:R-:W-:Y:S01]  /*d860*/  FMUL.FTZ R145, R77.reuse, R125 ;  /* 0x0000007d4d917220 */ /* 0x041fe20000410000 */
[-C--:B------:R-:W-:Y:S01]  /*d870*/  FMUL.FTZ R146, R77, R107.reuse ;  /* 0x0000006b4d927220 */ /* 0x080fe20000410000 */
[----:B------:R-:W-:Y:S01]  /*d880*/  FMUL.FTZ R77, R79, R144 ;  /* 0x000000904f4d7220 */ /* 0x000fe20000410000 */
[----:B------:R-:W-:Y:S02]  /*d890*/  IMAD.U32 R10, R8, 0x10000, RZ ;  /* 0x00010000080a7824 */ /* 0x000fe400078e00ff */
[C---:B------:R-:W-:Y:S01]  /*d8a0*/  FFMA.FTZ R145, R76.reuse, R107, -R145 ;  /* 0x0000006b4c917223 */ /* 0x040fe20000010891 */
[----:B------:R-:W-:Y:S02]  /*d8b0*/  IMAD.U32 R11, R9, 0x10000, RZ ;  /* 0x00010000090b7824 */ /* 0x000fe400078e00ff */
[----:B------:R-:W-:Y:S01]  /*d8c0*/  FFMA.FTZ R146, R76, R125, R146 ;  /* 0x0000007d4c927223 */ /* 0x000fe20000010092 */
        /* <DEDUP_REMOVED lines=8> */
[----:B------:R-:W-:Y:S01]  /*d950*/  LOP3.LUT R76, R141, 0xffff0000, RZ, 0xc0, !PT ;  /* 0xffff00008d4c7812 */ /* 0x000fe200078ec0ff */
[C---:B------:R-:W-:Y:S01]  /*d960*/  FMUL.FTZ R107, R8.reuse, R79 ;  /* 0x0000004f086b7220 */ /* 0x040fe20000410000 */
[----:B------:R-:W-:Y:S01]  /*d970*/  FMUL.FTZ R78, R8, R77 ;  /* 0x0000004d084e7220 */ /* 0x000fe20000410000 */
[----:B------:R-:W-:-:S02]  /*d980*/  FMUL.FTZ R144, R9, R142 ;  /* 0x0000008e09907220 */ /* 0x000fc40000410000 */
[-C--:B------:R-:W-:Y:S01]  /*d990*/  FMUL.FTZ R125, R9, R76.reuse ;  /* 0x0000004c097d7220 */ /* 0x080fe20000410000 */
[C---:B------:R-:W-:Y:S01]  /*d9a0*/  FFMA.FTZ R8, R10.reuse, R77, -R107 ;  /* 0x0000004d0a087223 */ /* 0x040fe2000001086b */
[----:B------:R-:W-:Y:S01]  /*d9b0*/  FFMA.FTZ R79, R10, R79, R78 ;  /* 0x0000004f0a4f7223 */ /* 0x000fe2000001004e */
[C---:B------:R-:W-:Y:S01]  /*d9c0*/  FFMA.FTZ R9, R11.reuse, R76, -R144 ;  /* 0x0000004c0b097223 */ /* 0x040fe20000010890 */
[----:B------:R-:W-:Y:S01]  /*d9d0*/  FFMA.FTZ R142, R11, R142, R125 ;  /* 0x0000008e0b8e7223 */ /* 0x000fe2000001007d */
[----:B------:R-:W-:Y:S02]  /*d9e0*/  F2FP.BF16.F32.PACK_AB R10, R146, R145 ;  /* 0x00000091920a723e */ /* 0x000fe400000010ff */
[----:B------:R-:W-:Y:S02]  /*d9f0*/  F2FP.BF16.F32.PACK_AB R11, R148, R147 ;  /* 0x00000093940b723e */ /* 0x000fe400000010ff */
[----:B------:R-:W-:Y:S02]  /*da00*/  F2FP.BF16.F32.PACK_AB R8, R79, R8 ;  /* 0x000000084f08723e */ /* 0x000fe400000010ff */
[----:B------:R-:W-:-:S05]  /*da10*/  F2FP.BF16.F32.PACK_AB R9, R142, R9 ;  /* 0x000000098e09723e */ /* 0x000fca00000010ff */
[----:B------:R1:W-:Y:S02]  /*da20*/  STS.128 [R3], R8 ;  /* 0x0000000803007388 */ /* 0x0003e40000000c00 */
.L_x_3004:
[----:B------:R-:W-:Y:S05]  /*da30*/  BSYNC B2 ;  /* 0x0000000000027941 */ /* 0x000fea0003800000 */
.L_x_3003:
[----:B------:R-:W-:Y:S04]  /*da40*/  BSSY B2, `(.L_x_3005) ;  /* 0x0000030000027945 */ /* 0x000fe80003800000 */
[----:B------:R-:W-:Y:S05]  /*da50*/  @P1 BRA `(.L_x_3006) ;  /* 0x0000000000b81947 */ /* 0x000fea0003800000 */
[----:B-1----:R-:W1:Y:S01]  /*da60*/  LDS.128 R8, [R3+0x4000] ;  /* 0x0040000003087984 */ /* 0x002e620000000c00 */
        /* <DEDUP_REMOVED lines=12> */
[C---:B-1----:R-:W-:Y:S01]  /*db30*/  LOP3.LUT R71, R10.reuse, 0xffff0000, RZ, 0xc0, !PT ;  /* 0xffff00000a477812 */ /* 0x042fe200078ec0ff */
        /* <DEDUP_REMOVED lines=32> */
.L_x_3006:
[----:B------:R-:W-:Y:S05]  /*dd40*/  BSYNC B2 ;  /* 0x0000000000027941 */ /* 0x000fea0003800000 */
.L_x_3005:
[----:B------:R-:W-:Y:S04]  /*dd50*/  BSSY B2, `(.L_x_3007) ;  /* 0x0000030000027945 */ /* 0x000fe80003800000 */
[----:B------:R-:W-:Y:S05]  /*dd60*/  @P2 BRA `(.L_x_3008) ;  /* 0x0000000000b82947 */ /* 0x000fea0003800000 */
[----:B-12---:R-:W1:Y:S01]  /*dd70*/  LDS.128 R8, [R3+0x8000] ;  /* 0x0080000003087984 */ /* 0x006e620000000c00 */
        /* <DEDUP_REMOVED lines=12> */
[C---:B-1----:R-:W-:Y:S01]  /*de40*/  LOP3.LUT R67, R10.reuse, 0xffff0000, RZ, 0xc0, !PT ;  /* 0xffff00000a437812 */ /* 0x042fe200078ec0ff */
[----:B------:R-:W-:Y:S01]  /*de50*/  IMAD.U32 R66, R10, 0x10000, RZ ;  /* 0x000100000a427824 */ /* 0x000fe200078e00ff */
[C---:B------:R-:W-:Y:S01]  /*de60*/  LOP3.LUT R69, R11.reuse, 0xffff0000, RZ, 0xc0, !PT ;  /* 0xffff00000b457812 */ /* 0x040fe200078ec0ff */
[----:B------:R-:W-:-:S02]  /*de70*/  IMAD.U32 R68, R11, 0x10000, RZ ;  /* 0x000100000b447824 */ /* 0x000fc400078e00ff */
[C---:B------:R-:W-:Y:S01]  /*de80*/  FMUL.FTZ R76, R67.reuse, R70 ;  /* 0x00000046434c7220 */ /* 0x040fe20000410000 */
[-C--:B------:R-:W-:Y:S01]  /*de90*/  FMUL.FTZ R73, R67, R71.reuse ;  /* 0x0000004743497220 */ /* 0x080fe20000410000 */
        /* <DEDUP_REMOVED lines=27> */
.L_x_3008:
[----:B------:R-:W-:Y:S05]  /*e050*/  BSYNC B2 ;  /* 0x0000000000027941 */ /* 0x000fea0003800000 */
.L_x_3007:
[----:B------:R-:W-:Y:S05]  /*e060*/  @P3 BRA `(.L_x_3002) ;  /* 0x0000000000b83947 */ /* 0x000fea0003800000 */
[----:B-123--:R-:W1:Y:S01]  /*e070*/  LDS.128 R8, [R3+0xc000] ;  /* 0x00c0000003087984 */ /* 0x00ee620000000c00 */
        /* <DEDUP_REMOVED lines=45> */
.L_x_3002:
[----:B------:R-:W-:Y:S05]  /*e350*/  BSYNC B1 ;  /* 0x0000000000017941 */ /* 0x000fea0003800000 */
.L_x_3001:
[----:B-1234-:R-:W-:Y:S01]  /*e360*/  VIADD R8, R212, 0x20 ;  /* 0x00000020d4087836 */ /* 0x01efe20000000000 */
[----:B------:R-:W-:Y:S04]  /*e370*/  BSSY B1, `(.L_x_3009) ;  /* 0x00000ca000017945 */ /* 0x000fe80003800000 */
[----:B------:R-:W-:-:S13]  /*e380*/  ISETP.GE.AND P0, PT, R8, R75, PT ;  /* 0x0000004b0800720c */ /* 0x000fda0003f06270 */
[----:B------:R-:W-:Y:S05]  /*e390*/  @P0 BRA `(.L_x_3010) ;  /* 0x0000000c001c0947 */ /* 0x000fea0003800000 */
[----:B------:R-:W1:Y:S01]  /*e3a0*/  LDC R9, c[0x0][0x3f4] ;  /* 0x0000fd00ff097b82 */ /* 0x000e620000000800 */
[----:B------:R-:W-:Y:S01]  /*e3b0*/  BSSY B2, `(.L_x_3011) ;  /* 0x0000034000027945 */ /* 0x000fe20003800000 */
[-C--:B-1----:R-:W-:Y:S02]  /*e3c0*/  ISETP.GE.AND P0, PT, R22, R9.reuse, PT ;  /* 0x000000091600720c */ /* 0x082fe40003f06270 */
[-C--:B------:R-:W-:Y:S02]  /*e3d0*/  ISETP.GE.AND P1, PT, R215, R9.reuse, PT ;  /* 0x00000009d700720c */ /* 0x080fe40003f26270 */
[-C--:B------:R-:W-:Y:S02]  /*e3e0*/  ISETP.GE.AND P2, PT, R214, R9.reuse, PT ;  /* 0x00000009d600720c */ /* 0x080fe40003f46270 */
[----:B------:R-:W-:-:S07]  /*e3f0*/  ISETP.GE.AND P3, PT, R216, R9, PT ;  /* 0x00000009d800720c */ /* 0x000fce0003f66270 */
[----:B------:R-:W-:Y:S06]  /*e400*/  @P0 BRA `(.L_x_3012) ;  /* 0x0000000000b80947 */ /* 0x000fec0003800000 */
[----:B------:R-:W1:Y:S01]  /*e410*/  LDS.128 R8, [R3+0x1000] ;  /* 0x0010000003087984 */ /* 0x000e620000000c00 */
        /* <DEDUP_REMOVED lines=45> */
.L_x_3012:
[----:B------:R-:W-:Y:S05]  /*e6f0*/  BSYNC B2 ;  /* 0x0000000000027941 */ /* 0x000fea0003800000 */
.L_x_3011:
[----:B------:R-:W-:Y:S04]  /*e700*/  BSSY B2, `(.L_x_3013) ;  /* 0x0000030000027945 */ /* 0x000fe80003800000 */
[----:B------:R-:W-:Y:S05]  /*e710*/  @P1 BRA `(.L_x_3014) ;  /* 0x0000000000b81947 */ /* 0x000fea0003800000 */
[----:B-1----:R-:W1:Y:S01]  /*e720*/  LDS.128 R8, [R3+0x5000] ;  /* 0x0050000003087984 */ /* 0x002e620000000c00 */
        /* <DEDUP_REMOVED lines=45> */
.L_x_3014:
[----:B------:R-:W-:Y:S05]  /*ea00*/  BSYNC B2 ;  /* 0x0000000000027941 */ /* 0x000fea0003800000 */
.L_x_3013:
[----:B------:R-:W-:Y:S04]  /*ea10*/  BSSY B2, `(.L_x_3015) ;  /* 0x0000030000027945 */ /* 0x000fe80003800000 */
[----:B------:R-:W-:Y:S05]  /*ea20*/  @P2 BRA `(.L_x_3016) ;  /* 0x0000000000b82947 */ /* 0x000fea0003800000 */
[----:B-12---:R-:W1:Y:S01]  /*ea30*/  LDS.128 R8, [R3+0x9000] ;  /* 0x0090000003087984 */ /* 0x006e620000000c00 */
        /* <DEDUP_REMOVED lines=45> */
.L_x_3016:
[----:B------:R-:W-:Y:S05]  /*ed10*/  BSYNC B2 ;  /* 0x0000000000027941 */ /* 0x000fea0003800000 */
.L_x_3015:
        /* <DEDUP_REMOVED lines=47> */
.L_x_3010:
[----:B------:R-:W-:Y:S05]  /*f010*/  BSYNC B1 ;  /* 0x0000000000017941 */ /* 0x000fea0003800000 */
.L_x_3009:
        /* <DEDUP_REMOVED lines=57> */
.L_x_3020:
[----:B------:R-:W-:Y:S05]  /*f3b0*/  BSYNC B2 ;  /* 0x0000000000027941 */ /* 0x000fea0003800000 */
.L_x_3019:
        /* <DEDUP_REMOVED lines=48> */
.L_x_3022:
[----:B------:R-:W-:Y:S05]  /*f6c0*/  BSYNC B2 ;  /* 0x0000000000027941 */ /* 0x000fea0003800000 */
.L_x_3021:
        /* <DEDUP_REMOVED lines=48> */
.L_x_3024:
[----:B------:R-:W-:Y:S05]  /*f9d0*/  BSYNC B2 ;  /* 0x0000000000027941 */ /* 0x000fea0003800000 */
.L_x_3023:
        /* <DEDUP_REMOVED lines=47> */
.L_x_3018:
[----:B------:R-:W-:Y:S05]  /*fcd0*/  BSYNC B1 ;  /* 0x0000000000017941 */ /* 0x000fea0003800000 */
.L_x_3017:
[----:B-1234-:R-:W-:-:S05]  /*fce0*/  VIADD R8, R212, 0x60 ;  /* 0x00000060d4087836 */ /* 0x01efca0000000000 */
        /* <DEDUP_REMOVED lines=55> */
.L_x_3027:
[----:B------:R-:W-:Y:S05]  /*10060*/  BSYNC B1 ;  /* 0x0000000000017941 */ /* 0x000fea0003800000 */
.L_x_3026:
        /* <DEDUP_REMOVED lines=48> */
.L_x_3029:
[----:B------:R-:W-:Y:S05]  /*10370*/  BSYNC B1 ;  /* 0x0000000000017941 */ /* 0x000fea0003800000 */
.L_x_3028:
        /* <DEDUP_REMOVED lines=48> */
.L_x_3031:
[----:B------:R-:W-:Y:S05]  /*10680*/  BSYNC B1 ;  /* 0x0000000000017941 */ /* 0x000fea0003800000 */
.L_x_3030:
[----:B------:R-:W-:Y:S05]  /*10690*/  @P3 BRA `(.L_x_3025) ;  /* 0x0000005000503947 */ /* 0x000fea0003800000 */
[----:B-123--:R-:W1:Y:S01]  /*106a0*/  LDS.128 R8, [R3+0xf000] ;  /* 0x00f0000003087984 */ /* 0x00ee620000000c00 */
        /* <DEDUP_REMOVED lines=21> */
[----:B------:R-:W-:Y:S01]  /*10800*/  FMUL.FTZ R9, R11, R81 ;  /* 0x000000510b097220 */ /* 0x000fe20000410000 */
[-C--:B------:R-:W-:Y:S01]  /*10810*/  FMUL.FTZ R7, R7, R13.reuse ;  /* 0x0000000d07077220 */ /* 0x080fe20000410000 */
[-C--:B------:R-:W-:Y:S01]  /*10820*/  FMUL.FTZ R11, R11, R74.reuse ;  /* 0x0000004a0b0b7220 */ /* 0x080fe20000410000 */
[----:B------:R-:W-:Y:S01]  /*10830*/  FFMA.FTZ R15, R6, R13, -R15 ;  /* 0x0000000d060f7223 */ /* 0x000fe2000001080f */
[----:B------:R-:W-:Y:S01]  /*10840*/  FFMA.FTZ R74, R10, R74, -R9 ;  /* 0x0000004a0a4a7223 */ /* 0x000fe20000010809 */
[----:B------:R-:W-:Y:S01]  /*10850*/  FFMA.FTZ R14, R6, R14, R7 ;  /* 0x0000000e060e7223 */ /* 0x000fe20000010007 */
[C---:B------:R-:W-:Y:S01]  /*10860*/  IMAD.U32 R9, R80.reuse, 0x10000, RZ ;  /* 0x0001000050097824 */ /* 0x040fe200078e00ff */
[----:B------:R-:W-:Y:S01]  /*10870*/  LOP3.LUT R80, R80, 0xffff0000, RZ, 0xc0, !PT ;  /* 0xffff000050507812 */ /* 0x000fe200078ec0ff */
[C---:B------:R-:W-:Y:S01]  /*10880*/  IMAD.U32 R7, R12.reuse, 0x10000, RZ ;  /* 0x000100000c077824 */ /* 0x040fe200078e00ff */
[----:B------:R-:W-:Y:S01]  /*10890*/  LOP3.LUT R12, R12, 0xffff0000, RZ, 0xc0, !PT ;  /* 0xffff00000c0c7812 */ /* 0x000fe200078ec0ff */
[----:B------:R-:W-:Y:S01]  /*108a0*/  FFMA.FTZ R81, R10, R81, R11 ;  /* 0x000000510a517223 */ /* 0x000fe2000001000b */
[----:B------:R-:W-:Y:S01]  /*108b0*/  FMUL.FTZ R11, R4, R9 ;  /* 0x00000009040b7220 */ /* 0x000fe20000410000 */
[----:B------:R-:W-:Y:S01]  /*108c0*/  FMUL.FTZ R10, R8, R80 ;  /* 0x00000050080a7220 */ /* 0x000fe20000410000 */
        /* <DEDUP_REMOVED lines=8> */
[----:B------:R-:W-:Y:S02]  /*10950*/  F2FP.BF16.F32.PACK_AB R4, R9, R4 ;  /* 0x000000040904723e */ /* 0x000fe400000010ff */
[----:B------:R-:W-:-:S05]  /*10960*/  F2FP.BF16.F32.PACK_AB R5, R5, R10 ;  /* 0x0000000a0505723e */ /* 0x000fca00000010ff */
[----:B------:R4:W-:Y:S01]  /*10970*/  STS.128 [R3+0xf000], R4 ;  /* 0x00f0000403007388 */ /* 0x0009e20000000c00 */
[----:B------:R-:W-:Y:S05]  /*10980*/  BRA `(.L_x_3025) ;  /* 0x0000004c00947947 */ /* 0x000fea0003800000 */
.L_x_2986:
[----:B------:R-:W0:Y:S01]  /*10990*/  LDC R10, c[0x0][0x448] ;  /* 0x00011200ff0a7b82 */ /* 0x000e220000000800 */
[----:B------:R-:W-:Y:S01]  /*109a0*/  ULDC.64 UR4, c[0x0][0x3f8] ;  /* 0x0000fe0000047ab9 */ /* 0x000fe20000000a00 */
[----:B------:R-:W-:Y:S01]  /*109b0*/  ULDC.64 UR6, c[0x0][0x408] ;  /* 0x0001020000067ab9 */ /* 0x000fe20000000a00 */
[----:B------:R-:W-:Y:S01]  /*109c0*/  IMAD.MOV.U32 R25, RZ, RZ, R27 ;  /* 0x000000ffff197224 */ /* 0x000fe200078e001b */
[----:B------:R-:W-:Y:S01]  /*109d0*/  SHF.R.S32.HI R92, RZ, 0x1f, R213 ;  /* 0x0000001fff5c7819 */ /* 0x000fe200000114d5 */
[----:B------:R-:W-:Y:S01]  /*109e0*/  IMAD.MOV.U32 R145, RZ, RZ, R29 ;  /* 0x000000ffff917224 */ /* 0x000fe200078e001d */
[----:B------:R-:W-:Y:S02]  /*109f0*/  SHF.R.S32.HI R79, RZ, 0x1f, R16 ;  /* 0x0000001fff4f7819 */ /* 0x000fe40000011410 */
[----:B------:R-:W-:Y:S02]  /*10a00*/  LEA.HI R94, R92, R213, RZ, 0x3 ;  /* 0x000000d55c5e7211 */ /* 0x000fe400078f18ff */
        /* <DEDUP_REMOVED lines=20> */
[----:B------:R-:W-:Y:S02]  /*10b50*/  LEA.HI.X R8, R144, UR7, R11, 0x1, P1 ;  /* 0x0000000790087c11 */ /* 0x000fe400088f0c0b */
[----:B------:R-:W-:Y:S01]  /*10b60*/  SHF.R.S32.HI R0, RZ, 0x3, R94 ;  /* 0x00000003ff007819 */ /* 0x000fe2000001145e */
[----:B------:R-:W-:Y:S06]  /*10b70*/  BRA.DIV UR4, `(.L_x_3032) ;  /* 0x0000021a04547947 */ /* 0x000fec000b800000 */
[----:B------:R0:W1:Y:S04]  /*10b80*/  SHFL.IDX PT, R5, R9, RZ, 0x181f ;  /* 0x00181fff09057589 */ /* 0x00006800000e0000 */
[----:B------:R0:W2:Y:S04]  /*10b90*/  SHFL.IDX PT, R4, R7, RZ, 0x181f ;  /* 0x00181fff07047589 */ /* 0x0000a800000e0000 */
[----:B------:R0:W3:Y:S04]  /*10ba0*/  SHFL.IDX PT, R21, R8, RZ, 0x181f ;  /* 0x00181fff08157589 */ /* 0x0000e800000e0000 */
[----:B------:R0:W4:Y:S02]  /*10bb0*/  SHFL.IDX PT, R14, R6, RZ, 0x181f ;  /* 0x00181fff060e7589 */ /* 0x00012400000e0000 */
.L_x_3326:
        /* <DEDUP_REMOVED lines=13> */
[----:B--2---:R-:W-:Y:S01]  /*10c90*/  IMAD.MOV.U32 R10, RZ, RZ, R4 ;  /* 0x000000ffff0a7224 */ /* 0x004fe200078e0004 */
[----:B------:R-:W-:Y:S01]  /*10ca0*/  ISETP.GE.AND P2, PT, R16, UR4, PT ;  /* 0x0000000410007c0c */ /* 0x000fe2000bf46270 */
[----:B-1----:R-:W-:Y:S01]  /*10cb0*/  IMAD.MOV.U32 R11, RZ, RZ, R5 ;  /* 0x000000ffff0b7224 */ /* 0x002fe200078e0005 */
[----:B------:R-:W-:Y:S02]  /*10cc0*/  ISETP.GE.AND P3, PT, R213, UR4, PT ;  /* 0x00000004d5007c0c */ /* 0x000fe4000bf66270 */
[----:B------:R-:W-:Y:S02]  /*10cd0*/  CS2R R56, SRZ ;  /* 0x0000000000387805 */ /* 0x000fe4000001ff00 */
[----:B------:R-:W-:Y:S01]  /*10ce0*/  CS2R R58, SRZ ;  /* 0x00000000003a7805 */ /* 0x000fe2000001ff00 */
[----:B------:R-:W-:-:S06]  /*10cf0*/  ULDC.64 UR6, c[0x0][0x208] ;  /* 0x0000820000067ab9 */ /* 0x000fcc0000000a00 */
[C---:B------:R-:W-:Y:S01]  /*10d00*/  @!P2 IMAD.SHL.U32 R15, R16.reuse, 0x2, RZ ;  /* 0x00000002100fa824 */ /* 0x040fe200078e00ff */
[----:B------:R-:W-:Y:S01]  /*10d10*/  @!P2 SHF.L.U64.HI R24, R16, 0x1, R79 ;  /* 0x000000011018a819 */ /* 0x000fe2000001024f */
[----:B------:R-:W-:-:S03]  /*10d20*/  @!P3 IMAD.SHL.U32 R13, R0, 0x8, RZ ;  /* 0x00000008000db824 */ /* 0x000fc600078e00ff */
[-C--:B------:R-:W-:Y:S01]  /*10d30*/  @!P2 IADD3 R4, P0, R4, R15.reuse, RZ ;  /* 0x0000000f0404a210 */ /* 0x080fe20007f1e0ff */
[----:B------:R-:W-:Y:S01]  /*10d40*/  @!P3 IMAD.WIDE R10, R13, 0x2, R10 ;  /* 0x000000020d0ab825 */ /* 0x000fe200078e020a */
[----:B----4-:R-:W-:-:S03]  /*10d50*/  @!P2 IADD3 R20, P1, R14, R15, RZ ;  /* 0x0000000f0e14a210 */ /* 0x010fc60007f3e0ff */
[----:B---3--:R-:W-:Y:S01]  /*10d60*/  IMAD.MOV.U32 R15, RZ, RZ, R21 ;  /* 0x000000ffff0f7224 */ /* 0x008fe200078e0015 */
[----:B------:R-:W-:Y:S02]  /*10d70*/  CS2R R64, SRZ ;  /* 0x0000000000407805 */ /* 0x000fe4000001ff00 */
[----:B------:R-:W-:Y:S02]  /*10d80*/  CS2R R66, SRZ ;  /* 0x0000000000427805 */ /* 0x000fe4000001ff00 */
[----:B------:R-:W-:Y:S02]  /*10d90*/  CS2R R60, SRZ ;  /* 0x00000000003c7805 */ /* 0x000fe4000001ff00 */
[----:B------:R-:W-:Y:S02]  /*10da0*/  CS2R R62, SRZ ;  /* 0x00000000003e7805 */ /* 0x000fe4000001ff00 */
[----:B------:R-:W-:Y:S02]  /*10db0*/  CS2R R68, SRZ ;  /* 0x0000000000447805 */ /* 0x000fe4000001ff00 */
[----:B------:R-:W-:Y:S01]  /*10dc0*/  CS2R R70, SRZ ;  /* 0x0000000000467805 */ /* 0x000fe2000001ff00 */
[----:B------:R-:W-:Y:S01]  /*10dd0*/  @!P3 IMAD.WIDE R12, R13, 0x2, R14 ;  /* 0x000000020d0cb825 */ /* 0x000fe200078e020e */
[----:B------:R1:W5:Y:S03]  /*10de0*/  @!P3 LD.E.128 R56, desc[UR6][R10.64] ;  /* 0x000000060a38b980 */ /* 0x000366000c101d00 */
[--C-:B------:R-:W-:Y:S01]  /*10df0*/  @!P2 IMAD.X R5, R5, 0x1, R24.reuse, P0 ;  /* 0x000000010505a824 */ /* 0x100fe200000e0618 */
[----:B------:R1:W5:Y:S01]  /*10e00*/  @!P3 LD.E.128 R64, desc[UR6][R12.64] ;  /* 0x000000060c40b980 */ /* 0x000362000c101d00 */
[----:B------:R-:W-:-:S03]  /*10e10*/  @!P2 IMAD.X R21, R21, 0x1, R24, P1 ;  /* 0x000000011515a824 */ /* 0x000fc600008e0618 */
[----:B------:R1:W5:Y:S04]  /*10e20*/  @!P2 LD.E.128 R60, desc[UR6][R4.64] ;  /* 0x00000006043ca980 */ /* 0x000368000c101d00 */
[----:B------:R1:W5:Y:S02]  /*10e30*/  @!P2 LD.E.128 R68, desc[UR6][R20.64] ;  /* 0x000000061444a980 */ /* 0x000364000c101d00 */
.L_x_3034:
[----:B------:R-:W-:Y:S05]  /*10e40*/  BSYNC B1 ;  /* 0x0000000000017941 */ /* 0x000fea0003800000 */
.L_x_3033:
[----:B-12--5:R-:W-:Y:S01]  /*10e50*/  IMAD.MOV.U32 R4, RZ, RZ, R68 ;  /* 0x000000ffff047224 */ /* 0x026fe200078e0044 */
[----:B------:R-:W-:Y:S01]  /*10e60*/  UMOV UR4, 0xffffffff ;  /* 0xffffffff00047882 */ /* 0x000fe20000000000 */
        /* <DEDUP_REMOVED lines=34> */
[----:B------:R1:W0:Y:S04]  /*11090*/  SHFL.IDX PT, R4, R7, 0x1, 0x181f ;  /* 0x00381f0007047f89 */ /* 0x00022800000e0000 */
[----:B---3--:R1:W3:Y:S04]  /*110a0*/  SHFL.IDX PT, R21, R8, 0x1, 0x181f ;  /* 0x00381f0008157f89 */ /* 0x0082e800000e0000 */
[----:B----4-:R1:W4:Y:S02]  /*110b0*/  SHFL.IDX PT, R14, R6, 0x1, 0x181f ;  /* 0x00381f00060e7f89 */ /* 0x01032400000e0000 */
.L_x_3332:
        /* <DEDUP_REMOVED lines=12> */
[----:B0-----:R-:W-:Y:S01]  /*11180*/  IMAD.MOV.U32 R12, RZ, RZ, R4 ;  /* 0x000000ffff0c7224 */ /* 0x001fe200078e0004 */
[----:B------:R-:W-:Y:S01]  /*11190*/  ISETP.GE.AND P2, PT, R16, UR4, PT ;  /* 0x0000000410007c0c */ /* 0x000fe2000bf46270 */
[----:B--2---:R-:W-:Y:S01]  /*111a0*/  IMAD.MOV.U32 R13, RZ, RZ, R5 ;  /* 0x000000ffff0d7224 */ /* 0x004fe200078e0005 */
        /* <DEDUP_REMOVED lines=8> */
[-C--:B------:R-:W-:Y:S02]  /*11230*/  @!P2 IADD3 R4, P0, R4, R11.reuse, RZ ;  /* 0x0000000b0404a210 */ /* 0x080fe40007f1e0ff */
[----:B------:R-:W-:Y:S02]  /*11240*/  CS2R R48, SRZ ;  /* 0x0000000000307805 */ /* 0x000fe4000001ff00 */
[----:B----4-:R-:W-:Y:S02]  /*11250*/  @!P2 IADD3 R10, P1, R14, R11, RZ ;  /* 0x0000000b0e0aa210 */ /* 0x010fe40007f3e0ff */
[----:B------:R-:W-:Y:S02]  /*11260*/  CS2R R50, SRZ ;  /* 0x0000000000327805 */ /* 0x000fe4000001ff00 */
[----:B------:R-:W-:Y:S02]  /*11270*/  CS2R R44, SRZ ;  /* 0x00000000002c7805 */ /* 0x000fe4000001ff00 */
[----:B------:R-:W-:-:S02]  /*11280*/  CS2R R46, SRZ ;  /* 0x00000000002e7805 */ /* 0x000fc4000001ff00 */
[----:B------:R-:W-:Y:S02]  /*11290*/  CS2R R52, SRZ ;  /* 0x0000000000347805 */ /* 0x000fe4000001ff00 */
[----:B------:R-:W-:Y:S01]  /*112a0*/  CS2R R54, SRZ ;  /* 0x0000000000367805 */ /* 0x000fe2000001ff00 */
[----:B------:R-:W-:-:S04]  /*112b0*/  @!P3 IMAD.WIDE R12, R25, 0x2, R12 ;  /* 0x00000002190cb825 */ /* 0x000fc800078e020c */
[----:B------:R-:W-:Y:S01]  /*112c0*/  @!P3 IMAD.WIDE R14, R25, 0x2, R14 ;  /* 0x00000002190eb825 */ /* 0x000fe200078e020e */
[----:B------:R0:W5:Y:S03]  /*112d0*/  @!P3 LD.E.128 R40, desc[UR6][R12.64] ;  /* 0x000000060c28b980 */ /* 0x000166000c101d00 */
[--C-:B------:R-:W-:Y:S01]  /*112e0*/  @!P2 IMAD.X R5, R5, 0x1, R20.reuse, P0 ;  /* 0x000000010505a824 */ /* 0x100fe200000e0614 */
[----:B------:R0:W5:Y:S01]  /*112f0*/  @!P3 LD.E.128 R48, desc[UR6][R14.64] ;  /* 0x000000060e30b980 */ /* 0x000162000c101d00 */
[----:B------:R-:W-:-:S03]  /*11300*/  @!P2 IMAD.X R11, R21, 0x1, R20, P1 ;  /* 0x00000001150ba824 */ /* 0x000fc600008e0614 */
[----:B------:R0:W5:Y:S04]  /*11310*/  @!P2 LD.E.128 R44, desc[UR6][R4.64] ;  /* 0x00000006042ca980 */ /* 0x000168000c101d00 */
[----:B------:R0:W5:Y:S02]  /*11320*/  @!P2 LD.E.128 R52, desc[UR6][R10.64] ;  /* 0x000000060a34a980 */ /* 0x000164000c101d00 */
.L_x_3037:
[----:B------:R-:W-:Y:S05]  /*11330*/  BSYNC B1 ;  /* 0x0000000000017941 */ /* 0x000fea0003800000 */
.L_x_3036:
[----:B0----5:R-:W-:Y:S01]  /*11340*/  IMAD.MOV.U32 R4, RZ, RZ, R52 ;  /* 0x000000ffff047224 */ /* 0x021fe200078e0034 */
        /* <DEDUP_REMOVED lines=35> */
[----:B---3--:R3:W0:Y:S04]  /*11580*/  SHFL.IDX PT, R21, R8, 0x2, 0x181f ;  /* 0x00581f0008157f89 */ /* 0x00862800000e0000 */
[----:B----4-:R3:W4:Y:S02]  /*11590*/  SHFL.IDX PT, R14, R6, 0x2, 0x181f ;  /* 0x00581f00060e7f89 */ /* 0x01072400000e0000 */
.L_x_3338:
        /* <DEDUP_REMOVED lines=13> */
[----:B0-----:R-:W-:Y:S01]  /*11670*/  IMAD.MOV.U32 R12, RZ, RZ, R4 ;  /* 0x000000ffff0c7224 */ /* 0x001fe200078e0004 */
[----:B------:R-:W-:Y:S01]  /*11680*/  ISETP.GE.AND P2, PT, R16, UR4, PT ;  /* 0x0000000410007c0c */ /* 0x000fe2000bf46270 */
[----:B--2---:R-:W-:Y:S01]  /*11690*/  IMAD.MOV.U32 R13, RZ, RZ, R5 ;  /* 0x000000ffff0d7224 */ /* 0x004fe200078e0005 */
[----:B------:R-:W-:Y:S01]  /*116a0*/  ISETP.GE.AND P3, PT, R213, UR4, PT ;  /* 0x00000004d5007c0c */ /* 0x000fe2000bf66270 */
[----:B------:R-:W-:Y:S01]  /*116b0*/  IMAD.MOV.U32 R15, RZ, RZ, R21 ;  /* 0x000000ffff0f7224 */ /* 0x000fe200078e0015 */
        /* <DEDUP_REMOVED lines=14> */
[----:B------:R-:W-:Y:S02]  /*117a0*/  CS2R R36, SRZ ;  /* 0x0000000000247805 */ /* 0x000fe4000001ff00 */
[----:B------:R-:W-:Y:S01]  /*117b0*/  CS2R R38, SRZ ;  /* 0x0000000000267805 */ /* 0x000fe2000001ff00 */
[--C-:B------:R-:W-:Y:S01]  /*117c0*/  @!P2 IMAD.X R5, R5, 0x1, R20.reuse, P0 ;  /* 0x000000010505a824 */ /* 0x100fe200000e0614 */
[----:B------:R0:W5:Y:S01]  /*117d0*/  @!P3 LD.E.128 R24, desc[UR6][R72.64] ;  /* 0x000000064818b980 */ /* 0x000162000c101d00 */
[----:B------:R-:W-:-:S03]  /*117e0*/  @!P2 IMAD.X R11, R21, 0x1, R20, P1 ;  /* 0x00000001150ba824 */ /* 0x000fc600008e0614 */
[----:B------:R0:W5:Y:S04]  /*117f0*/  @!P3 LD.E.128 R32, desc[UR6][R12.64] ;  /* 0x000000060c20b980 */ /* 0x000168000c101d00 */
[----:B------:R0:W5:Y:S04]  /*11800*/  @!P2 LD.E.128 R28, desc[UR6][R4.64] ;  /* 0x00000006041ca980 */ /* 0x000168000c101d00 */
[----:B------:R0:W5:Y:S02]  /*11810*/  @!P2 LD.E.128 R36, desc[UR6][R10.64] ;  /* 0x000000060a24a980 */ /* 0x000164000c101d00 */
.L_x_3040:
[----:B------:R-:W-:Y:S05]  /*11820*/  BSYNC B1 ;  /* 0x0000000000017941 */ /* 0x000fea0003800000 */
.L_x_3039:
        /* <DEDUP_REMOVED lines=36> */
[----:B------:R0:W0:Y:S04]  /*11a70*/  SHFL.IDX PT, R20, R7, 0x3, 0x181f ;  /* 0x00781f0007147f89 */ /* 0x00002800000e0000 */
[----:B------:R0:W0:Y:S04]  /*11a80*/  SHFL.IDX PT, R77, R8, 0x3, 0x181f ;  /* 0x00781f00084d7f89 */ /* 0x00002800000e0000 */
[----:B------:R0:W0:Y:S02]  /*11a90*/  SHFL.IDX PT, R76, R6, 0x3, 0x181f ;  /* 0x00781f00064c7f89 */ /* 0x00002400000e0000 */
.L_x_3344:
[----:B------:R-:W5:Y:S01]  /*11aa0*/  LDL R13, [R1+0x60] ;  /* 0x00006000010d7983 */ /* 0x000f620000100800 */
[----:B------:R-:W-:Y:S01]  /*11ab0*/  VIADD R74, R74, 0x60 ;  /* 0x000000604a4a7836 */ /* 0x000fe20000000000 */
[----:B------:R-:W-:Y:S01]  /*11ac0*/  BSSY B1, `(.L_x_3042) ;  /* 0x0000029000017945 */ /* 0x000fe20003800000 */
[----:B01-3--:R-:W-:Y:S02]  /*11ad0*/  CS2R R6, SRZ ;  /* 0x0000000000067805 */ /* 0x00bfe4000001ff00 */
[----:B------:R-:W-:Y:S02]  /*11ae0*/  CS2R R10, SRZ ;  /* 0x00000000000a7805 */ /* 0x000fe4000001ff00 */
[----:B----4-:R-:W-:Y:S02]  /*11af0*/  CS2R R14, SRZ ;  /* 0x00000000000e7805 */ /* 0x010fe4000001ff00 */
[----:B------:R-:W-:Y:S02]  /*11b00*/  ISETP.GE.AND P0, PT, R74, R87, PT ;  /* 0x000000574a00720c */ /* 0x000fe40003f06270 */
[----:B------:R-:W-:-:S02]  /*11b10*/  CS2R R72, SRZ ;  /* 0x0000000000487805 */ /* 0x000fc4000001ff00 */
[----:B------:R-:W-:Y:S02]  /*11b20*/  CS2R R74, SRZ ;  /* 0x00000000004a7805 */ /* 0x000fe4000001ff00 */
[----:B-----5:R-:W-:-:S04]  /*11b30*/  LEA.HI R8, R13, R13, RZ, 0x1 ;  /* 0x0000000d0d087211 */ /* 0x020fc800078f08ff */
[----:B------:R-:W-:Y:S02]  /*11b40*/  LOP3.LUT R12, R8, 0xfffffffe, RZ, 0xc0, !PT ;  /* 0xfffffffe080c7812 */ /* 0x000fe400078ec0ff */
[----:B------:R-:W-:-:S03]  /*11b50*/  CS2R R8, SRZ ;  /* 0x0000000000087805 */ /* 0x000fc6000001ff00 */
[----:B------:R-:W-:Y:S01]  /*11b60*/  IMAD.IADD R91, R13, 0x1, -R12 ;  /* 0x000000010d5b7824 */ /* 0x000fe200078e0a0c */
[----:B------:R-:W-:-:S04]  /*11b70*/  CS2R R12, SRZ ;  /* 0x00000000000c7805 */ /* 0x000fc8000001ff00 */
[----:B------:R-:W-:Y:S01]  /*11b80*/  SHF.L.U32 R91, R91, 0x1f, RZ ;  /* 0x0000001f5b5b7819 */ /* 0x000fe200000006ff */
[----:B------:R-:W-:Y:S06]  /*11b90*/  @P0 BRA `(.L_x_3043) ;  /* 0x00000000006c0947 */ /* 0x000fec0003800000 */
[----:B------:R-:W-:Y:S01]  /*11ba0*/  ULDC UR4, c[0x0][0x3f4] ;  /* 0x0000fd0000047ab9 */ /* 0x000fe20000000800 */
[----:B------:R-:W-:Y:S01]  /*11bb0*/  IMAD.MOV.U32 R4, RZ, RZ, R20 ;  /* 0x000000ffff047224 */ /* 0x000fe200078e0014 */
[----:B------:R-:W-:Y:S01]  /*11bc0*/  ISETP.GE.AND P2, PT, R16, UR4, PT ;  /* 0x0000000410007c0c */ /* 0x000fe2000bf46270 */
[----:B--2---:R-:W-:Y:S01]  /*11bd0*/  IMAD.MOV.U32 R5, RZ, RZ, R21 ;  /* 0x000000ffff057224 */ /* 0x004fe200078e0015 */
        /* <DEDUP_REMOVED lines=9> */
[----:B------:R-:W-:Y:S02]  /*11c70*/  @!P2 IADD3 R78, P1, R76, R7, RZ ;  /* 0x000000074c4ea210 */ /* 0x000fe40007f3e0ff */
[----:B------:R-:W-:Y:S02]  /*11c80*/  CS2R R8, SRZ ;  /* 0x0000000000087805 */ /* 0x000fe4000001ff00 */
[----:B------:R-:W-:Y:S01]  /*11c90*/  CS2R R10, SRZ ;  /* 0x00000000000a7805 */ /* 0x000fe2000001ff00 */
[--C-:B------:R-:W-:Y:S01]  /*11ca0*/  @!P2 IMAD.X R21, R21, 0x1, R6.reuse, P0 ;  /* 0x000000011515a824 */ /* 0x100fe200000e0606 */
[----:B------:R-:W-:Y:S01]  /*11cb0*/  CS2R R12, SRZ ;  /* 0x00000000000c7805 */ /* 0x000fe2000001ff00 */
[----:B------:R-:W-:Y:S01]  /*11cc0*/  @!P2 IMAD.X R79, R77, 0x1, R6, P1 ;  /* 0x000000014d4fa824 */ /* 0x000fe200008e0606 */
[----:B------:R-:W-:-:S02]  /*11cd0*/  CS2R R14, SRZ ;  /* 0x00000000000e7805 */ /* 0x000fc4000001ff00 */
[----:B------:R-:W-:Y:S02]  /*11ce0*/  CS2R R4, SRZ ;  /* 0x0000000000047805 */ /* 0x000fe4000001ff00 */
[----:B------:R-:W-:Y:S01]  /*11cf0*/  CS2R R6, SRZ ;  /* 0x0000000000067805 */ /* 0x000fe2000001ff00 */
[----:B------:R-:W-:Y:S01]  /*11d00*/  @!P3 IMAD.WIDE R80, R81, 0x2, R76 ;  /* 0x000000025150b825 */ /* 0x000fe200078e024c */
[----:B------:R0:W5:Y:S04]  /*11d10*/  @!P3 LD.E.128 R72, desc[UR6][R82.64] ;  /* 0x000000065248b980 */ /* 0x000168000c101d00 */
[----:B------:R0:W5:Y:S04]  /*11d20*/  @!P3 LD.E.128 R8, desc[UR6][R80.64] ;  /* 0x000000065008b980 */ /* 0x000168000c101d00 */
[----:B------:R0:W5:Y:S04]  /*11d30*/  @!P2 LD.E.128 R12, desc[UR6][R20.64] ;  /* 0x00000006140ca980 */ /* 0x000168000c101d00 */
[----:B------:R0:W5:Y:S02]  /*11d40*/  @!P2 LD.E.128 R4, desc[UR6][R78.64] ;  /* 0x000000064e04a980 */ /* 0x000164000c101d00 */
.L_x_3043:
[----:B------:R-:W-:Y:S05]  /*11d50*/  BSYNC B1 ;  /* 0x0000000000017941 */ /* 0x000fea0003800000 */
.L_x_3042:
[----:B------:R-:W1:Y:S01]  /*11d60*/  SYNCS.PHASECHK.TRANS64.TRYWAIT P0, [R18+URZ+0x38800], R91 ;  /* 0x0388005b120075a7 */ /* 0x000e62000800017f */
[----:B-----5:R-:W-:Y:S01]  /*11d70*/  IMAD.MOV.U32 R76, RZ, RZ, R6 ;  /* 0x000000ffff4c7224 */ /* 0x020fe200078e0006 */
[----:B------:R-:W-:Y:S01]  /*11d80*/  BSSY B1, `(.L_x_3044) ;  /* 0x0000020000017945 */ /* 0x000fe20003800000 */
[----:B0-----:R-:W-:Y:S02]  /*11d90*/  IMAD.MOV.U32 R20, RZ, RZ, R4 ;  /* 0x000000ffff147224 */ /* 0x001fe400078e0004 */
        /* <DEDUP_REMOVED lines=12> */
[----:B--2---:R-:W-:Y:S01]  /*11e60*/  IMAD.MOV.U32 R21, RZ, RZ, R5 ;  /* 0x000000ffff157224 */ /* 0x004fe200078e0005 */
        /* <DEDUP_REMOVED lines=12> */
[----:B------:R-:W-:Y:S01]  /*11f30*/  ISETP.GE.AND P1, PT, R212, R20, PT ;  /* 0x00000014d400720c */ /* 0x000fe20003f26270 */
[----:B------:R-:W-:Y:S01]  /*11f40*/  IMAD.MOV.U32 R77, RZ, RZ, R75 ;  /* 0x000000ffff4d7224 */ /* 0x000fe200078e004b */
[----:B------:R-:W-:-:S02]  /*11f50*/  PRMT R88, R78, 0x7610, R88 ;  /* 0x000076104e587816 */ /* 0x000fc40000000058 */
[----:B------:R-:W-:Y:S01]  /*11f60*/  PRMT R89, R79, 0x7610, R89 ;  /* 0x000076104f597816 */ /* 0x000fe20000000059 */
[----:B-1----:R-:W-:Y:S08]  /*11f70*/  @!P0 BRA `(.L_x_3045) ;  /* 0x0000020c00188947 */ /* 0x002ff00003800000 */
.L_x_3345:
[----:B------:R-:W-:Y:S05]  /*11f80*/  BSYNC B1 ;  /* 0x0000000000017941 */ /* 0x000fea0003800000 */
.L_x_3044:
[----:B------:R-:W-:Y:S01]  /*11f90*/  BSSY B1, `(.L_x_3046) ;  /* 0x00000db000017945 */ /* 0x000fe20003800000 */
[----:B------:R-:W-:Y:S02]  /*11fa0*/  PRMT R90, R76, 0x7610, R90 ;  /* 0x000076104c5a7816 */ /* 0x000fe4000000005a */
[----:B0-----:R-:W-:Y:S01]  /*11fb0*/  PRMT R91, R77, 0x7610, R91 ;  /* 0x000076104d5b7816 */ /* 0x001fe2000000005b */
[----:B------:R-:W-:Y:S06]  /*11fc0*/  @P1 BRA `(.L_x_3047) ;  /* 0x0000000c005c1947 */ /* 0x000fec0003800000 */
[----:B------:R-:W0:Y:S01]  /*11fd0*/  LDC R142, c[0x0][0x3f4] ;  /* 0x0000fd00ff8e7b82 */ /* 0x000e220000000800 */
[----:B------:R-:W-:Y:S01]  /*11fe0*/  BSSY B2, `(.L_x_3048) ;  /* 0x000006c000027945 */ /* 0x000fe20003800000 */
[----:B------:R-:W-:Y:S01]  /*11ff0*/  IMAD.SHL.U32 R161, R212, 0x40, RZ ;  /* 0x00000040d4a17824 */ /* 0x000fe200078e00ff */
[-C--:B0-----:R-:W-:Y:S02]  /*12000*/  ISETP.GE.AND P0, PT, R16, R142.reuse, PT ;  /* 0x0000008e1000720c */ /* 0x081fe40003f06270 */
[----:B------:R-:W-:-:S11]  /*12010*/  ISETP.GE.AND P1, PT, R213, R142, PT ;  /* 0x0000008ed500720c */ /* 0x000fd60003f26270 */
[----:B------:R-:W-:Y:S05]  /*12020*/  @P0 BRA `(.L_x_3049) ;  /* 0x00000004009c0947 */ /* 0x000fea0003800000 */
[----:B------:R-:W-:Y:S02]  /*12030*/  LEA.HI R76, R142, R237, RZ, 0x1d ;  /* 0x000000ed8e4c7211 */ /* 0x000fe400078fe8ff */
[--C-:B------:R-:W-:Y:S02]  /*12040*/  SHF.R.U64 R60, R60, 0x10, R61.reuse ;  /* 0x000000103c3c7819 */ /* 0x100fe4000000123d */
[----:B------:R-:W-:Y:S01]  /*12050*/  SHF.R.S32.HI R79, RZ, 0x1f, R76 ;  /* 0x0000001fff4f7819 */ /* 0x000fe2000001144c */
[----:B------:R-:W-:Y:S01]  /*12060*/  IMAD.SHL.U32 R77, R76, 0x8, RZ ;  /* 0x000000084c4d7824 */ /* 0x000fe200078e00ff */
[----:B------:R-:W-:Y:S02]  /*12070*/  SHF.R.U32.HI R151, RZ, 0x10, R61 ;  /* 0x00000010ff977819 */ /* 0x000fe4000001163d */
[----:B------:R-:W-:Y:S02]  /*12080*/  LEA.HI R79, R79, R76, RZ, 0x3 ;  /* 0x0000004c4f4f7211 */ /* 0x000fe400078f18ff */
[----:B------:R-:W-:-:S02]  /*12090*/  LOP3.LUT R77, R77, 0x38, RZ, 0xc0, !PT ;  /* 0x000000384d4d7812 */ /* 0x000fc400078ec0ff */
[----:B------:R-:W-:Y:S01]  /*120a0*/  SHF.R.U64 R61, R62, 0x10, R63 ;  /* 0x000000103e3d7819 */ /* 0x000fe2000000123f */
[----:B------:R-:W-:Y:S01]  /*120b0*/  IMAD.SHL.U32 R79, R79, 0x400, RZ ;  /* 0x000004004f4f7824 */ /* 0x000fe200078e00ff */
[----:B------:R-:W-:Y:S02]  /*120c0*/  LOP3.LUT R76, R77, 0x1c0, R161, 0xf8, !PT ;  /* 0x000001c04d4c7812 */ /* 0x000fe400078ef8a1 */
[----:B------:R-:W-:Y:S02]  /*120d0*/  SHF.R.U64 R62, R68, 0x10, R69 ;  /* 0x00000010443e7819 */ /* 0x000fe40000001245 */
[----:B------:R-:W-:Y:S02]  /*120e0*/  LOP3.LUT R76, R76, R229, RZ, 0x3c, !PT ;  /* 0x000000e54c4c7212 */ /* 0x000fe400078e3cff */
[----:B------:R-:W-:Y:S02]  /*120f0*/  LOP3.LUT R79, R79, 0x7fffe000, RZ, 0xc0, !PT ;  /* 0x7fffe0004f4f7812 */ /* 0x000fe400078ec0ff */
[----:B------:R-:W-:-:S02]  /*12100*/  SHF.R.U32.HI R150, RZ, 0x10, R63 ;  /* 0x00000010ff967819 */ /* 0x000fc4000001163f */
[----:B------:R-:W-:Y:S02]  /*12110*/  IADD3 R143, R76, R79, R228 ;  /* 0x0000004f4c8f7210 */ /* 0x000fe40007ffe0e4 */
[----:B------:R-:W0:Y:S01]  /*12120*/  LDS.128 R76, [R3] ;  /* 0x00000000034c7984 */ /* 0x000e220000000c00 */
[----:B------:R-:W-:Y:S02]  /*12130*/  SHF.R.U32.HI R68, RZ, 0x10, R69 ;  /* 0x00000010ff447819 */ /* 0x000fe40000011645 */
[----:B------:R-:W-:Y:S01]  /*12140*/  IMAD R143, R143, 0x2, R18 ;  /* 0x000000028f8f7824 */ /* 0x000fe200078e0212 */
[----:B------:R-:W-:Y:S02]  /*12150*/  SHF.R.U64 R63, R70, 0x10, R71 ;  /* 0x00000010463f7819 */ /* 0x000fe40000001247 */
[----:B------:R-:W-:Y:S02]  /*12160*/  PRMT R149, R149, 0x5410, R60 ;  /* 0x0000541095957816 */ /* 0x000fe4000000003c */
[----:B------:R-:W1:Y:S01]  /*12170*/  LDS.128 R80, [R143+0x14400] ;  /* 0x014400008f507984 */ /* 0x000e620000000c00 */
[----:B------:R-:W-:-:S02]  /*12180*/  PRMT R147, R147, 0x5410, R62 ;  /* 0x0000541093937816 */ /* 0x000fc4000000003e */
[----:B------:R-:W-:Y:S01]  /*12190*/  PRMT R148, R148, 0x5410, R151 ;  /* 0x0000541094947816 */ /* 0x000fe20000000097 */
[----:B------:R-:W-:Y:S01]  /*121a0*/  IMAD.U32 R154, R149, 0x10000, RZ ;  /* 0x00010000959a7824 */ /* 0x000fe200078e00ff */
[----:B------:R-:W-:Y:S01]  /*121b0*/  PRMT R60, R86, 0x5432, R61 ;  /* 0x00005432563c7816 */ /* 0x000fe2000000003d */
[----:B------:R-:W-:Y:S01]  /*121c0*/  IMAD.U32 R156, R147, 0x10000, RZ ;  /* 0x00010000939c7824 */ /* 0x000fe200078e00ff */
[----:B------:R-:W-:Y:S02]  /*121d0*/  PRMT R145, R145, 0x5410, R68 ;  /* 0x0000541091917816 */ /* 0x000fe40000000044 */
[----:B------:R-:W-:Y:S02]  /*121e0*/  PRMT R61, R85, 0x5432, R150 ;  /* 0x00005432553d7816 */ /* 0x000fe40000000096 */
[----:B------:R-:W-:Y:S01]  /*121f0*/  PRMT R146, R146, 0x5410, R63 ;  /* 0x0000541092927816 */ /* 0x000fe2000000003f */
[----:B------:R-:W-:Y:S01]  /*12200*/  IMAD.U32 R155, R145, 0x10000, RZ ;  /* 0x00010000919b7824 */ /* 0x000fe200078e00ff */
[----:B------:R-:W-:-:S02]  /*12210*/  SHF.R.U32.HI R71, RZ, 0x10, R71 ;  /* 0x00000010ff477819 */ /* 0x000fc40000011647 */
[----:B------:R-:W-:Y:S02]  /*12220*/  LOP3.LUT R149, R149, 0xffff0000, RZ, 0xc0, !PT ;  /* 0xffff000095957812 */ /* 0x000fe400078ec0ff */
[----:B------:R-:W-:Y:S02]  /*12230*/  PRMT R144, R144, 0x5410, R71 ;  /* 0x0000541090907816 */ /* 0x000fe40000000047 */
[----:B------:R-:W-:Y:S01]  /*12240*/  LOP3.LUT R145, R145, 0xffff0000, RZ, 0xc0, !PT ;  /* 0xffff000091917812 */ /* 0x000fe200078ec0ff */
        /* <DEDUP_REMOVED lines=8> */
[----:B-1----:R-:W-:Y:S01]  /*122d0*/  IMAD.U32 R79, R80, 0x10000, RZ ;  /* 0x00010000504f7824 */ /* 0x002fe200078e00ff */
[C---:B------:R-:W-:Y:S01]  /*122e0*/  LOP3.LUT R69, R82.reuse, 0xffff0000, RZ, 0xc0, !PT ;  /* 0xffff000052457812 */ /* 0x040fe200078ec0ff */
[----:B------:R-:W-:Y:S01]  /*122f0*/  IMAD.U32 R70, R82, 0x10000, RZ ;  /* 0x0001000052467824 */ /* 0x000fe200078e00ff */
[----:B------:R-:W-:Y:S01]  /*12300*/  LOP3.LUT R82, R83, 0xffff0000, RZ, 0xc0, !PT ;  /* 0xffff000053527812 */ /* 0x000fe200078ec0ff */
[----:B------:R-:W-:Y:S01]  /*12310*/  FMUL.FTZ R158, R79, R156 ;  /* 0x0000009c4f9e7220 */ /* 0x000fe20000410000 */
[----:B------:R-:W-:-:S02]  /*12320*/  IMAD.U32 R152, R81, 0x10000, RZ ;  /* 0x0001000051987824 */ /* 0x000fc400078e00ff */
[-C--:B------:R-:W-:Y:S01]  /*12330*/  FMUL.FTZ R160, R79, R154.reuse ;  /* 0x0000009a4fa07220 */ /* 0x080fe20000410000 */
[----:B------:R-:W-:Y:S01]  /*12340*/  IMAD.U32 R153, R83, 0x10000, RZ ;  /* 0x0001000053997824 */ /* 0x000fe200078e00ff */
[----:B------:R-:W-:Y:S01]  /*12350*/  LOP3.LUT R71, R80, 0xffff0000, RZ, 0xc0, !PT ;  /* 0xffff000050477812 */ /* 0x000fe200078ec0ff */
[----:B------:R-:W-:Y:S02]  /*12360*/  IMAD.U32 R83, R148, 0x10000, RZ ;  /* 0x0001000094537824 */ /* 0x000fe400078e00ff */
[----:B------:R-:W-:Y:S01]  /*12370*/  FFMA.FTZ R79, R151, R154, -R158 ;  /* 0x0000009a974f7223 */ /* 0x000fe2000001089e */
[----:B------:R-:W-:Y:S01]  /*12380*/  LOP3.LUT R80, R81, 0xffff0000, RZ, 0xc0, !PT ;  /* 0xffff000051507812 */ /* 0x000fe200078ec0ff */
[----:B------:R-:W-:Y:S02]  /*12390*/  IMAD.U32 R158, R144, 0x10000, RZ ;  /* 0x00010000909e7824 */ /* 0x000fe400078e00ff */
[----:B------:R-:W-:Y:S01]  /*123a0*/  FMUL.FTZ R157, R152, R155 ;  /* 0x0000009b989d7220 */ /* 0x000fe20000410000 */
[----:B------:R-:W-:Y:S01]  /*123b0*/  FFMA.FTZ R81, R151, R156, R160 ;  /* 0x0000009c97517223 */ /* 0x000fe200000100a0 */
[----:B------:R-:W-:-:S02]  /*123c0*/  IMAD.U32 R154, R61, 0x10000, RZ ;  /* 0x000100003d9a7824 */ /* 0x000fc400078e00ff */
[-C--:B------:R-:W-:Y:S01]  /*123d0*/  FMUL.FTZ R159, R152, R83.reuse ;  /* 0x00000053989f7220 */ /* 0x080fe20000410000 */
[----:B------:R-:W-:Y:S01]  /*123e0*/  LOP3.LUT R151, R147, 0xffff0000, RZ, 0xc0, !PT ;  /* 0xffff000093977812 */ /* 0x000fe200078ec0ff */
[C---:B------:R-:W-:Y:S01]  /*123f0*/  FMUL.FTZ R152, R153.reuse, R158 ;  /* 0x0000009e99987220 */ /* 0x040fe20000410000 */
[C---:B------:R-:W-:Y:S01]  /*12400*/  FFMA.FTZ R83, R150.reuse, R83, -R157 ;  /* 0x0000005396537223 */ /* 0x040fe2000001089d */
[-C--:B------:R-:W-:Y:S01]  /*12410*/  FMUL.FTZ R153, R153, R154.reuse ;  /* 0x0000009a99997220 */ /* 0x080fe20000410000 */
[----:B------:R-:W-:Y:S01]  /*12420*/  FFMA.FTZ R150, R150, R155, R159 ;  /* 0x0000009b96967223 */ /* 0x000fe2000001009f */
[----:B------:R-:W-:Y:S01]  /*12430*/  FMUL.FTZ R155, R71, R151 ;  /* 0x00000097479b7220 */ /* 0x000fe20000410000 */
[C---:B------:R-:W-:Y:S01]  /*12440*/  FFMA.FTZ R147, R77.reuse, R154, -R152 ;  /* 0x0000009a4d937223 */ /* 0x040fe20000010898 */
[----:B------:R-:W-:Y:S01]  /*12450*/  FFMA.FTZ R77, R77, R158, R153 ;  /* 0x0000009e4d4d7223 */ /* 0x000fe20000010099 */
[----:B------:R-:W-:Y:S01]  /*12460*/  LOP3.LUT R153, R148, 0xffff0000, RZ, 0xc0, !PT ;  /* 0xffff000094997812 */ /* 0x000fe200078ec0ff */
[-C--:B------:R-:W-:Y:S01]  /*12470*/  FMUL.FTZ R157, R71, R149.reuse ;  /* 0x00000095479d7220 */ /* 0x080fe20000410000 */
[----:B------:R-:W-:Y:S01]  /*12480*/  FFMA.FTZ R148, R68, R149, -R155 ;  /* 0x0000009544947223 */ /* 0x000fe2000001089b */
[C---:B------:R-:W-:Y:S01]  /*12490*/  IMAD.U32 R149, R146.reuse, 0x10000, RZ ;  /* 0x0001000092957824 */ /* 0x040fe200078e00ff */
[----:B------:R-:W-:Y:S01]  /*124a0*/  LOP3.LUT R146, R146, 0xffff0000, RZ, 0xc0, !PT ;  /* 0xffff000092927812 */ /* 0x000fe200078ec0ff */
[C---:B------:R-:W-:Y:S01]  /*124b0*/  IMAD.U32 R71, R60.reuse, 0x10000, RZ ;  /* 0x000100003c477824 */ /* 0x040fe200078e00ff */
[----:B------:R-:W-:Y:S01]  /*124c0*/  LOP3.LUT R60, R60, 0xffff0000, RZ, 0xc0, !PT ;  /* 0xffff00003c3c7812 */ /* 0x000fe200078ec0ff */
[C---:B------:R-:W-:Y:S01]  /*124d0*/  FMUL.FTZ R154, R70.reuse, R149 ;  /* 0x00000095469a7220 */ /* 0x040fe20000410000 */
[----:B------:R-:W-:Y:S01]  /*124e0*/  LOP3.LUT R61, R61, 0xffff0000, RZ, 0xc0, !PT ;  /* 0xffff00003d3d7812 */ /* 0x000fe200078ec0ff */
[----:B------:R-:W-:Y:S01]  /*124f0*/  FMUL.FTZ R70, R70, R71 ;  /* 0x0000004746467220 */ /* 0x000fe20000410000 */
[----:B------:R-:W-:Y:S01]  /*12500*/  FMUL.FTZ R155, R80, R145 ;  /* 0x00000091509b7220 */ /* 0x000fe20000410000 */
[C---:B------:R-:W-:Y:S01]  /*12510*/  FFMA.FTZ R154, R63.reuse, R71, -R154 ;  /* 0x000000473f9a7223 */ /* 0x040fe2000001089a */
[----:B------:R-:W-:Y:S01]  /*12520*/  LOP3.LUT R71, R144, 0xffff0000, RZ, 0xc0, !PT ;  /* 0xffff000090477812 */ /* 0x000fe200078ec0ff */
[----:B------:R-:W-:Y:S01]  /*12530*/  FFMA.FTZ R70, R63, R149, R70 ;  /* 0x000000953f467223 */ /* 0x000fe20000010046 */
[----:B------:R-:W-:Y:S01]  /*12540*/  FMUL.FTZ R152, R80, R153 ;  /* 0x0000009950987220 */ /* 0x000fe20000410000 */
[----:B------:R-:W-:Y:S01]  /*12550*/  FFMA.FTZ R68, R68, R151, R157 ;  /* 0x0000009744447223 */ /* 0x000fe2000001009d */
[C---:B------:R-:W-:Y:S01]  /*12560*/  FMUL.FTZ R63, R69.reuse, R146 ;  /* 0x00000092453f7220 */ /* 0x040fe20000410000 */
[C---:B------:R-:W-:Y:S01]  /*12570*/  FMUL.FTZ R151, R82.reuse, R71 ;  /* 0x0000004752977220 */ /* 0x040fe20000410000 */
[-C--:B------:R-:W-:Y:S01]  /*12580*/  FMUL.FTZ R69, R69, R60.reuse ;  /* 0x0000003c45457220 */ /* 0x080fe20000410000 */
[----:B------:R-:W-:Y:S01]  /*12590*/  FMUL.FTZ R82, R82, R61 ;  /* 0x0000003d52527220 */ /* 0x000fe20000410000 */
[C---:B------:R-:W-:Y:S01]  /*125a0*/  FFMA.FTZ R80, R76.reuse, R153, -R155 ;  /* 0x000000994c507223 */ /* 0x040fe2000001089b */
        /* <DEDUP_REMOVED lines=15> */
.L_x_3049:
[----:B------:R-:W-:Y:S05]  /*126a0*/  BSYNC B2 ;  /* 0x0000000000027941 */ /* 0x000fea0003800000 */
.L_x_3048:
[----:B------:R-:W-:Y:S05]  /*126b0*/  @P1 BRA `(.L_x_3047) ;  /* 0x0000000400a01947 */ /* 0x000fea0003800000 */
[----:B------:R-:W2:Y:S01]  /*126c0*/  LDL R83, [R1+0x78] ;  /* 0x0000780001537983 */ /* 0x000ea20000100800 */
[----:B------:R-:W-:Y:S02]  /*126d0*/  LEA.HI R142, R142, R0, RZ, 0x1d ;  /* 0x000000008e8e7211 */ /* 0x000fe400078fe8ff */
[--C-:B------:R-:W-:Y:S02]  /*126e0*/  SHF.R.U64 R77, R58, 0x10, R59.reuse ;  /* 0x000000103a4d7819 */ /* 0x100fe4000000123b */
[----:B0-----:R-:W-:Y:S01]  /*126f0*/  SHF.R.S32.HI R61, RZ, 0x1f, R142 ;  /* 0x0000001fff3d7819 */ /* 0x001fe2000001148e */
        /* <DEDUP_REMOVED lines=12> */
[----:B------:R-:W-:Y:S02]  /*127c0*/  PRMT R134, R134, 0x5410, R59 ;  /* 0x0000541086867816 */ /* 0x000fe4000000003b */
[----:B------:R-:W-:Y:S01]  /*127d0*/  PRMT R138, R138, 0x5410, R79 ;  /* 0x000054108a8a7816 */ /* 0x000fe2000000004f */
[----:B------:R-:W-:Y:S01]  /*127e0*/  IMAD R3, R3, 0x2, R18 ;  /* 0x0000000203037824 */ /* 0x000fe200078e0212 */
[----:B------:R-:W-:Y:S01]  /*127f0*/  SHF.R.U32.HI R56, RZ, 0x10, R57 ;  /* 0x00000010ff387819 */ /* 0x000fe20000011639 */
[----:B------:R-:W-:Y:S01]  /*12800*/  IMAD.U32 R78, R134, 0x10000, RZ ;  /* 0x00010000864e7824 */ /* 0x000fe200078e00ff */
[----:B------:R-:W-:Y:S02]  /*12810*/  SHF.R.U64 R57, R66, 0x10, R67 ;  /* 0x0000001042397819 */ /* 0x000fe40000001243 */
[----:B------:R-:W0:Y:S01]  /*12820*/  LDS.128 R68, [R3+0x14400] ;  /* 0x0144000003447984 */ /* 0x000e220000000c00 */
[----:B------:R-:W-:-:S02]  /*12830*/  PRMT R135, R135, 0x5410, R64 ;  /* 0x0000541087877816 */ /* 0x000fc40000000040 */
[----:B------:R-:W-:Y:S02]  /*12840*/  SHF.R.U32.HI R66, RZ, 0x10, R67 ;  /* 0x00000010ff427819 */ /* 0x000fe40000011643 */
[----:B------:R-:W-:Y:S01]  /*12850*/  PRMT R139, R139, 0x5410, R56 ;  /* 0x000054108b8b7816 */ /* 0x000fe20000000038 */
[----:B------:R-:W-:Y:S01]  /*12860*/  IMAD.U32 R80, R135, 0x10000, RZ ;  /* 0x0001000087507824 */ /* 0x000fe200078e00ff */
[----:B------:R-:W-:Y:S02]  /*12870*/  PRMT R136, R136, 0x5410, R57 ;  /* 0x0000541088887816 */ /* 0x000fe40000000039 */
[----:B------:R-:W-:Y:S02]  /*12880*/  PRMT R137, R137, 0x5410, R66 ;  /* 0x0000541089897816 */ /* 0x000fe40000000042 */
[----:B------:R-:W-:Y:S02]  /*12890*/  PRMT R141, R141, 0x5410, R58 ;  /* 0x000054108d8d7816 */ /* 0x000fe4000000003a */
[----:B------:R-:W-:Y:S01]  /*128a0*/  PRMT R140, R140, 0x5410, R77 ;  /* 0x000054108c8c7816 */ /* 0x000fe2000000004d */
[----:B0-----:R-:W-:Y:S01]  /*128b0*/  IMAD.U32 R59, R68, 0x10000, RZ ;  /* 0x00010000443b7824 */ /* 0x001fe200078e00ff */
[C---:B------:R-:W-:Y:S01]  /*128c0*/  LOP3.LUT R58, R70.reuse, 0xffff0000, RZ, 0xc0, !PT ;  /* 0xffff0000463a7812 */ /* 0x040fe200078ec0ff */
[----:B------:R-:W-:Y:S01]  /*128d0*/  IMAD.U32 R76, R70, 0x10000, RZ ;  /* 0x00010000464c7824 */ /* 0x000fe200078e00ff */
[----:B------:R-:W-:Y:S01]  /*128e0*/  LOP3.LUT R70, R71, 0xffff0000, RZ, 0xc0, !PT ;  /* 0xffff000047467812 */ /* 0x000fe200078ec0ff */
[----:B------:R-:W-:Y:S01]  /*128f0*/  FMUL.FTZ R82, R59, R78 ;  /* 0x0000004e3b527220 */ /* 0x000fe20000410000 */
[----:B------:R-:W-:Y:S01]  /*12900*/  IMAD.U32 R77, R71, 0x10000, RZ ;  /* 0x00010000474d7824 */ /* 0x000fe200078e00ff */
[----:B------:R-:W-:Y:S01]  /*12910*/  LOP3.LUT R68, R68, 0xffff0000, RZ, 0xc0, !PT ;  /* 0xffff000044447812 */ /* 0x000fe200078ec0ff */
[----:B------:R-:W-:Y:S01]  /*12920*/  IMAD.U32 R71, R139, 0x10000, RZ ;  /* 0x000100008b477824 */ /* 0x000fe200078e00ff */
[----:B--2---:R-:W0:Y:S02]  /*12930*/  LDS.128 R60, [R83] ;  /* 0x00000000533c7984 */ /* 0x004e240000000c00 */
[C---:B0-----:R-:W-:Y:S01]  /*12940*/  IMAD.U32 R65, R60.reuse, 0x10000, RZ ;  /* 0x000100003c417824 */ /* 0x041fe200078e00ff */
[----:B------:R-:W-:Y:S01]  /*12950*/  LOP3.LUT R64, R60, 0xffff0000, RZ, 0xc0, !PT ;  /* 0xffff00003c407812 */ /* 0x000fe200078ec0ff */
[----:B------:R-:W-:Y:S01]  /*12960*/  IMAD.U32 R60, R138, 0x10000, RZ ;  /* 0x000100008a3c7824 */ /* 0x000fe200078e00ff */
[C---:B------:R-:W-:Y:S01]  /*12970*/  LOP3.LUT R56, R62.reuse, 0xffff0000, RZ, 0xc0, !PT ;  /* 0xffff00003e387812 */ /* 0x040fe200078ec0ff */
[----:B------:R-:W-:Y:S01]  /*12980*/  IMAD.U32 R57, R62, 0x10000, RZ ;  /* 0x000100003e397824 */ /* 0x000fe200078e00ff */
[C---:B------:R-:W-:Y:S01]  /*12990*/  LOP3.LUT R62, R63.reuse, 0xffff0000, RZ, 0xc0, !PT ;  /* 0xffff00003f3e7812 */ /* 0x040fe200078ec0ff */
[----:B------:R-:W-:-:S02]  /*129a0*/  IMAD.U32 R67, R63, 0x10000, RZ ;  /* 0x000100003f437824 */ /* 0x000fc400078e00ff */
[-C--:B------:R-:W-:Y:S01]  /*129b0*/  FMUL.FTZ R142, R59, R60.reuse ;  /* 0x0000003c3b8e7220 */ /* 0x080fe20000410000 */
[----:B------:R-:W-:Y:S02]  /*129c0*/  IMAD.U32 R63, R69, 0x10000, RZ ;  /* 0x00010000453f7824 */ /* 0x000fe400078e00ff */
[----:B------:R-:W-:Y:S01]  /*129d0*/  FFMA.FTZ R59, R65, R60, -R82 ;  /* 0x0000003c413b7223 */ /* 0x000fe20000010852 */
[----:B------:R-:W-:Y:S02]  /*129e0*/  IMAD.U32 R66, R61, 0x10000, RZ ;  /* 0x000100003d427824 */ /* 0x000fe400078e00ff */
[----:B------:R-:W-:Y:S01]  /*129f0*/  FFMA.FTZ R60, R65, R78, R142 ;  /* 0x0000004e413c7223 */ /* 0x000fe2000001008e */
[----:B------:R-:W-:Y:S02]  /*12a00*/  IMAD.U32 R82, R137, 0x10000, RZ ;  /* 0x0001000089527824 */ /* 0x000fe400078e00ff */
[----:B------:R-:W-:Y:S01]  /*12a10*/  FMUL.FTZ R79, R63, R80 ;  /* 0x000000503f4f7220 */ /* 0x000fe20000410000 */
[----:B------:R-:W-:-:S02]  /*12a20*/  IMAD.U32 R78, R141, 0x10000, RZ ;  /* 0x000100008d4e7824 */ /* 0x000fc400078e00ff */
[-C--:B------:R-:W-:Y:S01]  /*12a30*/  FMUL.FTZ R65, R63, R71.reuse ;  /* 0x000000473f417220 */ /* 0x080fe20000410000 */
[C---:B------:R-:W-:Y:S01]  /*12a40*/  FMUL.FTZ R142, R77.reuse, R82 ;  /* 0x000000524d8e7220 */ /* 0x040fe20000410000 */
[----:B------:R-:W-:Y:S01]  /*12a50*/  FFMA.FTZ R63, R66, R71, -R79 ;  /* 0x00000047423f7223 */ /* 0x000fe2000001084f */
[----:B------:R-:W-:Y:S01]  /*12a60*/  LOP3.LUT R79, R134, 0xffff0000, RZ, 0xc0, !PT ;  /* 0xffff0000864f7812 */ /* 0x000fe200078ec0ff */
[----:B------:R-:W-:Y:S01]  /*12a70*/  FMUL.FTZ R77, R77, R78 ;  /* 0x0000004e4d4d7220 */ /* 0x000fe20000410000 */
[----:B------:R-:W-:Y:S01]  /*12a80*/  LOP3.LUT R71, R138, 0xffff0000, RZ, 0xc0, !PT ;  /* 0xffff00008a477812 */ /* 0x000fe200078ec0ff */
[----:B------:R-:W-:Y:S01]  /*12a90*/  FFMA.FTZ R66, R66, R80, R65 ;  /* 0x0000005042427223 */ /* 0x000fe20000010041 */
[C---:B------:R-:W-:Y:S01]  /*12aa0*/  FFMA.FTZ R65, R67.reuse, R78, -R142 ;  /* 0x0000004e43417223 */ /* 0x040fe2000001088e */
[----:B------:R-:W-:Y:S01]  /*12ab0*/  FFMA.FTZ R81, R67, R82, R77 ;  /* 0x0000005243517223 */ /* 0x000fe2000001004d */
[----:B------:R-:W-:Y:S01]  /*12ac0*/  LOP3.LUT R69, R69, 0xffff0000, RZ, 0xc0, !PT ;  /* 0xffff000045457812 */ /* 0x000fe200078ec0ff */
[C---:B------:R-:W-:Y:S01]  /*12ad0*/  FMUL.FTZ R67, R68.reuse, R79 ;  /* 0x0000004f44437220 */ /* 0x040fe20000410000 */
[----:B------:R-:W-:Y:S01]  /*12ae0*/  LOP3.LUT R80, R135, 0xffff0000, RZ, 0xc0, !PT ;  /* 0xffff000087507812 */ /* 0x000fe200078ec0ff */
[----:B------:R-:W-:Y:S01]  /*12af0*/  FMUL.FTZ R77, R68, R71 ;  /* 0x00000047444d7220 */ /* 0x000fe20000410000 */
[----:B------:R-:W-:Y:S01]  /*12b00*/  LOP3.LUT R78, R139, 0xffff0000, RZ, 0xc0, !PT ;  /* 0xffff00008b4e7812 */ /* 0x000fe200078ec0ff */
[----:B------:R-:W-:-:S02]  /*12b10*/  IMAD.U32 R68, R136, 0x10000, RZ ;  /* 0x0001000088447824 */ /* 0x000fc400078e00ff */
[C---:B------:R-:W-:Y:S01]  /*12b20*/  FFMA.FTZ R82, R64.reuse, R71, -R67 ;  /* 0x0000004740527223 */ /* 0x040fe20000010843 */
[----:B------:R-:W-:Y:S01]  /*12b30*/  FFMA.FTZ R77, R64, R79, R77 ;  /* 0x0000004f404d7223 */ /* 0x000fe2000001004d */
[----:B------:R-:W-:Y:S01]  /*12b40*/  LOP3.LUT R61, R61, 0xffff0000, RZ, 0xc0, !PT ;  /* 0xffff00003d3d7812 */ /* 0x000fe200078ec0ff */
[----:B------:R-:W-:Y:S02]  /*12b50*/  IMAD.U32 R67, R140, 0x10000, RZ ;  /* 0x000100008c437824 */ /* 0x000fe400078e00ff */
[C---:B------:R-:W-:Y:S01]  /*12b60*/  FMUL.FTZ R134, R69.reuse, R80 ;  /* 0x0000005045867220 */ /* 0x040fe20000410000 */
[C---:B------:R-:W-:Y:S01]  /*12b70*/  FMUL.FTZ R64, R76.reuse, R68 ;  /* 0x000000444c407220 */ /* 0x040fe20000410000 */
[-C--:B------:R-:W-:Y:S01]  /*12b80*/  FMUL.FTZ R69, R69, R78.reuse ;  /* 0x0000004e45457220 */ /* 0x080fe20000410000 */
[-C--:B------:R-:W-:Y:S01]  /*12b90*/  FMUL.FTZ R76, R76, R67.reuse ;  /* 0x000000434c4c7220 */ /* 0x080fe20000410000 */
[----:B------:R-:W-:Y:S01]  /*12ba0*/  FFMA.FTZ R134, R61, R78, -R134 ;  /* 0x0000004e3d867223 */ /* 0x000fe20000010886 */
[----:B------:R-:W-:Y:S01]  /*12bb0*/  FFMA.FTZ R64, R57, R67, -R64 ;  /* 0x0000004339407223 */ /* 0x000fe20000010840 */
[----:B------:R-:W-:Y:S01]  /*12bc0*/  FFMA.FTZ R69, R61, R80, R69 ;  /* 0x000000503d457223 */ /* 0x000fe20000010045 */
[----:B------:R-:W-:Y:S01]  /*12bd0*/  LOP3.LUT R67, R136, 0xffff0000, RZ, 0xc0, !PT ;  /* 0xffff000088437812 */ /* 0x000fe200078ec0ff */
[----:B------:R-:W-:Y:S01]  /*12be0*/  FFMA.FTZ R76, R57, R68, R76 ;  /* 0x00000044394c7223 */ /* 0x000fe2000001004c */
[----:B------:R-:W-:-:S02]  /*12bf0*/  LOP3.LUT R137, R137, 0xffff0000, RZ, 0xc0, !PT ;  /* 0xffff000089897812 */ /* 0x000fc400078ec0ff */
[----:B------:R-:W-:Y:S01]  /*12c00*/  LOP3.LUT R61, R140, 0xffff0000, RZ, 0xc0, !PT ;  /* 0xffff00008c3d7812 */ /* 0x000fe200078ec0ff */
[----:B------:R-:W-:Y:S01]  /*12c10*/  FMUL.FTZ R57, R58, R67 ;  /* 0x000000433a397220 */ /* 0x000fe20000410000 */
[----:B------:R-:W-:Y:S01]  /*12c20*/  LOP3.LUT R141, R141, 0xffff0000, RZ, 0xc0, !PT ;  /* 0xffff00008d8d7812 */ /* 0x000fe200078ec0ff */
[----:B------:R-:W-:Y:S01]  /*12c30*/  FMUL.FTZ R79, R70, R137 ;  /* 0x00000089464f7220 */ /* 0x000fe20000410000 */
[----:B------:R-:W-:Y:S01]  /*12c40*/  F2FP.BF16.F32.PACK_AB R60, R77, R60 ;  /* 0x0000003c4d3c723e */ /* 0x000fe200000010ff */
[-C--:B------:R-:W-:Y:S01]  /*12c50*/  FMUL.FTZ R58, R58, R61.reuse ;  /* 0x0000003d3a3a7220 */ /* 0x080fe20000410000 */
[----:B------:R-:W-:Y:S01]  /*12c60*/  FFMA.FTZ R71, R56, R61, -R57 ;  /* 0x0000003d38477223 */ /* 0x000fe20000010839 */
[-C--:B------:R-:W-:Y:S01]  /*12c70*/  FMUL.FTZ R70, R70, R141.reuse ;  /* 0x0000008d46467220 */ /* 0x080fe20000410000 */
[----:B------:R-:W-:Y:S01]  /*12c80*/  FFMA.FTZ R68, R62, R141, -R79 ;  /* 0x0000008d3e447223 */ /* 0x000fe2000001084f */
[----:B------:R-:W-:Y:S01]  /*12c90*/  FFMA.FTZ R67, R56, R67, R58 ;  /* 0x0000004338437223 */ /* 0x000fe2000001003a */
[----:B------:R-:W-:Y:S01]  /*12ca0*/  F2FP.BF16.F32.PACK_AB R56, R82, R59 ;  /* 0x0000003b5238723e */ /* 0x000fe200000010ff */
[----:B------:R-:W-:Y:S01]  /*12cb0*/  FFMA.FTZ R70, R62, R137, R70 ;  /* 0x000000893e467223 */ /* 0x000fe20000010046 */
[----:B------:R-:W-:-:S02]  /*12cc0*/  F2FP.BF16.F32.PACK_AB R57, R134, R63 ;  /* 0x0000003f8639723e */ /* 0x000fc400000010ff */
[----:B------:R-:W-:Y:S02]  /*12cd0*/  F2FP.BF16.F32.PACK_AB R58, R71, R64 ;  /* 0x00000040473a723e */ /* 0x000fe400000010ff */
[----:B------:R-:W-:Y:S02]  /*12ce0*/  F2FP.BF16.F32.PACK_AB R59, R68, R65 ;  /* 0x00000041443b723e */ /* 0x000fe400000010ff */
[----:B------:R-:W-:Y:S02]  /*12cf0*/  F2FP.BF16.F32.PACK_AB R61, R69, R66 ;  /* 0x00000042453d723e */ /* 0x000fe400000010ff */
[----:B------:R-:W-:Y:S01]  /*12d00*/  F2FP.BF16.F32.PACK_AB R62, R67, R76 ;  /* 0x0000004c433e723e */ /* 0x000fe200000010ff */
[----:B------:R1:W-:Y:S01]  /*12d10*/  STS.128 [R83], R56 ;  /* 0x0000003853007388 */ /* 0x0003e20000000c00 */
[----:B------:R-:W-:-:S05]  /*12d20*/  F2FP.BF16.F32.PACK_AB R63, R70, R81 ;  /* 0x00000051463f723e */ /* 0x000fca00000010ff */
[----:B------:R1:W-:Y:S02]  /*12d30*/  STS.128 [R3+0x14400], R60 ;  /* 0x0144003c03007388 */ /* 0x0003e40000000c00 */
.L_x_3047:
[----:B------:R-:W-:Y:S05]  /*12d40*/  BSYNC B1 ;  /* 0x0000000000017941 */ /* 0x000fea0003800000 */
.L_x_3046:
[----:B01----:R-:W-:Y:S01]  /*12d50*/  VIADD R3, R212, 0x20 ;  /* 0x00000020d4037836 */ /* 0x003fe20000000000 */
[----:B------:R-:W-:Y:S04]  /*12d60*/  BSSY B1, `(.L_x_3050) ;  /* 0x00000e4000017945 */ /* 0x000fe80003800000 */
[----:B------:R-:W-:-:S13]  /*12d70*/  ISETP.GE.AND P0, PT, R3, R20, PT ;  /* 0x000000140300720c */ /* 0x000fda0003f06270 */
[----:B------:R-:W-:Y:S05]  /*12d80*/  @P0 BRA `(.L_x_3051) ;  /* 0x0000000c00840947 */ /* 0x000fea0003800000 */
[----:B------:R0:W5:Y:S01]  /*12d90*/  LDL R77, [R1+0x64] ;  /* 0x00006400014d7983 */ /* 0x0001620000100800 */
[----:B------:R-:W1:Y:S01]  /*12da0*/  LDC R3, c[0x0][0x3f4] ;  /* 0x0000fd00ff037b82 */ /* 0x000e620000000800 */
[----:B------:R-:W-:Y:S01]  /*12db0*/  BSSY B2, `(.L_x_3052) ;  /* 0x000006f000027945 */ /* 0x000fe20003800000 */
[----:B------:R-:W-:Y:S02]  /*12dc0*/  SHF.R.U32.HI R71, RZ, 0x3, R223 ;  /* 0x00000003ff477819 */ /* 0x000fe400000116df */
[-C--:B-1----:R-:W-:Y:S02]  /*12dd0*/  ISETP.GE.AND P0, PT, R16, R3.reuse, PT ;  /* 0x000000031000720c */ /* 0x082fe40003f06270 */
[----:B------:R-:W-:-:S11]  /*12de0*/  ISETP.GE.AND P1, PT, R213, R3, PT ;  /* 0x00000003d500720c */ /* 0x000fd60003f26270 */
[----:B0-----:R-:W-:Y:S05]  /*12df0*/  @P0 BRA `(.L_x_3053) ;  /* 0x0000000400a80947 */ /* 0x001fea0003800000 */
[----:B------:R-:W-:Y:S02]  /*12e00*/  LEA.HI R56, R3, R237, RZ, 0x1d ;  /* 0x000000ed03387211 */ /* 0x000fe400078fe8ff */
[----:B-----5:R-:W-:Y:S02]  /*12e10*/  R2UR UR4, R77 ;  /* 0x000000004d0472ca */ /* 0x020fe400000e0000 */
[----:B------:R-:W-:Y:S01]  /*12e20*/  SHF.R.S32.HI R57, RZ, 0x1f, R56 ;  /* 0x0000001fff397819 */ /* 0x000fe20000011438 */
[----:B------:R-:W-:Y:S01]  /*12e30*/  IMAD.SHL.U32 R58, R56, 0x8, RZ ;  /* 0x00000008383a7824 */ /* 0x000fe200078e00ff */
[----:B------:R-:W-:Y:S02]  /*12e40*/  LOP3.LUT R59, R223, 0x38, R16, 0xf8, !PT ;  /* 0x00000038df3b7812 */ /* 0x000fe400078ef810 */
[----:B------:R-:W-:Y:S02]  /*12e50*/  LEA.HI R57, R57, R56, RZ, 0x3 ;  /* 0x0000003839397211 */ /* 0x000fe400078f18ff */
[----:B------:R-:W-:-:S02]  /*12e60*/  LOP3.LUT R56, R223, 0x38, R58, 0xf8, !PT ;  /* 0x00000038df387812 */ /* 0x000fc400078ef83a */
[----:B------:R-:W-:Y:S01]  /*12e70*/  LOP3.LUT R59, R226, R59, R71, 0xf6, !PT ;  /* 0x0000003be23b7212 */ /* 0x000fe200078ef647 */
[----:B------:R-:W-:Y:S01]  /*12e80*/  IMAD.SHL.U32 R58, R57, 0x400, RZ ;  /* 0x00000400393a7824 */ /* 0x000fe200078e00ff */
[----:B------:R-:W-:Y:S02]  /*12e90*/  LOP3.LUT R57, R56, R71, RZ, 0x3c, !PT ;  /* 0x0000004738397212 */ /* 0x000fe400078e3cff */
[----:B------:R-:W-:Y:S02]  /*12ea0*/  LEA R64, R59, UR4, 0x1 ;  /* 0x000000043b407c11 */ /* 0x000fe4000f8e08ff */
[----:B------:R-:W-:Y:S02]  /*12eb0*/  LOP3.LUT R58, R58, 0x7fffe000, RZ, 0xc0, !PT ;  /* 0x7fffe0003a3a7812 */ /* 0x000fe400078ec0ff */
[----:B------:R-:W-:Y:S02]  /*12ec0*/  SHF.R.U64 R67, R46, 0x10, R47 ;  /* 0x000000102e437819 */ /* 0x000fe4000000122f */
[----:B------:R-:W-:-:S02]  /*12ed0*/  IADD3 R65, R57, R58, R226 ;  /* 0x0000003a39417210 */ /* 0x000fc40007ffe0e2 */
[----:B------:R-:W0:Y:S01]  /*12ee0*/  LDS.128 R56, [R64] ;  /* 0x0000000040387984 */ /* 0x000e220000000c00 */
[----:B------:R-:W-:Y:S02]  /*12ef0*/  SHF.R.U32.HI R46, RZ, 0x10, R47 ;  /* 0x00000010ff2e7819 */ /* 0x000fe4000001162f */
[----:B------:R-:W-:Y:S01]  /*12f00*/  IMAD R65, R65, 0x2, R18 ;  /* 0x0000000241417824 */ /* 0x000fe200078e0212 */
[----:B------:R-:W-:Y:S02]  /*12f10*/  SHF.R.U64 R69, R44, 0x10, R45 ;  /* 0x000000102c457819 */ /* 0x000fe4000000122d */
[--C-:B------:R-:W-:Y:S02]  /*12f20*/  SHF.R.U64 R47, R52, 0x10, R53.reuse ;  /* 0x00000010342f7819 */ /* 0x100fe40000001235 */
[----:B------:R-:W1:Y:S01]  /*12f30*/  LDS.128 R60, [R65+0x14400] ;  /* 0x01440000413c7984 */ /* 0x000e620000000c00 */
[----:B------:R-:W-:Y:S02]  /*12f40*/  SHF.R.U32.HI R52, RZ, 0x10, R53 ;  /* 0x00000010ff347819 */ /* 0x000fe40000011635 */
[----:B------:R-:W-:-:S02]  /*12f50*/  SHF.R.U32.HI R44, RZ, 0x10, R45 ;  /* 0x00000010ff2c7819 */ /* 0x000fc4000001162d */
[--C-:B------:R-:W-:Y:S02]  /*12f60*/  SHF.R.U64 R45, R54, 0x10, R55.reuse ;  /* 0x00000010362d7819 */ /* 0x100fe40000001237 */
[----:B------:R-:W-:Y:S02]  /*12f70*/  SHF.R.U32.HI R54, RZ, 0x10, R55 ;  /* 0x00000010ff367819 */ /* 0x000fe40000011637 */
[----:B------:R-:W-:Y:S02]  /*12f80*/  PRMT R130, R130, 0x5410, R69 ;  /* 0x0000541082827816 */ /* 0x000fe40000000045 */
[----:B------:R-:W-:Y:S02]  /*12f90*/  PRMT R126, R126, 0x5410, R47 ;  /* 0x000054107e7e7816 */ /* 0x000fe4000000002f */
[----:B------:R-:W-:Y:S02]  /*12fa0*/  PRMT R127, R127, 0x5410, R52 ;  /* 0x000054107f7f7816 */ /* 0x000fe40000000034 */
[----:B------:R-:W-:Y:S01]  /*12fb0*/  PRMT R133, R133, 0x5410, R46 ;  /* 0x0000541085857816 */ /* 0x000fe2000000002e */
[----:B------:R-:W-:Y:S01]  /*12fc0*/  IMAD.U32 R68, R126, 0x10000, RZ ;  /* 0x000100007e447824 */ /* 0x000fe200078e00ff */
[----:B------:R-:W-:Y:S01]  /*12fd0*/  PRMT R128, R128, 0x5410, R45 ;  /* 0x0000541080807816 */ /* 0x000fe2000000002d */
[----:B------:R-:W-:Y:S01]  /*12fe0*/  IMAD.U32 R70, R127, 0x10000, RZ ;  /* 0x000100007f467824 */ /* 0x000fe200078e00ff */
[----:B------:R-:W-:Y:S01]  /*12ff0*/  PRMT R132, R132, 0x5410, R67 ;  /* 0x0000541084847816 */ /* 0x000fe20000000043 */
[----:B------:R-:W-:Y:S01]  /*13000*/  IMAD.U32 R67, R130, 0x10000, RZ ;  /* 0x0001000082437824 */ /* 0x000fe200078e00ff */
[----:B------:R-:W-:-:S02]  /*13010*/  PRMT R129, R129, 0x5410, R54 ;  /* 0x0000541081817816 */ /* 0x000fc40000000036 */
[----:B------:R-:W-:Y:S02]  /*13020*/  PRMT R131, R131, 0x5410, R44 ;  /* 0x0000541083837816 */ /* 0x000fe4000000002c */
[----:B------:R-:W-:Y:S02]  /*13030*/  LOP3.LUT R126, R126, 0xffff0000, RZ, 0xc0, !PT ;  /* 0xffff00007e7e7812 */ /* 0x000fe400078ec0ff */
[----:B------:R-:W-:Y:S02]  /*13040*/  LOP3.LUT R130, R130, 0xffff0000, RZ, 0xc0, !PT ;  /* 0xffff000082827812 */ /* 0x000fe400078ec0ff */
        /* <DEDUP_REMOVED lines=15> */
[C---:B------:R-:W-:Y:S01]  /*13140*/  FMUL.FTZ R76, R54.reuse, R68 ;  /* 0x00000044364c7220 */ /* 0x040fe20000410000 */
[----:B------:R-:W-:Y:S01]  /*13150*/  FMUL.FTZ R78, R54, R67 ;  /* 0x00000043364e7220 */ /* 0x000fe20000410000 */
[C---:B------:R-:W-:Y:S01]  /*13160*/  IMAD.U32 R66, R63.reuse, 0x10000, RZ ;  /* 0x000100003f427824 */ /* 0x040fe200078e00ff */
[----:B------:R-:W-:Y:S01]  /*13170*/  LOP3.LUT R62, R63, 0xffff0000, RZ, 0xc0, !PT ;  /* 0xffff00003f3e7812 */ /* 0x000fe200078ec0ff */
[----:B------:R-:W-:-:S02]  /*13180*/  IMAD.U32 R54, R131, 0x10000, RZ ;  /* 0x0001000083367824 */ /* 0x000fc400078e00ff */
[----:B------:R-:W-:Y:S01]  /*13190*/  FMUL.FTZ R80, R57, R70 ;  /* 0x0000004639507220 */ /* 0x000fe20000410000 */
[----:B------:R-:W-:Y:S02]  /*131a0*/  IMAD.U32 R63, R129, 0x10000, RZ ;  /* 0x00010000813f7824 */ /* 0x000fe400078e00ff */
[C---:B------:R-:W-:Y:S01]  /*131b0*/  FFMA.FTZ R76, R45.reuse, R67, -R76 ;  /* 0x000000432d4c7223 */ /* 0x040fe2000001084c */
[----:B------:R-:W-:Y:S01]  /*131c0*/  FFMA.FTZ R78, R45, R68, R78 ;  /* 0x000000442d4e7223 */ /* 0x000fe2000001004e */
[----:B------:R-:W-:Y:S02]  /*131d0*/  IMAD.U32 R45, R133, 0x10000, RZ ;  /* 0x00010000852d7824 */ /* 0x000fe400078e00ff */
[-C--:B------:R-:W-:Y:S01]  /*131e0*/  FMUL.FTZ R68, R57, R54.reuse ;  /* 0x0000003639447220 */ /* 0x080fe20000410000 */
[C---:B------:R-:W-:Y:S01]  /*131f0*/  FFMA.FTZ R80, R47.reuse, R54, -R80 ;  /* 0x000000362f507223 */ /* 0x040fe20000010850 */
[C---:B------:R-:W-:Y:S01]  /*13200*/  FMUL.FTZ R54, R66.reuse, R63 ;  /* 0x0000003f42367220 */ /* 0x040fe20000410000 */
[----:B------:R-:W-:Y:S01]  /*13210*/  FMUL.FTZ R82, R66, R45 ;  /* 0x0000002d42527220 */ /* 0x000fe20000410000 */
[----:B------:R-:W-:Y:S01]  /*13220*/  FFMA.FTZ R68, R47, R70, R68 ;  /* 0x000000462f447223 */ /* 0x000fe20000010044 */
[----:B------:R-:W-:-:S02]  /*13230*/  IMAD.U32 R47, R128, 0x10000, RZ ;  /* 0x00010000802f7824 */ /* 0x000fc400078e00ff */
[----:B------:R-:W-:Y:S01]  /*13240*/  FFMA.FTZ R66, R53, R45, -R54 ;  /* 0x0000002d35427223 */ /* 0x000fe20000010836 */
[----:B------:R-:W-:Y:S01]  /*13250*/  FMUL.FTZ R45, R55, R126 ;  /* 0x0000007e372d7220 */ /* 0x000fe20000410000 */
[----:B------:R-:W-:Y:S01]  /*13260*/  FFMA.FTZ R82, R53, R63, R82 ;  /* 0x0000003f35527223 */ /* 0x000fe20000010052 */
[-C--:B------:R-:W-:Y:S01]  /*13270*/  FMUL.FTZ R55, R55, R130.reuse ;  /* 0x0000008237377220 */ /* 0x080fe20000410000 */
[----:B------:R-:W-:Y:S01]  /*13280*/  FMUL.FTZ R63, R59, R47 ;  /* 0x0000002f3b3f7220 */ /* 0x000fe20000410000 */
[----:B------:R-:W-:Y:S01]  /*13290*/  FFMA.FTZ R53, R46, R130, -R45 ;  /* 0x000000822e357223 */ /* 0x000fe2000001082d */
[----:B------:R-:W-:Y:S01]  /*132a0*/  IMAD.U32 R45, R132, 0x10000, RZ ;  /* 0x00010000842d7824 */ /* 0x000fe200078e00ff */
[----:B------:R-:W-:Y:S01]  /*132b0*/  LOP3.LUT R128, R128, 0xffff0000, RZ, 0xc0, !PT ;  /* 0xffff000080807812 */ /* 0x000fe200078ec0ff */
[----:B------:R-:W-:Y:S01]  /*132c0*/  FFMA.FTZ R55, R46, R126, R55 ;  /* 0x0000007e2e377223 */ /* 0x000fe20000010037 */
[----:B------:R-:W-:Y:S01]  /*132d0*/  LOP3.LUT R129, R129, 0xffff0000, RZ, 0xc0, !PT ;  /* 0xffff000081817812 */ /* 0x000fe200078ec0ff */
[-C--:B------:R-:W-:Y:S01]  /*132e0*/  FMUL.FTZ R59, R59, R45.reuse ;  /* 0x0000002d3b3b7220 */ /* 0x080fe20000410000 */
[----:B------:R-:W-:Y:S01]  /*132f0*/  LOP3.LUT R131, R131, 0xffff0000, RZ, 0xc0, !PT ;  /* 0xffff000083837812 */ /* 0x000fe200078ec0ff */
[----:B------:R-:W-:Y:S01]  /*13300*/  FFMA.FTZ R46, R52, R45, -R63 ;  /* 0x0000002d342e7223 */ /* 0x000fe2000001083f */
[----:B------:R-:W-:Y:S01]  /*13310*/  LOP3.LUT R132, R132, 0xffff0000, RZ, 0xc0, !PT ;  /* 0xffff000084847812 */ /* 0x000fe200078ec0ff */
[----:B------:R-:W-:Y:S01]  /*13320*/  FFMA.FTZ R54, R52, R47, R59 ;  /* 0x0000002f34367223 */ /* 0x000fe2000001003b */
[----:B------:R-:W-:Y:S01]  /*13330*/  LOP3.LUT R133, R133, 0xffff0000, RZ, 0xc0, !PT ;  /* 0xffff000085857812 */ /* 0x000fe200078ec0ff */
[C---:B------:R-:W-:Y:S01]  /*13340*/  FMUL.FTZ R45, R61.reuse, R128 ;  /* 0x000000803d2d7220 */ /* 0x040fe20000410000 */
[----:B------:R-:W-:Y:S01]  /*13350*/  FMUL.FTZ R57, R60, R127 ;  /* 0x0000007f3c397220 */ /* 0x000fe20000410000 */
[----:B------:R-:W-:Y:S01]  /*13360*/  FMUL.FTZ R59, R62, R129 ;  /* 0x000000813e3b7220 */ /* 0x000fe20000410000 */
[----:B------:R-:W-:Y:S01]  /*13370*/  FMUL.FTZ R60, R60, R131 ;  /* 0x000000833c3c7220 */ /* 0x000fe20000410000 */
[-C--:B------:R-:W-:Y:S01]  /*13380*/  FMUL.FTZ R61, R61, R132.reuse ;  /* 0x000000843d3d7220 */ /* 0x080fe20000410000 */
[----:B------:R-:W-:Y:S01]  /*13390*/  FMUL.FTZ R62, R62, R133 ;  /* 0x000000853e3e7220 */ /* 0x000fe20000410000 */
[----:B------:R-:W-:Y:S01]  /*133a0*/  FFMA.FTZ R47, R44, R132, -R45 ;  /* 0x000000842c2f7223 */ /* 0x000fe2000001082d */
[----:B------:R-:W-:Y:S01]  /*133b0*/  FFMA.FTZ R57, R56, R131, -R57 ;  /* 0x0000008338397223 */ /* 0x000fe20000010839 */
[----:B------:R-:W-:Y:S01]  /*133c0*/  FFMA.FTZ R59, R58, R133, -R59 ;  /* 0x000000853a3b7223 */ /* 0x000fe2000001083b */
        /* <DEDUP_REMOVED lines=13> */
.L_x_3053:
[----:B------:R-:W-:Y:S05]  /*134a0*/  BSYNC B2 ;  /* 0x0000000000027941 */ /* 0x000fea0003800000 */
.L_x_3052:
[----:B------:R-:W-:Y:S05]  /*134b0*/  @P1 BRA `(.L_x_3051) ;  /* 0x0000000400b81947 */ /* 0x000fea0003800000 */
[----:B------:R-:W-:Y:S02]  /*134c0*/  LEA.HI R3, R3, R0, RZ, 0x1d ;  /* 0x0000000003037211 */ /* 0x000fe400078fe8ff */
[----:B------:R-:W-:Y:S02]  /*134d0*/  LEA.HI R92, R92, R213, RZ, 0x6 ;  /* 0x000000d55c5c7211 */ /* 0x000fe400078f30ff */
[----:B0-----:R-:W-:Y:S01]  /*134e0*/  SHF.R.S32.HI R46, RZ, 0x1f, R3 ;  /* 0x0000001fff2e7819 */ /* 0x001fe20000011403 */
[----:B------:R-:W-:Y:S01]  /*134f0*/  IMAD.SHL.U32 R44, R3, 0x8, RZ ;  /* 0x00000008032c7824 */ /* 0x000fe200078e00ff */
[----:B------:R-:W-:Y:S01]  /*13500*/  LOP3.LUT R94, R223, 0x38, R94, 0xf8, !PT ;  /* 0x00000038df5e7812 */ /* 0x000fe200078ef85e */
[----:B------:R-:W-:Y:S01]  /*13510*/  IMAD.SHL.U32 R92, R92, 0x80, RZ ;  /* 0x000000805c5c7824 */ /* 0x000fe200078e00ff */
[----:B------:R-:W-:Y:S02]  /*13520*/  LEA.HI R46, R46, R3, RZ, 0x3 ;  /* 0x000000032e2e7211 */ /* 0x000fe400078f18ff */
[----:B-----5:R-:W-:-:S02]  /*13530*/  R2UR UR4, R77 ;  /* 0x000000004d0472ca */ /* 0x020fc400000e0000 */
[----:B------:R-:W-:Y:S01]  /*13540*/  LOP3.LUT R94, R94, R71, RZ, 0x3c, !PT ;  /* 0x000000475e5e7212 */ /* 0x000fe200078e3cff */
[----:B------:R-:W-:Y:S01]  /*13550*/  IMAD.SHL.U32 R46, R46, 0x400, RZ ;  /* 0x000004002e2e7824 */ /* 0x000fe200078e00ff */
[----:B------:R-:W-:Y:S02]  /*13560*/  LOP3.LUT R45, R92, 0xffffe000, RZ, 0xc0, !PT ;  /* 0xffffe0005c2d7812 */ /* 0x000fe400078ec0ff */
[----:B------:R-:W-:Y:S02]  /*13570*/  LOP3.LUT R3, R223, 0x38, R44, 0xf8, !PT ;  /* 0x00000038df037812 */ /* 0x000fe400078ef82c */
[----:B------:R-:W-:Y:S02]  /*13580*/  IADD3 R94, R94, R45, R226 ;  /* 0x0000002d5e5e7210 */ /* 0x000fe40007ffe0e2 */
[----:B------:R-:W-:Y:S02]  /*13590*/  LOP3.LUT R45, R3, R71, RZ, 0x3c, !PT ;  /* 0x00000047032d7212 */ /* 0x000fe400078e3cff */
[----:B------:R-:W-:-:S02]  /*135a0*/  LOP3.LUT R46, R46, 0x7fffe000, RZ, 0xc0, !PT ;  /* 0x7fffe0002e2e7812 */ /* 0x000fc400078ec0ff */
[----:B------:R-:W-:Y:S02]  /*135b0*/  LEA R3, R94, UR4, 0x1 ;  /* 0x000000045e037c11 */ /* 0x000fe4000f8e08ff */
[----:B------:R-:W-:Y:S02]  /*135c0*/  IADD3 R53, R45, R46, R226 ;  /* 0x0000002e2d357210 */ /* 0x000fe40007ffe0e2 */
[----:B------:R-:W-:Y:S01]  /*135d0*/  SHF.R.U64 R59, R40, 0x10, R41 ;  /* 0x00000010283b7819 */ /* 0x000fe20000001229 */
[----:B------:R-:W0:Y:S01]  /*135e0*/  LDS.128 R44, [R3] ;  /* 0x00000000032c7984 */ /* 0x000e220000000c00 */
[----:B------:R-:W-:Y:S01]  /*135f0*/  SHF.R.U64 R57, R42, 0x10, R43 ;  /* 0x000000102a397819 */ /* 0x000fe2000000122b */
[----:B------:R-:W-:Y:S01]  /*13600*/  IMAD R56, R53, 0x2, R18 ;  /* 0x0000000235387824 */ /* 0x000fe200078e0212 */
[----:B------:R-:W-:Y:S02]  /*13610*/  SHF.R.U32.HI R40, RZ, 0x10, R41 ;  /* 0x00000010ff287819 */ /* 0x000fe40000011629 */
[----:B------:R-:W-:-:S02]  /*13620*/  SHF.R.U32.HI R42, RZ, 0x10, R43 ;  /* 0x00000010ff2a7819 */ /* 0x000fc4000001162b */
[----:B------:R-:W1:Y:S01]  /*13630*/  LDS.128 R52, [R56+0x14400] ;  /* 0x0144000038347984 */ /* 0x000e620000000c00 */
        /* <DEDUP_REMOVED lines=86> */
.L_x_3051:
[----:B------:R-:W-:Y:S05]  /*13ba0*/  BSYNC B1 ;  /* 0x0000000000017941 */ /* 0x000fea0003800000 */
.L_x_3050:
[----:B-1----:R-:W-:Y:S01]  /*13bb0*/  VIADD R3, R212, 0x40 ;  /* 0x00000040d4037836 */ /* 0x002fe20000000000 */
[----:B------:R-:W-:Y:S04]  /*13bc0*/  BSSY B1, `(.L_x_3054) ;  /* 0x00000dd000017945 */ /* 0x000fe80003800000 */
[----:B------:R-:W-:-:S13]  /*13bd0*/  ISETP.GE.AND P0, PT, R3, R20, PT ;  /* 0x000000140300720c */ /* 0x000fda0003f06270 */
[----:B------:R-:W-:Y:S05]  /*13be0*/  @P0 BRA `(.L_x_3055) ;  /* 0x0000000c00680947 */ /* 0x000fea0003800000 */
[----:B------:R-:W1:Y:S01]  /*13bf0*/  LDC R3, c[0x0][0x3f4] ;  /* 0x0000fd00ff037b82 */ /* 0x000e620000000800 */
[----:B------:R-:W-:Y:S01]  /*13c00*/  BSSY B2, `(.L_x_3056) ;  /* 0x0000070000027945 */ /* 0x000fe20003800000 */
[----:B0-----:R-:W-:Y:S02]  /*13c10*/  SHF.R.U32.HI R54, RZ, 0x3, R224 ;  /* 0x00000003ff367819 */ /* 0x001fe400000116e0 */
[-C--:B-1----:R-:W-:Y:S02]  /*13c20*/  ISETP.GE.AND P0, PT, R16, R3.reuse, PT ;  /* 0x000000031000720c */ /* 0x082fe40003f06270 */
[----:B------:R-:W-:-:S11]  /*13c30*/  ISETP.GE.AND P1, PT, R213, R3, PT ;  /* 0x00000003d500720c */ /* 0x000fd60003f26270 */
[----:B------:R-:W-:Y:S05]  /*13c40*/  @P0 BRA `(.L_x_3057) ;  /* 0x0000000400ac0947 */ /* 0x000fea0003800000 */
[----:B------:R-:W2:Y:S01]  /*13c50*/  LDL R40, [R1+0x64] ;  /* 0x0000640001287983 */ /* 0x000ea20000100800 */
[----:B------:R-:W-:Y:S02]  /*13c60*/  LOP3.LUT R42, R224, 0x38, R16, 0xf8, !PT ;  /* 0x00000038e02a7812 */ /* 0x000fe400078ef810 */
[--C-:B------:R-:W-:Y:S02]  /*13c70*/  SHF.R.U64 R51, R30, 0x10, R31.reuse ;  /* 0x000000101e337819 */ /* 0x100fe4000000121f */
[----:B------:R-:W-:Y:S02]  /*13c80*/  LOP3.LUT R42, R227, R42, R54, 0xf6, !PT ;  /* 0x0000002ae32a7212 */ /* 0x000fe400078ef636 */
        /* <DEDUP_REMOVED lines=19> */
[----:B--2---:R-:W-:Y:S02]  /*13dc0*/  R2UR UR4, R40 ;  /* 0x00000000280472ca */ /* 0x004fe400000e0000 */
[----:B------:R-:W-:-:S04]  /*13dd0*/  LEA.HI R40, R3, R237, RZ, 0x1d ;  /* 0x000000ed03287211 */ /* 0x000fc800078fe8ff */
[----:B------:R-:W-:Y:S01]  /*13de0*/  SHF.R.S32.HI R43, RZ, 0x1f, R40 ;  /* 0x0000001fff2b7819 */ /* 0x000fe20000011428 */
[----:B------:R-:W-:-:S03]  /*13df0*/  IMAD.SHL.U32 R41, R40, 0x8, RZ ;  /* 0x0000000828297824 */ /* 0x000fc600078e00ff */
[----:B------:R-:W-:Y:S02]  /*13e00*/  LEA.HI R43, R43, R40, RZ, 0x3 ;  /* 0x000000282b2b7211 */ /* 0x000fe400078f18ff */
[----:B------:R-:W-:Y:S02]  /*13e10*/  LOP3.LUT R40, R224, 0x38, R41, 0xf8, !PT ;  /* 0x00000038e0287812 */ /* 0x000fe400078ef829 */
[----:B------:R-:W-:Y:S01]  /*13e20*/  LEA R48, R42, UR4, 0x1 ;  /* 0x000000042a307c11 */ /* 0x000fe2000f8e08ff */
[----:B------:R-:W-:Y:S01]  /*13e30*/  IMAD.SHL.U32 R43, R43, 0x400, RZ ;  /* 0x000004002b2b7824 */ /* 0x000fe200078e00ff */
[----:B------:R-:W-:-:S04]  /*13e40*/  LOP3.LUT R40, R40, R54, RZ, 0x3c, !PT ;  /* 0x0000003628287212 */ /* 0x000fc800078e3cff */
        /* <DEDUP_REMOVED lines=75> */
.L_x_3057:
[----:B------:R-:W-:Y:S05]  /*14300*/  BSYNC B2 ;  /* 0x0000000000027941 */ /* 0x000fea0003800000 */
.L_x_3056:
[----:B------:R-:W-:Y:S05]  /*14310*/  @P1 BRA `(.L_x_3055) ;  /* 0x00000004009c1947 */ /* 0x000fea0003800000 */
[----:B------:R-:W2:Y:S01]  /*14320*/  LDL R44, [R1+0x74] ;  /* 0x00007400012c7983 */ /* 0x000ea20000100800 */
[----:B------:R-:W-:Y:S02]  /*14330*/  LEA.HI R3, R3, R0, RZ, 0x1d ;  /* 0x0000000003037211 */ /* 0x000fe400078fe8ff */
[----:B------:R-:W-:Y:S02]  /*14340*/  SHF.R.U64 R43, R24, 0x10, R25 ;  /* 0x00000010182b7819 */ /* 0x000fe40000001219 */
[----:B0-----:R-:W-:Y:S01]  /*14350*/  SHF.R.S32.HI R28, RZ, 0x1f, R3 ;  /* 0x0000001fff1c7819 */ /* 0x001fe20000011403 */
[----:B------:R-:W-:Y:S01]  /*14360*/  IMAD.SHL.U32 R29, R3, 0x8, RZ ;  /* 0x00000008031d7824 */ /* 0x000fe200078e00ff */
[----:B------:R-:W-:Y:S02]  /*14370*/  SHF.R.U32.HI R40, RZ, 0x10, R25 ;  /* 0x00000010ff287819 */ /* 0x000fe40000011619 */
[----:B------:R-:W-:Y:S02]  /*14380*/  LEA.HI R28, R28, R3, RZ, 0x3 ;  /* 0x000000031c1c7211 */ /* 0x000fe400078f18ff */
[----:B------:R-:W-:-:S02]  /*14390*/  LOP3.LUT R3, R224, 0x38, R29, 0xf8, !PT ;  /* 0x00000038e0037812 */ /* 0x000fc400078ef81d */
[----:B------:R-:W-:Y:S01]  /*143a0*/  SHF.R.U64 R41, R26, 0x10, R27 ;  /* 0x000000101a297819 */ /* 0x000fe2000000121b */
[----:B------:R-:W-:Y:S01]  /*143b0*/  IMAD.SHL.U32 R29, R28, 0x400, RZ ;  /* 0x000004001c1d7824 */ /* 0x000fe200078e00ff */
[----:B------:R-:W-:Y:S02]  /*143c0*/  LOP3.LUT R28, R3, R54, RZ, 0x3c, !PT ;  /* 0x00000036031c7212 */ /* 0x000fe400078e3cff */
[----:B------:R-:W-:Y:S02]  /*143d0*/  SHF.R.U64 R24, R32, 0x10, R33 ;  /* 0x0000001020187819 */ /* 0x000fe40000001221 */
[----:B------:R-:W-:Y:S02]  /*143e0*/  LOP3.LUT R3, R29, 0x7fffe000, RZ, 0xc0, !PT ;  /* 0x7fffe0001d037812 */ /* 0x000fe400078ec0ff */
[----:B------:R-:W-:Y:S02]  /*143f0*/  SHF.R.U64 R25, R34, 0x10, R35 ;  /* 0x0000001022197819 */ /* 0x000fe40000001223 */
[----:B------:R-:W-:-:S02]  /*14400*/  IADD3 R3, R28, R3, R227 ;  /* 0x000000031c037210 */ /* 0x000fc40007ffe0e3 */
[----:B------:R-:W-:Y:S02]  /*14410*/  SHF.R.U32.HI R26, RZ, 0x10, R27 ;  /* 0x00000010ff1a7819 */ /* 0x000fe4000001161b */
[----:B------:R-:W-:Y:S01]  /*14420*/  SHF.R.U32.HI R32, RZ, 0x10, R33 ;  /* 0x00000010ff207819 */ /* 0x000fe20000011621 */
[----:B------:R-:W-:Y:S01]  /*14430*/  IMAD R3, R3, 0x2, R18 ;  /* 0x0000000203037824 */ /* 0x000fe200078e0212 */
[----:B------:R-:W-:Y:S02]  /*14440*/  PRMT R93, R93, 0x5410, R24 ;  /* 0x000054105d5d7816 */ /* 0x000fe40000000018 */
[----:B------:R-:W-:Y:S02]  /*14450*/  PRMT R96, R96, 0x5410, R25 ;  /* 0x0000541060607816 */ /* 0x000fe40000000019 */
[----:B------:R-:W0:Y:S01]  /*14460*/  LDS.128 R36, [R3+0x14400] ;  /* 0x0144000003247984 */ /* 0x000e220000000c00 */
[----:B------:R-:W-:Y:S01]  /*14470*/  PRMT R98, R98, 0x5410, R43 ;  /* 0x0000541062627816 */ /* 0x000fe2000000002b */
[----:B------:R-:W-:Y:S01]  /*14480*/  IMAD.U32 R42, R93, 0x10000, RZ ;  /* 0x000100005d2a7824 */ /* 0x000fe200078e00ff */
[----:B------:R-:W-:-:S02]  /*14490*/  PRMT R101, R101, 0x5410, R26 ;  /* 0x0000541065657816 */ /* 0x000fc4000000001a */
[----:B------:R-:W-:Y:S02]  /*144a0*/  SHF.R.U32.HI R34, RZ, 0x10, R35 ;  /* 0x00000010ff227819 */ /* 0x000fe40000011623 */
[----:B------:R-:W-:Y:S02]  /*144b0*/  PRMT R95, R95, 0x5410, R32 ;  /* 0x000054105f5f7816 */ /* 0x000fe40000000020 */
[----:B------:R-:W-:Y:S01]  /*144c0*/  PRMT R100, R100, 0x5410, R41 ;  /* 0x0000541064647816 */ /* 0x000fe20000000029 */
[C---:B------:R-:W-:Y:S01]  /*144d0*/  IMAD.U32 R41, R98.reuse, 0x10000, RZ ;  /* 0x0001000062297824 */ /* 0x040fe200078e00ff */
[----:B------:R-:W-:Y:S01]  /*144e0*/  PRMT R97, R97, 0x5410, R34 ;  /* 0x0000541061617816 */ /* 0x000fe20000000022 */
[----:B------:R-:W-:Y:S01]  /*144f0*/  IMAD.U32 R43, R95, 0x10000, RZ ;  /* 0x000100005f2b7824 */ /* 0x000fe200078e00ff */
[----:B------:R-:W-:Y:S02]  /*14500*/  PRMT R99, R99, 0x5410, R40 ;  /* 0x0000541063637816 */ /* 0x000fe40000000028 */
[----:B------:R-:W-:-:S02]  /*14510*/  LOP3.LUT R98, R98, 0xffff0000, RZ, 0xc0, !PT ;  /* 0xffff000062627812 */ /* 0x000fc400078ec0ff */
[----:B------:R-:W-:Y:S02]  /*14520*/  LOP3.LUT R95, R95, 0xffff0000, RZ, 0xc0, !PT ;  /* 0xffff00005f5f7812 */ /* 0x000fe400078ec0ff */
[----:B0-----:R-:W-:Y:S01]  /*14530*/  LOP3.LUT R33, R36, 0xffff0000, RZ, 0xc0, !PT ;  /* 0xffff000024217812 */ /* 0x001fe200078ec0ff */
[----:B------:R-:W-:Y:S02]  /*14540*/  IMAD.U32 R34, R37, 0x10000, RZ ;  /* 0x0001000025227824 */ /* 0x000fe400078e00ff */
[----:B------:R-:W-:Y:S02]  /*14550*/  IMAD.U32 R35, R38, 0x10000, RZ ;  /* 0x0001000026237824 */ /* 0x000fe400078e00ff */
[----:B------:R-:W-:Y:S02]  /*14560*/  IMAD.U32 R40, R39, 0x10000, RZ ;  /* 0x0001000027287824 */ /* 0x000fe400078e00ff */
[----:B------:R-:W-:Y:S01]  /*14570*/  FMUL.FTZ R47, R34, R43 ;  /* 0x0000002b222f7220 */ /* 0x000fe20000410000 */
[----:B--2---:R-:W0:Y:S02]  /*14580*/  LDS.128 R28, [R44] ;  /* 0x000000002c1c7984 */ /* 0x004e240000000c00 */
        /* <DEDUP_REMOVED lines=8> */
[----:B------:R-:W-:Y:S01]  /*14610*/  IMAD.U32 R31, R36, 0x10000, RZ ;  /* 0x00010000241f7824 */ /* 0x000fe200078e00ff */
[----:B------:R-:W-:-:S02]  /*14620*/  LOP3.LUT R36, R37, 0xffff0000, RZ, 0xc0, !PT ;  /* 0xffff000025247812 */ /* 0x000fc400078ec0ff */
[----:B------:R-:W-:Y:S01]  /*14630*/  LOP3.LUT R37, R38, 0xffff0000, RZ, 0xc0, !PT ;  /* 0xffff000026257812 */ /* 0x000fe200078ec0ff */
[-C--:B------:R-:W-:Y:S01]  /*14640*/  FMUL.FTZ R45, R31, R42.reuse ;  /* 0x0000002a1f2d7220 */ /* 0x080fe20000410000 */
[----:B------:R-:W-:Y:S01]  /*14650*/  LOP3.LUT R38, R39, 0xffff0000, RZ, 0xc0, !PT ;  /* 0xffff000027267812 */ /* 0x000fe200078ec0ff */
[-C--:B------:R-:W-:Y:S01]  /*14660*/  FMUL.FTZ R39, R31, R41.reuse ;  /* 0x000000291f277220 */ /* 0x080fe20000410000 */
[----:B------:R-:W-:Y:S02]  /*14670*/  IMAD.U32 R31, R99, 0x10000, RZ ;  /* 0x00010000631f7824 */ /* 0x000fe400078e00ff */
[C---:B------:R-:W-:Y:S01]  /*14680*/  FFMA.FTZ R45, R24.reuse, R41, -R45 ;  /* 0x00000029182d7223 */ /* 0x040fe2000001082d */
[----:B------:R-:W-:Y:S02]  /*14690*/  IMAD.U32 R41, R97, 0x10000, RZ ;  /* 0x0001000061297824 */ /* 0x000fe400078e00ff */
[----:B------:R-:W-:Y:S01]  /*146a0*/  FFMA.FTZ R42, R24, R42, R39 ;  /* 0x0000002a182a7223 */ /* 0x000fe20000010027 */
[----:B------:R-:W-:-:S02]  /*146b0*/  IMAD.U32 R39, R101, 0x10000, RZ ;  /* 0x0001000065277824 */ /* 0x000fc400078e00ff */
[-C--:B------:R-:W-:Y:S01]  /*146c0*/  FMUL.FTZ R49, R34, R31.reuse ;  /* 0x0000001f22317220 */ /* 0x080fe20000410000 */
[----:B------:R-:W-:Y:S01]  /*146d0*/  FFMA.FTZ R47, R26, R31, -R47 ;  /* 0x0000001f1a2f7223 */ /* 0x000fe2000001082f */
[C---:B------:R-:W-:Y:S01]  /*146e0*/  FMUL.FTZ R31, R40.reuse, R41 ;  /* 0x00000029281f7220 */ /* 0x040fe20000410000 */
[----:B------:R-:W-:Y:S01]  /*146f0*/  LOP3.LUT R34, R93, 0xffff0000, RZ, 0xc0, !PT ;  /* 0xffff00005d227812 */ /* 0x000fe200078ec0ff */
[-C--:B------:R-:W-:Y:S01]  /*14700*/  FMUL.FTZ R40, R40, R39.reuse ;  /* 0x0000002728287220 */ /* 0x080fe20000410000 */
[----:B------:R-:W-:Y:S01]  /*14710*/  LOP3.LUT R99, R99, 0xffff0000, RZ, 0xc0, !PT ;  /* 0xffff000063637812 */ /* 0x000fe200078ec0ff */
[----:B------:R-:W-:Y:S01]  /*14720*/  FFMA.FTZ R39, R32, R39, -R31 ;  /* 0x0000002720277223 */ /* 0x000fe2000001081f */
[----:B------:R-:W-:Y:S01]  /*14730*/  FFMA.FTZ R49, R26, R43, R49 ;  /* 0x0000002b1a317223 */ /* 0x000fe20000010031 */
[----:B------:R-:W-:Y:S01]  /*14740*/  FFMA.FTZ R40, R32, R41, R40 ;  /* 0x0000002920287223 */ /* 0x000fe20000010028 */
[C---:B------:R-:W-:Y:S01]  /*14750*/  FMUL.FTZ R24, R33.reuse, R34 ;  /* 0x0000002221187220 */ /* 0x040fe20000410000 */
[----:B------:R-:W-:Y:S01]  /*14760*/  FMUL.FTZ R32, R33, R98 ;  /* 0x0000006221207220 */ /* 0x000fe20000410000 */
[----:B------:R-:W-:-:S02]  /*14770*/  IMAD.U32 R26, R96, 0x10000, RZ ;  /* 0x00010000601a7824 */ /* 0x000fc400078e00ff */
[C---:B------:R-:W-:Y:S01]  /*14780*/  FMUL.FTZ R31, R36.reuse, R95 ;  /* 0x0000005f241f7220 */ /* 0x040fe20000410000 */
[C---:B------:R-:W-:Y:S01]  /*14790*/  FFMA.FTZ R98, R25.reuse, R98, -R24 ;  /* 0x0000006219627223 */ /* 0x040fe20000010818 */
[-C--:B------:R-:W-:Y:S01]  /*147a0*/  FMUL.FTZ R36, R36, R99.reuse ;  /* 0x0000006324247220 */ /* 0x080fe20000410000 */
[----:B------:R-:W-:Y:S02]  /*147b0*/  IMAD.U32 R24, R100, 0x10000, RZ ;  /* 0x0001000064187824 */ /* 0x000fe400078e00ff */
[----:B------:R-:W-:Y:S01]  /*147c0*/  FFMA.FTZ R25, R25, R34, R32 ;  /* 0x0000002219197223 */ /* 0x000fe20000010020 */
        /* <DEDUP_REMOVED lines=26> */
[----:B------:R1:W-:Y:S04]  /*14970*/  STS.128 [R44], R24 ;  /* 0x000000182c007388 */ /* 0x0003e80000000c00 */
[----:B------:R1:W-:Y:S02]  /*14980*/  STS.128 [R3+0x14400], R28 ;  /* 0x0144001c03007388 */ /* 0x0003e40000000c00 */
.L_x_3055:
[----:B------:R-:W-:Y:S05]  /*14990*/  BSYNC B1 ;  /* 0x0000000000017941 */ /* 0x000fea0003800000 */
.L_x_3054:
[----:B-1----:R-:W-:-:S05]  /*149a0*/  VIADD R3, R212, 0x60 ;  /* 0x00000060d4037836 */ /* 0x002fca0000000000 */
        /* <DEDUP_REMOVED lines=16> */
[----:B------:R-:W-:Y:S02]  /*14ab0*/  LOP3.LUT R25, R42, 0x38, R16, 0xf8, !PT ;  /* 0x000000382a197812 */ /* 0x000fe400078ef810 */
[--C-:B------:R-:W-:Y:S02]  /*14ac0*/  SHF.R.U64 R35, R12, 0x10, R13.reuse ;  /* 0x000000100c237819 */ /* 0x100fe4000000120d */
[----:B-----5:R-:W-:Y:S02]  /*14ad0*/  LOP3.LUT R25, R38, R25, R40, 0xf6, !PT ;  /* 0x0000001926197212 */ /* 0x020fe400078ef628 */
[----:B------:R-:W-:Y:S02]  /*14ae0*/  SHF.R.U32.HI R12, RZ, 0x10, R13 ;  /* 0x00000010ff0c7819 */ /* 0x000fe4000001160d */
[----:B------:R-:W-:Y:S02]  /*14af0*/  SHF.R.U64 R13, R4, 0x10, R5 ;  /* 0x00000010040d7819 */ /* 0x000fe40000001205 */
[----:B------:R-:W-:-:S02]  /*14b00*/  SHF.R.U64 R33, R14, 0x10, R15 ;  /* 0x000000100e217819 */ /* 0x000fc4000000120f */
[----:B------:R-:W-:Y:S02]  /*14b10*/  SHF.R.U32.HI R14, RZ, 0x10, R15 ;  /* 0x00000010ff0e7819 */ /* 0x000fe4000001160f */
[----:B------:R-:W-:Y:S02]  /*14b20*/  PRMT R102, R102, 0x5410, R13 ;  /* 0x0000541066667816 */ /* 0x000fe4000000000d */
[----:B------:R-:W-:Y:S02]  /*14b30*/  SHF.R.U32.HI R4, RZ, 0x10, R5 ;  /* 0x00000010ff047819 */ /* 0x000fe40000011605 */
[----:B------:R-:W-:Y:S01]  /*14b40*/  PRMT R106, R106, 0x5410, R35 ;  /* 0x000054106a6a7816 */ /* 0x000fe20000000023 */
[----:B------:R-:W-:Y:S01]  /*14b50*/  IMAD.U32 R35, R102, 0x10000, RZ ;  /* 0x0001000066237824 */ /* 0x000fe200078e00ff */
[--C-:B------:R-:W-:Y:S02]  /*14b60*/  SHF.R.U64 R5, R6, 0x10, R7.reuse ;  /* 0x0000001006057819 */ /* 0x100fe40000001207 */
        /* <DEDUP_REMOVED lines=10> */
[----:B------:R-:W-:Y:S02]  /*14c10*/  LOP3.LUT R106, R106, 0xffff0000, RZ, 0xc0, !PT ;  /* 0xffff00006a6a7812 */ /* 0x000fe400078ec0ff */
        /* <DEDUP_REMOVED lines=30> */
[C---:B------:R-:W-:Y:S01]  /*14e00*/  IMAD.U32 R29, R31.reuse, 0x10000, RZ ;  /* 0x000100001f1d7824 */ /* 0x040fe200078e00ff */
[----:B------:R-:W-:Y:S01]  /*14e10*/  LOP3.LUT R30, R31, 0xffff0000, RZ, 0xc0, !PT ;  /* 0xffff00001f1e7812 */ /* 0x000fe200078ec0ff */
[----:B------:R-:W-:Y:S01]  /*14e20*/  FMUL.FTZ R41, R14, R33 ;  /* 0x000000210e297220 */ /* 0x000fe20000410000 */
[----:B------:R-:W-:-:S02]  /*14e30*/  IMAD.U32 R31, R107, 0x10000, RZ ;  /* 0x000100006b1f7824 */ /* 0x000fc400078e00ff */
[----:B------:R-:W-:Y:S01]  /*14e40*/  FFMA.FTZ R39, R4, R33, -R39 ;  /* 0x0000002104277223 */ /* 0x000fe20000010827 */
[----:B------:R-:W-:Y:S02]  /*14e50*/  IMAD.U32 R14, R105, 0x10000, RZ ;  /* 0x00010000690e7824 */ /* 0x000fe400078e00ff */
[----:B------:R-:W-:Y:S01]  /*14e60*/  FMUL.FTZ R33, R20, R37 ;  /* 0x0000002514217220 */ /* 0x000fe20000410000 */
[----:B------:R-:W-:Y:S01]  /*14e70*/  FFMA.FTZ R41, R4, R35, R41 ;  /* 0x0000002304297223 */ /* 0x000fe20000010029 */
[----:B------:R-:W-:Y:S02]  /*14e80*/  IMAD.U32 R4, R109, 0x10000, RZ ;  /* 0x000100006d047824 */ /* 0x000fe400078e00ff */
[-C--:B------:R-:W-:Y:S01]  /*14e90*/  FMUL.FTZ R35, R20, R31.reuse ;  /* 0x0000001f14237220 */ /* 0x080fe20000410000 */
[C---:B------:R-:W-:Y:S01]  /*14ea0*/  FMUL.FTZ R20, R29.reuse, R14 ;  /* 0x0000000e1d147220 */ /* 0x040fe20000410000 */
[C---:B------:R-:W-:Y:S01]  /*14eb0*/  FFMA.FTZ R33, R6.reuse, R31, -R33 ;  /* 0x0000001f06217223 */ /* 0x040fe20000010821 */
[-C--:B------:R-:W-:Y:S01]  /*14ec0*/  FMUL.FTZ R31, R29, R4.reuse ;  /* 0x000000041d1f7220 */ /* 0x080fe20000410000 */
[----:B------:R-:W-:Y:S01]  /*14ed0*/  LOP3.LUT R107, R107, 0xffff0000, RZ, 0xc0, !PT ;  /* 0xffff00006b6b7812 */ /* 0x000fe200078ec0ff */
[----:B------:R-:W-:Y:S01]  /*14ee0*/  FFMA.FTZ R29, R13, R4, -R20 ;  /* 0x000000040d1d7223 */ /* 0x000fe20000010814 */
[----:B------:R-:W-:Y:S01]  /*14ef0*/  FMUL.FTZ R4, R15, R102 ;  /* 0x000000660f047220 */ /* 0x000fe20000410000 */
[----:B------:R-:W-:Y:S01]  /*14f00*/  FFMA.FTZ R35, R6, R37, R35 ;  /* 0x0000002506237223 */ /* 0x000fe20000010023 */
[----:B------:R-:W-:Y:S01]  /*14f10*/  FFMA.FTZ R31, R13, R14, R31 ;  /* 0x0000000e0d1f7223 */ /* 0x000fe2000001001f */
[----:B------:R-:W-:Y:S01]  /*14f20*/  FMUL.FTZ R14, R15, R106 ;  /* 0x0000006a0f0e7220 */ /* 0x000fe20000410000 */
[----:B------:R-:W-:-:S02]  /*14f30*/  IMAD.U32 R6, R104, 0x10000, RZ ;  /* 0x0001000068067824 */ /* 0x000fc400078e00ff */
[C---:B------:R-:W-:Y:S01]  /*14f40*/  FMUL.FTZ R13, R28.reuse, R103 ;  /* 0x000000671c0d7220 */ /* 0x040fe20000410000 */
[----:B------:R-:W-:Y:S01]  /*14f50*/  FFMA.FTZ R106, R5, R106, -R4 ;  /* 0x0000006a056a7223 */ /* 0x000fe20000010804 */
        /* <DEDUP_REMOVED lines=31> */
.L_x_3059:
[----:B------:R-:W-:Y:S05]  /*15150*/  BSYNC B1 ;  /* 0x0000000000017941 */ /* 0x000fea0003800000 */
.L_x_3058:
[----:B------:R-:W-:Y:S05]  /*15160*/  @P1 BRA `(.L_x_3025) ;  /* 0x00000004009c1947 */ /* 0x000fea0003800000 */
[----:B------:R-:W2:Y:S01]  /*15170*/  LDL R32, [R1+0x70] ;  /* 0x0000700001207983 */ /* 0x000ea20000100800 */
[----:B------:R-:W-:Y:S02]  /*15180*/  LEA.HI R0, R34, R0, RZ, 0x1d ;  /* 0x0000000022007211 */ /* 0x000fe400078fe8ff */
[----:B------:R-:W-:Y:S02]  /*15190*/  SHF.R.U64 R26, R8, 0x10, R9 ;  /* 0x00000010081a7819 */ /* 0x000fe40000001209 */
[----:B0-----:R-:W-:Y:S01]  /*151a0*/  SHF.R.S32.HI R5, RZ, 0x1f, R0 ;  /* 0x0000001fff057819 */ /* 0x001fe20000011400 */
[----:B------:R-:W-:Y:S01]  /*151b0*/  IMAD.SHL.U32 R3, R0, 0x8, RZ ;  /* 0x0000000800037824 */ /* 0x000fe200078e00ff */
[----:B------:R-:W-:Y:S02]  /*151c0*/  SHF.R.U64 R27, R72, 0x10, R73 ;  /* 0x00000010481b7819 */ /* 0x000fe40000001249 */
[----:B------:R-:W-:Y:S02]  /*151d0*/  LEA.HI R5, R5, R0, RZ, 0x3 ;  /* 0x0000000005057211 */ /* 0x000fe400078f18ff */
[----:B------:R-:W-:-:S02]  /*151e0*/  LOP3.LUT R0, R42, 0x38, R3, 0xf8, !PT ;  /* 0x000000382a007812 */ /* 0x000fc400078ef803 */
[----:B------:R-:W-:Y:S01]  /*151f0*/  SHF.R.U32.HI R8, RZ, 0x10, R9 ;  /* 0x00000010ff087819 */ /* 0x000fe20000011609 */
[----:B------:R-:W-:Y:S01]  /*15200*/  IMAD.SHL.U32 R5, R5, 0x400, RZ ;  /* 0x0000040005057824 */ /* 0x000fe200078e00ff */
[----:B------:R-:W-:Y:S02]  /*15210*/  LOP3.LUT R0, R0, R40, RZ, 0x3c, !PT ;  /* 0x0000002800007212 */ /* 0x000fe400078e3cff */
[----:B------:R-:W-:Y:S02]  /*15220*/  PRMT R26, R21, 0x5410, R26 ;  /* 0x00005410151a7816 */ /* 0x000fe4000000001a */
[----:B------:R-:W-:Y:S02]  /*15230*/  LOP3.LUT R3, R5, 0x7fffe000, RZ, 0xc0, !PT ;  /* 0x7fffe00005037812 */ /* 0x000fe400078ec0ff */
[----:B------:R-:W-:Y:S02]  /*15240*/  SHF.R.U64 R25, R74, 0x10, R75 ;  /* 0x000000104a197819 */ /* 0x000fe4000000124b */
[----:B-----5:R-:W-:-:S02]  /*15250*/  IADD3 R3, R0, R3, R38 ;  /* 0x0000000300037210 */ /* 0x020fc40007ffe026 */
[----:B------:R-:W-:Y:S02]  /*15260*/  SHF.R.U64 R9, R10, 0x10, R11 ;  /* 0x000000100a097819 */ /* 0x000fe4000000120b */
[----:B------:R-:W-:Y:S01]  /*15270*/  PRMT R88, R88, 0x5410, R27 ;  /* 0x0000541058587816 */ /* 0x000fe2000000001b */
[----:B------:R-:W-:Y:S01]  /*15280*/  IMAD R3, R3, 0x2, R18 ;  /* 0x0000000203037824 */ /* 0x000fe200078e0212 */
[----:B------:R-:W-:Y:S01]  /*15290*/  SHF.R.U32.HI R72, RZ, 0x10, R73 ;  /* 0x00000010ff487819 */ /* 0x000fe20000011649 */
[----:B------:R-:W-:Y:S01]  /*152a0*/  IMAD.U32 R27, R26, 0x10000, RZ ;  /* 0x000100001a1b7824 */ /* 0x000fe200078e00ff */
[----:B------:R-:W-:Y:S02]  /*152b0*/  SHF.R.U32.HI R10, RZ, 0x10, R11 ;  /* 0x00000010ff0a7819 */ /* 0x000fe4000001160b */
[----:B------:R-:W0:Y:S01]  /*152c0*/  LDS.128 R12, [R3+0x14400] ;  /* 0x01440000030c7984 */ /* 0x000e220000000c00 */
[----:B------:R-:W-:Y:S02]  /*152d0*/  PRMT R85, R85, 0x5410, R8 ;  /* 0x0000541055557816 */ /* 0x000fe40000000008 */
[----:B------:R-:W-:Y:S01]  /*152e0*/  PRMT R90, R90, 0x5410, R25 ;  /* 0x000054105a5a7816 */ /* 0x000fe20000000019 */
[----:B------:R-:W-:Y:S01]  /*152f0*/  IMAD.U32 R25, R88, 0x10000, RZ ;  /* 0x0001000058197824 */ /* 0x000fe200078e00ff */
[----:B------:R-:W-:Y:S01]  /*15300*/  SHF.R.U32.HI R74, RZ, 0x10, R75 ;  /* 0x00000010ff4a7819 */ /* 0x000fe2000001164b */
[----:B------:R-:W-:Y:S01]  /*15310*/  IMAD.U32 R29, R85, 0x10000, RZ ;  /* 0x00010000551d7824 */ /* 0x000fe200078e00ff */
[----:B------:R-:W-:-:S02]  /*15320*/  PRMT R89, R89, 0x5410, R72 ;  /* 0x0000541059597816 */ /* 0x000fc40000000048 */
[----:B------:R-:W-:Y:S02]  /*15330*/  PRMT R87, R87, 0x5410, R10 ;  /* 0x0000541057577816 */ /* 0x000fe4000000000a */
[----:B------:R-:W-:Y:S02]  /*15340*/  PRMT R91, R91, 0x5410, R74 ;  /* 0x000054105b5b7816 */ /* 0x000fe4000000004a */
[----:B------:R-:W-:Y:S01]  /*15350*/  PRMT R86, R86, 0x5410, R9 ;  /* 0x0000541056567816 */ /* 0x000fe20000000009 */
[C---:B0-----:R-:W-:Y:S01]  /*15360*/  IMAD.U32 R11, R12.reuse, 0x10000, RZ ;  /* 0x000100000c0b7824 */ /* 0x041fe200078e00ff */
[----:B------:R-:W-:Y:S01]  /*15370*/  LOP3.LUT R12, R12, 0xffff0000, RZ, 0xc0, !PT ;  /* 0xffff00000c0c7812 */ /* 0x000fe200078ec0ff */
[C---:B------:R-:W-:Y:S01]  /*15380*/  IMAD.U32 R20, R13.reuse, 0x10000, RZ ;  /* 0x000100000d147824 */ /* 0x040fe200078e00ff */
[----:B------:R-:W-:Y:S01]  /*15390*/  LOP3.LUT R13, R13, 0xffff0000, RZ, 0xc0, !PT ;  /* 0xffff00000d0d7812 */ /* 0x000fe200078ec0ff */
[C---:B------:R-:W-:Y:S01]  /*153a0*/  FMUL.FTZ R31, R11.reuse, R27 ;  /* 0x0000001b0b1f7220 */ /* 0x040fe20000410000 */
[----:B------:R-:W-:Y:S01]  /*153b0*/  FMUL.FTZ R33, R11, R25 ;  /* 0x000000190b217220 */ /* 0x000fe20000410000 */
[----:B------:R-:W-:-:S02]  /*153c0*/  IMAD.U32 R11, R89, 0x10000, RZ ;  /* 0x00010000590b7824 */ /* 0x000fc400078e00ff */
[C---:B------:R-:W-:Y:S01]  /*153d0*/  FMUL.FTZ R35, R20.reuse, R29 ;  /* 0x0000001d14237220 */ /* 0x040fe20000410000 */
[C---:B------:R-:W-:Y:S01]  /*153e0*/  IMAD.U32 R24, R15.reuse, 0x10000, RZ ;  /* 0x000100000f187824 */ /* 0x040fe200078e00ff */
[----:B------:R-:W-:Y:S01]  /*153f0*/  LOP3.LUT R15, R15, 0xffff0000, RZ, 0xc0, !PT ;  /* 0xffff00000f0f7812 */ /* 0x000fe200078ec0ff */
[----:B------:R-:W-:Y:S01]  /*15400*/  FMUL.FTZ R37, R20, R11 ;  /* 0x0000000b14257220 */ /* 0x000fe20000410000 */
[C---:B------:R-:W-:Y:S01]  /*15410*/  IMAD.U32 R21, R14.reuse, 0x10000, RZ ;  /* 0x000100000e157824 */ /* 0x040fe200078e00ff */
[----:B------:R-:W-:Y:S01]  /*15420*/  LOP3.LUT R14, R14, 0xffff0000, RZ, 0xc0, !PT ;  /* 0xffff00000e0e7812 */ /* 0x000fe200078ec0ff */
[----:B--2---:R-:W0:Y:S02]  /*15430*/  LDS.128 R4, [R32] ;  /* 0x0000000020047984 */ /* 0x004e240000000c00 */
[C---:B0-----:R-:W-:Y:S01]  /*15440*/  IMAD.U32 R0, R4.reuse, 0x10000, RZ ;  /* 0x0001000004007824 */ /* 0x041fe200078e00ff */
[----:B------:R-:W-:Y:S01]  /*15450*/  LOP3.LUT R4, R4, 0xffff0000, RZ, 0xc0, !PT ;  /* 0xffff000004047812 */ /* 0x000fe200078ec0ff */
[C---:B------:R-:W-:Y:S01]  /*15460*/  IMAD.U32 R8, R5.reuse, 0x10000, RZ ;  /* 0x0001000005087824 */ /* 0x040fe200078e00ff */
[----:B------:R-:W-:Y:S01]  /*15470*/  LOP3.LUT R5, R5, 0xffff0000, RZ, 0xc0, !PT ;  /* 0xffff000005057812 */ /* 0x000fe200078ec0ff */
[----:B------:R-:W-:Y:S01]  /*15480*/  FFMA.FTZ R28, R0, R25, -R31 ;  /* 0x00000019001c7223 */ /* 0x000fe2000001081f */
[----:B------:R-:W-:-:S02]  /*15490*/  IMAD.U32 R31, R87, 0x10000, RZ ;  /* 0x00010000571f7824 */ /* 0x000fc400078e00ff */
[----:B------:R-:W-:Y:S01]  /*154a0*/  FFMA.FTZ R35, R8, R11, -R35 ;  /* 0x0000000b08237223 */ /* 0x000fe20000010823 */
[----:B------:R-:W-:Y:S02]  /*154b0*/  IMAD.U32 R25, R91, 0x10000, RZ ;  /* 0x000100005b197824 */ /* 0x000fe400078e00ff */
[----:B------:R-:W-:Y:S01]  /*154c0*/  FFMA.FTZ R33, R0, R27, R33 ;  /* 0x0000001b00217223 */ /* 0x000fe20000010021 */
[----:B------:R-:W-:Y:S02]  /*154d0*/  IMAD.U32 R10, R7, 0x10000, RZ ;  /* 0x00010000070a7824 */ /* 0x000fe400078e00ff */
[C---:B------:R-:W-:Y:S01]  /*154e0*/  FMUL.FTZ R11, R24.reuse, R31 ;  /* 0x0000001f180b7220 */ /* 0x040fe20000410000 */
[----:B------:R-:W-:Y:S01]  /*154f0*/  FMUL.FTZ R24, R24, R25 ;  /* 0x0000001918187220 */ /* 0x000fe20000410000 */
[----:B------:R-:W-:Y:S01]  /*15500*/  LOP3.LUT R27, R26, 0xffff0000, RZ, 0xc0, !PT ;  /* 0xffff00001a1b7812 */ /* 0x000fe200078ec0ff */
[----:B------:R-:W-:Y:S01]  /*15510*/  FFMA.FTZ R37, R8, R29, R37 ;  /* 0x0000001d08257223 */ /* 0x000fe20000010025 */
[----:B------:R-:W-:Y:S01]  /*15520*/  FFMA.FTZ R30, R10, R25, -R11 ;  /* 0x000000190a1e7223 */ /* 0x000fe2000001080b */
[----:B------:R-:W-:Y:S01]  /*15530*/  LOP3.LUT R11, R88, 0xffff0000, RZ, 0xc0, !PT ;  /* 0xffff0000580b7812 */ /* 0x000fe200078ec0ff */
[----:B------:R-:W-:Y:S01]  /*15540*/  FFMA.FTZ R31, R10, R31, R24 ;  /* 0x0000001f0a1f7223 */ /* 0x000fe20000010018 */
[----:B------:R-:W-:Y:S01]  /*15550*/  LOP3.LUT R10, R85, 0xffff0000, RZ, 0xc0, !PT ;  /* 0xffff0000550a7812 */ /* 0x000fe200078ec0ff */
[C---:B------:R-:W-:Y:S01]  /*15560*/  FMUL.FTZ R25, R12.reuse, R27 ;  /* 0x0000001b0c197220 */ /* 0x040fe20000410000 */
[----:B------:R-:W-:Y:S01]  /*15570*/  LOP3.LUT R0, R89, 0xffff0000, RZ, 0xc0, !PT ;  /* 0xffff000059007812 */ /* 0x000fe200078ec0ff */
[----:B------:R-:W-:Y:S01]  /*15580*/  FMUL.FTZ R29, R12, R11 ;  /* 0x0000000b0c1d7220 */ /* 0x000fe20000410000 */
[----:B------:R-:W-:-:S02]  /*15590*/  IMAD.U32 R12, R86, 0x10000, RZ ;  /* 0x00010000560c7824 */ /* 0x000fc400078e00ff */
[C---:B------:R-:W-:Y:S01]  /*155a0*/  FMUL.FTZ R24, R13.reuse, R10 ;  /* 0x0000000a0d187220 */ /* 0x040fe20000410000 */
[C---:B------:R-:W-:Y:S01]  /*155b0*/  FFMA.FTZ R25, R4.reuse, R11, -R25 ;  /* 0x0000000b04197223 */ /* 0x040fe20000010819 */
[----:B------:R-:W-:Y:S01]  /*155c0*/  FMUL.FTZ R13, R13, R0 ;  /* 0x000000000d0d7220 */ /* 0x000fe20000410000 */
[----:B------:R-:W-:Y:S01]  /*155d0*/  FFMA.FTZ R20, R4, R27, R29 ;  /* 0x0000001b04147223 */ /* 0x000fe2000001001d */
[----:B------:R-:W-:Y:S02]  /*155e0*/  IMAD.U32 R9, R6, 0x10000, RZ ;  /* 0x0001000006097824 */ /* 0x000fe400078e00ff */
[----:B------:R-:W-:Y:S01]  /*155f0*/  FMUL.FTZ R4, R21, R12 ;  /* 0x0000000c15047220 */ /* 0x000fe20000410000 */
[----:B------:R-:W-:Y:S02]  /*15600*/  IMAD.U32 R8, R90, 0x10000, RZ ;  /* 0x000100005a087824 */ /* 0x000fe400078e00ff */
[C---:B------:R-:W-:Y:S01]  /*15610*/  FFMA.FTZ R10, R5.reuse, R10, R13 ;  /* 0x0000000a050a7223 */ /* 0x040fe2000001000d */
[----:B------:R-:W-:Y:S01]  /*15620*/  FFMA.FTZ R24, R5, R0, -R24 ;  /* 0x0000000005187223 */ /* 0x000fe20000010818 */
[----:B------:R-:W-:Y:S01]  /*15630*/  LOP3.LUT R11, R86, 0xffff0000, RZ, 0xc0, !PT ;  /* 0xffff0000560b7812 */ /* 0x000fe200078ec0ff */
[-C--:B------:R-:W-:Y:S01]  /*15640*/  FMUL.FTZ R26, R21, R8.reuse ;  /* 0x00000008151a7220 */ /* 0x080fe20000410000 */
[----:B------:R-:W-:Y:S01]  /*15650*/  FFMA.FTZ R13, R9, R8, -R4 ;  /* 0x00000008090d7223 */ /* 0x000fe20000010804 */
[----:B------:R-:W-:-:S02]  /*15660*/  LOP3.LUT R5, R90, 0xffff0000, RZ, 0xc0, !PT ;  /* 0xffff00005a057812 */ /* 0x000fc400078ec0ff */
[----:B------:R-:W-:Y:S01]  /*15670*/  LOP3.LUT R4, R87, 0xffff0000, RZ, 0xc0, !PT ;  /* 0xffff000057047812 */ /* 0x000fe200078ec0ff */
[----:B------:R-:W-:Y:S01]  /*15680*/  FFMA.FTZ R26, R9, R12, R26 ;  /* 0x0000000c091a7223 */ /* 0x000fe2000001001a */
[----:B------:R-:W-:Y:S01]  /*15690*/  LOP3.LUT R0, R91, 0xffff0000, RZ, 0xc0, !PT ;  /* 0xffff00005b007812 */ /* 0x000fe200078ec0ff */
[----:B------:R-:W-:Y:S01]  /*156a0*/  FMUL.FTZ R9, R14, R11 ;  /* 0x0000000b0e097220 */ /* 0x000fe20000410000 */
[----:B------:R-:W-:Y:S01]  /*156b0*/  LOP3.LUT R6, R6, 0xffff0000, RZ, 0xc0, !PT ;  /* 0xffff000006067812 */ /* 0x000fe200078ec0ff */
[-C--:B------:R-:W-:Y:S01]  /*156c0*/  FMUL.FTZ R14, R14, R5.reuse ;  /* 0x000000050e0e7220 */ /* 0x080fe20000410000 */
[----:B------:R-:W-:Y:S01]  /*156d0*/  LOP3.LUT R7, R7, 0xffff0000, RZ, 0xc0, !PT ;  /* 0xffff000007077812 */ /* 0x000fe200078ec0ff */
        /* <DEDUP_REMOVED lines=16> */
.L_x_3025:
[----:B------:R-:W-:Y:S05]  /*157e0*/  BSYNC B0 ;  /* 0x0000000000007941 */ /* 0x000fea0003800000 */
.L_x_2985:
        /* <DEDUP_REMOVED lines=8> */
.L_x_2983:
[----:B------:R-:W2:Y:S02]  /*15870*/  LDL R0, [R1+0x58] ;  /* 0x0000580001007983 */ /* 0x000ea40000100800 */
[----:B--2---:R-:W-:-:S13]  /*15880*/  R2UR UR4, R0 ;  /* 0x00000000000472ca */ /* 0x004fda00000e0000 */
[----:B------:R-:W-:-:S05]  /*15890*/  IMAD.U32 R0, RZ, RZ, UR4 ;  /* 0x00000004ff007e24 */ /* 0x000fca000f8e00ff */
[----:B------:R-:W-:-:S13]  /*158a0*/  ISETP.NE.AND P0, PT, R0, 0x3, PT ;  /* 0x000000030000780c */ /* 0x000fda0003f05270 */
[----:B------:R-:W-:Y:S05]  /*158b0*/  @!P0 BRA `(.L_x_3060) ;  /* 0x0000000000048947 */ /* 0x000fea0003800000 */
[----:B------:R-:W-:Y:S01]  /*158c0*/  BPT.TRAP 0x1 ;  /* 0x000000040000795c */ /* 0x000fe20000300000 */
.L_x_3060:
[----:B------:R-:W-:Y:S01]  /*158d0*/  IMAD R0, R217, 0x8, R18 ;  /* 0x00000008d9007824 */ /* 0x000fe200078e0212 */
[----:B01-34-:R-:W-:-:S04]  /*158e0*/  SHF.L.U32 R3, R218, 0x1f, RZ ;  /* 0x0000001fda037819 */ /* 0x01bfc800000006ff */
[----:B------:R0:W1:Y:S01]  /*158f0*/  SYNCS.PHASECHK.TRANS64.TRYWAIT P2, [R0+URZ+0x38830], R3 ;  /* 0x03883003000075a7 */ /* 0x000062000804017f */
[----:B------:R-:W-:Y:S05]  /*15900*/  @!P0 BRA `(.L_x_3061) ;  /* 0x0000000000048947 */ /* 0x000fea0003800000 */
[----:B------:R-:W-:Y:S01]  /*15910*/  BPT.TRAP 0x1 ;  /* 0x000000040000795c */ /* 0x000fe20000300000 */
.L_x_3061:
[----:B------:R-:W2:Y:S02]  /*15920*/  S2R R4, SR_TID.X ;  /* 0x0000000000047919 */ /* 0x000ea40000002100 */
[----:B--2---:R-:W-:-:S04]  /*15930*/  LOP3.LUT R4, R4, 0x7f, RZ, 0xc0, !PT ;  /* 0x0000007f04047812 */ /* 0x004fc800078ec0ff */
[----:B------:R-:W-:Y:S01]  /*15940*/  ISETP.NE.AND P1, PT, R4, RZ, PT ;  /* 0x000000ff0400720c */ /* 0x000fe20003f25270 */
[----:B-1----:R-:W-:-:S12]  /*15950*/  @P2 BRA `(.L_x_3062) ;  /* 0x0000000000082947 */ /* 0x002fd80003800000 */
[----:B------:R-:W1:Y:S02]  /*15960*/  SYNCS.PHASECHK.TRANS64.TRYWAIT P2, [R0+URZ+0x38830], R3 ;  /* 0x03883003000075a7 */ /* 0x000e64000804017f */
[----:B-1----:R-:W-:Y:S05]  /*15970*/  @!P2 BRA `(.L_x_3063) ;  /* 0x000001d000aca947 */ /* 0x002fea0003800000 */
.L_x_3062:
[----:B------:R-:W-:Y:S05]  /*15980*/  WARPSYNC.ALL ;  /* 0x0000000000007948 */ /* 0x000fea0003800000 */
[----:B01----:R-:W-:Y:S01]  /*15990*/  VIADD R3, R18, 0x24400 ;  /* 0x0002440012037836 */ /* 0x003fe20000000000 */
[----:B------:R-:W-:Y:S01]  /*159a0*/  R2UR UR20, R2 ;  /* 0x00000000021472ca */ /* 0x000fe200000e0000 */
[----:B------:R-:W-:Y:S01]  /*159b0*/  IMAD.MOV.U32 R5, RZ, RZ, 0x40000040 ;  /* 0x40000040ff057424 */ /* 0x000fe200078e00ff */
[----:B------:R-:W-:Y:S01]  /*159c0*/  WARPGROUP.ARRIVE ;  /* 0x00000000000079c5 */ /* 0x000fe20000000000 */
[----:B------:R-:W-:Y:S01]  /*159d0*/  UMOV UR5, 0x40000040 ;  /* 0x4000004000057882 */ /* 0x000fe20000000000 */
[----:B------:R-:W-:Y:S01]  /*159e0*/  SHF.R.U32.HI R3, RZ, 0x4, R3 ;  /* 0x00000004ff037819 */ /* 0x000fe20000011603 */
[----:B------:R-:W-:Y:S01]  /*159f0*/  UMOV UR17, UR5 ;  /* 0x0000000500117c82 */ /* 0x000fe20008000000 */
[----:B------:R-:W-:Y:S01]  /*15a00*/  R2UR UR7, R5 ;  /* 0x00000000050772ca */ /* 0x000fe200000e0000 */
[----:B------:R-:W-:Y:S01]  /*15a10*/  IMAD.U32 R11, RZ, RZ, UR5 ;  /* 0x00000005ff0b7e24 */ /* 0x000fe2000f8e00ff */
[----:B------:R-:W-:Y:S01]  /*15a20*/  LOP3.LUT R3, R3, 0x3fff, RZ, 0xc0, !PT ;  /* 0x00003fff03037812 */ /* 0x000fe200078ec0ff */
[----:B------:R-:W-:Y:S01]  /*15a30*/  IMAD.MOV.U32 R7, RZ, RZ, 0x40000040 ;  /* 0x40000040ff077424 */ /* 0x000fe200078e00ff */
[----:B------:R-:W-:Y:S01]  /*15a40*/  UMOV UR9, UR17 ;  /* 0x0000001100097c82 */ /* 0x000fe20008000000 */
[----:B------:R-:W-:Y:S01]  /*15a50*/  UMOV UR13, UR17 ;  /* 0x00000011000d7c82 */ /* 0x000fe20008000000 */
[----:B------:R-:W-:Y:S01]  /*15a60*/  LOP3.LUT R222, R3, 0x10000, RZ, 0xfc, !PT ;  /* 0x0001000003de7812 */ /* 0x000fe200078efcff */
[----:B------:R-:W-:Y:S01]  /*15a70*/  ULOP3.LUT UR20, UR20, 0x10000, URZ, 0xfc, !UPT ;  /* 0x0001000014147892 */ /* 0x000fe2000f8efc3f */
[----:B------:R-:W-:Y:S01]  /*15a80*/  IMAD.MOV.U32 R3, RZ, RZ, 0x40000040 ;  /* 0x40000040ff037424 */ /* 0x000fe200078e00ff */
[----:B------:R-:W-:Y:S01]  /*15a90*/  R2UR UR11, R7 ;  /* 0x00000000070b72ca */ /* 0x000fe200000e0000 */
[----:B------:R-:W-:Y:S01]  /*15aa0*/  IMAD.MOV.U32 R7, RZ, RZ, 0x40000040 ;  /* 0x40000040ff077424 */ /* 0x000fe200078e00ff */
[----:B------:R-:W-:Y:S01]  /*15ab0*/  UMOV UR25, 0x40000040 ;  /* 0x4000004000197882 */ /* 0x000fe20000000000 */
[----:B------:R-:W-:Y:S01]  /*15ac0*/  IMAD R4, R217, 0xa00, R222 ;  /* 0x00000a00d9047824 */ /* 0x000fe200078e02de */
[----:B------:R-:W-:Y:S01]  /*15ad0*/  UIADD3 UR56, UR20, 0x804, URZ ;  /* 0x0000080414387890 */ /* 0x000fe2000fffe03f */
[----:B------:R-:W-:Y:S01]  /*15ae0*/  IMAD.MOV.U32 R9, RZ, RZ, 0x40000040 ;  /* 0x40000040ff097424 */ /* 0x000fe200078e00ff */
        /* <DEDUP_REMOVED lines=10> */
[----:B------:R-:W-:Y:S01]  /*15b90*/  R2UR UR27, R9 ;  /* 0x00000000091b72ca */ /* 0x000fe200000e0000 */
[----:B------:R-:W-:Y:S01]  /*15ba0*/  IMAD.MOV.U32 R7, RZ, RZ, 0x40000040 ;  /* 0x40000040ff077424 */ /* 0x000fe200078e00ff */
[----:B------:R-:W-:Y:S01]  /*15bb0*/  R2UR UR10, R6 ;  /* 0x00000000060a72ca */ /* 0x000fe200000e0000 */
[----:B------:R-:W-:Y:S01]  /*15bc0*/  VIADD R6, R4, 0x200 ;  /* 0x0000020004067836 */ /* 0x000fe20000000000 */
[----:B------:R-:W-:Y:S01]  /*15bd0*/  R2UR UR26, R8 ;  /* 0x00000000081a72ca */ /* 0x000fe200000e0000 */
        /* <DEDUP_REMOVED lines=8> */
[----:B------:R0:W-:Y:S01]  /*15c60*/  STL.64 [R1+0x48], R10 ;  /* 0x0000480a01007387 */ /* 0x0001e20000100a00 */
[----:B------:R-:W-:Y:S01]  /*15c70*/  VIADD R6, R4, 0x102 ;  /* 0x0000010204067836 */ /* 0x000fe20000000000 */
[----:B------:R-:W-:Y:S01]  /*15c80*/  R2UR UR14, R2 ;  /* 0x00000000020e72ca */ /* 0x000fe200000e0000 */
[C---:B------:R-:W-:Y:S01]  /*15c90*/  VIADD R2, R4.reuse, 0x82 ;  /* 0x0000008204027836 */ /* 0x040fe20000000000 */
[----:B------:R-:W-:Y:S01]  /*15ca0*/  R2UR UR15, R3 ;  /* 0x00000000030f72ca */ /* 0x000fe200000e0000 */
[----:B------:R-:W-:Y:S01]  /*15cb0*/  IMAD.MOV.U32 R3, RZ, RZ, 0x40000040 ;  /* 0x40000040ff037424 */ /* 0x000fe200078e00ff */
[----:B------:R-:W-:Y:S01]  /*15cc0*/  UMOV UR57, 0x40000040 ;  /* 0x4000004000397882 */ /* 0x000fe20000000000 */
[----:B------:R-:W-:Y:S01]  /*15cd0*/  VIADD R8, R4, 0x4 ;  /* 0x0000000404087836 */ /* 0x000fe20000000000 */
[----:B------:R-:W-:Y:S01]  /*15ce0*/  UIADD3 UR52, UR20, 0x806, URZ ;  /* 0x0000080614347890 */ /* 0x000fe2000fffe03f */
[----:B------:R-:W-:Y:S01]  /*15cf0*/  IMAD.MOV.U32 R9, RZ, RZ, 0x40000040 ;  /* 0x40000040ff097424 */ /* 0x000fe200078e00ff */
[----:B------:R-:W-:Y:S01]  /*15d00*/  UMOV UR53, 0x40000040 ;  /* 0x4000004000357882 */ /* 0x000fe20000000000 */
[----:B------:R-:W-:Y:S01]  /*15d10*/  UIADD3 UR48, UR20, 0xc00, URZ ;  /* 0x00000c0014307890 */ /* 0x000fe2000fffe03f */
[----:B0-----:R-:W-:Y:S01]  /*15d20*/  IMAD.U32 R11, RZ, RZ, UR25 ;  /* 0x00000019ff0b7e24 */ /* 0x001fe2000f8e00ff */
[----:B------:R-:W-:Y:S01]  /*15d30*/  UMOV UR49, 0x40000040 ;  /* 0x4000004000317882 */ /* 0x000fe20000000000 */
[----:B------:R-:W-:Y:S01]  /*15d40*/  UIADD3 UR44, UR20, 0xc02, URZ ;  /* 0x00000c02142c7890 */ /* 0x000fe2000fffe03f */
[----:B------:R-:W-:Y:S01]  /*15d50*/  @!P1 VIADD R0, R0, 0x38840 ;  /* 0x0003884000009836 */ /* 0x000fe20000000000 */
[----:B------:R-:W-:Y:S01]  /*15d60*/  UMOV UR45, 0x40000040 ;  /* 0x40000040002d7882 */ /* 0x000fe20000000000 */
[----:B------:R-:W-:Y:S01]  /*15d70*/  UIADD3 UR40, UR20, 0xc04, URZ ;  /* 0x00000c0414287890 */ /* 0x000fe2000fffe03f */
[----:B------:R-:W-:Y:S01]  /*15d80*/  BSSY B0, `(.L_x_3064) ;  /* 0x00009c9000007945 */ /* 0x000fe20003800000 */
[----:B------:R-:W-:Y:S01]  /*15d90*/  UMOV UR41, 0x40000040 ;  /* 0x4000004000297882 */ /* 0x000fe20000000000 */
[----:B------:R-:W-:Y:S01]  /*15da0*/  UIADD3 UR36, UR20, 0xc06, URZ ;  /* 0x00000c0614247890 */ /* 0x000fe2000fffe03f */
[----:B------:R-:W-:Y:S01]  /*15db0*/  @!P1 PRMT R0, RZ, 0x654, R0 ;  /* 0x00000654ff009816 */ /* 0x000fe20000000000 */
[----:B------:R-:W-:Y:S01]  /*15dc0*/  UMOV UR37, 0x40000040 ;  /* 0x4000004000257882 */ /* 0x000fe20000000000 */
[----:B------:R-:W-:-:S02]  /*15dd0*/  CS2R R150, SRZ ;  /* 0x0000000000967805 */ /* 0x000fc4000001ff00 */
[----:B------:R-:W-:Y:S02]  /*15de0*/  CS2R R148, SRZ ;  /* 0x0000000000947805 */ /* 0x000fe4000001ff00 */
[----:B------:R-:W-:Y:S02]  /*15df0*/  CS2R R146, SRZ ;  /* 0x0000000000927805 */ /* 0x000fe4000001ff00 */
[----:B-----5:R-:W-:Y:S02]  /*15e00*/  CS2R R144, SRZ ;  /* 0x0000000000907805 */ /* 0x020fe4000001ff00 */
        /* <DEDUP_REMOVED lines=17> */
[----:B------:R-:W-:Y:S02]  /*15f20*/  WARPGROUP.DEPBAR.LE gsb0, 0x0 ;  /* 0x00008000000079c5 */ /* 0x000fe40000010000 */
[----:B------:R-:W-:Y:S01]  /*15f30*/  WARPGROUP.ARRIVE ;  /* 0x00000000000079c5 */ /* 0x000fe20000000000 */
[----:B------:R-:W-:Y:S02]  /*15f40*/  CS2R R108, SRZ ;  /* 0x00000000006c7805 */ /* 0x000fe4000001ff00 */
[----:B------:R-:W-:Y:S02]  /*15f50*/  CS2R R106, SRZ ;  /* 0x00000000006a7805 */ /* 0x000fe4000001ff00 */
[----:B------:R-:W-:-:S02]  /*15f60*/  CS2R R104, SRZ ;  /* 0x0000000000687805 */ /* 0x000fc4000001ff00 */
[----:B------:R-:W-:Y:S02]  /*15f70*/  CS2R R102, SRZ ;  /* 0x0000000000667805 */ /* 0x000fe4000001ff00 */
[----:B------:R-:W-:Y:S01]  /*15f80*/  CS2R R100, SRZ ;  /* 0x0000000000647805 */ /* 0x000fe2000001ff00 */
[----:B------:R-:W-:Y:S01]  /*15f90*/  HGMMA.64x16x16.F32.BF16 R48, gdesc[UR4], RZ, !UPT, gsb0 ;  /* 0x00200000043079f0 */ /* 0x000fe2000c0018ff */
[----:B------:R-:W-:Y:S01]  /*15fa0*/  UIADD3 UR4, UR20, 0x2, URZ ;  /* 0x0000000214047890 */ /* 0x000fe2000fffe03f */
[----:B------:R-:W-:Y:S02]  /*15fb0*/  CS2R R98, SRZ ;  /* 0x0000000000627805 */ /* 0x000fe4000001ff00 */
[----:B------:R-:W-:Y:S02]  /*15fc0*/  CS2R R96, SRZ ;  /* 0x0000000000607805 */ /* 0x000fe4000001ff00 */
[----:B------:R-:W-:Y:S02]  /*15fd0*/  CS2R R94, SRZ ;  /* 0x00000000005e7805 */ /* 0x000fe4000001ff00 */
[----:B------:R-:W-:-:S02]  /*15fe0*/  CS2R R92, SRZ ;  /* 0x00000000005c7805 */ /* 0x000fc4000001ff00 */
[----:B------:R-:W-:Y:S02]  /*15ff0*/  CS2R R90, SRZ ;  /* 0x00000000005a7805 */ /* 0x000fe4000001ff00 */
[----:B------:R-:W-:Y:S01]  /*16000*/  CS2R R88, SRZ ;  /* 0x0000000000587805 */ /* 0x000fe2000001ff00 */
[----:B------:R-:W-:Y:S01]  /*16010*/  UMOV UR24, UR4 ;  /* 0x0000000400187c82 */ /* 0x000fe20008000000 */
[----:B------:R-:W-:Y:S01]  /*16020*/  CS2R R86, SRZ ;  /* 0x0000000000567805 */ /* 0x000fe2000001ff00 */
[----:B------:R-:W-:Y:S01]  /*16030*/  IMAD.U32 R10, RZ, RZ, UR24 ;  /* 0x00000018ff0a7e24 */ /* 0x000fe2000f8e00ff */
[----:B------:R-:W-:-:S04]  /*16040*/  CS2R R82, SRZ ;  /* 0x0000000000527805 */ /* 0x000fc8000001ff00 */
[----:B------:R0:W-:Y:S01]  /*16050*/  STL.64 [R1+0x40], R10 ;  /* 0x0000400a01007387 */ /* 0x0001e20000100a00 */
[----:B------:R-:W-:Y:S02]  /*16060*/  WARPGROUP.DEPBAR.LE gsb0, 0x0 ;  /* 0x00008000000079c5 */ /* 0x000fe40000010000 */
[----:B------:R-:W-:-:S06]  /*16070*/  WARPGROUP.ARRIVE ;  /* 0x00000000000079c5 */ /* 0x000fcc0000000000 */
[----:B------:R-:W-:Y:S01]  /*16080*/  HGMMA.64x16x16.F32.BF16 R40, gdesc[UR8], RZ, !UPT, gsb0 ;  /* 0x00200000082879f0 */ /* 0x000fe2000c0018ff */
[----:B------:R-:W-:Y:S01]  /*16090*/  UMOV UR8, UR24 ;  /* 0x0000001800087c82 */ /* 0x000fe20008000000 */
[----:B------:R-:W-:Y:S01]  /*160a0*/  UMOV UR9, UR25 ;  /* 0x0000001900097c82 */ /* 0x000fe20008000000 */
[----:B------:R-:W-:Y:S01]  /*160b0*/  UMOV UR4, UR8 ;  /* 0x0000000800047c82 */ /* 0x000fe20008000000 */
[----:B------:R-:W-:Y:S01]  /*160c0*/  UMOV UR5, UR9 ;  /* 0x0000000900057c82 */ /* 0x000fe20008000000 */
[----:B------:R-:W-:Y:S02]  /*160d0*/  WARPGROUP.DEPBAR.LE gsb0, 0x0 ;  /* 0x00008000000079c5 */ /* 0x000fe40000010000 */
[----:B------:R-:W-:-:S06]  /*160e0*/  WARPGROUP.ARRIVE ;  /* 0x00000000000079c5 */ /* 0x000fcc0000000000 */
[----:B------:R-:W-:Y:S01]  /*160f0*/  HGMMA.64x16x16.F32.BF16 R32, gdesc[UR12], RZ, !UPT, gsb0 ;  /* 0x002000000c2079f0 */ /* 0x000fe2000c0018ff */
        /* <DEDUP_REMOVED lines=375> */
[----:B------:R-:W-:Y:S01]  /*17870*/  R2UR UR58, R8 ;  /* 0x00000000083a72ca */ /* 0x000fe200000e0000 */
[----:B------:R-:W-:Y:S01]  /*17880*/  VIADD R8, R4, 0x506 ;  /* 0x0000050604087836 */ /* 0x000fe20000000000 */
[----:B------:R-:W-:Y:S01]  /*17890*/  R2UR UR59, R9 ;  /* 0x00000000093b72ca */ /* 0x000fe200000e0000 */
[----:B------:R-:W-:-:S03]  /*178a0*/  IMAD.MOV.U32 R9, RZ, RZ, 0x40000040 ;  /* 0x40000040ff097424 */ /* 0x000fc600078e00ff */
        /* <DEDUP_REMOVED lines=37> */
[----:B------:R0:W-:Y:S01]  /*17b00*/  STL.64 [R1], R10 ;  /* 0x0000000a01007387 */ /* 0x0001e20000100a00 */
        /* <DEDUP_REMOVED lines=21> */
[----:B------:R-:W-:Y:S01]  /*17c60*/  IMAD.MOV.U32 R3, RZ, RZ, 0x40000040 ;  /* 0x40000040ff037424 */ /* 0x000fe200078e00ff */
[----:B------:R-:W-:Y:S02]  /*17c70*/  WARPGROUP.DEPBAR.LE gsb0, 0x0 ;  /* 0x00008000000079c5 */ /* 0x000fe40000010000 */
[----:B------:R-:W-:-:S06]  /*17c80*/  WARPGROUP.ARRIVE ;  /* 0x00000000000079c5 */ /* 0x000fcc0000000000 */
[----:B------:R-:W-:Y:S03]  /*17c90*/  HGMMA.64x16x16.F32.BF16 R56, gdesc[UR24], R56, gsb0 ;  /* 0x00200000183879f0 */ /* 0x000fe60008001838 */
        /* <DEDUP_REMOVED lines=195> */
[----:B------:R-:W-:Y:S01]  /*188d0*/  ULDC UR42, c[0x0][0x988] ;  /* 0x00026200002a7ab9 */ /* 0x000fe20000000800 */
[----:B------:R-:W-:Y:S01]  /*188e0*/  ULDC UR43, c[0x0][0x988] ;  /* 0x00026200002b7ab9 */ /* 0x000fe20000000800 */
[----:B------:R-:W-:Y:S02]  /*188f0*/  WARPGROUP.DEPBAR.LE gsb0, 0x0 ;  /* 0x00008000000079c5 */ /* 0x000fe40000010000 */
[----:B------:R-:W-:-:S06]  /*18900*/  WARPGROUP.ARRIVE ;  /* 0x00000000000079c5 */ /* 0x000fcc0000000000 */
[----:B------:R-:W-:Y:S03]  /*18910*/  HGMMA.64x16x16.F32.BF16 R48, gdesc[UR16], R48, gsb0 ;  /* 0x00200000103079f0 */ /* 0x000fe60008001830 */
[----:B------:R-:W-:Y:S02]  /*18920*/  WARPGROUP.DEPBAR.LE gsb0, 0x0 ;  /* 0x00008000000079c5 */ /* 0x000fe40000010000 */
[----:B------:R-:W-:-:S06]  /*18930*/  WARPGROUP.ARRIVE ;  /* 0x00000000000079c5 */ /* 0x000fcc0000000000 */
[----:B------:R-:W-:Y:S03]  /*18940*/  HGMMA.64x16x16.F32.BF16 R40, gdesc[UR12], R40, gsb0 ;  /* 0x002000000c2879f0 */ /* 0x000fe60008001828 */
[----:B------:R-:W-:Y:S02]  /*18950*/  WARPGROUP.DEPBAR.LE gsb0, 0x0 ;  /* 0x00008000000079c5 */ /* 0x000fe40000010000 */
[----:B------:R-:W-:-:S06]  /*18960*/  WARPGROUP.ARRIVE ;  /* 0x00000000000079c5 */ /* 0x000fcc0000000000 */
[----:B------:R-:W-:Y:S01]  /*18970*/  HGMMA.64x16x16.F32.BF16 R32, gdesc[UR8], R32, gsb0 ;  /* 0x00200000082079f0 */ /* 0x000fe20008001820 */
[----:B------:R-:W-:Y:S02]  /*18980*/  ULDC UR8, c[0x0][0x9d8] ;  /* 0x0002760000087ab9 */ /* 0x000fe40000000800 */
[----:B------:R-:W-:Y:S02]  /*18990*/  WARPGROUP.DEPBAR.LE gsb0, 0x0 ;  /* 0x00008000000079c5 */ /* 0x000fe40000010000 */
[----:B------:R-:W-:-:S06]  /*189a0*/  WARPGROUP.ARRIVE ;  /* 0x00000000000079c5 */ /* 0x000fcc0000000000 */
[----:B------:R-:W-:Y:S01]  /*189b0*/  HGMMA.64x16x16.F32.BF16 R24, gdesc[UR4], R24, gsb0 ;  /* 0x00200000041879f0 */ /* 0x000fe20008001818 */
[----:B------:R-:W-:Y:S01]  /*189c0*/  R2UR UR6, R2 ;  /* 0x00000000020672ca */ /* 0x000fe200000e0000 */
[----:B------:R-:W-:Y:S01]  /*189d0*/  UMOV UR4, UR36 ;  /* 0x0000002400047c82 */ /* 0x000fe20008000000 */
[----:B------:R-:W-:Y:S01]  /*189e0*/  R2UR UR7, R3 ;  /* 0x00000000030772ca */ /* 0x000fe200000e0000 */
[----:B------:R-:W-:Y:S01]  /*189f0*/  UMOV UR5, UR37 ;  /* 0x0000002500057c82 */ /* 0x000fe20008000000 */
[----:B------:R-:W1:Y:S02]  /*18a00*/  LDC R3, c[0x0][0x448] ;  /* 0x00011200ff037b82 */ /* 0x000e640000000800 */
[----:B-1----:R-:W-:Y:S01]  /*18a10*/  ISETP.NE.AND P2, PT, R3, 0x1, PT ;  /* 0x000000010300780c */ /* 0x002fe20003f45270 */
[----:B------:R-:W-:-:S12]  /*18a20*/  IMAD.IADD R3, R235, 0x1, R230 ;  /* 0x00000001eb037824 */ /* 0x000fd800078e02e6 */
[----:B0-----:R-:W0:Y:S08]  /*18a30*/  @P2 LDC R10, c[0x0][0x44c] ;  /* 0x00011300ff0a2b82 */ /* 0x001e300000000800 */
[----:B------:R-:W1:Y:S01]  /*18a40*/  @P2 LDC R11, c[0x0][0x450] ;  /* 0x00011400ff0b2b82 */ /* 0x000e620000000800 */
[----:B------:R-:W-:Y:S02]  /*18a50*/  WARPGROUP.DEPBAR.LE gsb0, 0x0 ;  /* 0x00008000000079c5 */ /* 0x000fe40000010000 */
[----:B------:R-:W-:-:S06]  /*18a60*/  WARPGROUP.ARRIVE ;  /* 0x00000000000079c5 */ /* 0x000fcc0000000000 */
[----:B------:R-:W-:Y:S01]  /*18a70*/  HGMMA.64x16x16.F32.BF16 R56, gdesc[UR36], R56, gsb0 ;  /* 0x00200000243879f0 */ /* 0x000fe20008001838 */
[----:B------:R-:W-:Y:S01]  /*18a80*/  ULDC UR38, c[0x0][0x9d8] ;  /* 0x0002760000267ab9 */ /* 0x000fe20000000800 */
[----:B------:R-:W-:Y:S01]  /*18a90*/  ULDC UR39, c[0x0][0x9d8] ;  /* 0x0002760000277ab9 */ /* 0x000fe20000000800 */
[----:B0-----:R-:W-:Y:S01]  /*18aa0*/  @P2 IMAD.HI.U32 R10, R3, R10, RZ ;  /* 0x0000000a030a2227 */ /* 0x001fe200078e00ff */
        /* <DEDUP_REMOVED lines=8> */
[----:B------:R-:W-:Y:S01]  /*18b30*/  R2UR UR6, R6 ;  /* 0x00000000060672ca */ /* 0x000fe200000e0000 */
[----:B------:R-:W-:Y:S01]  /*18b40*/  UMOV UR4, UR36 ;  /* 0x0000002400047c82 */ /* 0x000fe20008000000 */
[----:B------:R-:W-:Y:S01]  /*18b50*/  R2UR UR7, R7 ;  /* 0x00000000070772ca */ /* 0x000fe200000e0000 */
[----:B------:R-:W-:Y:S01]  /*18b60*/  UMOV UR5, UR37 ;  /* 0x0000002500057c82 */ /* 0x000fe20008000000 */
[----:B------:R-:W0:Y:S01]  /*18b70*/  MUFU.TANH R58, R58 ;  /* 0x0000003a003a7308 */ /* 0x000e220000002400 */
[----:B------:R-:W-:Y:S01]  /*18b80*/  FMUL.FTZ R7, R60, UR8 ;  /* 0x000000083c077c20 */ /* 0x000fe20008410000 */
[----:B------:R-:W-:Y:S01]  /*18b90*/  FMUL.FTZ R5, R57, UR8 ;  /* 0x0000000839057c20 */ /* 0x000fe20008410000 */
[----:B------:R-:W-:-:S05]  /*18ba0*/  FMUL.FTZ R6, R61, UR8 ;  /* 0x000000083d067c20 */ /* 0x000fca0008410000 */
[----:B------:R-:W2:Y:S08]  /*18bb0*/  MUFU.TANH R13, R59 ;  /* 0x0000003b000d7308 */ /* 0x000eb00000002400 */
        /* <DEDUP_REMOVED lines=12> */
[----:B------:R-:W-:Y:S01]  /*18c80*/  R2UR UR6, R8 ;  /* 0x00000000080672ca */ /* 0x000fe200000e0000 */
[----:B------:R-:W-:Y:S01]  /*18c90*/  UMOV UR4, UR36 ;  /* 0x0000002400047c82 */ /* 0x000fe20008000000 */
[----:B------:R-:W-:Y:S01]  /*18ca0*/  R2UR UR7, R9 ;  /* 0x00000000090772ca */ /* 0x000fe200000e0000 */
[----:B------:R-:W-:Y:S01]  /*18cb0*/  UMOV UR5, UR37 ;  /* 0x0000002500057c82 */ /* 0x000fe20008000000 */
[----:B------:R-:W-:-:S02]  /*18cc0*/  VIADD R8, R4, 0x986 ;  /* 0x0000098604087836 */ /* 0x000fc40000000000 */
[----:B------:R-:W-:Y:S01]  /*18cd0*/  FMUL.FTZ R49, R49, UR8 ;  /* 0x0000000831317c20 */ /* 0x000fe20008410000 */
[----:B------:R-:W-:Y:S01]  /*18ce0*/  IMAD.MOV.U32 R4, RZ, RZ, R3 ;  /* 0x000000ffff047224 */ /* 0x000fe200078e0003 */
[----:B-1----:R-:W-:Y:S01]  /*18cf0*/  @P2 SHF.R.U32.HI R4, RZ, R11, R10 ;  /* 0x0000000bff042219 */ /* 0x002fe2000001160a */
[----:B------:R-:W-:Y:S01]  /*18d00*/  IMAD.MOV.U32 R9, RZ, RZ, 0x40000040 ;  /* 0x40000040ff097424 */ /* 0x000fe200078e00ff */
[----:B------:R-:W1:Y:S01]  /*18d10*/  MUFU.TANH R50, R50 ;  /* 0x0000003200327308 */ /* 0x000e620000002400 */
[----:B------:R-:W-:Y:S02]  /*18d20*/  IMAD R3, R84, -0x50, R232 ;  /* 0xffffffb054037824 */ /* 0x000fe400078e02e8 */
[----:B------:R-:W-:Y:S01]  /*18d30*/  FMUL.FTZ R52, R52, UR8 ;  /* 0x0000000834347c20 */ /* 0x000fe20008410000 */
[----:B------:R-:W0:Y:S01]  /*18d40*/  SHFL.IDX PT, R10, R4, 0x1, 0x1c1f ;  /* 0x003c1f00040a7f89 */ /* 0x000e2200000e0000 */
[----:B------:R-:W-:Y:S01]  /*18d50*/  FMUL.FTZ R53, R53, UR8 ;  /* 0x0000000835357c20 */ /* 0x000fe20008410000 */
[----:B------:R-:W-:-:S02]  /*18d60*/  VIADD R3, R3, 0x50 ;  /* 0x0000005003037836 */ /* 0x000fc40000000000 */
[----:B------:R-:W2:Y:S01]  /*18d70*/  SHFL.IDX PT, R4, R4, RZ, 0x1c1f ;  /* 0x001c1fff04047589 */ /* 0x000ea200000e0000 */
[----:B------:R-:W-:Y:S08]  /*18d80*/  MUFU.TANH R51, R51 ;  /* 0x0000003300337308 */ /* 0x000ff00000002400 */
[----:B------:R-:W1:Y:S08]  /*18d90*/  MUFU.TANH R54, R54 ;  /* 0x0000003600367308 */ /* 0x000e700000002400 */
[----:B------:R-:W1:Y:S08]  /*18da0*/  MUFU.TANH R55, R55 ;  /* 0x0000003700377308 */ /* 0x000e700000002400 */
        /* <DEDUP_REMOVED lines=8> */
[----:B------:R-:W1:Y:S01]  /*18e30*/  MUFU.TANH R12, R42 ;  /* 0x0000002a000c7308 */ /* 0x000e620000002400 */
[----:B------:R-:W-:Y:S01]  /*18e40*/  HGMMA.64x16x16.F32.BF16 R32, gdesc[UR4], R32, gsb0 ;  /* 0x00200000042079f0 */ /* 0x000fe20008001820 */
[----:B------:R-:W-:Y:S01]  /*18e50*/  R2UR UR6, R8 ;  /* 0x00000000080672ca */ /* 0x000fe200000e0000 */
[----:B------:R-:W-:Y:S01]  /*18e60*/  UMOV UR4, UR36 ;  /* 0x0000002400047c82 */ /* 0x000fe20008000000 */
[----:B------:R-:W-:Y:S01]  /*18e70*/  R2UR UR7, R9 ;  /* 0x00000000090772ca */ /* 0x000fe200000e0000 */
[----:B------:R-:W-:Y:S01]  /*18e80*/  IMAD.MOV.U32 R9, RZ, RZ, -0x50 ;  /* 0xffffffb0ff097424 */ /* 0x000fe200078e00ff */
[----:B------:R-:W-:Y:S01]  /*18e90*/  UMOV UR5, UR37 ;  /* 0x0000002500057c82 */ /* 0x000fe20008000000 */
[----:B------:R-:W-:Y:S01]  /*18ea0*/  FMUL.FTZ R40, R40, UR8 ;  /* 0x0000000828287c20 */ /* 0x000fe20008410000 */
[----:B------:R-:W1:Y:S01]  /*18eb0*/  MUFU.TANH R14, R43 ;  /* 0x0000002b000e7308 */ /* 0x000e620000002400 */
[----:B------:R-:W-:-:S02]  /*18ec0*/  IMAD R9, R84, R9, 0x51 ;  /* 0x0000005154097424 */ /* 0x000fc400078e0209 */
[----:B------:R-:W-:Y:S01]  /*18ed0*/  FMUL.FTZ R41, R41, UR8 ;  /* 0x0000000829297c20 */ /* 0x000fe20008410000 */
[----:B------:R-:W-:Y:S01]  /*18ee0*/  FMUL.FTZ R44, R44, UR8 ;  /* 0x000000082c2c7c20 */ /* 0x000fe20008410000 */
[----:B------:R-:W-:Y:S01]  /*18ef0*/  FMUL.FTZ R45, R45, UR8 ;  /* 0x000000082d2d7c20 */ /* 0x000fe20008410000 */
[C---:B------:R-:W-:Y:S02]  /*18f00*/  IMAD R8, R234.reuse, -0x2, R9 ;  /* 0xfffffffeea087824 */ /* 0x040fe400078e0209 */
[----:B------:R-:W-:Y:S01]  /*18f10*/  IMAD R9, R234, -0x2, R3 ;  /* 0xfffffffeea097824 */ /* 0x000fe200078e0203 */
[----:B------:R-:W-:Y:S02]  /*18f20*/  MUFU.TANH R46, R46 ;  /* 0x0000002e002e7308 */ /* 0x000fe40000002400 */
[----:B------:R-:W-:-:S04]  /*18f30*/  IADD3 R64, -R231, R8, R232 ;  /* 0x00000008e7407210 */ /* 0x000fc80007ffe1e8 */
[-CC-:B0-----:R-:W-:Y:S02]  /*18f40*/  VIADDMNMX R11, R10, R64.reuse, R9.reuse, PT ;  /* 0x000000400a0b7246 */ /* 0x181fe40003800109 */
[----:B------:R-:W0:Y:S01]  /*18f50*/  MUFU.TANH R47, R47 ;  /* 0x0000002f002f7308 */ /* 0x000e220000002400 */
[----:B--2---:R-:W-:Y:S02]  /*18f60*/  VIADDMNMX R9, R4, R64, R9, PT ;  /* 0x0000004004097246 */ /* 0x004fe40003800109 */
[C---:B------:R-:W-:Y:S02]  /*18f70*/  ISETP.GT.AND P3, PT, R11.reuse, RZ, PT ;  /* 0x000000ff0b00720c */ /* 0x040fe40003f64270 */
[C---:B------:R-:W-:Y:S02]  /*18f80*/  ISETP.GT.AND P4, PT, R11.reuse, 0x1, PT ;  /* 0x000000010b00780c */ /* 0x040fe40003f84270 */
[----:B------:R-:W-:Y:S01]  /*18f90*/  ISETP.GT.AND P5, PT, R11, 0x8, PT ;  /* 0x000000080b00780c */ /* 0x000fe20003fa4270 */
[----:B------:R-:W-:Y:S01]  /*18fa0*/  MUFU.TANH R52, R52 ;  /* 0x0000003400347308 */ /* 0x000fe20000002400 */
[----:B------:R-:W-:-:S02]  /*18fb0*/  FSEL R66, R58, -INF , P3 ;  /* 0xff8000003a427808 */ /* 0x000fc40001800000 */
[----:B------:R-:W-:Y:S02]  /*18fc0*/  FSEL R13, R13, -INF , P4 ;  /* 0xff8000000d0d7808 */ /* 0x000fe40002000000 */
[C---:B------:R-:W-:Y:S02]  /*18fd0*/  ISETP.GT.AND P3, PT, R11.reuse, 0x9, PT ;  /* 0x000000090b00780c */ /* 0x040fe40003f64270 */
[----:B---3--:R-:W-:Y:S01]  /*18fe0*/  FSEL R62, R62, -INF , P5 ;  /* 0xff8000003e3e7808 */ /* 0x008fe20002800000 */
[----:B------:R-:W-:Y:S01]  /*18ff0*/  MUFU.TANH R53, R53 ;  /* 0x0000003500357308 */ /* 0x000fe20000002400 */
[----:B------:R-:W-:Y:S02]  /*19000*/  FMNMX.FTZ R3, R66, R13, !PT ;  /* 0x0000000d42037209 */ /* 0x000fe40007810000 */
[----:B------:R-:W-:Y:S02]  /*19010*/  ISETP.GT.AND P4, PT, R11, 0x10, PT ;  /* 0x000000100b00780c */ /* 0x000fe40003f84270 */
[----:B----4-:R-:W-:-:S02]  /*19020*/  FSEL R60, R60, -INF , P3 ;  /* 0xff8000003c3c7808 */ /* 0x010fc40001800000 */
[----:B------:R-:W-:Y:S01]  /*19030*/  FMNMX.FTZ R3, R62, R3, !PT ;  /* 0x000000033e037209 */ /* 0x000fe20007810000 */
[----:B------:R-:W-:Y:S01]  /*19040*/  MUFU.TANH R41, R41 ;  /* 0x0000002900297308 */ /* 0x000fe20000002400 */
[----:B------:R-:W-:Y:S02]  /*19050*/  ISETP.GT.AND P3, PT, R11, 0x11, PT ;  /* 0x000000110b00780c */ /* 0x000fe40003f64270 */
[----:B-1----:R-:W-:Y:S01]  /*19060*/  FSEL R58, R50, -INF , P4 ;  /* 0xff800000323a7808 */ /* 0x002fe20002000000 */
[----:B------:R-:W-:Y:S02]  /*19070*/  WARPGROUP.DEPBAR.LE gsb0, 0x0 ;  /* 0x00008000000079c5 */ /* 0x000fe40000010000 */
[----:B------:R-:W-:Y:S01]  /*19080*/  WARPGROUP.ARRIVE ;  /* 0x00000000000079c5 */ /* 0x000fe20000000000 */
[----:B------:R-:W-:Y:S01]  /*19090*/  FMUL.FTZ R34, R34, UR8 ;  /* 0x0000000822227c20 */ /* 0x000fe20008410000 */
[----:B------:R-:W-:Y:S01]  /*190a0*/  FMNMX.FTZ R3, R60, R3, !PT ;  /* 0x000000033c037209 */ /* 0x000fe20007810000 */
[----:B------:R-:W-:Y:S01]  /*190b0*/  FMUL.FTZ R35, R35, UR8 ;  /* 0x0000000823237c20 */ /* 0x000fe20008410000 */
[----:B------:R-:W-:Y:S01]  /*190c0*/  ISETP.GT.AND P4, PT, R11, 0x18, PT ;  /* 0x000000180b00780c */ /* 0x000fe20003f84270 */
[----:B------:R1:W2:Y:S01]  /*190d0*/  MUFU.TANH R20, R34 ;  /* 0x0000002200147308 */ /* 0x0002a20000002400 */
[----:B------:R-:W-:Y:S01]  /*190e0*/  HGMMA.64x16x16.F32.BF16 R24, gdesc[UR4], R24, gsb0 ;  /* 0x00200000041879f0 */ /* 0x000fe20008001818 */
[----:B------:R-:W-:Y:S01]  /*190f0*/  FMNMX.FTZ R3, R58, R3, !PT ;  /* 0x000000033a037209 */ /* 0x000fe20007810000 */
[----:B------:R-:W-:Y:S01]  /*19100*/  FMUL.FTZ R38, R38, UR8 ;  /* 0x0000000826267c20 */ /* 0x000fe20008410000 */
[----:B------:R-:W-:Y:S01]  /*19110*/  FSEL R8, R54, -INF , P4 ;  /* 0xff80000036087808 */ /* 0x000fe20002000000 */
[----:B------:R-:W-:Y:S01]  /*19120*/  FMUL.FTZ R39, R39, UR8 ;  /* 0x0000000827277c20 */ /* 0x000fe20008410000 */
[----:B------:R-:W-:Y:S01]  /*19130*/  ISETP.GT.AND P4, PT, R11, 0x20, PT ;  /* 0x000000200b00780c */ /* 0x000fe20003f84270 */
[----:B------:R-:W-:Y:S01]  /*19140*/  FMUL.FTZ R32, R32, UR8 ;  /* 0x0000000820207c20 */ /* 0x000fe20008410000 */
[----:B------:R-:W3:Y:S01]  /*19150*/  MUFU.TANH R35, R35 ;  /* 0x0000002300237308 */ /* 0x000ee20000002400 */
[----:B-1----:R-:W-:Y:S01]  /*19160*/  FSEL R34, R51, -INF , P3 ;  /* 0xff80000033227808 */ /* 0x002fe20001800000 */
[----:B------:R-:W-:Y:S01]  /*19170*/  FMUL.FTZ R36, R36, UR8 ;  /* 0x0000000824247c20 */ /* 0x000fe20008410000 */
[----:B------:R-:W-:Y:S01]  /*19180*/  ISETP.GT.AND P3, PT, R11, 0x19, PT ;  /* 0x000000190b00780c */ /* 0x000fe20003f64270 */
[----:B------:R-:W-:Y:S01]  /*19190*/  ULDC UR4, c[0x0][0x988] ;  /* 0x0002620000047ab9 */ /* 0x000fe20000000800 */
[----:B------:R-:W-:Y:S01]  /*191a0*/  FMNMX.FTZ R3, R34, R3, !PT ;  /* 0x0000000322037209 */ /* 0x000fe20007810000 */
[----:B------:R-:W-:Y:S01]  /*191b0*/  FMUL.FTZ R33, R33, UR8 ;  /* 0x0000000821217c20 */ /* 0x000fe20008410000 */
[----:B------:R-:W-:Y:S01]  /*191c0*/  FSEL R10, R55, -INF , P3 ;  /* 0xff800000370a7808 */ /* 0x000fe20001800000 */
[----:B------:R-:W1:Y:S01]  /*191d0*/  MUFU.TANH R38, R38 ;  /* 0x0000002600267308 */ /* 0x000e620000002400 */
[----:B------:R-:W-:Y:S01]  /*191e0*/  FMNMX.FTZ R15, R8, R3, !PT ;  /* 0x00000003080f7209 */ /* 0x000fe20007810000 */
[----:B------:R-:W-:Y:S01]  /*191f0*/  FMUL.FTZ R37, R37, UR8 ;  /* 0x0000000825257c20 */ /* 0x000fe20008410000 */
[----:B------:R-:W-:-:S02]  /*19200*/  ISETP.GT.AND P3, PT, R11, 0x21, PT ;  /* 0x000000210b00780c */ /* 0x000fc40003f64270 */
[----:B------:R-:W-:Y:S02]  /*19210*/  FSEL R12, R12, -INF , P4 ;  /* 0xff8000000c0c7808 */ /* 0x000fe40002000000 */
[----:B------:R-:W-:Y:S01]  /*19220*/  FMNMX.FTZ R15, R10, R15, !PT ;  /* 0x0000000f0a0f7209 */ /* 0x000fe20007810000 */
[----:B------:R-:W4:Y:S01]  /*19230*/  MUFU.TANH R39, R39 ;  /* 0x0000002700277308 */ /* 0x000f220000002400 */
[C---:B------:R-:W-:Y:S02]  /*19240*/  ISETP.GT.AND P4, PT, R11.reuse, 0x28, PT ;  /* 0x000000280b00780c */ /* 0x040fe40003f84270 */
[----:B------:R-:W-:Y:S02]  /*19250*/  FSEL R14, R14, -INF , P3 ;  /* 0xff8000000e0e7808 */ /* 0x000fe40001800000 */
[----:B------:R-:W-:Y:S02]  /*19260*/  FMNMX.FTZ R15, R12, R15, !PT ;  /* 0x0000000f0c0f7209 */ /* 0x000fe40007810000 */
[----:B------:R-:W-:Y:S01]  /*19270*/  ISETP.GT.AND P3, PT, R11, 0x29, PT ;  /* 0x000000290b00780c */ /* 0x000fe20003f64270 */
[----:B------:R-:W-:Y:S01]  /*19280*/  MUFU.TANH R72, R32 ;  /* 0x0000002000487308 */ /* 0x000fe20000002400 */
[----:B------:R-:W-:-:S02]  /*19290*/  FMNMX.FTZ R15, R14, R15, !PT ;  /* 0x0000000f0e0f7209 */ /* 0x000fc40007810000 */
[----:B0-----:R-:W-:Y:S02]  /*192a0*/  FSEL R56, R47, -INF , P3 ;  /* 0xff8000002f387808 */ /* 0x001fe40001800000 */
[----:B------:R-:W-:Y:S02]  /*192b0*/  ISETP.GT.AND P3, PT, R11, 0x31, PT ;  /* 0x000000310b00780c */ /* 0x000fe40003f64270 */
[C---:B------:R-:W-:Y:S01]  /*192c0*/  ISETP.GT.AND P5, PT, R9.reuse, 0x1, PT ;  /* 0x000000010900780c */ /* 0x040fe20003fa4270 */
[----:B------:R-:W-:Y:S01]  /*192d0*/  MUFU.TANH R74, R36 ;  /* 0x00000024004a7308 */ /* 0x000fe20000002400 */
[----:B------:R-:W-:-:S07]  /*192e0*/  ISETP.GT.AND P6, PT, R9, 0x11, PT ;  /* 0x000000110900780c */ /* 0x000fce0003fc4270 */
[----:B------:R-:W-:Y:S01]  /*192f0*/  MUFU.TANH R45, R45 ;  /* 0x0000002d002d7308 */ /* 0x000fe20000002400 */
[----:B------:R-:W-:Y:S02]  /*19300*/  WARPGROUP.DEPBAR.LE gsb0, 0x0 ;  /* 0x00008000000079c5 */ /* 0x000fe40000010000 */
[----:B------:R-:W-:Y:S01]  /*19310*/  FMUL.FTZ R3, R26, UR8 ;  /* 0x000000081a037c20 */ /* 0x000fe20008410000 */
[----:B------:R-:W-:Y:S01]  /*19320*/  FSEL R26, R46, -INF , P4 ;  /* 0xff8000002e1a7808 */ /* 0x000fe20002000000 */
[----:B------:R-:W-:Y:S01]  /*19330*/  FMUL.FTZ R27, R27, UR8 ;  /* 0x000000081b1b7c20 */ /* 0x000fe20008410000 */
[----:B------:R-:W-:Y:S02]  /*19340*/  ISETP.GT.AND P4, PT, R11, 0x30, PT ;  /* 0x000000300b00780c */ /* 0x000fe40003f84270 */
[----:B------:R0:W4:Y:S01]  /*19350*/  MUFU.TANH R21, R3 ;  /* 0x0000000300157308 */ /* 0x0001220000002400 */
[----:B------:R-:W-:Y:S01]  /*19360*/  FMNMX.FTZ R15, R26, R15, !PT ;  /* 0x0000000f1a0f7209 */ /* 0x000fe20007810000 */
[----:B------:R-:W-:Y:S01]  /*19370*/  FMUL.FTZ R31, R31, UR8 ;  /* 0x000000081f1f7c20 */ /* 0x000fe20008410000 */
[----:B--2---:R-:W-:Y:S01]  /*19380*/  FSEL R54, R20, -INF , P4 ;  /* 0xff80000014367808 */ /* 0x004fe20002000000 */
[----:B------:R-:W-:Y:S01]  /*19390*/  FMUL.FTZ R24, R24, UR8 ;  /* 0x0000000818187c20 */ /* 0x000fe20008410000 */
[----:B------:R-:W-:Y:S01]  /*193a0*/  FMNMX.FTZ R15, R56, R15, !PT ;  /* 0x0000000f380f7209 */ /* 0x000fe20007810000 */
[----:B------:R-:W-:Y:S01]  /*193b0*/  FMUL.FTZ R28, R28, UR8 ;  /* 0x000000081c1c7c20 */ /* 0x000fe20008410000 */
[----:B------:R-:W-:Y:S01]  /*193c0*/  ISETP.GT.AND P4, PT, R11, 0x38, PT ;  /* 0x000000380b00780c */ /* 0x000fe20003f84270 */
[----:B------:R-:W2:Y:S01]  /*193d0*/  MUFU.TANH R27, R27 ;  /* 0x0000001b001b7308 */ /* 0x000ea20000002400 */
[----:B0-----:R-:W-:Y:S01]  /*193e0*/  FMUL.FTZ R3, R30, UR8 ;  /* 0x000000081e037c20 */ /* 0x001fe20008410000 */
[----:B---3--:R-:W-:Y:S01]  /*193f0*/  FSEL R30, R35, -INF , P3 ;  /* 0xff800000231e7808 */ /* 0x008fe20001800000 */
[----:B------:R-:W-:Y:S01]  /*19400*/  FMUL.FTZ R25, R25, UR8 ;  /* 0x0000000819197c20 */ /* 0x000fe20008410000 */
[----:B------:R-:W-:Y:S01]  /*19410*/  FMNMX.FTZ R15, R54, R15, !PT ;  /* 0x0000000f360f7209 */ /* 0x000fe20007810000 */
[----:B------:R-:W-:Y:S01]  /*19420*/  FMUL.FTZ R29, R29, UR8 ;  /* 0x000000081d1d7c20 */ /* 0x000fe20008410000 */
[----:B------:R-:W-:Y:S01]  /*19430*/  ISETP.GT.AND P3, PT, R11, 0x39, PT ;  /* 0x000000390b00780c */ /* 0x000fe20003f64270 */
[----:B------:R0:W-:Y:S01]  /*19440*/  @!P1 SYNCS.ARRIVE.TRANS64.RED.A1T0 RZ, [R0+URZ], RZ ;  /* 0x000000ff00ff99a7 */ /* 0x0001e2000810043f */
[----:B------:R3:W0:Y:S01]  /*19450*/  MUFU.TANH R42, R3 ;  /* 0x00000003002a7308 */ /* 0x0006220000002400 */
[----:B-1----:R-:W-:-:S02]  /*19460*/  FSEL R38, R38, -INF , P4 ;  /* 0xff80000026267808 */ /* 0x002fc40002000000 */
[----:B------:R-:W-:Y:S02]  /*19470*/  FMNMX.FTZ R15, R30, R15, !PT ;  /* 0x0000000f1e0f7209 */ /* 0x000fe40007810000 */
[----:B------:R-:W-:Y:S02]  /*19480*/  ISETP.GT.AND P4, PT, R11, 0x40, PT ;  /* 0x000000400b00780c */ /* 0x000fe40003f84270 */
[----:B----4-:R-:W-:Y:S01]  /*19490*/  FSEL R50, R39, -INF , P3 ;  /* 0xff80000027327808 */ /* 0x010fe20001800000 */
[----:B------:R-:W1:Y:S01]  /*194a0*/  MUFU.TANH R20, R31 ;  /* 0x0000001f00147308 */ /* 0x000e620000002400 */
[----:B------:R-:W-:Y:S01]  /*194b0*/  FMNMX.FTZ R15, R38, R15, !PT ;  /* 0x0000000f260f7209 */ /* 0x000fe20007810000 */
[----:B---3--:R-:W-:Y:S01]  /*194c0*/  FMUL.FTZ R3, R48, UR8 ;  /* 0x0000000830037c20 */ /* 0x008fe20008410000 */
[----:B------:R-:W-:Y:S02]  /*194d0*/  ISETP.GT.AND P3, PT, R11, 0x41, PT ;  /* 0x000000410b00780c */ /* 0x000fe40003f64270 */
[----:B------:R-:W-:-:S02]  /*194e0*/  FSEL R46, R21, -INF , P4 ;  /* 0xff800000152e7808 */ /* 0x000fc40002000000 */
[----:B------:R-:W-:Y:S01]  /*194f0*/  FMNMX.FTZ R15, R50, R15, !PT ;  /* 0x0000000f320f7209 */ /* 0x000fe20007810000 */
[----:B------:R-:W3:Y:S01]  /*19500*/  MUFU.TANH R21, R3 ;  /* 0x0000000300157308 */ /* 0x000ee20000002400 */
[----:B------:R-:W-:Y:S02]  /*19510*/  ISETP.GT.AND P4, PT, R11, 0x48, PT ;  /* 0x000000480b00780c */ /* 0x000fe40003f84270 */
[----:B--2---:R-:W-:Y:S02]  /*19520*/  FSEL R48, R27, -INF , P3 ;  /* 0xff8000001b307808 */ /* 0x004fe40001800000 */
[----:B------:R-:W-:Y:S02]  /*19530*/  FMNMX.FTZ R15, R46, R15, !PT ;  /* 0x0000000f2e0f7209 */ /* 0x000fe40007810000 */
[----:B------:R-:W-:Y:S01]  /*19540*/  ISETP.GT.AND P3, PT, R11, 0x49, PT ;  /* 0x000000490b00780c */ /* 0x000fe20003f64270 */
[----:B------:R2:W4:Y:S01]  /*19550*/  MUFU.TANH R27, R40 ;  /* 0x00000028001b7308 */ /* 0x0005220000002400 */
[----:B0-----:R-:W-:-:S02]  /*19560*/  FSEL R42, R42, -INF , P4 ;  /* 0xff8000002a2a7808 */ /* 0x001fc40002000000 */
[----:B------:R-:W-:Y:S02]  /*19570*/  FMNMX.FTZ R15, R48, R15, !PT ;  /* 0x0000000f300f7209 */ /* 0x000fe40007810000 */
[----:B-1----:R-:W-:Y:S02]  /*19580*/  FSEL R20, R20, -INF , P3 ;  /* 0xff80000014147808 */ /* 0x002fe40001800000 */
[----:B------:R-:W-:Y:S01]  /*19590*/  FMNMX.FTZ R15, R42, R15, !PT ;  /* 0x0000000f2a0f7209 */ /* 0x000fe20007810000 */
[----:B------:R3:W-:Y:S01]  /*195a0*/  MUFU.TANH R76, R24 ;  /* 0x00000018004c7308 */ /* 0x0007e20000002400 */
[C---:B------:R-:W-:Y:S02]  /*195b0*/  ISETP.GT.AND P3, PT, R9.reuse, RZ, PT ;  /* 0x000000ff0900720c */ /* 0x040fe40003f64270 */
[----:B------:R-:W-:Y:S02]  /*195c0*/  FMNMX.FTZ R15, R20, R15, !PT ;  /* 0x0000000f140f7209 */ /* 0x000fe40007810000 */
[----:B------:R-:W-:-:S02]  /*195d0*/  ISETP.GT.AND P4, PT, R9, 0x8, PT ;  /* 0x000000080900780c */ /* 0x000fc40003f84270 */
[----:B------:R-:W-:Y:S01]  /*195e0*/  FSEL R32, R2, -INF , P3 ;  /* 0xff80000002207808 */ /* 0x000fe20001800000 */
[----:B------:R-:W0:Y:S01]  /*195f0*/  SHFL.BFLY PT, R68, R15, 0x2, 0x1f ;  /* 0x0c401f000f447f89 */ /* 0x000e2200000e0000 */
[----:B------:R-:W-:Y:S01]  /*19600*/  FSEL R11, R5, -INF , P5 ;  /* 0xff800000050b7808 */ /* 0x000fe20002800000 */
[----:B------:R1:W4:Y:S01]  /*19610*/  MUFU.TANH R31, R44 ;  /* 0x0000002c001f7308 */ /* 0x0003220000002400 */
[----:B------:R-:W-:Y:S02]  /*19620*/  ISETP.GT.AND P5, PT, R9, 0x9, PT ;  /* 0x000000090900780c */ /* 0x000fe40003fa4270 */
[----:B------:R-:W-:Y:S02]  /*19630*/  FSEL R36, R7, -INF , P4 ;  /* 0xff80000007247808 */ /* 0x000fe40002000000 */
[----:B------:R-:W-:Y:S02]  /*19640*/  FMNMX.FTZ R5, R32, R11, !PT ;  /* 0x0000000b20057209 */ /* 0x000fe40007810000 */
[----:B------:R-:W-:Y:S01]  /*19650*/  ISETP.GT.AND P3, PT, R9, 0x10, PT ;  /* 0x000000100900780c */ /* 0x000fe20003f64270 */
[----:B------:R4:W-:Y:S01]  /*19660*/  MUFU.TANH R78, R28 ;  /* 0x0000001c004e7308 */ /* 0x0009e20000002400 */
[----:B--2---:R-:W-:-:S02]  /*19670*/  FSEL R40, R6, -INF , P5 ;  /* 0xff80000006287808 */ /* 0x004fc40002800000 */
[----:B------:R-:W-:Y:S02]  /*19680*/  FMNMX.FTZ R5, R36, R5, !PT ;  /* 0x0000000524057209 */ /* 0x000fe40007810000 */
[----:B---3--:R-:W-:Y:S02]  /*19690*/  FSEL R24, R21, -INF , P3 ;  /* 0xff80000015187808 */ /* 0x008fe40001800000 */
[----:B------:R-:W-:Y:S01]  /*196a0*/  FMNMX.FTZ R5, R40, R5, !PT ;  /* 0x0000000528057209 */ /* 0x000fe20007810000 */
[----:B------:R-:W2:Y:S01]  /*196b0*/  MUFU.TANH R33, R33 ;  /* 0x0000002100217308 */ /* 0x000ea20000002400 */
[----:B------:R-:W-:Y:S02]  /*196c0*/  ISETP.GT.AND P4, PT, R9, 0x18, PT ;  /* 0x000000180900780c */ /* 0x000fe40003f84270 */
[----:B-1----:R-:W-:Y:S02]  /*196d0*/  FSEL R44, R49, -INF , P6 ;  /* 0xff800000312c7808 */ /* 0x002fe40003000000 */
[----:B------:R-:W-:-:S02]  /*196e0*/  FMNMX.FTZ R5, R24, R5, !PT ;  /* 0x0000000518057209 */ /* 0x000fc40007810000 */
[----:B0-----:R-:W-:Y:S01]  /*196f0*/  FMNMX.FTZ R68, R15, R68, !PT ;  /* 0x000000440f447209 */ /* 0x001fe20007810000 */
[----:B------:R-:W0:Y:S01]  /*19700*/  MUFU.TANH R37, R37 ;  /* 0x0000002500257308 */ /* 0x000e220000002400 */
[C---:B------:R-:W-:Y:S02]  /*19710*/  ISETP.GT.AND P5, PT, R9.reuse, 0x19, PT ;  /* 0x000000190900780c */ /* 0x040fe40003fa4270 */
[----:B------:R-:W-:Y:S01]  /*19720*/  FSEL R52, R52, -INF , P4 ;  /* 0xff80000034347808 */ /* 0x000fe20002000000 */
[----:B------:R-:W1:Y:S01]  /*19730*/  SHFL.BFLY PT, R3, R68, 0x1, 0x1f ;  /* 0x0c201f0044037f89 */ /* 0x000e6200000e0000 */
[----:B------:R-:W-:Y:S02]  /*19740*/  FMNMX.FTZ R5, R44, R5, !PT ;  /* 0x000000052c057209 */ /* 0x000fe40007810000 */
[----:B------:R-:W-:Y:S01]  /*19750*/  ISETP.GT.AND P3, PT, R9, 0x20, PT ;  /* 0x000000200900780c */ /* 0x000fe20003f64270 */
[----:B------:R-:W3:Y:S01]  /*19760*/  MUFU.TANH R25, R25 ;  /* 0x0000001900197308 */ /* 0x000ee20000002400 */
[----:B------:R-:W-:-:S02]  /*19770*/  FSEL R64, R53, -INF , P5 ;  /* 0xff80000035407808 */ /* 0x000fc40002800000 */
[----:B------:R-:W-:Y:S02]  /*19780*/  FMNMX.FTZ R5, R52, R5, !PT ;  /* 0x0000000534057209 */ /* 0x000fe40007810000 */
[----:B------:R-:W-:Y:S02]  /*19790*/  ISETP.GT.AND P4, PT, R9, 0x21, PT ;  /* 0x000000210900780c */ /* 0x000fe40003f84270 */
[----:B----4-:R-:W-:Y:S01]  /*197a0*/  FSEL R28, R27, -INF , P3 ;  /* 0xff8000001b1c7808 */ /* 0x010fe20001800000 */
[----:B------:R-:W4:Y:S01]  /*197b0*/  MUFU.TANH R29, R29 ;  /* 0x0000001d001d7308 */ /* 0x000f220000002400 */
[----:B------:R-:W-:Y:S02]  /*197c0*/  FMNMX.FTZ R5, R64, R5, !PT ;  /* 0x0000000540057209 */ /* 0x000fe40007810000 */
[----:B------:R-:W-:Y:S02]  /*197d0*/  ISETP.GT.AND P3, PT, R9, 0x28, PT ;  /* 0x000000280900780c */ /* 0x000fe40003f64270 */
[----:B------:R-:W-:-:S02]  /*197e0*/  FMNMX.FTZ R5, R28, R5, !PT ;  /* 0x000000051c057209 */ /* 0x000fc40007810000 */
[----:B-1----:R-:W-:Y:S01]  /*197f0*/  FMNMX.FTZ R4, R68, R3, !PT ;  /* 0x0000000344047209 */ /* 0x002fe20007810000 */
[----:B------:R-:W-:Y:S01]  /*19800*/  IMAD.U32 R3, RZ, RZ, UR4 ;  /* 0x00000004ff037e24 */ /* 0x000fe2000f8e00ff */
[----:B------:R-:W-:Y:S02]  /*19810*/  FSEL R68, R31, -INF , P3 ;  /* 0xff8000001f447808 */ /* 0x000fe40001800000 */
[C---:B------:R-:W-:Y:S01]  /*19820*/  FSETP.NEU.FTZ.AND P6, PT, R4.reuse, -INF , PT ;  /* 0xff8000000400780b */ /* 0x040fe20003fdd000 */
[----:B------:R-:W-:Y:S01]  /*19830*/  FMUL.FTZ R2, R4, R3 ;  /* 0x0000000304027220 */ /* 0x000fe20000410000 */
[----:B------:R-:W-:-:S04]  /*19840*/  ISETP.GT.AND P3, PT, R9, 0x30, PT ;  /* 0x000000300900780c */ /* 0x000fc80003f64270 */
[----:B------:R-:W-:Y:S02]  /*19850*/  FSEL R15, R2, RZ, P6 ;  /* 0x000000ff020f7208 */ /* 0x000fe40003000000 */
[----:B------:R-:W-:Y:S02]  /*19860*/  FSEL R72, R72, -INF , P3 ;  /* 0xff80000048487808 */ /* 0x000fe40001800000 */
[----:B------:R-:W-:Y:S01]  /*19870*/  ISETP.GT.AND P3, PT, R9, 0x38, PT ;  /* 0x000000380900780c */ /* 0x000fe20003f64270 */
[-CC-:B------:R-:W-:Y:S01]  /*19880*/  FFMA.FTZ R209, R66, R3.reuse, -R15.reuse ;  /* 0x0000000342d17223 */ /* 0x180fe2000001080f */
[----:B------:R-:W-:Y:S01]  /*19890*/  FSEL R66, R41, -INF , P4 ;  /* 0xff80000029427808 */ /* 0x000fe20002000000 */
[-CC-:B------:R-:W-:Y:S01]  /*198a0*/  FFMA.FTZ R211, R62, R3.reuse, -R15.reuse ;  /* 0x000000033ed37223 */ /* 0x180fe2000001080f */
[----:B------:R-:W-:Y:S01]  /*198b0*/  ISETP.GT.AND P4, PT, R9, 0x29, PT ;  /* 0x000000290900780c */ /* 0x000fe20003f84270 */
[--C-:B------:R-:W-:Y:S01]  /*198c0*/  FFMA.FTZ R6, R60, R3, -R15.reuse ;  /* 0x000000033c067223 */ /* 0x100fe2000001080f */
[----:B------:R-:W-:Y:S01]  /*198d0*/  FMNMX.FTZ R5, R66, R5, !PT ;  /* 0x0000000542057209 */ /* 0x000fe20007810000 */
[-CC-:B------:R-:W-:Y:S01]  /*198e0*/  FFMA.FTZ R205, R58, R3.reuse, -R15.reuse ;  /* 0x000000033acd7223 */ /* 0x180fe2000001080f */
[----:B------:R-:W-:Y:S01]  /*198f0*/  FSEL R70, R45, -INF , P4 ;  /* 0xff8000002d467808 */ /* 0x000fe20002000000 */
[--C-:B------:R-:W-:Y:S01]  /*19900*/  FFMA.FTZ R7, R34, R3, -R15.reuse ;  /* 0x0000000322077223 */ /* 0x100fe2000001080f */
[----:B------:R-:W-:Y:S01]  /*19910*/  FMNMX.FTZ R5, R68, R5, !PT ;  /* 0x0000000544057209 */ /* 0x000fe20007810000 */
[--C-:B------:R-:W-:Y:S01]  /*19920*/  FFMA.FTZ R2, R13, R3, -R15.reuse ;  /* 0x000000030d027223 */ /* 0x100fe2000001080f */
[----:B------:R-:W-:Y:S01]  /*19930*/  ISETP.GT.AND P4, PT, R9, 0x31, PT ;  /* 0x000000310900780c */ /* 0x000fe20003f84270 */
[----:B------:R-:W-:Y:S01]  /*19940*/  MUFU.EX2 R80, R7 ;  /* 0x0000000700507308 */ /* 0x000fe20000000800 */
[----:B------:R-:W-:Y:S01]  /*19950*/  FMNMX.FTZ R5, R70, R5, !PT ;  /* 0x0000000546057209 */ /* 0x000fe20007810000 */
[-CC-:B------:R-:W-:Y:S01]  /*19960*/  FFMA.FTZ R10, R10, R3.reuse, -R15.reuse ;  /* 0x000000030a0a7223 */ /* 0x180fe2000001080f */
[----:B--2---:R-:W-:Y:S01]  /*19970*/  FSEL R62, R33, -INF , P4 ;  /* 0xff800000213e7808 */ /* 0x004fe20002000000 */
[--C-:B------:R-:W-:Y:S01]  /*19980*/  FFMA.FTZ R14, R14, R3, -R15.reuse ;  /* 0x000000030e0e7223 */ /* 0x100fe2000001080f */
[----:B------:R-:W-:Y:S01]  /*19990*/  FMNMX.FTZ R5, R72, R5, !PT ;  /* 0x0000000548057209 */ /* 0x000fe20007810000 */
[-CC-:B------:R-:W-:Y:S01]  /*199a0*/  FFMA.FTZ R12, R12, R3.reuse, -R15.reuse ;  /* 0x000000030c0c7223 */ /* 0x180fe2000001080f */
[C---:B------:R-:W-:Y:S01]  /*199b0*/  ISETP.GT.AND P4, PT, R9.reuse, 0x39, PT ;  /* 0x000000390900780c */ /* 0x040fe20003f84270 */
[----:B------:R-:W-:Y:S01]  /*199c0*/  MUFU.EX2 R209, R209 ;  /* 0x000000d100d17308 */ /* 0x000fe20000000800 */
[----:B------:R-:W-:Y:S01]  /*199d0*/  FSEL R74, R74, -INF , P3 ;  /* 0xff8000004a4a7808 */ /* 0x000fe20001800000 */
[--C-:B------:R-:W-:Y:S01]  /*199e0*/  FFMA.FTZ R26, R26, R3, -R15.reuse ;  /* 0x000000031a1a7223 */ /* 0x100fe2000001080f */
[----:B------:R-:W-:Y:S01]  /*199f0*/  FMNMX.FTZ R5, R62, R5, !PT ;  /* 0x000000053e057209 */ /* 0x000fe20007810000 */
[-CC-:B------:R-:W-:Y:S01]  /*19a00*/  FFMA.FTZ R56, R56, R3.reuse, -R15.reuse ;  /* 0x0000000338387223 */ /* 0x180fe2000001080f */
[----:B------:R-:W-:Y:S01]  /*19a10*/  ISETP.GT.AND P3, PT, R9, 0x40, PT ;  /* 0x000000400900780c */ /* 0x000fe20003f64270 */
[--C-:B------:R-:W-:Y:S01]  /*19a20*/  FFMA.FTZ R54, R54, R3, -R15.reuse ;  /* 0x0000000336367223 */ /* 0x100fe2000001080f */
[----:B0-----:R-:W-:Y:S01]  /*19a30*/  FSEL R60, R37, -INF , P4 ;  /* 0xff800000253c7808 */ /* 0x001fe20002000000 */
[----:B------:R-:W0:Y:S01]  /*19a40*/  MUFU.EX2 R2, R2 ;  /* 0x0000000200027308 */ /* 0x000e220000000800 */
[----:B------:R-:W-:Y:S01]  /*19a50*/  FMNMX.FTZ R5, R74, R5, !PT ;  /* 0x000000054a057209 */ /* 0x000fe20007810000 */
[-CC-:B------:R-:W-:Y:S01]  /*19a60*/  FFMA.FTZ R30, R30, R3.reuse, -R15.reuse ;  /* 0x000000031e1e7223 */ /* 0x180fe2000001080f */
[C---:B------:R-:W-:Y:S01]  /*19a70*/  ISETP.GT.AND P4, PT, R9.reuse, 0x41, PT ;  /* 0x000000410900780c */ /* 0x040fe20003f84270 */
[-CC-:B------:R-:W-:Y:S01]  /*19a80*/  FFMA.FTZ R38, R38, R3.reuse, -R15.reuse ;  /* 0x0000000326267223 */ /* 0x180fe2000001080f */
[----:B------:R-:W-:Y:S01]  /*19a90*/  FSEL R76, R76, -INF , P3 ;  /* 0xff8000004c4c7808 */ /* 0x000fe20001800000 */
[--C-:B------:R-:W-:Y:S01]  /*19aa0*/  FFMA.FTZ R50, R50, R3, -R15.reuse ;  /* 0x0000000332327223 */ /* 0x100fe2000001080f */
[----:B------:R-:W-:Y:S01]  /*19ab0*/  FMNMX.FTZ R5, R60, R5, !PT ;  /* 0x000000053c057209 */ /* 0x000fe20007810000 */
[----:B------:R-:W1:Y:S01]  /*19ac0*/  MUFU.EX2 R211, R211 ;  /* 0x000000d300d37308 */ /* 0x000e620000000800 */
[----:B------:R-:W-:Y:S01]  /*19ad0*/  ISETP.GT.AND P3, PT, R9, 0x48, PT ;  /* 0x000000480900780c */ /* 0x000fe20003f64270 */
[-CC-:B------:R-:W-:Y:S01]  /*19ae0*/  FFMA.FTZ R46, R46, R3.reuse, -R15.reuse ;  /* 0x000000032e2e7223 */ /* 0x180fe2000001080f */
[----:B---3--:R-:W-:Y:S01]  /*19af0*/  FSEL R58, R25, -INF , P4 ;  /* 0xff800000193a7808 */ /* 0x008fe20002000000 */
[--C-:B------:R-:W-:Y:S01]  /*19b00*/  FFMA.FTZ R48, R48, R3, -R15.reuse ;  /* 0x0000000330307223 */ /* 0x100fe2000001080f */
[----:B------:R-:W-:Y:S01]  /*19b10*/  FMNMX.FTZ R5, R76, R5, !PT ;  /* 0x000000054c057209 */ /* 0x000fe20007810000 */
[----:B------:R-:W2:Y:S01]  /*19b20*/  @P2 LDC R25, c[0x0][0x44c] ;  /* 0x00011300ff192b82 */ /* 0x000ea20000000800 */
[----:B------:R-:W-:Y:S01]  /*19b30*/  ISETP.GT.AND P4, PT, R9, 0x49, PT ;  /* 0x000000490900780c */ /* 0x000fe20003f84270 */
[--C-:B------:R-:W-:Y:S01]  /*19b40*/  FFMA.FTZ R9, R8, R3, -R15.reuse ;  /* 0x0000000308097223 */ /* 0x100fe2000001080f */
[----:B------:R-:W-:Y:S01]  /*19b50*/  FSEL R78, R78, -INF , P3 ;  /* 0xff8000004e4e7808 */ /* 0x000fe20001800000 */
[----:B------:R-:W3:Y:S01]  /*19b60*/  MUFU.EX2 R6, R6 ;  /* 0x0000000600067308 */ /* 0x000ee20000000800 */
[----:B------:R-:W-:Y:S01]  /*19b70*/  FMNMX.FTZ R5, R58, R5, !PT ;  /* 0x000000053a057209 */ /* 0x000fe20007810000 */
[-CC-:B------:R-:W-:Y:S01]  /*19b80*/  FFMA.FTZ R42, R42, R3.reuse, -R15.reuse ;  /* 0x000000032a2a7223 */ /* 0x180fe2000001080f */
[----:B----4-:R-:W-:Y:S01]  /*19b90*/  FSEL R34, R29, -INF , P4 ;  /* 0xff8000001d227808 */ /* 0x010fe20002000000 */
[----:B------:R-:W-:Y:S01]  /*19ba0*/  FFMA.FTZ R15, R20, R3, -R15 ;  /* 0x00000003140f7223 */ /* 0x000fe2000001080f */
[----:B------:R-:W-:Y:S01]  /*19bb0*/  FMNMX.FTZ R5, R78, R5, !PT ;  /* 0x000000054e057209 */ /* 0x000fe20007810000 */
[----:B------:R-:W4:Y:S01]  /*19bc0*/  @P2 LDC R29, c[0x0][0x450] ;  /* 0x00011400ff1d2b82 */ /* 0x000f220000000800 */
[----:B------:R-:W-:Y:S01]  /*19bd0*/  IMAD.MOV.U32 R20, RZ, RZ, R230 ;  /* 0x000000ffff147224 */ /* 0x000fe200078e00e6 */
[----:B------:R-:W3:Y:S01]  /*19be0*/  MUFU.EX2 R205, R205 ;  /* 0x000000cd00cd7308 */ /* 0x000ee20000000800 */
[----:B------:R-:W-:-:S05]  /*19bf0*/  FMNMX.FTZ R5, R34, R5, !PT ;  /* 0x0000000522057209 */ /* 0x000fca0007810000 */
[----:B------:R-:W0:Y:S02]  /*19c00*/  SHFL.BFLY PT, R8, R5, 0x2, 0x1f ;  /* 0x0c401f0005087f89 */ /* 0x000e2400000e0000 */
[----:B------:R-:W3:Y:S08]  /*19c10*/  MUFU.EX2 R207, R9 ;  /* 0x0000000900cf7308 */ /* 0x000ef00000000800 */
[----:B------:R2:W-:Y:S08]  /*19c20*/  MUFU.EX2 R201, R14 ;  /* 0x0000000e00c97308 */ /* 0x0005f00000000800 */
[----:B------:R-:W3:Y:S01]  /*19c30*/  MUFU.EX2 R10, R10 ;  /* 0x0000000a000a7308 */ /* 0x000ee20000000800 */
[----:B--2---:R-:W-:Y:S01]  /*19c40*/  @P2 IMAD.HI.U32 R14, R230, R25, RZ ;  /* 0x00000019e60e2227 */ /* 0x004fe200078e00ff */
[----:B0-----:R-:W-:-:S06]  /*19c50*/  FMNMX.FTZ R8, R5, R8, !PT ;  /* 0x0000000805087209 */ /* 0x001fcc0007810000 */
[----:B------:R-:W-:Y:S01]  /*19c60*/  MUFU.EX2 R12, R12 ;  /* 0x0000000c000c7308 */ /* 0x000fe20000000800 */
[----:B----4-:R-:W-:Y:S01]  /*19c70*/  @P2 SHF.R.U32.HI R20, RZ, R29, R14 ;  /* 0x0000001dff142219 */ /* 0x010fe2000001160e */
[----:B------:R-:W0:Y:S03]  /*19c80*/  SHFL.BFLY PT, R5, R8, 0x1, 0x1f ;  /* 0x0c201f0008057f89 */ /* 0x000e2600000e0000 */
[----:B------:R-:W-:-:S03]  /*19c90*/  IADD3 R20, R20, R232, -R231 ;  /* 0x000000e814147210 */ /* 0x000fc60007ffe8e7 */
[----:B------:R-:W-:Y:S02]  /*19ca0*/  MUFU.EX2 R26, R26 ;  /* 0x0000001a001a7308 */ /* 0x000fe40000000800 */
[----:B------:R-:W-:-:S05]  /*19cb0*/  IMAD.HI R20, R20, 0x66666667, RZ ;  /* 0x6666666714147827 */ /* 0x000fca00078e02ff */
[----:B------:R-:W-:Y:S01]  /*19cc0*/  SHF.R.U32.HI R225, RZ, 0x1f, R20 ;  /* 0x0000001fffe17819 */ /* 0x000fe20000011614 */
[----:B------:R-:W-:Y:S03]  /*19cd0*/  MUFU.EX2 R195, R15 ;  /* 0x0000000f00c37308 */ /* 0x000fe60000000800 */
[----:B------:R-:W-:-:S04]  /*19ce0*/  LEA.HI.SX32 R225, R20, R225, 0x1b ;  /* 0x000000e114e17211 */ /* 0x000fc800078fdaff */
[----:B------:R-:W-:Y:S01]  /*19cf0*/  VIMNMX R225, RZ, R225, !PT ;  /* 0x000000e1ffe17248 */ /* 0x000fe20007fe0100 */
[----:B------:R2:W-:Y:S01]  /*19d00*/  MUFU.EX2 R203, R56 ;  /* 0x0000003800cb7308 */ /* 0x0005e20000000800 */
[----:B0-----:R-:W-:Y:S01]  /*19d10*/  FMNMX.FTZ R5, R8, R5, !PT ;  /* 0x0000000508057209 */ /* 0x001fe20007810000 */
[----:B------:R-:W-:Y:S01]  /*19d20*/  FADD.FTZ R8, R209, R2 ;  /* 0x00000002d1087221 */ /* 0x000fe20000010000 */
[----:B------:R-:W-:Y:S02]  /*19d30*/  F2FP.BF16.F32.PACK_AB R209, R2, R209 ;  /* 0x000000d102d1723e */ /* 0x000fe400000010ff */
[C---:B------:R-:W-:Y:S01]  /*19d40*/  FSETP.NEU.FTZ.AND P3, PT, R5.reuse, -INF , PT ;  /* 0xff8000000500780b */ /* 0x040fe20003f7d000 */
[----:B------:R-:W-:Y:S01]  /*19d50*/  FMUL.FTZ R7, R5, R3 ;  /* 0x0000000305077220 */ /* 0x000fe20000410000 */
[----:B-1----:R-:W-:Y:S01]  /*19d60*/  FADD.FTZ R27, R211, R8 ;  /* 0x00000008d31b7221 */ /* 0x002fe20000010000 */
[----:B------:R-:W-:Y:S01]  /*19d70*/  MUFU.EX2 R54, R54 ;  /* 0x0000003600367308 */ /* 0x000fe20000000800 */
[----:B---3--:R-:W-:-:S02]  /*19d80*/  F2FP.BF16.F32.PACK_AB R211, R6, R211 ;  /* 0x000000d306d3723e */ /* 0x008fc400000010ff */
[----:B--2---:R-:W-:Y:S02]  /*19d90*/  CS2R R56, SRZ ;  /* 0x0000000000387805 */ /* 0x004fe4000001ff00 */
[----:B------:R-:W-:Y:S01]  /*19da0*/  FSEL R7, R7, RZ, P3 ;  /* 0x000000ff07077208 */ /* 0x000fe20001800000 */
[----:B------:R-:W-:-:S04]  /*19db0*/  FADD.FTZ R8, R6, R27 ;  /* 0x0000001b06087221 */ /* 0x000fc80000010000 */
        /* <DEDUP_REMOVED lines=8> */
[----:B------:R-:W-:Y:S01]  /*19e40*/  FADD.FTZ R29, R205, R8 ;  /* 0x00000008cd1d7221 */ /* 0x000fe20000010000 */
[-CC-:B------:R-:W-:Y:S01]  /*19e50*/  FFMA.FTZ R64, R64, R3.reuse, -R7.reuse ;  /* 0x0000000340407223 */ /* 0x180fe20000010807 */
[-CC-:B------:R-:W-:Y:S01]  /*19e60*/  FFMA.FTZ R28, R28, R3.reuse, -R7.reuse ;  /* 0x000000031c1c7223 */ /* 0x180fe20000010807 */
[-C--:B------:R-:W-:Y:S01]  /*19e70*/  FFMA.FTZ R66, R66, R3.reuse, -R7 ;  /* 0x0000000342427223 */ /* 0x080fe20000010807 */
[----:B------:R-:W-:Y:S01]  /*19e80*/  FADD.FTZ R14, R80, R29 ;  /* 0x0000001d500e7221 */ /* 0x000fe20000010000 */
[-CC-:B------:R-:W-:Y:S01]  /*19e90*/  FFMA.FTZ R68, R68, R3.reuse, -R7.reuse ;  /* 0x0000000344447223 */ /* 0x180fe20000010807 */
[----:B------:R-:W0:Y:S01]  /*19ea0*/  MUFU.EX2 R11, R11 ;  /* 0x0000000b000b7308 */ /* 0x000e220000000800 */
[-CC-:B------:R-:W-:Y:S01]  /*19eb0*/  FFMA.FTZ R70, R70, R3.reuse, -R7.reuse ;  /* 0x0000000346467223 */ /* 0x180fe20000010807 */
[----:B------:R-:W-:Y:S01]  /*19ec0*/  FADD.FTZ R31, R207, R14 ;  /* 0x0000000ecf1f7221 */ /* 0x000fe20000010000 */
[-CC-:B------:R-:W-:Y:S01]  /*19ed0*/  FFMA.FTZ R72, R72, R3.reuse, -R7.reuse ;  /* 0x0000000348487223 */ /* 0x180fe20000010807 */
[-CC-:B------:R-:W-:Y:S01]  /*19ee0*/  FFMA.FTZ R62, R62, R3.reuse, -R7.reuse ;  /* 0x000000033e3e7223 */ /* 0x180fe20000010807 */
[-C--:B------:R-:W-:Y:S01]  /*19ef0*/  FFMA.FTZ R74, R74, R3.reuse, -R7 ;  /* 0x000000034a4a7223 */ /* 0x080fe20000010807 */
[----:B------:R-:W-:Y:S01]  /*19f00*/  FADD.FTZ R31, R10, R31 ;  /* 0x0000001f0a1f7221 */ /* 0x000fe20000010000 */
[-CC-:B------:R-:W-:Y:S01]  /*19f10*/  FFMA.FTZ R60, R60, R3.reuse, -R7.reuse ;  /* 0x000000033c3c7223 */ /* 0x180fe20000010807 */
[----:B------:R-:W1:Y:S01]  /*19f20*/  MUFU.EX2 R36, R36 ;  /* 0x0000002400247308 */ /* 0x000e620000000800 */
[-CC-:B------:R-:W-:Y:S01]  /*19f30*/  FFMA.FTZ R76, R76, R3.reuse, -R7.reuse ;  /* 0x000000034c4c7223 */ /* 0x180fe20000010807 */
[-CC-:B------:R-:W-:Y:S01]  /*19f40*/  FFMA.FTZ R58, R58, R3.reuse, -R7.reuse ;  /* 0x000000033a3a7223 */ /* 0x180fe20000010807 */
[-CC-:B------:R-:W-:Y:S01]  /*19f50*/  FFMA.FTZ R78, R78, R3.reuse, -R7.reuse ;  /* 0x000000034e4e7223 */ /* 0x180fe20000010807 */
[----:B------:R-:W-:Y:S01]  /*19f60*/  FFMA.FTZ R34, R34, R3, -R7 ;  /* 0x0000000322227223 */ /* 0x000fe20000010807 */
[----:B------:R-:W-:-:S02]  /*19f70*/  F2FP.BF16.F32.PACK_AB R205, R80, R205 ;  /* 0x000000cd50cd723e */ /* 0x000fc400000010ff */
[----:B------:R-:W-:Y:S02]  /*19f80*/  CS2R R80, SRZ ;  /* 0x0000000000507805 */ /* 0x000fe4000001ff00 */
[----:B------:R-:W-:Y:S01]  /*19f90*/  F2FP.BF16.F32.PACK_AB R207, R10, R207 ;  /* 0x000000cf0acf723e */ /* 0x000fe200000010ff */
[----:B------:R2:W3:Y:S01]  /*19fa0*/  MUFU.EX2 R9, R40 ;  /* 0x0000002800097308 */ /* 0x0004e20000000800 */
[----:B0-----:R-:W-:Y:S01]  /*19fb0*/  FADD.FTZ R27, R32, R11 ;  /* 0x0000000b201b7221 */ /* 0x001fe20000010000 */
[----:B------:R-:W-:-:S06]  /*19fc0*/  F2FP.BF16.F32.PACK_AB R208, R11, R32 ;  /* 0x000000200bd0723e */ /* 0x000fcc00000010ff */
[----:B------:R-:W0:Y:S01]  /*19fd0*/  MUFU.EX2 R24, R24 ;  /* 0x0000001800187308 */ /* 0x000e220000000800 */
[----:B-1----:R-:W-:Y:S01]  /*19fe0*/  FADD.FTZ R8, R36, R27 ;  /* 0x0000001b24087221 */ /* 0x002fe20000010000 */
[----:B--2---:R-:W-:-:S06]  /*19ff0*/  CS2R R40, SRZ ;  /* 0x0000000000287805 */ /* 0x004fcc000001ff00 */
[----:B------:R1:W2:Y:S01]  /*1a000*/  MUFU.EX2 R13, R44 ;  /* 0x0000002c000d7308 */ /* 0x0002a20000000800 */
[C---:B---3--:R-:W-:Y:S01]  /*1a010*/  FADD.FTZ R29, R9.reuse, R8 ;  /* 0x00000008091d7221 */ /* 0x048fe20000010000 */
[----:B------:R-:W-:Y:S01]  /*1a020*/  FADD.FTZ R8, R12, R31 ;  /* 0x0000001f0c087221 */ /* 0x000fe20000010000 */
[----:B------:R-:W-:Y:S02]  /*1a030*/  F2FP.BF16.F32.PACK_AB R210, R9, R36 ;  /* 0x0000002409d2723e */ /* 0x000fe400000010ff */
[----:B------:R-:W-:Y:S01]  /*1a040*/  CS2R R36, SRZ ;  /* 0x0000000000247805 */ /* 0x000fe2000001ff00 */
[C---:B------:R-:W-:Y:S01]  /*1a050*/  FADD.FTZ R31, R201.reuse, R8 ;  /* 0x00000008c91f7221 */ /* 0x040fe20000010000 */
[----:B------:R-:W-:Y:S01]  /*1a060*/  F2FP.BF16.F32.PACK_AB R201, R201, R12 ;  /* 0x0000000cc9c9723e */ /* 0x000fe200000010ff */
[----:B------:R-:W3:Y:S01]  /*1a070*/  MUFU.EX2 R52, R52 ;  /* 0x0000003400347308 */ /* 0x000ee20000000800 */
[----:B0-----:R-:W-:Y:S01]  /*1a080*/  FADD.FTZ R0, R24, R29 ;  /* 0x0000001d18007221 */ /* 0x001fe20000010000 */
[----:B------:R-:W-:Y:S01]  /*1a090*/  FADD.FTZ R8, R26, R31 ;  /* 0x0000001f1a087221 */ /* 0x000fe20000010000 */
[----:B-1----:R-:W-:-:S03]  /*1a0a0*/  CS2R R44, SRZ ;  /* 0x00000000002c7805 */ /* 0x002fc6000001ff00 */
[C---:B------:R-:W-:Y:S01]  /*1a0b0*/  FADD.FTZ R33, R203.reuse, R8 ;  /* 0x00000008cb217221 */ /* 0x040fe20000010000 */
[----:B------:R-:W-:Y:S01]  /*1a0c0*/  F2FP.BF16.F32.PACK_AB R203, R203, R26 ;  /* 0x0000001acbcb723e */ /* 0x000fe200000010ff */
[----:B------:R0:W1:Y:S01]  /*1a0d0*/  MUFU.EX2 R15, R64 ;  /* 0x00000040000f7308 */ /* 0x0000620000000800 */
[C---:B--2---:R-:W-:Y:S01]  /*1a0e0*/  FADD.FTZ R29, R13.reuse, R0 ;  /* 0x000000000d1d7221 */ /* 0x044fe20000010000 */
[----:B------:R-:W-:Y:S01]  /*1a0f0*/  FADD.FTZ R8, R54, R33 ;  /* 0x0000002136087221 */ /* 0x000fe20000010000 */
[----:B------:R-:W-:-:S05]  /*1a100*/  F2FP.BF16.F32.PACK_AB R204, R13, R24 ;  /* 0x000000180dcc723e */ /* 0x000fca00000010ff */
[----:B------:R-:W2:Y:S01]  /*1a110*/  MUFU.EX2 R28, R28 ;  /* 0x0000001c001c7308 */ /* 0x000ea20000000800 */
[----:B---3--:R-:W-:Y:S01]  /*1a120*/  FADD.FTZ R0, R52, R29 ;  /* 0x0000001d34007221 */ /* 0x008fe20000010000 */
[----:B0-----:R-:W-:-:S06]  /*1a130*/  CS2R R64, SRZ ;  /* 0x0000000000407805 */ /* 0x001fcc000001ff00 */
[----:B------:R0:W3:Y:S01]  /*1a140*/  MUFU.EX2 R21, R66 ;  /* 0x0000004200157308 */ /* 0x0000e20000000800 */
[C---:B-1----:R-:W-:Y:S01]  /*1a150*/  FADD.FTZ R31, R15.reuse, R0 ;  /* 0x000000000f1f7221 */ /* 0x042fe20000010000 */
[----:B------:R-:W-:Y:S02]  /*1a160*/  F2FP.BF16.F32.PACK_AB R206, R15, R52 ;  /* 0x000000340fce723e */ /* 0x000fe400000010ff */
[----:B------:R-:W-:-:S04]  /*1a170*/  CS2R R52, SRZ ;  /* 0x0000000000347805 */ /* 0x000fc8000001ff00 */
[----:B------:R-:W1:Y:S01]  /*1a180*/  MUFU.EX2 R197, R30 ;  /* 0x0000001e00c57308 */ /* 0x000e620000000800 */
[----:B--2---:R-:W-:Y:S01]  /*1a190*/  FADD.FTZ R0, R28, R31 ;  /* 0x0000001f1c007221 */ /* 0x004fe20000010000 */
[----:B0-----:R-:W-:-:S06]  /*1a1a0*/  CS2R R66, SRZ ;  /* 0x0000000000427805 */ /* 0x001fcc000001ff00 */
[----:B------:R-:W0:Y:S01]  /*1a1b0*/  MUFU.EX2 R68, R68 ;  /* 0x0000004400447308 */ /* 0x000e220000000800 */
[C---:B---3--:R-:W-:Y:S01]  /*1a1c0*/  FADD.FTZ R7, R21.reuse, R0 ;  /* 0x0000000015077221 */ /* 0x048fe20000010000 */
[----:B------:R-:W-:-:S06]  /*1a1d0*/  F2FP.BF16.F32.PACK_AB R200, R21, R28 ;  /* 0x0000001c15c8723e */ /* 0x000fcc00000010ff */
[----:B------:R-:W2:Y:S01]  /*1a1e0*/  MUFU.EX2 R38, R38 ;  /* 0x0000002600267308 */ /* 0x000ea20000000800 */
[C---:B-1----:R-:W-:Y:S01]  /*1a1f0*/  FADD.FTZ R31, R197.reuse, R8 ;  /* 0x00000008c51f7221 */ /* 0x042fe20000010000 */
[----:B------:R-:W-:Y:S01]  /*1a200*/  VIADD R8, R84, 0xfffffffe ;  /* 0xfffffffe54087836 */ /* 0x000fe20000000000 */
[----:B------:R-:W-:Y:S02]  /*1a210*/  F2FP.BF16.F32.PACK_AB R197, R197, R54 ;  /* 0x00000036c5c5723e */ /* 0x000fe400000010ff */
[----:B------:R-:W-:Y:S02]  /*1a220*/  CS2R R84, SRZ ;  /* 0x0000000000547805 */ /* 0x000fe4000001ff00 */
[----:B------:R-:W-:Y:S02]  /*1a230*/  CS2R R54, SRZ ;  /* 0x0000000000367805 */ /* 0x000fe4000001ff00 */
[----:B------:R-:W-:Y:S01]  /*1a240*/  ISETP.GE.AND P3, PT, R8, R225, PT ;  /* 0x000000e10800720c */ /* 0x000fe20003f66270 */
[----:B------:R1:W3:Y:S01]  /*1a250*/  MUFU.EX2 R25, R70 ;  /* 0x0000004600197308 */ /* 0x0002e20000000800 */
[----:B0-----:R-:W-:-:S07]  /*1a260*/  FADD.FTZ R0, R68, R7 ;  /* 0x0000000744007221 */ /* 0x001fce0000010000 */
[----:B------:R0:W4:Y:S01]  /*1a270*/  MUFU.EX2 R199, R50 ;  /* 0x0000003200c77308 */ /* 0x0001220000000800 */
[----:B--2---:R-:W-:Y:S01]  /*1a280*/  FADD.FTZ R2, R38, R31 ;  /* 0x0000001f26027221 */ /* 0x004fe20000010000 */
[----:B-1----:R-:W-:-:S06]  /*1a290*/  CS2R R70, SRZ ;  /* 0x0000000000467805 */ /* 0x002fcc000001ff00 */
[----:B------:R-:W1:Y:S01]  /*1a2a0*/  MUFU.EX2 R72, R72 ;  /* 0x0000004800487308 */ /* 0x000e620000000800 */
[C---:B---3--:R-:W-:Y:S01]  /*1a2b0*/  FADD.FTZ R31, R25.reuse, R0 ;  /* 0x00000000191f7221 */ /* 0x048fe20000010000 */
[----:B------:R-:W-:Y:S02]  /*1a2c0*/  F2FP.BF16.F32.PACK_AB R202, R25, R68 ;  /* 0x0000004419ca723e */ /* 0x000fe400000010ff */
[----:B------:R-:W-:Y:S02]  /*1a2d0*/  CS2R R68, SRZ ;  /* 0x0000000000447805 */ /* 0x000fe4000001ff00 */
[----:B0-----:R-:W-:Y:S02]  /*1a2e0*/  CS2R R50, SRZ ;  /* 0x0000000000327805 */ /* 0x001fe4000001ff00 */
[----:B------:R-:W-:Y:S01]  /*1a2f0*/  CS2R R24, SRZ ;  /* 0x0000000000187805 */ /* 0x000fe2000001ff00 */
[----:B------:R-:W0:Y:S01]  /*1a300*/  MUFU.EX2 R46, R46 ;  /* 0x0000002e002e7308 */ /* 0x000e220000000800 */
[C---:B----4-:R-:W-:Y:S01]  /*1a310*/  FADD.FTZ R33, R199.reuse, R2 ;  /* 0x00000002c7217221 */ /* 0x050fe20000010000 */
[----:B------:R-:W-:-:S02]  /*1a320*/  F2FP.BF16.F32.PACK_AB R199, R199, R38 ;  /* 0x00000026c7c7723e */ /* 0x000fc400000010ff */
[----:B------:R-:W-:-:S04]  /*1a330*/  CS2R R38, SRZ ;  /* 0x0000000000267805 */ /* 0x000fc8000001ff00 */
[----:B------:R2:W3:Y:S01]  /*1a340*/  MUFU.EX2 R27, R62 ;  /* 0x0000003e001b7308 */ /* 0x0004e20000000800 */
[----:B-1----:R-:W-:-:S07]  /*1a350*/  FADD.FTZ R0, R72, R31 ;  /* 0x0000001f48007221 */ /* 0x002fce0000010000 */
[----:B------:R1:W4:Y:S01]  /*1a360*/  MUFU.EX2 R193, R48 ;  /* 0x0000003000c17308 */ /* 0x0003220000000800 */
[----:B0-----:R-:W-:Y:S01]  /*1a370*/  FADD.FTZ R2, R46, R33 ;  /* 0x000000212e027221 */ /* 0x001fe20000010000 */
[----:B--2---:R-:W-:-:S06]  /*1a380*/  CS2R R62, SRZ ;  /* 0x00000000003e7805 */ /* 0x004fcc000001ff00 */
[----:B------:R-:W0:Y:S01]  /*1a390*/  MUFU.EX2 R74, R74 ;  /* 0x0000004a004a7308 */ /* 0x000e220000000800 */
[C---:B---3--:R-:W-:Y:S01]  /*1a3a0*/  FADD.FTZ R31, R27.reuse, R0 ;  /* 0x000000001b1f7221 */ /* 0x048fe20000010000 */
[----:B------:R-:W-:Y:S02]  /*1a3b0*/  F2FP.BF16.F32.PACK_AB R196, R27, R72 ;  /* 0x000000481bc4723e */ /* 0x000fe400000010ff */
[----:B------:R-:W-:Y:S02]  /*1a3c0*/  CS2R R72, SRZ ;  /* 0x0000000000487805 */ /* 0x000fe4000001ff00 */
[----:B-1----:R-:W-:Y:S02]  /*1a3d0*/  CS2R R48, SRZ ;  /* 0x0000000000307805 */ /* 0x002fe4000001ff00 */
[----:B------:R-:W-:Y:S01]  /*1a3e0*/  CS2R R26, SRZ ;  /* 0x00000000001a7805 */ /* 0x000fe2000001ff00 */
[----:B------:R-:W1:Y:S01]  /*1a3f0*/  MUFU.EX2 R42, R42 ;  /* 0x0000002a002a7308 */ /* 0x000e620000000800 */
[C---:B----4-:R-:W-:Y:S01]  /*1a400*/  FADD.FTZ R33, R193.reuse, R2 ;  /* 0x00000002c1217221 */ /* 0x050fe20000010000 */
[----:B------:R-:W-:Y:S01]  /*1a410*/  F2FP.BF16.F32.PACK_AB R193, R193, R46 ;  /* 0x0000002ec1c1723e */ /* 0x000fe200000010ff */
[----:B------:R-:W-:Y:S01]  /*1a420*/  IMAD.MOV.U32 R2, RZ, RZ, 0x3f800000 ;  /* 0x3f800000ff027424 */ /* 0x000fe200078e00ff */
[----:B------:R-:W-:-:S04]  /*1a430*/  CS2R R46, SRZ ;  /* 0x00000000002e7805 */ /* 0x000fc8000001ff00 */
[----:B------:R2:W3:Y:S01]  /*1a440*/  MUFU.EX2 R29, R60 ;  /* 0x0000003c001d7308 */ /* 0x0004e20000000800 */
[----:B0-----:R-:W-:-:S07]  /*1a450*/  FADD.FTZ R0, R74, R31 ;  /* 0x0000001f4a007221 */ /* 0x001fce0000010000 */
[----:B------:R-:W0:Y:S01]  /*1a460*/  MUFU.EX2 R76, R76 ;  /* 0x0000004c004c7308 */ /* 0x000e220000000800 */
[----:B-1----:R-:W-:Y:S01]  /*1a470*/  FADD.FTZ R14, R42, R33 ;  /* 0x000000212a0e7221 */ /* 0x002fe20000010000 */
[----:B--2---:R-:W-:-:S03]  /*1a480*/  CS2R R60, SRZ ;  /* 0x00000000003c7805 */ /* 0x004fc6000001ff00 */
[C---:B------:R-:W-:Y:S01]  /*1a490*/  FADD.FTZ R14, R195.reuse, R14 ;  /* 0x0000000ec30e7221 */ /* 0x040fe20000010000 */
[----:B------:R-:W-:Y:S02]  /*1a4a0*/  F2FP.BF16.F32.PACK_AB R195, R195, R42 ;  /* 0x0000002ac3c3723e */ /* 0x000fe400000010ff */
[----:B------:R-:W-:Y:S01]  /*1a4b0*/  CS2R R42, SRZ ;  /* 0x00000000002a7805 */ /* 0x000fe2000001ff00 */
[----:B------:R1:W2:Y:S01]  /*1a4c0*/  MUFU.EX2 R7, R58 ;  /* 0x0000003a00077308 */ /* 0x0002a20000000800 */
[C---:B---3--:R-:W-:Y:S01]  /*1a4d0*/  FADD.FTZ R33, R29.reuse, R0 ;  /* 0x000000001d217221 */ /* 0x048fe20000010000 */
[----:B------:R-:W-:Y:S02]  /*1a4e0*/  F2FP.BF16.F32.PACK_AB R198, R29, R74 ;  /* 0x0000004a1dc6723e */ /* 0x000fe400000010ff */
[----:B------:R-:W-:Y:S02]  /*1a4f0*/  CS2R R74, SRZ ;  /* 0x00000000004a7805 */ /* 0x000fe4000001ff00 */
[----:B------:R-:W-:-:S02]  /*1a500*/  CS2R R28, SRZ ;  /* 0x00000000001c7805 */ /* 0x000fc4000001ff00 */
[----:B------:R-:W3:Y:S01]  /*1a510*/  MUFU.EX2 R78, R78 ;  /* 0x0000004e004e7308 */ /* 0x000ee20000000800 */
[----:B0-----:R-:W-:Y:S01]  /*1a520*/  FADD.FTZ R0, R76, R33 ;  /* 0x000000214c007221 */ /* 0x001fe20000010000 */
[----:B-1----:R-:W-:Y:S02]  /*1a530*/  CS2R R58, SRZ ;  /* 0x00000000003a7805 */ /* 0x002fe4000001ff00 */
[----:B------:R-:W-:-:S04]  /*1a540*/  CS2R R32, SRZ ;  /* 0x0000000000207805 */ /* 0x000fc8000001ff00 */
[----:B------:R0:W1:Y:S01]  /*1a550*/  MUFU.EX2 R31, R34 ;  /* 0x00000022001f7308 */ /* 0x0000620000000800 */
[C---:B--2---:R-:W-:Y:S01]  /*1a560*/  FADD.FTZ R9, R7.reuse, R0 ;  /* 0x0000000007097221 */ /* 0x044fe20000010000 */
[----:B------:R-:W-:Y:S02]  /*1a570*/  F2FP.BF16.F32.PACK_AB R192, R7, R76 ;  /* 0x0000004c07c0723e */ /* 0x000fe400000010ff */
[----:B------:R-:W-:Y:S01]  /*1a580*/  CS2R R76, SRZ ;  /* 0x00000000004c7805 */ /* 0x000fe2000001ff00 */
[----:B---3--:R-:W-:Y:S01]  /*1a590*/  FADD.FTZ R0, R78, R9 ;  /* 0x000000094e007221 */ /* 0x008fe20000010000 */
[----:B0-----:R-:W-:-:S03]  /*1a5a0*/  CS2R R34, SRZ ;  /* 0x0000000000227805 */ /* 0x001fc6000001ff00 */
[C---:B-1----:R-:W-:Y:S01]  /*1a5b0*/  FADD.FTZ R15, R31.reuse, R0 ;  /* 0x000000001f0f7221 */ /* 0x042fe20000010000 */
[----:B------:R-:W-:Y:S01]  /*1a5c0*/  F2FP.BF16.F32.PACK_AB R194, R31, R78 ;  /* 0x0000004e1fc2723e */ /* 0x000fe200000010ff */
[----:B------:R-:W-:Y:S01]  /*1a5d0*/  IMAD.MOV.U32 R0, RZ, RZ, 0x3f800000 ;  /* 0x3f800000ff007424 */ /* 0x000fe200078e00ff */
[----:B------:R-:W-:Y:S02]  /*1a5e0*/  CS2R R78, SRZ ;  /* 0x00000000004e7805 */ /* 0x000fe4000001ff00 */
[----:B------:R-:W-:Y:S01]  /*1a5f0*/  CS2R R30, SRZ ;  /* 0x00000000001e7805 */ /* 0x000fe2000001ff00 */
[----:B------:R-:W-:Y:S06]  /*1a600*/  @!P3 BRA `(.L_x_3065) ;  /* 0x000000540000b947 */ /* 0x000fec0003800000 */
[----:B------:R-:W-:Y:S01]  /*1a610*/  BSSY B1, `(.L_x_3065) ;  /* 0x000053f000017945 */ /* 0x000fe20003800000 */
[----:B------:R-:W-:Y:S02]  /*1a620*/  IMAD.MOV.U32 R6, RZ, RZ, R4 ;  /* 0x000000ffff067224 */ /* 0x000fe400078e0004 */
[----:B------:R-:W-:Y:S02]  /*1a630*/  IMAD.MOV.U32 R7, RZ, RZ, R5 ;  /* 0x000000ffff077224 */ /* 0x000fe400078e0005 */
[----:B------:R-:W-:Y:S02]  /*1a640*/  IMAD.MOV.U32 R9, RZ, RZ, R218 ;  /* 0x000000ffff097224 */ /* 0x000fe400078e00da */
[----:B------:R-:W-:Y:S02]  /*1a650*/  IMAD.MOV.U32 R10, RZ, RZ, R217 ;  /* 0x000000ffff0a7224 */ /* 0x000fe400078e00d9 */
[----:B------:R-:W-:Y:S02]  /*1a660*/  IMAD.MOV.U32 R2, RZ, RZ, 0x3f800000 ;  /* 0x3f800000ff027424 */ /* 0x000fe400078e00ff */
[----:B------:R-:W-:-:S07]  /*1a670*/  IMAD.MOV.U32 R151, RZ, RZ, RZ ;  /* 0x000000ffff977224 */ /* 0x000fce00078e00ff */
.L_x_3076:
[----:B------:R-:W-:-:S05]  /*1a680*/  VIADD R3, R10, 0x1 ;  /* 0x000000010a037836 */ /* 0x000fca0000000000 */
[----:B------:R-:W-:-:S04]  /*1a690*/  ISETP.NE.AND P3, PT, R3, 0x2, PT ;  /* 0x000000020300780c */ /* 0x000fc80003f65270 */
[----:B------:R-:W-:Y:S02]  /*1a6a0*/  SEL R218, RZ, 0x1, P3 ;  /* 0x00000001ffda7807 */ /* 0x000fe40001800000 */
[----:B------:R-:W-:Y:S02]  /*1a6b0*/  SEL R217, R3, RZ, P3 ;  /* 0x000000ff03d97207 */ /* 0x000fe40001800000 */
[----:B------:R-:W-:Y:S01]  /*1a6c0*/  LOP3.LUT R218, R9, R218, RZ, 0x3c, !PT ;  /* 0x000000da09da7212 */ /* 0x000fe200078e3cff */
[----:B------:R-:W-:Y:S06]  /*1a6d0*/  @!P0 BRA `(.L_x_3066) ;  /* 0x0000000000048947 */ /* 0x000fec0003800000 */
[----:B------:R-:W-:Y:S01]  /*1a6e0*/  BPT.TRAP 0x1 ;  /* 0x000000040000795c */ /* 0x000fe20000300000 */
.L_x_3066:
[----:B------:R-:W-:Y:S01]  /*1a6f0*/  IMAD R11, R217, 0x8, R18 ;  /* 0x00000008d90b7824 */ /* 0x000fe200078e0212 */
[----:B------:R-:W-:-:S04]  /*1a700*/  SHF.L.U32 R3, R218, 0x1f, RZ ;  /* 0x0000001fda037819 */ /* 0x000fc800000006ff */
[----:B------:R0:W1:Y:S01]  /*1a710*/  SYNCS.PHASECHK.TRANS64.TRYWAIT P3, [R11+URZ+0x38830], R3 ;  /* 0x038830030b0075a7 */ /* 0x000062000806017f */
[----:B------:R-:W-:Y:S05]  /*1a720*/  @!P0 BRA `(.L_x_3067) ;  /* 0x0000000000048947 */ /* 0x000fea0003800000 */
[----:B------:R-:W-:Y:S01]  /*1a730*/  BPT.TRAP 0x1 ;  /* 0x000000040000795c */ /* 0x000fe20000300000 */
.L_x_3067:
[----:B------:R-:W-:Y:S01]  /*1a740*/  IMAD R4, R217, 0xa00, R222 ;  /* 0x00000a00d9047824 */ /* 0x000fe200078e02de */
[----:B------:R-:W-:Y:S01]  /*1a750*/  BSSY B2, `(.L_x_3068) ;  /* 0x0000006000027945 */ /* 0x000fe20003800000 */
[----:B------:R-:W-:Y:S02]  /*1a760*/  IMAD.MOV.U32 R5, RZ, RZ, 0x40000040 ;  /* 0x40000040ff057424 */ /* 0x000fe400078e00ff */
[----:B------:R-:W-:Y:S01]  /*1a770*/  VIADD R152, R4, 0x80 ;  /* 0x0000008004987836 */ /* 0x000fe20000000000 */
[----:B-1----:R-:W-:Y:S06]  /*1a780*/  @P3 BRA `(.L_x_3069) ;  /* 0x0000000000083947 */ /* 0x002fec0003800000 */
[----:B------:R-:W1:Y:S02]  /*1a790*/  SYNCS.PHASECHK.TRANS64.TRYWAIT P3, [R11+URZ+0x38830], R3 ;  /* 0x038830030b0075a7 */ /* 0x000e64000806017f */
[----:B-1----:R-:W-:Y:S05]  /*1a7a0*/  @!P3 BRA `(.L_x_3070) ;  /* 0x000001840034b947 */ /* 0x002fea0003800000 */
.L_x_3069:
[----:B------:R-:W-:Y:S05]  /*1a7b0*/  BSYNC B2 ;  /* 0x0000000000027941 */ /* 0x000fea0003800000 */
.L_x_3068:
[----:B------:R-:W2:Y:S04]  /*1a7c0*/  LDL.64 R154, [R1+0x40] ;  /* 0x00004000019a7983 */ /* 0x000ea80000100a00 */
[----:B------:R-:W3:Y:S01]  /*1a7d0*/  LDL.64 R156, [R1+0x48] ;  /* 0x00004800019c7983 */ /* 0x000ee20000100a00 */
[----:B------:R-:W-:Y:S02]  /*1a7e0*/  R2UR UR18, R4 ;  /* 0x00000000041272ca */ /* 0x000fe400000e0000 */
[----:B------:R-:W-:Y:S01]  /*1a7f0*/  R2UR UR19, R5 ;  /* 0x00000000051372ca */ /* 0x000fe200000e0000 */
[----:B------:R-:W-:Y:S01]  /*1a800*/  WARPGROUP.ARRIVE ;  /* 0x00000000000079c5 */ /* 0x000fe20000000000 */
[----:B------:R-:W-:Y:S01]  /*1a810*/  IMAD.MOV.U32 R153, RZ, RZ, 0x40000040 ;  /* 0x40000040ff997424 */ /* 0x000fe200078e00ff */
[----:B------:R-:W-:-:S04]  /*1a820*/  R2UR UR6, R152 ;  /* 0x00000000980672ca */ /* 0x000fc800000e0000 */
[----:B------:R-:W-:Y:S01]  /*1a830*/  R2UR UR7, R153 ;  /* 0x00000000990772ca */ /* 0x000fe200000e0000 */
[----:B------:R-:W-:Y:S02]  /*1a840*/  VIADD R12, R4, 0x100 ;  /* 0x00000100040c7836 */ /* 0x000fe40000000000 */
[----:B------:R-:W-:-:S03]  /*1a850*/  IMAD.MOV.U32 R13, RZ, RZ, 0x40000040 ;  /* 0x40000040ff0d7424 */ /* 0x000fc600078e00ff */
[----:B------:R-:W-:Y:S02]  /*1a860*/  R2UR UR10, R12 ;  /* 0x000000000c0a72ca */ /* 0x000fe400000e0000 */
[----:B------:R-:W-:Y:S01]  /*1a870*/  R2UR UR11, R13 ;  /* 0x000000000d0b72ca */ /* 0x000fe200000e0000 */
[----:B------:R-:W-:Y:S02]  /*1a880*/  VIADD R20, R4, 0x180 ;  /* 0x0000018004147836 */ /* 0x000fe40000000000 */
[----:B------:R-:W-:-:S03]  /*1a890*/  IMAD.MOV.U32 R21, RZ, RZ, 0x40000040 ;  /* 0x40000040ff157424 */ /* 0x000fc600078e00ff */
[----:B------:R-:W-:Y:S02]  /*1a8a0*/  R2UR UR14, R20 ;  /* 0x00000000140e72ca */ /* 0x000fe400000e0000 */
[----:B------:R-:W-:Y:S02]  /*1a8b0*/  R2UR UR15, R21 ;  /* 0x00000000150f72ca */ /* 0x000fe400000e0000 */
[----:B--2---:R-:W-:Y:S02]  /*1a8c0*/  R2UR UR24, R154 ;  /* 0x000000009a1872ca */ /* 0x004fe400000e0000 */
[----:B------:R-:W-:Y:S02]  /*1a8d0*/  R2UR UR25, R155 ;  /* 0x000000009b1972ca */ /* 0x000fe400000e0000 */
[----:B------:R-:W2:Y:S01]  /*1a8e0*/  LDL.64 R154, [R1+0x38] ;  /* 0x00003800019a7983 */ /* 0x000ea20000100a00 */
[----:B---3--:R-:W-:Y:S02]  /*1a8f0*/  R2UR UR20, R156 ;  /* 0x000000009c1472ca */ /* 0x008fe400000e0000 */
[----:B------:R-:W-:-:S11]  /*1a900*/  R2UR UR21, R157 ;  /* 0x000000009d1572ca */ /* 0x000fd600000e0000 */
[----:B------:R-:W-:Y:S02]  /*1a910*/  UMOV UR16, UR20 ;  /* 0x0000001400107c82 */ /* 0x000fe40008000000 */
        /* <DEDUP_REMOVED lines=14> */
[----:B------:R-:W-:Y:S01]  /*1aa00*/  VIADD R12, R4, 0x200 ;  /* 0x00000200040c7836 */ /* 0x000fe20000000000 */
[----:B------:R-:W-:Y:S02]  /*1aa10*/  WARPGROUP.DEPBAR.LE gsb0, 0x0 ;  /* 0x00008000000079c5 */ /* 0x000fe40000010000 */
[----:B------:R-:W-:-:S06]  /*1aa20*/  WARPGROUP.ARRIVE ;  /* 0x00000000000079c5 */ /* 0x000fcc0000000000 */
[----:B------:R-:W-:Y:S01]  /*1aa30*/  HGMMA.64x16x16.F32.BF16 R160, gdesc[UR12], RZ, !UPT, gsb0 ;  /* 0x002000000ca079f0 */ /* 0x000fe2000c0018ff */
[----:B------:R-:W-:Y:S01]  /*1aa40*/  IMAD.MOV.U32 R13, RZ, RZ, 0x40000040 ;  /* 0x40000040ff0d7424 */ /* 0x000fe200078e00ff */
[----:B------:R-:W-:Y:S01]  /*1aa50*/  R2UR UR18, R12 ;  /* 0x000000000c1272ca */ /* 0x000fe200000e0000 */
[----:B------:R-:W-:Y:S02]  /*1aa60*/  VIADD R152, R4, 0x82 ;  /* 0x0000008204987836 */ /* 0x000fe40000000000 */
[----:B------:R-:W-:Y:S01]  /*1aa70*/  IMAD.MOV.U32 R153, RZ, RZ, 0x40000040 ;  /* 0x40000040ff997424 */ /* 0x000fe200078e00ff */
[----:B------:R-:W-:Y:S02]  /*1aa80*/  R2UR UR19, R13 ;  /* 0x000000000d1372ca */ /* 0x000fe400000e0000 */
[----:B------:R-:W-:Y:S02]  /*1aa90*/  R2UR UR22, R152 ;  /* 0x00000000981672ca */ /* 0x000fe400000e0000 */
[----:B------:R-:W-:Y:S01]  /*1aaa0*/  R2UR UR23, R153 ;  /* 0x00000000991772ca */ /* 0x000fe200000e0000 */
[----:B------:R-:W-:Y:S01]  /*1aab0*/  UMOV UR16, UR20 ;  /* 0x0000001400107c82 */ /* 0x000fe20008000000 */
[----:B------:R-:W-:Y:S01]  /*1aac0*/  UMOV UR17, UR21 ;  /* 0x0000001500117c82 */ /* 0x000fe20008000000 */
[----:B------:R-:W-:-:S02]  /*1aad0*/  WARPGROUP.DEPBAR.LE gsb0, 0x0 ;  /* 0x00008000000079c5 */ /* 0x000fc40000010000 */
[----:B------:R-:W-:Y:S01]  /*1aae0*/  VIADD R20, R4, 0x2 ;  /* 0x0000000204147836 */ /* 0x000fe20000000000 */
[----:B--2---:R-:W-:Y:S02]  /*1aaf0*/  R2UR UR26, R154 ;  /* 0x000000009a1a72ca */ /* 0x004fe400000e0000 */
[----:B------:R-:W-:Y:S02]  /*1ab00*/  R2UR UR27, R155 ;  /* 0x000000009b1b72ca */ /* 0x000fe400000e0000 */
[----:B------:R-:W-:-:S06]  /*1ab10*/  WARPGROUP.ARRIVE ;  /* 0x00000000000079c5 */ /* 0x000fcc0000000000 */
[----:B------:R-:W-:Y:S01]  /*1ab20*/  HGMMA.64x16x16.F32.BF16 R152, gdesc[UR16], RZ, !UPT, gsb0 ;  /* 0x00200000109879f0 */ /* 0x000fe2000c0018ff */
[----:B------:R-:W-:Y:S01]  /*1ab30*/  IMAD.MOV.U32 R21, RZ, RZ, 0x40000040 ;  /* 0x40000040ff157424 */ /* 0x000fe200078e00ff */
[----:B------:R-:W-:-:S04]  /*1ab40*/  R2UR UR6, R20 ;  /* 0x00000000140672ca */ /* 0x000fc800000e0000 */
[----:B------:R-:W-:Y:S01]  /*1ab50*/  R2UR UR7, R21 ;  /* 0x00000000150772ca */ /* 0x000fe200000e0000 */
[----:B------:R-:W-:Y:S01]  /*1ab60*/  UMOV UR4, UR24 ;  /* 0x0000001800047c82 */ /* 0x000fe20008000000 */
[----:B------:R-:W-:Y:S01]  /*1ab70*/  UMOV UR5, UR25 ;  /* 0x0000001900057c82 */ /* 0x000fe20008000000 */
        /* <DEDUP_REMOVED lines=12> */
[----:B------:R-:W2:Y:S01]  /*1ac40*/  LDL.64 R20, [R1+0x30] ;  /* 0x0000300001147983 */ /* 0x000ea20000100a00 */
[----:B------:R-:W-:Y:S03]  /*1ac50*/  HGMMA.64x16x16.F32.BF16 R184, gdesc[UR4], R184, gsb0 ;  /* 0x0020000004b879f0 */ /* 0x000fe600080018b8 */
[----:B------:R-:W-:Y:S02]  /*1ac60*/  WARPGROUP.DEPBAR.LE gsb0, 0x0 ;  /* 0x00008000000079c5 */ /* 0x000fe40000010000 */
[----:B------:R-:W-:-:S06]  /*1ac70*/  WARPGROUP.ARRIVE ;  /* 0x00000000000079c5 */ /* 0x000fcc0000000000 */
[----:B------:R-:W-:Y:S01]  /*1ac80*/  HGMMA.64x16x16.F32.BF16 R176, gdesc[UR20], R176, gsb0 ;  /* 0x0020000014b079f0 */ /* 0x000fe200080018b0 */
[----:B------:R-:W-:Y:S02]  /*1ac90*/  R2UR UR10, R12 ;  /* 0x000000000c0a72ca */ /* 0x000fe400000e0000 */
[----:B------:R-:W-:Y:S01]  /*1aca0*/  R2UR UR11, R13 ;  /* 0x000000000d0b72ca */ /* 0x000fe200000e0000 */
[----:B------:R-:W-:Y:S01]  /*1acb0*/  VIADD R12, R4, 0x182 ;  /* 0x00000182040c7836 */ /* 0x000fe20000000000 */
[----:B------:R-:W-:Y:S02]  /*1acc0*/  WARPGROUP.DEPBAR.LE gsb0, 0x0 ;  /* 0x00008000000079c5 */ /* 0x000fe40000010000 */
[----:B------:R-:W-:-:S09]  /*1acd0*/  WARPGROUP.ARRIVE ;  /* 0x00000000000079c5 */ /* 0x000fd20000000000 */
        /* <DEDUP_REMOVED lines=56> */
[----:B--2---:R-:W-:Y:S02]  /*1b060*/  R2UR UR24, R20 ;  /* 0x00000000141872ca */ /* 0x004fe400000e0000 */
[----:B------:R-:W-:Y:S02]  /*1b070*/  R2UR UR25, R21 ;  /* 0x00000000151972ca */ /* 0x000fe400000e0000 */
[----:B------:R-:W2:Y:S01]  /*1b080*/  LDL.64 R20, [R1+0x28] ;  /* 0x0000280001147983 */ /* 0x000ea20000100a00 */
        /* <DEDUP_REMOVED lines=144> */
[----:B--2---:R-:W-:Y:S02]  /*1b990*/  R2UR UR26, R20 ;  /* 0x00000000141a72ca */ /* 0x004fe400000e0000 */
[----:B------:R-:W-:Y:S02]  /*1b9a0*/  R2UR UR27, R21 ;  /* 0x00000000151b72ca */ /* 0x000fe400000e0000 */
[----:B------:R-:W2:Y:S01]  /*1b9b0*/  LDL.64 R20, [R1+0x10] ;  /* 0x0000100001147983 */ /* 0x000ea20000100a00 */
[----:B------:R-:W-:Y:S02]  /*1b9c0*/  VIADD R12, R4, 0x284 ;  /* 0x00000284040c7836 */ /* 0x000fe40000000000 */
[----:B------:R-:W-:-:S03]  /*1b9d0*/  IMAD.MOV.U32 R13, RZ, RZ, 0x40000040 ;  /* 0x40000040ff0d7424 */ /* 0x000fc600078e00ff */
[----:B------:R-:W-:Y:S02]  /*1b9e0*/  R2UR UR6, R12 ;  /* 0x000000000c0672ca */ /* 0x000fe400000e0000 */
[----:B------:R-:W-:Y:S01]  /*1b9f0*/  R2UR UR7, R13 ;  /* 0x000000000d0772ca */ /* 0x000fe200000e0000 */
[----:B------:R-:W-:Y:S02]  /*1ba00*/  UMOV UR4, UR26 ;  /* 0x0000001a00047c82 */ /* 0x000fe40008000000 */
[----:B------:R-:W-:Y:S01]  /*1ba10*/  UMOV UR5, UR27 ;  /* 0x0000001b00057c82 */ /* 0x000fe20008000000 */
[----:B------:R-:W-:Y:S02]  /*1ba20*/  WARPGROUP.DEPBAR.LE gsb0, 0x0 ;  /* 0x00008000000079c5 */ /* 0x000fe40000010000 */
[----:B------:R-:W-:-:S07]  /*1ba30*/  WARPGROUP.ARRIVE ;  /* 0x00000000000079c5 */ /* 0x000fce0000000000 */
        /* <DEDUP_REMOVED lines=89> */
[----:B------:R-:W2:Y:S01]  /*1bfd0*/  LDL.64 R20, [R1] ;  /* 0x0000000001147983 */ /* 0x000ea20000100a00 */
[----:B------:R-:W-:Y:S02]  /*1bfe0*/  R2UR UR6, R12 ;  /* 0x000000000c0672ca */ /* 0x000fe400000e0000 */
[----:B------:R-:W-:-:S06]  /*1bff0*/  R2UR UR7, R13 ;  /* 0x000000000d0772ca */ /* 0x000fcc00000e0000 */
        /* <DEDUP_REMOVED lines=44> */
[----:B------:R-:W-:Y:S02]  /*1c2c0*/  R2UR UR7, R13 ;  /* 0x000000000d0772ca */ /* 0x000fe400000e0000 */
[----:B--2---:R-:W-:Y:S02]  /*1c2d0*/  R2UR UR24, R20 ;  /* 0x00000000141872ca */ /* 0x004fe400000e0000 */
[----:B------:R-:W-:-:S11]  /*1c2e0*/  R2UR UR25, R21 ;  /* 0x00000000151972ca */ /* 0x000fd600000e0000 */
        /* <DEDUP_REMOVED lines=442> */
.L_x_3071:
[----:B------:R-:W-:Y:S01]  /*1de90*/  SHF.L.U32 R0, R9, 0x1f, RZ ;  /* 0x0000001f09007819 */ /* 0x000fe200000006ff */
[----:B------:R-:W-:-:S04]  /*1dea0*/  IMAD R9, R10, 0x8, R18 ;  /* 0x000000080a097824 */ /* 0x000fc800078e0212 */
[----:B------:R2:W3:Y:S01]  /*1deb0*/  SYNCS.PHASECHK.TRANS64.TRYWAIT P3, [R9+URZ+0x38850], R0 ;  /* 0x03885000090075a7 */ /* 0x0004e2000806017f */
[----:B------:R-:W-:Y:S05]  /*1dec0*/  @!P0 BRA `(.L_x_3072) ;  /* 0x0000000000048947 */ /* 0x000fea0003800000 */
[----:B------:R-:W-:Y:S01]  /*1ded0*/  BPT.TRAP 0x1 ;  /* 0x000000040000795c */ /* 0x000fe20000300000 */
.L_x_3072:
[----:B------:R-:W-:Y:S04]  /*1dee0*/  BSSY B2, `(.L_x_3073) ;  /* 0x0000004000027945 */ /* 0x000fe80003800000 */
[----:B---3--:R-:W-:Y:S05]  /*1def0*/  @P3 BRA `(.L_x_3074) ;  /* 0x0000000000083947 */ /* 0x008fea0003800000 */
[----:B------:R-:W3:Y:S02]  /*1df00*/  SYNCS.PHASECHK.TRANS64.TRYWAIT P3, [R9+URZ+0x38850], R0 ;  /* 0x03885000090075a7 */ /* 0x000ee4000806017f */
[----:B---3--:R-:W-:Y:S05]  /*1df10*/  @!P3 BRA `(.L_x_3075) ;  /* 0x0000014c006cb947 */ /* 0x008fea0003800000 */
.L_x_3074:
[----:B------:R-:W-:Y:S05]  /*1df20*/  BSYNC B2 ;  /* 0x0000000000027941 */ /* 0x000fea0003800000 */
.L_x_3073:
[----:B--23--:R-:W-:Y:S01]  /*1df30*/  VIADD R0, R18, 0x400 ;  /* 0x0000040012007836 */ /* 0x00cfe20000000000 */
[----:B------:R-:W-:Y:S01]  /*1df40*/  WARPGROUP.ARRIVE ;  /* 0x00000000000079c5 */ /* 0x000fe20000000000 */
[----:B01----:R-:W-:Y:S02]  /*1df50*/  IMAD.MOV.U32 R3, RZ, RZ, 0x40000040 ;  /* 0x40000040ff037424 */ /* 0x003fe400078e00ff */
[----:B------:R-:W-:Y:S01]  /*1df60*/  FMUL.FTZ R20, R179, UR39 ;  /* 0x00000027b3147c20 */ /* 0x000fe20008410000 */
[----:B------:R-:W-:Y:S01]  /*1df70*/  IMAD.MOV.U32 R5, RZ, RZ, 0x40000040 ;  /* 0x40000040ff057424 */ /* 0x000fe200078e00ff */
[----:B------:R-:W-:Y:S01]  /*1df80*/  SHF.R.U32.HI R0, RZ, 0x4, R0 ;  /* 0x00000004ff007819 */ /* 0x000fe20000011600 */
[----:B------:R-:W-:Y:S01]  /*1df90*/  FMUL.FTZ R179, R181, UR39 ;  /* 0x00000027b5b37c20 */ /* 0x000fe20008410000 */
[----:B------:R-:W-:Y:S01]  /*1dfa0*/  R2UR UR7, R3 ;  /* 0x00000000030772ca */ /* 0x000fe200000e0000 */
[----:B------:R-:W-:Y:S01]  /*1dfb0*/  FMUL.FTZ R184, R184, UR39 ;  /* 0x00000027b8b87c20 */ /* 0x000fe20008410000 */
[----:B------:R-:W-:Y:S01]  /*1dfc0*/  LOP3.LUT R0, R0, 0x3fff, RZ, 0xc0, !PT ;  /* 0x00003fff00007812 */ /* 0x000fe200078ec0ff */
[----:B------:R-:W0:Y:S01]  /*1dfd0*/  @P2 LDC R3, c[0x0][0x450] ;  /* 0x00011400ff032b82 */ /* 0x000e220000000800 */
[----:B------:R-:W-:Y:S01]  /*1dfe0*/  FMUL.FTZ R176, R176, UR39 ;  /* 0x00000027b0b07c20 */ /* 0x000fe20008410000 */
[----:B------:R-:W-:Y:S01]  /*1dff0*/  FMUL.FTZ R177, R177, UR39 ;  /* 0x00000027b1b17c20 */ /* 0x000fe20008410000 */
[----:B------:R-:W-:Y:S01]  /*1e000*/  LOP3.LUT R0, R0, 0x2800000, RZ, 0xfc, !PT ;  /* 0x0280000000007812 */ /* 0x000fe200078efcff */
[----:B------:R-:W1:Y:S01]  /*1e010*/  MUFU.TANH R184, R184 ;  /* 0x000000b800b87308 */ /* 0x000e620000002400 */
[----:B------:R-:W-:Y:S01]  /*1e020*/  FMUL.FTZ R160, R160, UR39 ;  /* 0x00000027a0a07c20 */ /* 0x000fe20008410000 */
[----:B------:R-:W-:Y:S01]  /*1e030*/  FMUL.FTZ R13, R178, UR39 ;  /* 0x00000027b20d7c20 */ /* 0x000fe20008410000 */
[----:B------:R-:W-:Y:S01]  /*1e040*/  FMUL.FTZ R178, R180, UR39 ;  /* 0x00000027b4b27c20 */ /* 0x000fe20008410000 */
[----:B------:R-:W-:-:S02]  /*1e050*/  IMAD R2, R10, 0xa00, R0 ;  /* 0x00000a000a027824 */ /* 0x000fc400078e0200 */
[----:B------:R-:W-:Y:S01]  /*1e060*/  FMUL.FTZ R21, R182, UR39 ;  /* 0x00000027b6157c20 */ /* 0x000fe20008410000 */
[----:B------:R-:W-:Y:S02]  /*1e070*/  IMAD.IADD R0, R235, 0x1, R230 ;  /* 0x00000001eb007824 */ /* 0x000fe400078e02e6 */
[----:B------:R-:W-:Y:S01]  /*1e080*/  FMUL.FTZ R182, R169, UR39 ;  /* 0x00000027a9b67c20 */ /* 0x000fe20008410000 */
[C---:B------:R-:W-:Y:S01]  /*1e090*/  VIADD R4, R2.reuse, 0x80 ;  /* 0x0000008002047836 */ /* 0x040fe20000000000 */
[----:B------:R-:W-:Y:S01]  /*1e0a0*/  R2UR UR6, R2 ;  /* 0x00000000020672ca */ /* 0x000fe200000e0000 */
        /* <DEDUP_REMOVED lines=24> */
[----:B------:R-:W-:Y:S01]  /*1e230*/  @!P1 VIADD R11, R11, 0x38840 ;  /* 0x000388400b0b9836 */ /* 0x000fe20000000000 */
[----:B------:R-:W-:Y:S01]  /*1e240*/  MUFU.TANH R179, R179 ;  /* 0x000000b300b37308 */ /* 0x000fe20000002400 */
[----:B------:R-:W-:-:S03]  /*1e250*/  @!P1 VIADD R9, R9, 0x38860 ;  /* 0x0003886009099836 */ /* 0x000fc60000000000 */
[----:B------:R-:W-:Y:S02]  /*1e260*/  @!P1 PRMT R11, RZ, 0x654, R11 ;  /* 0x00000654ff0b9816 */ /* 0x000fe4000000000b */
        /* <DEDUP_REMOVED lines=31> */
[----:B------:R-:W2:Y:S01]  /*1e460*/  @P2 LDC R4, c[0x0][0x44c] ;  /* 0x00011300ff042b82 */ /* 0x000ea20000000800 */
[----:B------:R-:W-:Y:S01]  /*1e470*/  FMUL.FTZ R5, R185, UR39 ;  /* 0x00000027b9057c20 */ /* 0x000fe20008410000 */
[----:B------:R-:W-:Y:S01]  /*1e480*/  FMUL.FTZ R185, R188, UR39 ;  /* 0x00000027bcb97c20 */ /* 0x000fe20008410000 */
[----:B------:R-:W-:-:S04]  /*1e490*/  FMUL.FTZ R188, R168, UR39 ;  /* 0x00000027a8bc7c20 */ /* 0x000fc80008410000 */
[----:B------:R-:W-:Y:S08]  /*1e4a0*/  MUFU.TANH R5, R5 ;  /* 0x0000000500057308 */ /* 0x000ff00000002400 */
[----:B------:R-:W3:Y:S08]  /*1e4b0*/  MUFU.TANH R185, R185 ;  /* 0x000000b900b97308 */ /* 0x000ef00000002400 */
[----:B------:R-:W-:Y:S01]  /*1e4c0*/  MUFU.TANH R188, R188 ;  /* 0x000000bc00bc7308 */ /* 0x000fe20000002400 */
[----:B--2---:R-:W-:-:S05]  /*1e4d0*/  @P2 IMAD.HI.U32 R4, R0, R4, RZ ;  /* 0x0000000400042227 */ /* 0x004fca00078e00ff */
[----:B0-----:R-:W-:Y:S01]  /*1e4e0*/  @P2 SHF.R.U32.HI R0, RZ, R3, R4 ;  /* 0x00000003ff002219 */ /* 0x001fe20000011604 */
[----:B------:R-:W-:Y:S02]  /*1e4f0*/  IMAD.MOV.U32 R3, RZ, RZ, 0x40000040 ;  /* 0x40000040ff037424 */ /* 0x000fe400078e00ff */
[----:B------:R-:W-:Y:S01]  /*1e500*/  FMUL.FTZ R4, R187, UR39 ;  /* 0x00000027bb047c20 */ /* 0x000fe20008410000 */
[----:B------:R-:W-:Y:S01]  /*1e510*/  FMUL.FTZ R187, R172, UR39 ;  /* 0x00000027acbb7c20 */ /* 0x000fe20008410000 */
[----:B------:R-:W0:Y:S04]  /*1e520*/  SHFL.IDX PT, R181, R0, RZ, 0x1c1f ;  /* 0x001c1fff00b57589 */ /* 0x000e2800000e0000 */
[----:B------:R-:W-:Y:S08]  /*1e530*/  MUFU.TANH R4, R4 ;  /* 0x0000000400047308 */ /* 0x000ff00000002400 */
[----:B------:R-:W-:Y:S01]  /*1e540*/  MUFU.TANH R187, R187 ;  /* 0x000000bb00bb7308 */ /* 0x000fe20000002400 */
[----:B------:R-:W-:-:S02]  /*1e550*/  WARPGROUP.DEPBAR.LE gsb0, 0x0 ;  /* 0x00008000000079c5 */ /* 0x000fc40000010000 */
[----:B------:R-:W-:-:S06]  /*1e560*/  WARPGROUP.ARRIVE ;  /* 0x00000000000079c5 */ /* 0x000fcc0000000000 */
[----:B------:R-:W-:Y:S01]  /*1e570*/  HGMMA.64x256x16.F32.BF16 R24, R196, gdesc[UR4].tnspB, R24, gsb0 ;  /* 0x43e00004c4187df0 */ /* 0x000fe20008001818 */
[----:B------:R-:W-:Y:S01]  /*1e580*/  R2UR UR7, R3 ;  /* 0x00000000030772ca */ /* 0x000fe200000e0000 */
[----:B------:R-:W-:Y:S01]  /*1e590*/  IMAD.MOV.U32 R3, RZ, RZ, -0x50 ;  /* 0xffffffb0ff037424 */ /* 0x000fe200078e00ff */
[----:B------:R-:W-:Y:S01]  /*1e5a0*/  R2UR UR6, R2 ;  /* 0x00000000020672ca */ /* 0x000fe200000e0000 */
[----:B------:R-:W-:Y:S01]  /*1e5b0*/  FMUL.FTZ R2, R186, UR39 ;  /* 0x00000027ba027c20 */ /* 0x000fe20008410000 */
[----:B------:R-:W-:Y:S01]  /*1e5c0*/  FMUL.FTZ R186, R189, UR39 ;  /* 0x00000027bdba7c20 */ /* 0x000fe20008410000 */
[----:B------:R-:W-:-:S04]  /*1e5d0*/  IMAD R3, R8, R3, 0x1 ;  /* 0x0000000108037424 */ /* 0x000fc800078e0203 */
[----:B------:R-:W-:Y:S01]  /*1e5e0*/  IMAD R3, R234, -0x2, R3 ;  /* 0xfffffffeea037824 */ /* 0x000fe200078e0203 */
[----:B------:R-:W2:Y:S04]  /*1e5f0*/  MUFU.TANH R186, R186 ;  /* 0x000000ba00ba7308 */ /* 0x000ea80000002400 */
[----:B------:R-:W-:-:S04]  /*1e600*/  IADD3 R3, -R231, R3, R232 ;  /* 0x00000003e7037210 */ /* 0x000fc80007ffe1e8 */
[----:B------:R-:W-:Y:S01]  /*1e610*/  MUFU.TANH R2, R2 ;  /* 0x0000000200027308 */ /* 0x000fe20000002400 */
[----:B0-----:R-:W-:-:S05]  /*1e620*/  IMAD.IADD R181, R3, 0x1, R181 ;  /* 0x0000000103b57824 */ /* 0x001fca00078e02b5 */
[C---:B------:R-:W-:Y:S02]  /*1e630*/  ISETP.GT.AND P3, PT, R181.reuse, RZ, PT ;  /* 0x000000ffb500720c */ /* 0x040fe40003f64270 */
[C---:B------:R-:W-:Y:S02]  /*1e640*/  ISETP.GT.AND P4, PT, R181.reuse, 0x1, PT ;  /* 0x00000001b500780c */ /* 0x040fe40003f84270 */
[----:B-1----:R-:W-:Y:S02]  /*1e650*/  FSEL R168, R184, -INF , P3 ;  /* 0xff800000b8a87808 */ /* 0x002fe40001800000 */
[----:B------:R0:W1:Y:S01]  /*1e660*/  MUFU.TANH R184, R160 ;  /* 0x000000a000b87308 */ /* 0x0000620000002400 */
[----:B------:R-:W-:-:S04]  /*1e670*/  ISETP.GT.AND P3, PT, R181, 0x8, PT ;  /* 0x00000008b500780c */ /* 0x000fc80003f64270 */
[----:B---3--:R-:W-:Y:S01]  /*1e680*/  FSEL R169, R185, -INF , P3 ;  /* 0xff800000b9a97808 */ /* 0x008fe20001800000 */
[----:B------:R-:W-:Y:S01]  /*1e690*/  FMUL.FTZ R185, R164, UR39 ;  /* 0x00000027a4b97c20 */ /* 0x000fe20008410000 */
[----:B------:R-:W-:Y:S02]  /*1e6a0*/  ISETP.GT.AND P3, PT, R181, 0x10, PT ;  /* 0x00000010b500780c */ /* 0x000fe40003f64270 */
[----:B0-----:R-:W-:Y:S02]  /*1e6b0*/  FSEL R160, R5, -INF , P4 ;  /* 0xff80000005a07808 */ /* 0x001fe40002000000 */
[----:B------:R-:W-:Y:S01]  /*1e6c0*/  FMNMX.FTZ R5, R168, R7, !PT ;  /* 0x00000007a8057209 */ /* 0x000fe20007810000 */
[----:B------:R-:W-:Y:S01]  /*1e6d0*/  MUFU.TANH R185, R185 ;  /* 0x000000b900b97308 */ /* 0x000fe20000002400 */
[----:B------:R-:W-:Y:S02]  /*1e6e0*/  ISETP.GT.AND P4, PT, R181, 0x9, PT ;  /* 0x00000009b500780c */ /* 0x000fe40003f84270 */
[----:B------:R-:W-:-:S02]  /*1e6f0*/  FMNMX.FTZ R172, R160, R5, !PT ;  /* 0x00000005a0ac7209 */ /* 0x000fc40007810000 */
[----:B------:R-:W-:Y:S02]  /*1e700*/  FSEL R164, R176, -INF , P3 ;  /* 0xff800000b0a47808 */ /* 0x000fe40001800000 */
[----:B------:R-:W-:Y:S01]  /*1e710*/  FMNMX.FTZ R172, R169, R172, !PT ;  /* 0x000000aca9ac7209 */ /* 0x000fe20007810000 */
[----:B------:R2:W0:Y:S01]  /*1e720*/  MUFU.TANH R5, R161 ;  /* 0x000000a100057308 */ /* 0x0004220000002400 */
[----:B------:R-:W-:Y:S02]  /*1e730*/  ISETP.GT.AND P3, PT, R181, 0x18, PT ;  /* 0x00000018b500780c */ /* 0x000fe40003f64270 */
[----:B--2---:R-:W-:Y:S01]  /*1e740*/  FSEL R161, R186, -INF , P4 ;  /* 0xff800000baa17808 */ /* 0x004fe20002000000 */
[----:B------:R-:W-:Y:S01]  /*1e750*/  FMUL.FTZ R186, R165, UR39 ;  /* 0x00000027a5ba7c20 */ /* 0x000fe20008410000 */
[----:B------:R-:W-:Y:S02]  /*1e760*/  ISETP.GT.AND P4, PT, R181, 0x11, PT ;  /* 0x00000011b500780c */ /* 0x000fe40003f84270 */
[----:B------:R-:W-:-:S02]  /*1e770*/  FMNMX.FTZ R173, R161, R172, !PT ;  /* 0x000000aca1ad7209 */ /* 0x000fc40007810000 */
[----:B------:R-:W-:Y:S01]  /*1e780*/  FSEL R172, R177, -INF , P4 ;  /* 0xff800000b1ac7808 */ /* 0x000fe20002000000 */
[----:B------:R-:W-:Y:S01]  /*1e790*/  FMUL.FTZ R177, R152, UR39 ;  /* 0x0000002798b17c20 */ /* 0x000fe20008410000 */
[----:B------:R-:W-:Y:S01]  /*1e7a0*/  FMNMX.FTZ R176, R164, R173, !PT ;  /* 0x000000ada4b07209 */ /* 0x000fe20007810000 */
[----:B------:R-:W2:Y:S01]  /*1e7b0*/  MUFU.TANH R186, R186 ;  /* 0x000000ba00ba7308 */ /* 0x000ea20000002400 */
[C---:B------:R-:W-:Y:S02]  /*1e7c0*/  ISETP.GT.AND P4, PT, R181.reuse, 0x19, PT ;  /* 0x00000019b500780c */ /* 0x040fe40003f84270 */
[----:B------:R-:W-:Y:S02]  /*1e7d0*/  FSEL R173, R178, -INF , P3 ;  /* 0xff800000b2ad7808 */ /* 0x000fe40001800000 */
[----:B------:R-:W-:Y:S02]  /*1e7e0*/  FMNMX.FTZ R176, R172, R176, !PT ;  /* 0x000000b0acb07209 */ /* 0x000fe40007810000 */
[----:B------:R-:W-:-:S02]  /*1e7f0*/  ISETP.GT.AND P3, PT, R181, 0x20, PT ;  /* 0x00000020b500780c */ /* 0x000fc40003f64270 */
[----:B------:R-:W-:Y:S02]  /*1e800*/  FSEL R165, R179, -INF , P4 ;  /* 0xff800000b3a57808 */ /* 0x000fe40002000000 */
[----:B------:R-:W-:Y:S02]  /*1e810*/  FMNMX.FTZ R176, R173, R176, !PT ;  /* 0x000000b0adb07209 */ /* 0x000fe40007810000 */
[----:B------:R-:W-:Y:S02]  /*1e820*/  ISETP.GT.AND P4, PT, R181, 0x21, PT ;  /* 0x00000021b500780c */ /* 0x000fe40003f84270 */
[----:B------:R-:W-:Y:S02]  /*1e830*/  FSEL R152, R188, -INF , P3 ;  /* 0xff800000bc987808 */ /* 0x000fe40001800000 */
[----:B------:R-:W-:Y:S01]  /*1e840*/  FMNMX.FTZ R178, R165, R176, !PT ;  /* 0x000000b0a5b27209 */ /* 0x000fe20007810000 */
[----:B------:R3:W4:Y:S01]  /*1e850*/  MUFU.TANH R188, R177 ;  /* 0x000000b100bc7308 */ /* 0x0007220000002400 */
[----:B------:R-:W-:-:S02]  /*1e860*/  ISETP.GT.AND P3, PT, R181, 0x28, PT ;  /* 0x00000028b500780c */ /* 0x000fc40003f64270 */
[----:B------:R-:W-:Y:S02]  /*1e870*/  FSEL R176, R182, -INF , P4 ;  /* 0xff800000b6b07808 */ /* 0x000fe40002000000 */
[----:B------:R-:W-:Y:S02]  /*1e880*/  FMNMX.FTZ R178, R152, R178, !PT ;  /* 0x000000b298b27209 */ /* 0x000fe40007810000 */
[----:B------:R-:W-:Y:S01]  /*1e890*/  ISETP.GT.AND P4, PT, R181, 0x29, PT ;  /* 0x00000029b500780c */ /* 0x000fe20003f84270 */
[----:B---3--:R-:W-:Y:S01]  /*1e8a0*/  FMUL.FTZ R177, R153, UR39 ;  /* 0x0000002799b17c20 */ /* 0x008fe20008410000 */
[----:B------:R-:W-:Y:S02]  /*1e8b0*/  FSEL R153, R187, -INF , P3 ;  /* 0xff800000bb997808 */ /* 0x000fe40001800000 */
[----:B------:R-:W-:Y:S01]  /*1e8c0*/  FMNMX.FTZ R178, R176, R178, !PT ;  /* 0x000000b2b0b27209 */ /* 0x000fe20007810000 */
[----:B------:R3:W5:Y:S01]  /*1e8d0*/  MUFU.TANH R187, R177 ;  /* 0x000000b100bb7308 */ /* 0x0007620000002400 */
[----:B------:R-:W-:-:S02]  /*1e8e0*/  ISETP.GT.AND P3, PT, R181, 0x30, PT ;  /* 0x00000030b500780c */ /* 0x000fc40003f64270 */
[----:B------:R-:W-:Y:S02]  /*1e8f0*/  FMNMX.FTZ R179, R153, R178, !PT ;  /* 0x000000b299b37209 */ /* 0x000fe40007810000 */
[----:B-1----:R-:W-:Y:S02]  /*1e900*/  FSEL R178, R184, -INF , P3 ;  /* 0xff800000b8b27808 */ /* 0x002fe40001800000 */
[C---:B------:R-:W-:Y:S01]  /*1e910*/  ISETP.GT.AND P3, PT, R181.reuse, 0x38, PT ;  /* 0x00000038b500780c */ /* 0x040fe20003f64270 */
[----:B------:R0:W1:Y:S01]  /*1e920*/  MUFU.TANH R184, R156 ;  /* 0x0000009c00b87308 */ /* 0x0000620000002400 */
[----:B---3--:R-:W-:Y:S02]  /*1e930*/  FSEL R177, R180, -INF , P4 ;  /* 0xff800000b4b17808 */ /* 0x008fe40002000000 */
[----:B------:R-:W-:Y:S02]  /*1e940*/  ISETP.GT.AND P4, PT, R181, 0x31, PT ;  /* 0x00000031b500780c */ /* 0x000fe40003f84270 */
[----:B------:R-:W-:-:S02]  /*1e950*/  FMNMX.FTZ R179, R177, R179, !PT ;  /* 0x000000b3b1b37209 */ /* 0x000fc40007810000 */
[----:B0-----:R-:W-:Y:S01]  /*1e960*/  FSEL R156, R5, -INF , P4 ;  /* 0xff800000059c7808 */ /* 0x001fe20002000000 */
[----:B------:R-:W-:Y:S01]  /*1e970*/  FMUL.FTZ R5, R157, UR39 ;  /* 0x000000279d057c20 */ /* 0x000fe20008410000 */
[----:B------:R-:W-:Y:S02]  /*1e980*/  FMNMX.FTZ R179, R178, R179, !PT ;  /* 0x000000b3b2b37209 */ /* 0x000fe40007810000 */
[----:B------:R-:W-:Y:S02]  /*1e990*/  ISETP.GT.AND P4, PT, R181, 0x39, PT ;  /* 0x00000039b500780c */ /* 0x000fe40003f84270 */
[----:B------:R-:W-:Y:S01]  /*1e9a0*/  FSEL R157, R185, -INF , P3 ;  /* 0xff800000b99d7808 */ /* 0x000fe20001800000 */
[----:B------:R-:W0:Y:S01]  /*1e9b0*/  MUFU.TANH R5, R5 ;  /* 0x0000000500057308 */ /* 0x000e220000002400 */
[----:B------:R-:W-:Y:S02]  /*1e9c0*/  FMNMX.FTZ R180, R156, R179, !PT ;  /* 0x000000b39cb47209 */ /* 0x000fe40007810000 */
[----:B------:R-:W-:-:S02]  /*1e9d0*/  ISETP.GT.AND P3, PT, R181, 0x40, PT ;  /* 0x00000040b500780c */ /* 0x000fc40003f64270 */
[----:B--2---:R-:W-:Y:S02]  /*1e9e0*/  FSEL R179, R186, -INF , P4 ;  /* 0xff800000bab37808 */ /* 0x004fe40002000000 */
[----:B------:R-:W-:Y:S01]  /*1e9f0*/  FMNMX.FTZ R182, R157, R180, !PT ;  /* 0x000000b49db67209 */ /* 0x000fe20007810000 */
[----:B------:R2:W3:Y:S01]  /*1ea00*/  SHFL.IDX PT, R186, R0, 0x1, 0x1c1f ;  /* 0x003c1f0000ba7f89 */ /* 0x0004e200000e0000 */
[----:B------:R-:W-:Y:S02]  /*1ea10*/  ISETP.GT.AND P4, PT, R181, 0x41, PT ;  /* 0x00000041b500780c */ /* 0x000fe40003f84270 */
[----:B----4-:R-:W-:Y:S02]  /*1ea20*/  FSEL R180, R188, -INF , P3 ;  /* 0xff800000bcb47808 */ /* 0x010fe40001800000 */
[----:B------:R-:W-:Y:S02]  /*1ea30*/  FMNMX.FTZ R185, R179, R182, !PT ;  /* 0x000000b6b3b97209 */ /* 0x000fe40007810000 */
[----:B------:R5:W-:Y:S01]  /*1ea40*/  MUFU.TANH R182, R183 ;  /* 0x000000b700b67308 */ /* 0x000be20000002400 */
[----:B------:R-:W-:-:S02]  /*1ea50*/  ISETP.GT.AND P3, PT, R181, 0x48, PT ;  /* 0x00000048b500780c */ /* 0x000fc40003f64270 */
[----:B------:R-:W-:-:S05]  /*1ea60*/  FMNMX.FTZ R185, R180, R185, !PT ;  /* 0x000000b9b4b97209 */ /* 0x000fca0007810000 */
[----:B--2---:R2:W-:Y:S01]  /*1ea70*/  MUFU.TANH R0, R166 ;  /* 0x000000a600007308 */ /* 0x0045e20000002400 */
[----:B-----5:R-:W-:Y:S02]  /*1ea80*/  FSEL R183, R187, -INF , P4 ;  /* 0xff800000bbb77808 */ /* 0x020fe40002000000 */
[----:B------:R-:W-:Y:S01]  /*1ea90*/  ISETP.GT.AND P4, PT, R181, 0x49, PT ;  /* 0x00000049b500780c */ /* 0x000fe20003f84270 */
[----:B------:R-:W-:Y:S01]  /*1eaa0*/  FMUL.FTZ R181, R170, UR39 ;  /* 0x00000027aab57c20 */ /* 0x000fe20008410000 */
[----:B-1----:R-:W-:Y:S02]  /*1eab0*/  FSEL R170, R184, -INF , P3 ;  /* 0xff800000b8aa7808 */ /* 0x002fe40001800000 */
[----:B------:R-:W-:Y:S01]  /*1eac0*/  FMNMX.FTZ R185, R183, R185, !PT ;  /* 0x000000b9b7b97209 */ /* 0x000fe20007810000 */
[----:B------:R0:W1:Y:S01]  /*1ead0*/  MUFU.TANH R184, R181 ;  /* 0x000000b500b87308 */ /* 0x0000620000002400 */
[----:B--2---:R-:W-:Y:S01]  /*1eae0*/  FMUL.FTZ R166, R167, UR39 ;  /* 0x00000027a7a67c20 */ /* 0x004fe20008410000 */
[----:B---3--:R-:W-:-:S02]  /*1eaf0*/  IMAD.IADD R167, R3, 0x1, R186 ;  /* 0x0000000103a77824 */ /* 0x008fc400078e02ba */
[----:B------:R-:W-:-:S03]  /*1eb00*/  IMAD.U32 R3, RZ, RZ, UR43 ;  /* 0x0000002bff037e24 */ /* 0x000fc6000f8e00ff */
[----:B------:R-:W-:Y:S01]  /*1eb10*/  ISETP.GT.AND P3, PT, R167, RZ, PT ;  /* 0x000000ffa700720c */ /* 0x000fe20003f64270 */
[----:B------:R-:W2:Y:S01]  /*1eb20*/  MUFU.TANH R166, R166 ;  /* 0x000000a600a67308 */ /* 0x000ea20000002400 */
[----:B0-----:R-:W-:Y:S02]  /*1eb30*/  FSEL R181, R5, -INF , P4 ;  /* 0xff80000005b57808 */ /* 0x001fe40002000000 */
[----:B------:R-:W-:Y:S02]  /*1eb40*/  FMNMX.FTZ R5, R170, R185, !PT ;  /* 0x000000b9aa057209 */ /* 0x000fe40007810000 */
[----:B------:R-:W-:Y:S02]  /*1eb50*/  ISETP.GT.AND P4, PT, R167, 0x1, PT ;  /* 0x00000001a700780c */ /* 0x000fe40003f84270 */
[----:B------:R-:W-:Y:S02]  /*1eb60*/  FMNMX.FTZ R5, R181, R5, !PT ;  /* 0x00000005b5057209 */ /* 0x000fe40007810000 */
[----:B------:R-:W-:-:S02]  /*1eb70*/  FSEL R2, R2, -INF , P3 ;  /* 0xff80000002027808 */ /* 0x000fc40001800000 */
[C---:B------:R-:W-:Y:S01]  /*1eb80*/  ISETP.GT.AND P5, PT, R167.reuse, 0x8, PT ;  /* 0x00000008a700780c */ /* 0x040fe20003fa4270 */
[----:B------:R-:W0:Y:S01]  /*1eb90*/  SHFL.BFLY PT, R185, R5, 0x2, 0x1f ;  /* 0x0c401f0005b97f89 */ /* 0x000e2200000e0000 */
[C---:B------:R-:W-:Y:S02]  /*1eba0*/  ISETP.GT.AND P3, PT, R167.reuse, 0x10, PT ;  /* 0x00000010a700780c */ /* 0x040fe40003f64270 */
[----:B------:R-:W-:Y:S02]  /*1ebb0*/  FSEL R10, R10, -INF , P5 ;  /* 0xff8000000a0a7808 */ /* 0x000fe40002800000 */
[----:B------:R-:W-:Y:S02]  /*1ebc0*/  ISETP.GT.AND P5, PT, R167, 0x11, PT ;  /* 0x00000011a700780c */ /* 0x000fe40003fa4270 */
[----:B------:R-:W-:Y:S02]  /*1ebd0*/  FSEL R13, R13, -INF , P3 ;  /* 0xff8000000d0d7808 */ /* 0x000fe40001800000 */
[----:B------:R-:W-:-:S02]  /*1ebe0*/  ISETP.GT.AND P6, PT, R167, 0x18, PT ;  /* 0x00000018a700780c */ /* 0x000fc40003fc4270 */
[----:B------:R-:W-:Y:S02]  /*1ebf0*/  FSEL R20, R20, -INF , P5 ;  /* 0xff80000014147808 */ /* 0x000fe40002800000 */
[----:B------:R-:W-:Y:S02]  /*1ec00*/  FSEL R21, R21, -INF , P6 ;  /* 0xff80000015157808 */ /* 0x000fe40003000000 */
[C---:B------:R-:W-:Y:S02]  /*1ec10*/  ISETP.GT.AND P5, PT, R167.reuse, 0x20, PT ;  /* 0x00000020a700780c */ /* 0x040fe40003fa4270 */
[----:B------:R-:W-:Y:S02]  /*1ec20*/  ISETP.GT.AND P6, PT, R167, 0x21, PT ;  /* 0x00000021a700780c */ /* 0x000fe40003fc4270 */
[----:B-1----:R-:W-:Y:S02]  /*1ec30*/  FSEL R184, R184, -INF , P5 ;  /* 0xff800000b8b87808 */ /* 0x002fe40002800000 */
[----:B------:R-:W-:-:S02]  /*1ec40*/  FSEL R171, R171, -INF , P6 ;  /* 0xff800000abab7808 */ /* 0x000fc40003000000 */
[----:B------:R-:W-:Y:S02]  /*1ec50*/  ISETP.GT.AND P5, PT, R167, 0x29, PT ;  /* 0x00000029a700780c */ /* 0x000fe40003fa4270 */
[----:B0-----:R-:W-:Y:S02]  /*1ec60*/  FMNMX.FTZ R5, R5, R185, !PT ;  /* 0x000000b905057209 */ /* 0x001fe40007810000 */
[----:B------:R-:W-:Y:S02]  /*1ec70*/  ISETP.GT.AND P6, PT, R167, 0x30, PT ;  /* 0x00000030a700780c */ /* 0x000fe40003fc4270 */
[----:B------:R-:W-:Y:S01]  /*1ec80*/  FSEL R175, R175, -INF , P5 ;  /* 0xff800000afaf7808 */ /* 0x000fe20002800000 */
[----:B------:R-:W0:Y:S01]  /*1ec90*/  SHFL.BFLY PT, R185, R5, 0x1, 0x1f ;  /* 0x0c201f0005b97f89 */ /* 0x000e2200000e0000 */
[----:B------:R-:W-:Y:S02]  /*1eca0*/  FSEL R162, R162, -INF , P6 ;  /* 0xff800000a2a27808 */ /* 0x000fe40003000000 */
[----:B------:R-:W-:-:S02]  /*1ecb0*/  ISETP.GT.AND P5, PT, R167, 0x38, PT ;  /* 0x00000038a700780c */ /* 0x000fc40003fa4270 */
[----:B------:R-:W-:-:S04]  /*1ecc0*/  ISETP.GT.AND P6, PT, R167, 0x39, PT ;  /* 0x00000039a700780c */ /* 0x000fc80003fc4270 */
[----:B--2---:R-:W-:Y:S02]  /*1ecd0*/  FSEL R166, R166, -INF , P6 ;  /* 0xff800000a6a67808 */ /* 0x004fe40003000000 */
[----:B------:R-:W-:Y:S02]  /*1ece0*/  ISETP.GT.AND P6, PT, R167, 0x48, PT ;  /* 0x00000048a700780c */ /* 0x000fe40003fc4270 */
[----:B0-----:R-:W-:Y:S02]  /*1ecf0*/  FMNMX.FTZ R5, R5, R185, !PT ;  /* 0x000000b905057209 */ /* 0x001fe40007810000 */
[----:B------:R-:W-:Y:S02]  /*1ed00*/  FSEL R185, R4, -INF , P4 ;  /* 0xff80000004b97808 */ /* 0x000fe40002000000 */
[----:B------:R-:W-:Y:S01]  /*1ed10*/  FMNMX.FTZ R4, R2, R6, !PT ;  /* 0x0000000602047209 */ /* 0x000fe20007810000 */
[----:B------:R-:W-:Y:S01]  /*1ed20*/  FMUL.FTZ R186, R5, R3 ;  /* 0x0000000305ba7220 */ /* 0x000fe20000410000 */
[----:B------:R-:W-:-:S02]  /*1ed30*/  ISETP.GT.AND P4, PT, R167, 0x9, PT ;  /* 0x00000009a700780c */ /* 0x000fc40003f84270 */
[----:B------:R-:W-:Y:S02]  /*1ed40*/  FMNMX.FTZ R4, R185, R4, !PT ;  /* 0x00000004b9047209 */ /* 0x000fe40007810000 */
[----:B------:R-:W-:Y:S02]  /*1ed50*/  FSEL R12, R12, -INF , P4 ;  /* 0xff8000000c0c7808 */ /* 0x000fe40002000000 */
[----:B------:R-:W-:Y:S02]  /*1ed60*/  FMNMX.FTZ R4, R10, R4, !PT ;  /* 0x000000040a047209 */ /* 0x000fe40007810000 */
[----:B------:R-:W-:Y:S02]  /*1ed70*/  ISETP.GT.AND P4, PT, R167, 0x19, PT ;  /* 0x00000019a700780c */ /* 0x000fe40003f84270 */
[----:B------:R-:W-:Y:S02]  /*1ed80*/  FMNMX.FTZ R4, R12, R4, !PT ;  /* 0x000000040c047209 */ /* 0x000fe40007810000 */
[----:B------:R-:W-:-:S02]  /*1ed90*/  FSEL R182, R182, -INF , P4 ;  /* 0xff800000b6b67808 */ /* 0x000fc40002000000 */
[----:B------:R-:W-:Y:S02]  /*1eda0*/  FMNMX.FTZ R4, R13, R4, !PT ;  /* 0x000000040d047209 */ /* 0x000fe40007810000 */
[----:B------:R-:W-:Y:S02]  /*1edb0*/  ISETP.GT.AND P4, PT, R167, 0x28, PT ;  /* 0x00000028a700780c */ /* 0x000fe40003f84270 */
[----:B------:R-:W-:Y:S02]  /*1edc0*/  FMNMX.FTZ R4, R20, R4, !PT ;  /* 0x0000000414047209 */ /* 0x000fe40007810000 */
[----:B------:R-:W-:Y:S02]  /*1edd0*/  FSEL R174, R174, -INF , P4 ;  /* 0xff800000aeae7808 */ /* 0x000fe40002000000 */
[----:B------:R-:W-:Y:S02]  /*1ede0*/  FMNMX.FTZ R4, R21, R4, !PT ;  /* 0x0000000415047209 */ /* 0x000fe40007810000 */
[----:B------:R-:W-:-:S02]  /*1edf0*/  FSETP.NEU.FTZ.AND P3, PT, R5, -INF , PT ;  /* 0xff8000000500780b */ /* 0x000fc40003f7d000 */
[----:B------:R-:W-:Y:S02]  /*1ee00*/  FMNMX.FTZ R4, R182, R4, !PT ;  /* 0x00000004b6047209 */ /* 0x000fe40007810000 */
[----:B------:R-:W-:Y:S02]  /*1ee10*/  ISETP.GT.AND P4, PT, R167, 0x31, PT ;  /* 0x00000031a700780c */ /* 0x000fe40003f84270 */
[----:B------:R-:W-:Y:S02]  /*1ee20*/  FMNMX.FTZ R4, R184, R4, !PT ;  /* 0x00000004b8047209 */ /* 0x000fe40007810000 */
[----:B------:R-:W-:Y:S02]  /*1ee30*/  FSEL R186, R186, RZ, P3 ;  /* 0x000000ffbaba7208 */ /* 0x000fe40001800000 */
[----:B------:R-:W-:Y:S01]  /*1ee40*/  FMNMX.FTZ R4, R171, R4, !PT ;  /* 0x00000004ab047209 */ /* 0x000fe20007810000 */
[----:B------:R-:W-:Y:S02]  /*1ee50*/  WARPGROUP.DEPBAR.LE gsb0, 0x0 ;  /* 0x00008000000079c5 */ /* 0x000fe40000010000 */
[----:B------:R-:W-:Y:S01]  /*1ee60*/  WARPGROUP.ARRIVE ;  /* 0x00000000000079c5 */ /* 0x000fe20000000000 */
[----:B------:R-:W-:Y:S01]  /*1ee70*/  FMNMX.FTZ R4, R174, R4, !PT ;  /* 0x00000004ae047209 */ /* 0x000fe20007810000 */
[-CC-:B------:R-:W-:Y:S01]  /*1ee80*/  FFMA.FTZ R208, R168, R3.reuse, -R186.reuse ;  /* 0x00000003a8d07223 */ /* 0x180fe200000108ba */
[----:B------:R-:W-:Y:S01]  /*1ee90*/  FSEL R163, R163, -INF , P4 ;  /* 0xff800000a3a37808 */ /* 0x000fe20002000000 */
[-CC-:B------:R-:W-:Y:S01]  /*1eea0*/  FFMA.FTZ R204, R164, R3.reuse, -R186.reuse ;  /* 0x00000003a4cc7223 */ /* 0x180fe200000108ba */
[----:B------:R-:W-:Y:S01]  /*1eeb0*/  FMNMX.FTZ R4, R175, R4, !PT ;  /* 0x00000004af047209 */ /* 0x000fe20007810000 */
[----:B------:R-:W-:Y:S01]  /*1eec0*/  HGMMA.64x256x16.F32.BF16 R24, R192, gdesc[UR4].tnspB, R24, gsb0 ;  /* 0x43e00004c0187df0 */ /* 0x000fe20008001818 */
[----:B------:R-:W-:Y:S01]  /*1eed0*/  FSEL R168, R0, -INF , P5 ;  /* 0xff80000000a87808 */ /* 0x000fe20002800000 */
[-CC-:B------:R-:W-:Y:S01]  /*1eee0*/  FFMA.FTZ R210, R169, R3.reuse, -R186.reuse ;  /* 0x00000003a9d27223 */ /* 0x180fe200000108ba */
[----:B------:R-:W-:Y:S01]  /*1eef0*/  FMNMX.FTZ R4, R162, R4, !PT ;  /* 0x00000004a2047209 */ /* 0x000fe20007810000 */
[-CC-:B------:R-:W-:Y:S01]  /*1ef00*/  FFMA.FTZ R160, R160, R3.reuse, -R186.reuse ;  /* 0x00000003a0a07223 */ /* 0x180fe200000108ba */
[----:B------:R-:W-:Y:S01]  /*1ef10*/  ISETP.GT.AND P4, PT, R167, 0x40, PT ;  /* 0x00000040a700780c */ /* 0x000fe20003f84270 */
[----:B------:R-:W-:Y:S01]  /*1ef20*/  MUFU.EX2 R208, R208 ;  /* 0x000000d000d07308 */ /* 0x000fe20000000800 */
[----:B------:R-:W-:Y:S01]  /*1ef30*/  FMNMX.FTZ R4, R163, R4, !PT ;  /* 0x00000004a3047209 */ /* 0x000fe20007810000 */
[-CC-:B------:R-:W-:Y:S01]  /*1ef40*/  FFMA.FTZ R206, R173, R3.reuse, -R186.reuse ;  /* 0x00000003adce7223 */ /* 0x180fe200000108ba */
[----:B------:R-:W-:Y:S01]  /*1ef50*/  ISETP.GT.AND P5, PT, R167, 0x41, PT ;  /* 0x00000041a700780c */ /* 0x000fe20003fa4270 */
[-CC-:B------:R-:W-:Y:S01]  /*1ef60*/  FFMA.FTZ R161, R161, R3.reuse, -R186.reuse ;  /* 0x00000003a1a17223 */ /* 0x180fe200000108ba */
[----:B------:R-:W-:Y:S01]  /*1ef70*/  FMNMX.FTZ R4, R168, R4, !PT ;  /* 0x00000004a8047209 */ /* 0x000fe20007810000 */
[-CC-:B------:R-:W-:Y:S01]  /*1ef80*/  FFMA.FTZ R200, R152, R3.reuse, -R186.reuse ;  /* 0x0000000398c87223 */ /* 0x180fe200000108ba */
[----:B------:R-:W-:Y:S01]  /*1ef90*/  FSEL R154, R154, -INF , P4 ;  /* 0xff8000009a9a7808 */ /* 0x000fe20002000000 */
[----:B------:R-:W-:Y:S01]  /*1efa0*/  MUFU.EX2 R160, R160 ;  /* 0x000000a000a07308 */ /* 0x000fe20000000800 */
[----:B------:R-:W-:Y:S01]  /*1efb0*/  FMNMX.FTZ R4, R166, R4, !PT ;  /* 0x00000004a6047209 */ /* 0x000fe20007810000 */
[-CC-:B------:R-:W-:Y:S01]  /*1efc0*/  FFMA.FTZ R202, R153, R3.reuse, -R186.reuse ;  /* 0x0000000399ca7223 */ /* 0x180fe200000108ba */
[----:B------:R-:W-:Y:S01]  /*1efd0*/  FSEL R164, R155, -INF , P5 ;  /* 0xff8000009ba47808 */ /* 0x000fe20002800000 */
[-CC-:B------:R-:W-:Y:S01]  /*1efe0*/  FFMA.FTZ R155, R172, R3.reuse, -R186.reuse ;  /* 0x00000003ac9b7223 */ /* 0x180fe200000108ba */
[----:B------:R-:W-:Y:S01]  /*1eff0*/  FMNMX.FTZ R4, R154, R4, !PT ;  /* 0x000000049a047209 */ /* 0x000fe20007810000 */
[-CC-:B------:R-:W-:Y:S01]  /*1f000*/  FFMA.FTZ R152, R177, R3.reuse, -R186.reuse ;  /* 0x00000003b1987223 */ /* 0x180fe200000108ba */
[----:B------:R-:W-:Y:S01]  /*1f010*/  ISETP.GT.AND P4, PT, R167, 0x49, PT ;  /* 0x00000049a700780c */ /* 0x000fe20003f84270 */
[----:B------:R-:W-:Y:S01]  /*1f020*/  MUFU.EX2 R210, R210 ;  /* 0x000000d200d27308 */ /* 0x000fe20000000800 */
[----:B------:R-:W-:Y:S01]  /*1f030*/  FSEL R167, R158, -INF , P6 ;  /* 0xff8000009ea77808 */ /* 0x000fe20003000000 */
[-CC-:B------:R-:W-:Y:S01]  /*1f040*/  FFMA.FTZ R158, R176, R3.reuse, -R186.reuse ;  /* 0x00000003b09e7223 */ /* 0x180fe200000108ba */
[----:B------:R-:W-:Y:S01]  /*1f050*/  FMNMX.FTZ R4, R164, R4, !PT ;  /* 0x00000004a4047209 */ /* 0x000fe20007810000 */
[-CC-:B------:R-:W-:Y:S01]  /*1f060*/  FFMA.FTZ R196, R178, R3.reuse, -R186.reuse ;  /* 0x00000003b2c47223 */ /* 0x180fe200000108ba */
[----:B------:R-:W-:Y:S01]  /*1f070*/  FSEL R169, R159, -INF , P4 ;  /* 0xff8000009fa97808 */ /* 0x000fe20002000000 */
[-CC-:B------:R-:W-:Y:S01]  /*1f080*/  FFMA.FTZ R159, R165, R3.reuse, -R186.reuse ;  /* 0x00000003a59f7223 */ /* 0x180fe200000108ba */
[----:B------:R-:W-:Y:S01]  /*1f090*/  FMNMX.FTZ R0, R167, R4, !PT ;  /* 0x00000004a7007209 */ /* 0x000fe20007810000 */
[----:B------:R-:W-:Y:S01]  /*1f0a0*/  MUFU.EX2 R161, R161 ;  /* 0x000000a100a17308 */ /* 0x000fe20000000800 */
[-CC-:B------:R-:W-:Y:S01]  /*1f0b0*/  FFMA.FTZ R153, R156, R3.reuse, -R186.reuse ;  /* 0x000000039c997223 */ /* 0x180fe200000108ba */
[-CC-:B------:R-:W-:Y:S01]  /*1f0c0*/  FFMA.FTZ R198, R157, R3.reuse, -R186.reuse ;  /* 0x000000039dc67223 */ /* 0x180fe200000108ba */
[----:B------:R-:W-:Y:S01]  /*1f0d0*/  FMNMX.FTZ R0, R169, R0, !PT ;  /* 0x00000000a9007209 */ /* 0x000fe20007810000 */
[-CC-:B------:R-:W-:Y:S01]  /*1f0e0*/  FFMA.FTZ R156, R179, R3.reuse, -R186.reuse ;  /* 0x00000003b39c7223 */ /* 0x180fe200000108ba */
[-CC-:B------:R-:W-:Y:S01]  /*1f0f0*/  FFMA.FTZ R157, R183, R3.reuse, -R186.reuse ;  /* 0x00000003b79d7223 */ /* 0x180fe200000108ba */
[----:B------:R-:W-:-:S02]  /*1f100*/  FFMA.FTZ R165, R181, R3, -R186 ;  /* 0x00000003b5a57223 */ /* 0x000fc400000108ba */
        /* <DEDUP_REMOVED lines=10> */
[----:B0-----:R-:W-:-:S02]  /*1f1b0*/  FMNMX.FTZ R4, R0, R4, !PT ;  /* 0x0000000400047209 */ /* 0x001fc40007810000 */
[----:B------:R-:W-:Y:S02]  /*1f1c0*/  FSEL R0, R5, RZ, P3 ;  /* 0x000000ff05007208 */ /* 0x000fe40001800000 */
[----:B------:R-:W-:-:S03]  /*1f1d0*/  FSETP.NEU.FTZ.AND P4, PT, R4, -INF , PT ;  /* 0xff8000000400780b */ /* 0x000fc60003f9d000 */
[----:B------:R-:W-:Y:S01]  /*1f1e0*/  MUFU.EX2 R152, R152 ;  /* 0x0000009800987308 */ /* 0x000fe20000000800 */
[----:B------:R-:W-:Y:S01]  /*1f1f0*/  ISETP.GT.AND P3, PT, R8, R225, PT ;  /* 0x000000e10800720c */ /* 0x000fe20003f64270 */
[----:B------:R-:W-:Y:S01]  /*1f200*/  FADD.FTZ R0, -R0, R7 ;  /* 0x0000000700007221 */ /* 0x000fe20000010100 */
[----:B------:R-:W-:-:S03]  /*1f210*/  VIADD R8, R8, 0xffffffff ;  /* 0xffffffff08087836 */ /* 0x000fc60000000000 */
[----:B------:R-:W-:Y:S02]  /*1f220*/  FMUL.FTZ R0, R0, R3 ;  /* 0x0000000300007220 */ /* 0x000fe40000410000 */
[----:B------:R-:W-:Y:S08]  /*1f230*/  MUFU.EX2 R196, R196 ;  /* 0x000000c400c47308 */ /* 0x000ff00000000800 */
[----:B------:R-:W0:Y:S08]  /*1f240*/  MUFU.EX2 R0, R0 ;  /* 0x0000000000007308 */ /* 0x000e300000000800 */
[----:B------:R-:W1:Y:S08]  /*1f250*/  MUFU.EX2 R153, R153 ;  /* 0x0000009900997308 */ /* 0x000e700000000800 */
[----:B------:R-:W2:Y:S01]  /*1f260*/  MUFU.EX2 R198, R198 ;  /* 0x000000c600c67308 */ /* 0x000ea20000000800 */
[----:B0-----:R-:W-:Y:S01]  /*1f270*/  FFMA.FTZ R15, R0, R15, R208 ;  /* 0x0000000f000f7223 */ /* 0x001fe200000100d0 */
[----:B------:R-:W-:-:S03]  /*1f280*/  F2FP.BF16.F32.PACK_AB R208, R160, R208 ;  /* 0x000000d0a0d0723e */ /* 0x000fc600000010ff */
[----:B------:R-:W-:-:S03]  /*1f290*/  FADD.FTZ R15, R160, R15 ;  /* 0x0000000fa00f7221 */ /* 0x000fc60000010000 */
[----:B------:R-:W0:Y:S01]  /*1f2a0*/  MUFU.EX2 R156, R156 ;  /* 0x0000009c009c7308 */ /* 0x000e220000000800 */
[----:B------:R-:W-:Y:S01]  /*1f2b0*/  FADD.FTZ R15, R210, R15 ;  /* 0x0000000fd20f7221 */ /* 0x000fe20000010000 */
[----:B------:R-:W-:-:S03]  /*1f2c0*/  F2FP.BF16.F32.PACK_AB R210, R161, R210 ;  /* 0x000000d2a1d2723e */ /* 0x000fc600000010ff */
[----:B------:R-:W-:-:S03]  /*1f2d0*/  FADD.FTZ R15, R161, R15 ;  /* 0x0000000fa10f7221 */ /* 0x000fc60000010000 */
[----:B------:R-:W-:Y:S01]  /*1f2e0*/  MUFU.EX2 R157, R157 ;  /* 0x0000009d009d7308 */ /* 0x000fe20000000800 */
[----:B------:R-:W-:Y:S01]  /*1f2f0*/  FADD.FTZ R15, R204, R15 ;  /* 0x0000000fcc0f7221 */ /* 0x000fe20000010000 */
[----:B------:R-:W-:-:S03]  /*1f300*/  F2FP.BF16.F32.PACK_AB R204, R155, R204 ;  /* 0x000000cc9bcc723e */ /* 0x000fc600000010ff */
[----:B------:R-:W-:-:S03]  /*1f310*/  FADD.FTZ R15, R155, R15 ;  /* 0x0000000f9b0f7221 */ /* 0x000fc60000010000 */
[----:B------:R-:W-:Y:S01]  /*1f320*/  MUFU.EX2 R165, R165 ;  /* 0x000000a500a57308 */ /* 0x000fe20000000800 */
[----:B------:R-:W-:Y:S01]  /*1f330*/  FADD.FTZ R15, R206, R15 ;  /* 0x0000000fce0f7221 */ /* 0x000fe20000010000 */
[----:B------:R-:W-:-:S03]  /*1f340*/  F2FP.BF16.F32.PACK_AB R206, R159, R206 ;  /* 0x000000ce9fce723e */ /* 0x000fc600000010ff */
[----:B------:R-:W-:-:S04]  /*1f350*/  FADD.FTZ R15, R159, R15 ;  /* 0x0000000f9f0f7221 */ /* 0x000fc80000010000 */
[----:B------:R-:W-:Y:S01]  /*1f360*/  FADD.FTZ R15, R200, R15 ;  /* 0x0000000fc80f7221 */ /* 0x000fe20000010000 */
[----:B------:R-:W-:-:S03]  /*1f370*/  F2FP.BF16.F32.PACK_AB R200, R158, R200 ;  /* 0x000000c89ec8723e */ /* 0x000fc600000010ff */
[----:B------:R-:W-:-:S04]  /*1f380*/  FADD.FTZ R15, R158, R15 ;  /* 0x0000000f9e0f7221 */ /* 0x000fc80000010000 */
[----:B------:R-:W-:Y:S01]  /*1f390*/  FADD.FTZ R15, R202, R15 ;  /* 0x0000000fca0f7221 */ /* 0x000fe20000010000 */
[----:B------:R-:W-:-:S03]  /*1f3a0*/  F2FP.BF16.F32.PACK_AB R202, R152, R202 ;  /* 0x000000ca98ca723e */ /* 0x000fc600000010ff */
[----:B------:R-:W-:-:S04]  /*1f3b0*/  FADD.FTZ R15, R152, R15 ;  /* 0x0000000f980f7221 */ /* 0x000fc80000010000 */
[----:B------:R-:W-:Y:S01]  /*1f3c0*/  FADD.FTZ R15, R196, R15 ;  /* 0x0000000fc40f7221 */ /* 0x000fe20000010000 */
[----:B-1----:R-:W-:-:S03]  /*1f3d0*/  F2FP.BF16.F32.PACK_AB R196, R153, R196 ;  /* 0x000000c499c4723e */ /* 0x002fc600000010ff */
[----:B------:R-:W-:-:S04]  /*1f3e0*/  FADD.FTZ R15, R153, R15 ;  /* 0x0000000f990f7221 */ /* 0x000fc80000010000 */
[----:B--2---:R-:W-:Y:S01]  /*1f3f0*/  FADD.FTZ R15, R198, R15 ;  /* 0x0000000fc60f7221 */ /* 0x004fe20000010000 */
[----:B0-----:R-:W-:-:S03]  /*1f400*/  F2FP.BF16.F32.PACK_AB R198, R156, R198 ;  /* 0x000000c69cc6723e */ /* 0x001fc600000010ff */
[----:B------:R-:W-:Y:S01]  /*1f410*/  FADD.FTZ R15, R156, R15 ;  /* 0x0000000f9c0f7221 */ /* 0x000fe20000010000 */
[----:B------:R-:W-:Y:S02]  /*1f420*/  WARPGROUP.DEPBAR.LE gsb0, 0x0 ;  /* 0x00008000000079c5 */ /* 0x000fe40000010000 */
[-CC-:B------:R-:W-:Y:S01]  /*1f430*/  FFMA.FTZ R194, R170, R3.reuse, -R186.reuse ;  /* 0x00000003aac27223 */ /* 0x180fe200000108ba */
[-C--:B------:R-:W-:Y:S01]  /*1f440*/  FMUL.FTZ R170, R4, R3.reuse ;  /* 0x0000000304aa7220 */ /* 0x080fe20000410000 */
[----:B------:R0:W-:Y:S01]  /*1f450*/  @!P1 SYNCS.ARRIVE.TRANS64.RED.A1T0 RZ, [R11+URZ], RZ ;  /* 0x000000ff0bff99a7 */ /* 0x0001e2000810043f */
[----:B------:R-:W-:-:S03]  /*1f460*/  FFMA.FTZ R192, R180, R3, -R186 ;  /* 0x00000003b4c07223 */ /* 0x000fc600000108ba */
[----:B------:R-:W-:Y:S01]  /*1f470*/  FSEL R170, R170, RZ, P4 ;  /* 0x000000ffaaaa7208 */ /* 0x000fe20002000000 */
[----:B------:R-:W-:Y:S01]  /*1f480*/  MUFU.EX2 R194, R194 ;  /* 0x000000c200c27308 */ /* 0x000fe20000000800 */
[----:B------:R1:W-:Y:S03]  /*1f490*/  @!P1 SYNCS.ARRIVE.TRANS64.RED.A1T0 RZ, [R9+URZ], RZ ;  /* 0x000000ff09ff99a7 */ /* 0x0003e6000810043f */
[-CC-:B------:R-:W-:Y:S01]  /*1f4a0*/  FFMA.FTZ R209, R2, R3.reuse, -R170.reuse ;  /* 0x0000000302d17223 */ /* 0x180fe200000108aa */
[----:B------:R-:W-:Y:S01]  /*1f4b0*/  FSEL R2, R4, RZ, P4 ;  /* 0x000000ff04027208 */ /* 0x000fe20002000000 */
[-CC-:B------:R-:W-:Y:S01]  /*1f4c0*/  FFMA.FTZ R172, R185, R3.reuse, -R170.reuse ;  /* 0x00000003b9ac7223 */ /* 0x180fe200000108aa */
[-CC-:B------:R-:W-:Y:S01]  /*1f4d0*/  FFMA.FTZ R211, R10, R3.reuse, -R170.reuse ;  /* 0x000000030ad37223 */ /* 0x180fe200000108aa */
[-CC-:B------:R-:W-:Y:S01]  /*1f4e0*/  FFMA.FTZ R173, R12, R3.reuse, -R170.reuse ;  /* 0x000000030cad7223 */ /* 0x180fe200000108aa */
[-C--:B------:R-:W-:Y:S01]  /*1f4f0*/  FFMA.FTZ R205, R13, R3.reuse, -R170 ;  /* 0x000000030dcd7223 */ /* 0x080fe200000108aa */
[----:B------:R-:W-:Y:S01]  /*1f500*/  FADD.FTZ R2, -R2, R6 ;  /* 0x0000000602027221 */ /* 0x000fe20000010100 */
[----:B------:R-:W-:Y:S01]  /*1f510*/  MUFU.EX2 R209, R209 ;  /* 0x000000d100d17308 */ /* 0x000fe20000000800 */
[-CC-:B------:R-:W-:Y:S01]  /*1f520*/  FFMA.FTZ R10, R20, R3.reuse, -R170.reuse ;  /* 0x00000003140a7223 */ /* 0x180fe200000108aa */
[-CC-:B------:R-:W-:Y:S01]  /*1f530*/  FFMA.FTZ R207, R21, R3.reuse, -R170.reuse ;  /* 0x0000000315cf7223 */ /* 0x180fe200000108aa */
[-C--:B------:R-:W-:Y:S01]  /*1f540*/  FMUL.FTZ R2, R2, R3.reuse ;  /* 0x0000000302027220 */ /* 0x080fe20000410000 */
        /* <DEDUP_REMOVED lines=9> */
[-CC-:B0-----:R-:W-:Y:S01]  /*1f5e0*/  FFMA.FTZ R11, R166, R3.reuse, -R170.reuse ;  /* 0x00000003a60b7223 */ /* 0x181fe200000108aa */
[-CC-:B------:R-:W-:Y:S01]  /*1f5f0*/  FFMA.FTZ R193, R154, R3.reuse, -R170.reuse ;  /* 0x000000039ac17223 */ /* 0x180fe200000108aa */
[-CC-:B------:R-:W-:Y:S01]  /*1f600*/  FFMA.FTZ R164, R164, R3.reuse, -R170.reuse ;  /* 0x00000003a4a47223 */ /* 0x180fe200000108aa */
[----:B------:R-:W0:Y:S01]  /*1f610*/  MUFU.EX2 R2, R2 ;  /* 0x0000000200027308 */ /* 0x000e220000000800 */
[-CC-:B------:R-:W-:Y:S01]  /*1f620*/  FFMA.FTZ R167, R167, R3.reuse, -R170.reuse ;  /* 0x00000003a7a77223 */ /* 0x180fe200000108aa */
[----:B------:R-:W-:-:S06]  /*1f630*/  FFMA.FTZ R169, R169, R3, -R170 ;  /* 0x00000003a9a97223 */ /* 0x000fcc00000108aa */
[----:B------:R-:W2:Y:S08]  /*1f640*/  MUFU.EX2 R211, R211 ;  /* 0x000000d300d37308 */ /* 0x000eb00000000800 */
[----:B------:R-:W3:Y:S01]  /*1f650*/  MUFU.EX2 R173, R173 ;  /* 0x000000ad00ad7308 */ /* 0x000ee20000000800 */
[----:B0-----:R-:W-:Y:S01]  /*1f660*/  FFMA.FTZ R14, R2, R14, R209 ;  /* 0x0000000e020e7223 */ /* 0x001fe200000100d1 */
[----:B------:R-:W-:-:S03]  /*1f670*/  F2FP.BF16.F32.PACK_AB R209, R172, R209 ;  /* 0x000000d1acd1723e */ /* 0x000fc600000010ff */
[----:B------:R-:W-:-:S03]  /*1f680*/  FADD.FTZ R14, R172, R14 ;  /* 0x0000000eac0e7221 */ /* 0x000fc60000010000 */
[----:B------:R-:W0:Y:S01]  /*1f690*/  MUFU.EX2 R205, R205 ;  /* 0x000000cd00cd7308 */ /* 0x000e220000000800 */
[----:B--2---:R-:W-:-:S07]  /*1f6a0*/  FADD.FTZ R14, R211, R14 ;  /* 0x0000000ed30e7221 */ /* 0x004fce0000010000 */
[----:B------:R-:W2:Y:S01]  /*1f6b0*/  MUFU.EX2 R10, R10 ;  /* 0x0000000a000a7308 */ /* 0x000ea20000000800 */
[C---:B---3--:R-:W-:Y:S01]  /*1f6c0*/  FADD.FTZ R14, R173.reuse, R14 ;  /* 0x0000000ead0e7221 */ /* 0x048fe20000010000 */
[----:B------:R-:W-:-:S06]  /*1f6d0*/  F2FP.BF16.F32.PACK_AB R211, R173, R211 ;  /* 0x000000d3add3723e */ /* 0x000fcc00000010ff */
[----:B------:R-:W3:Y:S01]  /*1f6e0*/  MUFU.EX2 R207, R207 ;  /* 0x000000cf00cf7308 */ /* 0x000ee20000000800 */
[----:B0-----:R-:W-:-:S07]  /*1f6f0*/  FADD.FTZ R14, R205, R14 ;  /* 0x0000000ecd0e7221 */ /* 0x001fce0000010000 */
[----:B------:R-:W0:Y:S01]  /*1f700*/  MUFU.EX2 R12, R12 ;  /* 0x0000000c000c7308 */ /* 0x000e220000000800 */
[C---:B--2---:R-:W-:Y:S01]  /*1f710*/  FADD.FTZ R14, R10.reuse, R14 ;  /* 0x0000000e0a0e7221 */ /* 0x044fe20000010000 */
[----:B------:R-:W-:Y:S01]  /*1f720*/  F2FP.BF16.F32.PACK_AB R205, R10, R205 ;  /* 0x000000cd0acd723e */ /* 0x000fe200000010ff */
[----:B------:R-:W-:-:S05]  /*1f730*/  IMAD.MOV.U32 R10, RZ, RZ, R217 ;  /* 0x000000ffff0a7224 */ /* 0x000fca00078e00d9 */
[----:B------:R-:W2:Y:S01]  /*1f740*/  MUFU.EX2 R201, R201 ;  /* 0x000000c900c97308 */ /* 0x000ea20000000800 */
[----:B---3--:R-:W-:-:S07]  /*1f750*/  FADD.FTZ R14, R207, R14 ;  /* 0x0000000ecf0e7221 */ /* 0x008fce0000010000 */
[----:B------:R-:W3:Y:S01]  /*1f760*/  MUFU.EX2 R7, R171 ;  /* 0x000000ab00077308 */ /* 0x000ee20000000800 */
[C---:B0-----:R-:W-:Y:S01]  /*1f770*/  FADD.FTZ R14, R12.reuse, R14 ;  /* 0x0000000e0c0e7221 */ /* 0x041fe20000010000 */
[----:B------:R-:W-:-:S06]  /*1f780*/  F2FP.BF16.F32.PACK_AB R207, R12, R207 ;  /* 0x000000cf0ccf723e */ /* 0x000fcc00000010ff */
[----:B------:R-:W0:Y:S01]  /*1f790*/  MUFU.EX2 R203, R203 ;  /* 0x000000cb00cb7308 */ /* 0x000e220000000800 */
[----:B--2---:R-:W-:-:S07]  /*1f7a0*/  FADD.FTZ R14, R201, R14 ;  /* 0x0000000ec90e7221 */ /* 0x004fce0000010000 */
[----:B------:R-:W2:Y:S01]  /*1f7b0*/  MUFU.EX2 R6, R6 ;  /* 0x0000000600067308 */ /* 0x000ea20000000800 */
[C---:B---3--:R-:W-:Y:S01]  /*1f7c0*/  FADD.FTZ R14, R7.reuse, R14 ;  /* 0x0000000e070e7221 */ /* 0x048fe20000010000 */
[----:B------:R-:W-:Y:S01]  /*1f7d0*/  F2FP.BF16.F32.PACK_AB R201, R7, R201 ;  /* 0x000000c907c9723e */ /* 0x000fe200000010ff */
[----:B------:R-:W-:-:S05]  /*1f7e0*/  IMAD.MOV.U32 R7, RZ, RZ, R5 ;  /* 0x000000ffff077224 */ /* 0x000fca00078e0005 */
[----:B------:R-:W3:Y:S01]  /*1f7f0*/  MUFU.EX2 R197, R197 ;  /* 0x000000c500c57308 */ /* 0x000ee20000000800 */
[----:B0-----:R-:W-:-:S07]  /*1f800*/  FADD.FTZ R14, R203, R14 ;  /* 0x0000000ecb0e7221 */ /* 0x001fce0000010000 */
[----:B-1----:R-:W0:Y:S01]  /*1f810*/  MUFU.EX2 R9, R163 ;  /* 0x000000a300097308 */ /* 0x002e220000000800 */
[C---:B--2---:R-:W-:Y:S01]  /*1f820*/  FADD.FTZ R14, R6.reuse, R14 ;  /* 0x0000000e060e7221 */ /* 0x044fe20000010000 */
[----:B------:R-:W-:Y:S01]  /*1f830*/  F2FP.BF16.F32.PACK_AB R203, R6, R203 ;  /* 0x000000cb06cb723e */ /* 0x000fe200000010ff */
[----:B------:R-:W-:-:S05]  /*1f840*/  IMAD.MOV.U32 R6, RZ, RZ, R4 ;  /* 0x000000ffff067224 */ /* 0x000fca00078e0004 */
[----:B------:R-:W1:Y:S01]  /*1f850*/  MUFU.EX2 R199, R199 ;  /* 0x000000c700c77308 */ /* 0x000e620000000800 */
[----:B---3--:R-:W-:-:S07]  /*1f860*/  FADD.FTZ R14, R197, R14 ;  /* 0x0000000ec50e7221 */ /* 0x008fce0000010000 */
[----:B------:R-:W2:Y:S01]  /*1f870*/  MUFU.EX2 R11, R11 ;  /* 0x0000000b000b7308 */ /* 0x000ea20000000800 */
[C---:B0-----:R-:W-:Y:S01]  /*1f880*/  FADD.FTZ R14, R9.reuse, R14 ;  /* 0x0000000e090e7221 */ /* 0x041fe20000010000 */
[----:B------:R-:W-:Y:S01]  /*1f890*/  F2FP.BF16.F32.PACK_AB R197, R9, R197 ;  /* 0x000000c509c5723e */ /* 0x000fe200000010ff */
[----:B------:R-:W-:-:S05]  /*1f8a0*/  IMAD.MOV.U32 R9, RZ, RZ, R218 ;  /* 0x000000ffff097224 */ /* 0x000fca00078e00da */
[----:B------:R-:W0:Y:S01]  /*1f8b0*/  MUFU.EX2 R192, R192 ;  /* 0x000000c000c07308 */ /* 0x000e220000000800 */
[----:B-1----:R-:W-:-:S07]  /*1f8c0*/  FADD.FTZ R14, R199, R14 ;  /* 0x0000000ec70e7221 */ /* 0x002fce0000010000 */
[----:B------:R-:W1:Y:S01]  /*1f8d0*/  MUFU.EX2 R193, R193 ;  /* 0x000000c100c17308 */ /* 0x000e620000000800 */
[C---:B--2---:R-:W-:Y:S01]  /*1f8e0*/  FADD.FTZ R14, R11.reuse, R14 ;  /* 0x0000000e0b0e7221 */ /* 0x044fe20000010000 */
[----:B------:R-:W-:-:S06]  /*1f8f0*/  F2FP.BF16.F32.PACK_AB R199, R11, R199 ;  /* 0x000000c70bc7723e */ /* 0x000fcc00000010ff */
[----:B------:R-:W2:Y:S01]  /*1f900*/  MUFU.EX2 R164, R164 ;  /* 0x000000a400a47308 */ /* 0x000ea20000000800 */
[----:B0-----:R-:W-:Y:S01]  /*1f910*/  FADD.FTZ R15, R192, R15 ;  /* 0x0000000fc00f7221 */ /* 0x001fe20000010000 */
[----:B------:R-:W-:-:S03]  /*1f920*/  F2FP.BF16.F32.PACK_AB R192, R157, R192 ;  /* 0x000000c09dc0723e */ /* 0x000fc600000010ff */
[----:B------:R-:W-:-:S03]  /*1f930*/  FADD.FTZ R15, R157, R15 ;  /* 0x0000000f9d0f7221 */ /* 0x000fc60000010000 */
[----:B------:R-:W0:Y:S01]  /*1f940*/  MUFU.EX2 R167, R167 ;  /* 0x000000a700a77308 */ /* 0x000e220000000800 */
[----:B-1----:R-:W-:Y:S01]  /*1f950*/  FADD.FTZ R14, R193, R14 ;  /* 0x0000000ec10e7221 */ /* 0x002fe20000010000 */
[----:B------:R-:W-:Y:S01]  /*1f960*/  FADD.FTZ R15, R194, R15 ;  /* 0x0000000fc20f7221 */ /* 0x000fe20000010000 */
[----:B------:R-:W-:-:S03]  /*1f970*/  F2FP.BF16.F32.PACK_AB R194, R165, R194 ;  /* 0x000000c2a5c2723e */ /* 0x000fc600000010ff */
[----:B------:R-:W-:Y:S02]  /*1f980*/  FADD.FTZ R15, R165, R15 ;  /* 0x0000000fa50f7221 */ /* 0x000fe40000010000 */
[----:B------:R-:W1:Y:S01]  /*1f990*/  MUFU.EX2 R169, R169 ;  /* 0x000000a900a97308 */ /* 0x000e620000000800 */
[C---:B--2---:R-:W-:Y:S01]  /*1f9a0*/  FADD.FTZ R14, R164.reuse, R14 ;  /* 0x0000000ea40e7221 */ /* 0x044fe20000010000 */
[----:B------:R-:W-:-:S03]  /*1f9b0*/  F2FP.BF16.F32.PACK_AB R193, R164, R193 ;  /* 0x000000c1a4c1723e */ /* 0x000fc600000010ff */
[----:B0-----:R-:W-:-:S04]  /*1f9c0*/  FADD.FTZ R14, R167, R14 ;  /* 0x0000000ea70e7221 */ /* 0x001fc80000010000 */
[C---:B-1----:R-:W-:Y:S01]  /*1f9d0*/  FADD.FTZ R14, R169.reuse, R14 ;  /* 0x0000000ea90e7221 */ /* 0x042fe20000010000 */
[----:B------:R-:W-:Y:S01]  /*1f9e0*/  F2FP.BF16.F32.PACK_AB R195, R169, R167 ;  /* 0x000000a7a9c3723e */ /* 0x000fe200000010ff */
[----:B------:R-:W-:Y:S06]  /*1f9f0*/  @P3 BRA `(.L_x_3076) ;  /* 0xffffffac00203947 */ /* 0x000fec000383ffff */
[----:B------:R-:W-:Y:S05]  /*1fa00*/  BSYNC B1 ;  /* 0x0000000000017941 */ /* 0x000fea0003800000 */
.L_x_3065:
[----:B------:R-:W-:Y:S05]  /*1fa10*/  BSYNC B0 ;  /* 0x0000000000007941 */ /* 0x000fea0003800000 */
.L_x_3064:
[----:B------:R-:W-:Y:S01]  /*1fa20*/  ISETP.GE.AND P2, PT, R8, RZ, PT ;  /* 0x000000ff0800720c */ /* 0x000fe20003f46270 */
[----:B------:R-:W-:-:S12]  /*1fa30*/  BSSY B0, `(.L_x_3077) ;  /* 0x00004dd000007945 */ /* 0x000fd80003800000 */
[----:B------:R-:W-:Y:S05]  /*1fa40*/  @!P2 BRA `(.L_x_3078) ;  /* 0x0000004c006ca947 */ /* 0x000fea0003800000 */
[----:B------:R-:W-:Y:S02]  /*1fa50*/  IMAD.MOV.U32 R6, RZ, RZ, R4 ;  /* 0x000000ffff067224 */ /* 0x000fe400078e0004 */
[----:B------:R-:W-:Y:S02]  /*1fa60*/  IMAD.MOV.U32 R7, RZ, RZ, R5 ;  /* 0x000000ffff077224 */ /* 0x000fe400078e0005 */
[----:B------:R-:W-:Y:S02]  /*1fa70*/  IMAD.MOV.U32 R9, RZ, RZ, R218 ;  /* 0x000000ffff097224 */ /* 0x000fe400078e00da */
[----:B------:R-:W-:-:S07]  /*1fa80*/  IMAD.MOV.U32 R10, RZ, RZ, R217 ;  /* 0x000000ffff0a7224 */ /* 0x000fce00078e00d9 */
.L_x_3089:
        /* <DEDUP_REMOVED lines=8> */
.L_x_3079:
[----:B------:R-:W-:Y:S01]  /*1fb10*/  IMAD R3, R217, 0x8, R18 ;  /* 0x00000008d9037824 */ /* 0x000fe200078e0212 */
[----:B------:R-:W-:-:S04]  /*1fb20*/  SHF.L.U32 R12, R218, 0x1f, RZ ;  /* 0x0000001fda0c7819 */ /* 0x000fc800000006ff */
[----:B------:R0:W1:Y:S01]  /*1fb30*/  SYNCS.PHASECHK.TRANS64.TRYWAIT P2, [R3+URZ+0x38830], R12 ;  /* 0x0388300c030075a7 */ /* 0x000062000804017f */
[----:B------:R-:W-:Y:S05]  /*1fb40*/  @!P0 BRA `(.L_x_3080) ;  /* 0x0000000000048947 */ /* 0x000fea0003800000 */
[----:B------:R-:W-:Y:S01]  /*1fb50*/  BPT.TRAP 0x1 ;  /* 0x000000040000795c */ /* 0x000fe20000300000 */
.L_x_3080:
[----:B------:R-:W-:Y:S01]  /*1fb60*/  IMAD R4, R217, 0xa00, R222 ;  /* 0x00000a00d9047824 */ /* 0x000fe200078e02de */
[----:B------:R-:W-:Y:S01]  /*1fb70*/  BSSY B1, `(.L_x_3081) ;  /* 0x0000006000017945 */ /* 0x000fe20003800000 */
[----:B------:R-:W-:Y:S02]  /*1fb80*/  IMAD.MOV.U32 R5, RZ, RZ, 0x40000040 ;  /* 0x40000040ff057424 */ /* 0x000fe400078e00ff */
[----:B------:R-:W-:Y:S01]  /*1fb90*/  VIADD R152, R4, 0x80 ;  /* 0x0000008004987836 */ /* 0x000fe20000000000 */
[----:B-1----:R-:W-:Y:S06]  /*1fba0*/  @P2 BRA `(.L_x_3082) ;  /* 0x0000000000082947 */ /* 0x002fec0003800000 */
[----:B------:R-:W1:Y:S02]  /*1fbb0*/  SYNCS.PHASECHK.TRANS64.TRYWAIT P2, [R3+URZ+0x38830], R12 ;  /* 0x0388300c030075a7 */ /* 0x000e64000804017f */
[----:B-1----:R-:W-:Y:S05]  /*1fbc0*/  @!P2 BRA `(.L_x_3083) ;  /* 0x000001300054a947 */ /* 0x002fea0003800000 */
.L_x_3082:
[----:B------:R-:W-:Y:S05]  /*1fbd0*/  BSYNC B1 ;  /* 0x0000000000017941 */ /* 0x000fea0003800000 */
.L_x_3081:
        /* <DEDUP_REMOVED lines=8> */
[----:B01----:R-:W-:Y:S02]  /*1fc60*/  VIADD R12, R4, 0x100 ;  /* 0x00000100040c7836 */ /* 0x003fe40000000000 */
        /* <DEDUP_REMOVED lines=868> */
.L_x_3084:
[----:B------:R-:W-:Y:S01]  /*232b0*/  SHF.L.U32 R0, R9, 0x1f, RZ ;  /* 0x0000001f09007819 */ /* 0x000fe200000006ff */
[----:B------:R-:W-:-:S04]  /*232c0*/  IMAD R9, R10, 0x8, R18 ;  /* 0x000000080a097824 */ /* 0x000fc800078e0212 */
[----:B------:R0:W1:Y:S01]  /*232d0*/  SYNCS.PHASECHK.TRANS64.TRYWAIT P2, [R9+URZ+0x38850], R0 ;  /* 0x03885000090075a7 */ /* 0x000062000804017f */
[----:B------:R-:W-:Y:S05]  /*232e0*/  @!P0 BRA `(.L_x_3085) ;  /* 0x0000000000048947 */ /* 0x000fea0003800000 */
[----:B------:R-:W-:Y:S01]  /*232f0*/  BPT.TRAP 0x1 ;  /* 0x000000040000795c */ /* 0x000fe20000300000 */
.L_x_3085:
[----:B------:R-:W-:Y:S04]  /*23300*/  BSSY B1, `(.L_x_3086) ;  /* 0x0000004000017945 */ /* 0x000fe80003800000 */
[----:B-1----:R-:W-:Y:S05]  /*23310*/  @P2 BRA `(.L_x_3087) ;  /* 0x0000000000082947 */ /* 0x002fea0003800000 */
[----:B------:R-:W1:Y:S02]  /*23320*/  SYNCS.PHASECHK.TRANS64.TRYWAIT P2, [R9+URZ+0x38850], R0 ;  /* 0x03885000090075a7 */ /* 0x000e64000804017f */
[----:B-1----:R-:W-:Y:S05]  /*23330*/  @!P2 BRA `(.L_x_3088) ;  /* 0x000000f8008ca947 */ /* 0x002fea0003800000 */
.L_x_3087:
[----:B------:R-:W-:Y:S05]  /*23340*/  BSYNC B1 ;  /* 0x0000000000017941 */ /* 0x000fea0003800000 */
.L_x_3086:
        /* <DEDUP_REMOVED lines=18> */
[----:B------:R-:W-:Y:S01]  /*23470*/  IMAD R2, R10, 0xa00, R0 ;  /* 0x00000a000a027824 */ /* 0x000fe200078e0200 */
[----:B------:R-:W-:Y:S01]  /*23480*/  MUFU.TANH R21, R21 ;  /* 0x0000001500157308 */ /* 0x000fe20000002400 */
[----:B------:R-:W-:Y:S01]  /*23490*/  FMUL.FTZ R160, R160, UR38 ;  /* 0x00000026a0a07c20 */ /* 0x000fe20008410000 */
[----:B------:R-:W-:Y:S01]  /*234a0*/  FMUL.FTZ R161, R161, UR38 ;  /* 0x00000026a1a17c20 */ /* 0x000fe20008410000 */
[C---:B------:R-:W-:Y:S01]  /*234b0*/  VIADD R4, R2.reuse, 0x80 ;  /* 0x0000008002047836 */ /* 0x040fe20000000000 */
[----:B------:R-:W-:Y:S01]  /*234c0*/  R2UR UR6, R2 ;  /* 0x00000000020672ca */ /* 0x000fe200000e0000 */
[----:B------:R-:W-:Y:S01]  /*234d0*/  FMUL.FTZ R164, R164, UR38 ;  /* 0x00000026a4a47c20 */ /* 0x000fe20008410000 */
[----:B------:R-:W-:Y:S01]  /*234e0*/  FMUL.FTZ R165, R165, UR38 ;  /* 0x00000026a5a57c20 */ /* 0x000fe20008410000 */
[----:B------:R-:W-:Y:S01]  /*234f0*/  FMUL.FTZ R152, R152, UR38 ;  /* 0x0000002698987c20 */ /* 0x000fe20008410000 */
[----:B------:R-:W-:Y:S01]  /*23500*/  MUFU.TANH R177, R177 ;  /* 0x000000b100b17308 */ /* 0x000fe20000002400 */
[----:B------:R-:W-:Y:S01]  /*23510*/  FMUL.FTZ R153, R153, UR38 ;  /* 0x0000002699997c20 */ /* 0x000fe20008410000 */
[----:B------:R-:W-:Y:S01]  /*23520*/  FMUL.FTZ R156, R156, UR38 ;  /* 0x000000269c9c7c20 */ /* 0x000fe20008410000 */
[----:B------:R-:W-:-:S02]  /*23530*/  IMAD.MOV.U32 R3, RZ, RZ, 0x40000040 ;  /* 0x40000040ff037424 */ /* 0x000fc400078e00ff */
[----:B------:R-:W-:Y:S01]  /*23540*/  FMUL.FTZ R10, R186, UR38 ;  /* 0x00000026ba0a7c20 */ /* 0x000fe20008410000 */
[----:B------:R-:W-:Y:S01]  /*23550*/  FMUL.FTZ R12, R187, UR38 ;  /* 0x00000026bb0c7c20 */ /* 0x000fe20008410000 */
[----:B------:R-:W-:Y:S01]  /*23560*/  FMUL.FTZ R13, R190, UR38 ;  /* 0x00000026be0d7c20 */ /* 0x000fe20008410000 */
[----:B------:R-:W-:Y:S01]  /*23570*/  FMUL.FTZ R170, R170, UR38 ;  /* 0x00000026aaaa7c20 */ /* 0x000fe20008410000 */
[----:B------:R-:W-:Y:S01]  /*23580*/  MUFU.TANH R180, R180 ;  /* 0x000000b400b47308 */ /* 0x000fe20000002400 */
[----:B------:R-:W-:Y:S01]  /*23590*/  HGMMA.64x256x16.F32.BF16 R24, R208, gdesc[UR4].tnspB, R24, gsb0 ;  /* 0x43e00004d0187df0 */ /* 0x000fe20008001818 */
[----:B------:R-:W-:Y:S01]  /*235a0*/  R2UR UR6, R4 ;  /* 0x00000000040672ca */ /* 0x000fe200000e0000 */
[----:B------:R-:W-:Y:S01]  /*235b0*/  VIADD R4, R2, 0x100 ;  /* 0x0000010002047836 */ /* 0x000fe20000000000 */
[----:B------:R-:W-:Y:S01]  /*235c0*/  R2UR UR7, R5 ;  /* 0x00000000050772ca */ /* 0x000fe200000e0000 */
[----:B------:R-:W-:Y:S02]  /*235d0*/  IMAD.MOV.U32 R5, RZ, RZ, 0x40000040 ;  /* 0x40000040ff057424 */ /* 0x000fe400078e00ff */
        /* <DEDUP_REMOVED lines=13> */
[----:B------:R-:W-:Y:S01]  /*236b0*/  @!P1 IMAD R11, R11, 0x8, R18 ;  /* 0x000000080b0b9824 */ /* 0x000fe200078e0212 */
[----:B------:R-:W-:Y:S01]  /*236c0*/  ISETP.GT.AND P2, PT, R8, RZ, PT ;  /* 0x000000ff0800720c */ /* 0x000fe20003f44270 */
[----:B------:R-:W-:-:S02]  /*236d0*/  @!P1 VIADD R9, R9, 0x38860 ;  /* 0x0003886009099836 */ /* 0x000fc40000000000 */
[----:B------:R-:W-:Y:S01]  /*236e0*/  @!P1 VIADD R11, R11, 0x38840 ;  /* 0x000388400b0b9836 */ /* 0x000fe20000000000 */
[----:B------:R-:W-:Y:S01]  /*236f0*/  MUFU.TANH R169, R169 ;  /* 0x000000a900a97308 */ /* 0x000fe20000002400 */
[----:B------:R-:W-:Y:S01]  /*23700*/  VIADD R8, R8, 0xffffffff ;  /* 0xffffffff08087836 */ /* 0x000fe20000000000 */
[----:B------:R-:W-:-:S06]  /*23710*/  @!P1 PRMT R9, RZ, 0x654, R9 ;  /* 0x00000654ff099816 */ /* 0x000fcc0000000009 */
        /* <DEDUP_REMOVED lines=43> */
[----:B------:R-:W-:Y:S01]  /*239d0*/  MUFU.TANH R4, R4 ;  /* 0x0000000400047308 */ /* 0x000fe20000002400 */
[----:B------:R-:W-:Y:S01]  /*239e0*/  FMUL.FTZ R182, R157, UR38 ;  /* 0x000000269db67c20 */ /* 0x000fe20008410000 */
[----:B------:R-:W-:-:S06]  /*239f0*/  FMUL.FTZ R157, R183, UR38 ;  /* 0x00000026b79d7c20 */ /* 0x000fcc0008410000 */
        /* <DEDUP_REMOVED lines=10> */
[----:B------:R-:W-:Y:S01]  /*23aa0*/  FMUL.FTZ R2, R184, UR38 ;  /* 0x00000026b8027c20 */ /* 0x000fe20008410000 */
[----:B------:R-:W-:Y:S01]  /*23ab0*/  R2UR UR7, R3 ;  /* 0x00000000030772ca */ /* 0x000fe200000e0000 */
[----:B------:R-:W-:-:S04]  /*23ac0*/  FMUL.FTZ R184, R191, UR38 ;  /* 0x00000026bfb87c20 */ /* 0x000fc80008410000 */
[----:B------:R-:W0:Y:S08]  /*23ad0*/  MUFU.TANH R2, R2 ;  /* 0x0000000200027308 */ /* 0x000e300000002400 */
[----:B------:R-:W1:Y:S01]  /*23ae0*/  MUFU.TANH R184, R184 ;  /* 0x000000b800b87308 */ /* 0x000e620000002400 */
        /* <DEDUP_REMOVED lines=21> */
[----:B0-----:R-:W-:Y:S02]  /*23c40*/  FMNMX.FTZ R3, R0, R3, !PT ;  /* 0x0000000300037209 */ /* 0x001fe40007810000 */
[----:B------:R-:W-:-:S03]  /*23c50*/  FMNMX.FTZ R0, R10, R6, !PT ;  /* 0x000000060a007209 */ /* 0x000fc60007810000 */
[----:B------:R-:W0:Y:S01]  /*23c60*/  SHFL.BFLY PT, R5, R3, 0x1, 0x1f ;  /* 0x0c201f0003057f89 */ /* 0x000e2200000e0000 */
[----:B------:R-:W-:-:S04]  /*23c70*/  FMNMX.FTZ R183, R12, R0, !PT ;  /* 0x000000000cb77209 */ /* 0x000fc80007810000 */
[----:B------:R-:W-:-:S04]  /*23c80*/  FMNMX.FTZ R183, R13, R183, !PT ;  /* 0x000000b70db77209 */ /* 0x000fc80007810000 */
[----:B-1----:R-:W-:-:S04]  /*23c90*/  FMNMX.FTZ R183, R184, R183, !PT ;  /* 0x000000b7b8b77209 */ /* 0x002fc80007810000 */
[----:B------:R-:W-:-:S04]  /*23ca0*/  FMNMX.FTZ R183, R176, R183, !PT ;  /* 0x000000b7b0b77209 */ /* 0x000fc80007810000 */
[----:B------:R-:W-:Y:S02]  /*23cb0*/  FMNMX.FTZ R183, R178, R183, !PT ;  /* 0x000000b7b2b77209 */ /* 0x000fe40007810000 */
[----:B0-----:R-:W-:Y:S01]  /*23cc0*/  FMNMX.FTZ R5, R3, R5, !PT ;  /* 0x0000000503057209 */ /* 0x001fe20007810000 */
[----:B------:R-:W-:-:S04]  /*23cd0*/  IMAD.U32 R3, RZ, RZ, UR42 ;  /* 0x0000002aff037e24 */ /* 0x000fc8000f8e00ff */
[----:B------:R-:W-:-:S04]  /*23ce0*/  FADD.FTZ R7, -R5, R7 ;  /* 0x0000000705077221 */ /* 0x000fc80000010100 */
[-C--:B------:R-:W-:Y:S01]  /*23cf0*/  FMUL.FTZ R0, R7, R3.reuse ;  /* 0x0000000307007220 */ /* 0x080fe20000410000 */
[----:B------:R-:W-:-:S04]  /*23d00*/  FMUL.FTZ R7, R5, R3 ;  /* 0x0000000305077220 */ /* 0x000fc80000410000 */
[--C-:B------:R-:W-:Y:S01]  /*23d10*/  FFMA.FTZ R208, R2, R3, -R7.reuse ;  /* 0x0000000302d07223 */ /* 0x100fe20000010807 */
[----:B------:R-:W-:Y:S01]  /*23d20*/  FMNMX.FTZ R2, R179, R183, !PT ;  /* 0x000000b7b3027209 */ /* 0x000fe20007810000 */
[-CC-:B------:R-:W-:Y:S01]  /*23d30*/  FFMA.FTZ R4, R4, R3.reuse, -R7.reuse ;  /* 0x0000000304047223 */ /* 0x180fe20000010807 */
[-CC-:B------:R-:W-:Y:S01]  /*23d40*/  FFMA.FTZ R200, R168, R3.reuse, -R7.reuse ;  /* 0x00000003a8c87223 */ /* 0x180fe20000010807 */
        /* <DEDUP_REMOVED lines=8> */
[-CC-:B------:R-:W-:Y:S01]  /*23dd0*/  FFMA.FTZ R206, R180, R3.reuse, -R7.reuse ;  /* 0x00000003b4ce7223 */ /* 0x180fe20000010807 */
[----:B------:R-:W-:Y:S01]  /*23de0*/  FMNMX.FTZ R2, R171, R2, !PT ;  /* 0x00000002ab027209 */ /* 0x000fe20007810000 */
[-CC-:B------:R-:W-:Y:S01]  /*23df0*/  FFMA.FTZ R21, R181, R3.reuse, -R7.reuse ;  /* 0x00000003b5157223 */ /* 0x180fe20000010807 */
[-CC-:B------:R-:W-:Y:S01]  /*23e00*/  FFMA.FTZ R202, R172, R3.reuse, -R7.reuse ;  /* 0x00000003acca7223 */ /* 0x180fe20000010807 */
[----:B------:R-:W-:Y:S01]  /*23e10*/  FFMA.FTZ R169, R173, R3, -R7 ;  /* 0x00000003ada97223 */ /* 0x000fe20000010807 */
[----:B------:R-:W-:Y:S01]  /*23e20*/  FMNMX.FTZ R2, R174, R2, !PT ;  /* 0x00000002ae027209 */ /* 0x000fe20007810000 */
[----:B------:R-:W-:Y:S03]  /*23e30*/  MUFU.EX2 R0, R0 ;  /* 0x0000000000007308 */ /* 0x000fe60000000800 */
[----:B------:R-:W-:-:S04]  /*23e40*/  FMNMX.FTZ R2, R175, R2, !PT ;  /* 0x00000002af027209 */ /* 0x000fc80007810000 */
[----:B------:R-:W-:Y:S01]  /*23e50*/  FMNMX.FTZ R2, R162, R2, !PT ;  /* 0x00000002a2027209 */ /* 0x000fe20007810000 */
[----:B------:R-:W0:Y:S03]  /*23e60*/  MUFU.EX2 R208, R208 ;  /* 0x000000d000d07308 */ /* 0x000e260000000800 */
[----:B------:R-:W-:-:S04]  /*23e70*/  FMNMX.FTZ R2, R163, R2, !PT ;  /* 0x00000002a3027209 */ /* 0x000fc80007810000 */
[----:B------:R-:W-:Y:S01]  /*23e80*/  FMNMX.FTZ R2, R166, R2, !PT ;  /* 0x00000002a6027209 */ /* 0x000fe20007810000 */
[----:B------:R-:W1:Y:S03]  /*23e90*/  MUFU.EX2 R210, R210 ;  /* 0x000000d200d27308 */ /* 0x000e660000000800 */
[----:B------:R-:W-:-:S04]  /*23ea0*/  FMNMX.FTZ R2, R167, R2, !PT ;  /* 0x00000002a7027209 */ /* 0x000fc80007810000 */
[----:B------:R-:W-:Y:S01]  /*23eb0*/  FMNMX.FTZ R2, R154, R2, !PT ;  /* 0x000000029a027209 */ /* 0x000fe20007810000 */
[----:B------:R-:W2:Y:S01]  /*23ec0*/  MUFU.EX2 R186, R186 ;  /* 0x000000ba00ba7308 */ /* 0x000ea20000000800 */
[----:B0-----:R-:W-:Y:S01]  /*23ed0*/  FFMA.FTZ R15, R0, R15, R208 ;  /* 0x0000000f000f7223 */ /* 0x001fe200000100d0 */
[----:B------:R-:W-:Y:S02]  /*23ee0*/  F2FP.BF16.F32.PACK_AB R208, R183, R208 ;  /* 0x000000d0b7d0723e */ /* 0x000fe400000010ff */
[----:B------:R-:W-:Y:S01]  /*23ef0*/  FMNMX.FTZ R2, R155, R2, !PT ;  /* 0x000000029b027209 */ /* 0x000fe20007810000 */
[----:B------:R-:W-:-:S03]  /*23f00*/  FADD.FTZ R15, R183, R15 ;  /* 0x0000000fb70f7221 */ /* 0x000fc60000010000 */
[----:B------:R-:W-:Y:S01]  /*23f10*/  FMNMX.FTZ R2, R158, R2, !PT ;  /* 0x000000029e027209 */ /* 0x000fe20007810000 */
[----:B------:R-:W0:Y:S01]  /*23f20*/  MUFU.EX2 R204, R204 ;  /* 0x000000cc00cc7308 */ /* 0x000e220000000800 */
[----:B-1----:R-:W-:Y:S02]  /*23f30*/  FADD.FTZ R15, R210, R15 ;  /* 0x0000000fd20f7221 */ /* 0x002fe40000010000 */
[----:B------:R-:W-:-:S05]  /*23f40*/  FMNMX.FTZ R2, R159, R2, !PT ;  /* 0x000000029f027209 */ /* 0x000fca0007810000 */
[----:B------:R-:W1:Y:S01]  /*23f50*/  SHFL.BFLY PT, R4, R2, 0x2, 0x1f ;  /* 0x0c401f0002047f89 */ /* 0x000e6200000e0000 */
[----:B------:R-:W3:Y:S01]  /*23f60*/  MUFU.EX2 R20, R20 ;  /* 0x0000001400147308 */ /* 0x000ee20000000800 */
[C---:B--2---:R-:W-:Y:S01]  /*23f70*/  FADD.FTZ R15, R186.reuse, R15 ;  /* 0x0000000fba0f7221 */ /* 0x044fe20000010000 */
[----:B------:R-:W-:-:S06]  /*23f80*/  F2FP.BF16.F32.PACK_AB R210, R186, R210 ;  /* 0x000000d2bad2723e */ /* 0x000fcc00000010ff */
[----:B------:R-:W2:Y:S01]  /*23f90*/  MUFU.EX2 R206, R206 ;  /* 0x000000ce00ce7308 */ /* 0x000ea20000000800 */
[----:B0-----:R-:W-:-:S07]  /*23fa0*/  FADD.FTZ R15, R204, R15 ;  /* 0x0000000fcc0f7221 */ /* 0x001fce0000010000 */
[----:B------:R-:W0:Y:S01]  /*23fb0*/  MUFU.EX2 R21, R21 ;  /* 0x0000001500157308 */ /* 0x000e220000000800 */
[C---:B---3--:R-:W-:Y:S01]  /*23fc0*/  FADD.FTZ R15, R20.reuse, R15 ;  /* 0x0000000f140f7221 */ /* 0x048fe20000010000 */
[----:B------:R-:W-:Y:S02]  /*23fd0*/  F2FP.BF16.F32.PACK_AB R204, R20, R204 ;  /* 0x000000cc14cc723e */ /* 0x000fe400000010ff */
[----:B-1----:R-:W-:-:S04]  /*23fe0*/  FMNMX.FTZ R2, R2, R4, !PT ;  /* 0x0000000402027209 */ /* 0x002fc80007810000 */
[----:B------:R-:W1:Y:S01]  /*23ff0*/  MUFU.EX2 R200, R200 ;  /* 0x000000c800c87308 */ /* 0x000e620000000800 */
[----:B--2---:R-:W-:Y:S01]  /*24000*/  FADD.FTZ R15, R206, R15 ;  /* 0x0000000fce0f7221 */ /* 0x004fe20000010000 */
[----:B------:R-:W2:Y:S06]  /*24010*/  SHFL.BFLY PT, R4, R2, 0x1, 0x1f ;  /* 0x0c201f0002047f89 */ /* 0x000eac00000e0000 */
[----:B------:R-:W3:Y:S01]  /*24020*/  MUFU.EX2 R168, R168 ;  /* 0x000000a800a87308 */ /* 0x000ee20000000800 */
[C---:B0-----:R-:W-:Y:S01]  /*24030*/  FADD.FTZ R15, R21.reuse, R15 ;  /* 0x0000000f150f7221 */ /* 0x041fe20000010000 */
[----:B------:R-:W-:Y:S01]  /*24040*/  F2FP.BF16.F32.PACK_AB R206, R21, R206 ;  /* 0x000000ce15ce723e */ /* 0x000fe200000010ff */
[----:B------:R-:W-:-:S02]  /*24050*/  WARPGROUP.DEPBAR.LE gsb0, 0x0 ;  /* 0x00008000000079c5 */ /* 0x000fc40000010000 */
[----:B------:R-:W-:Y:S01]  /*24060*/  WARPGROUP.ARRIVE ;  /* 0x00000000000079c5 */ /* 0x000fe20000000000 */
[-CC-:B------:R-:W-:Y:S01]  /*24070*/  FFMA.FTZ R196, R160, R3.reuse, -R7.reuse ;  /* 0x00000003a0c47223 */ /* 0x180fe20000010807 */
[-CC-:B------:R-:W-:Y:S01]  /*24080*/  FFMA.FTZ R160, R161, R3.reuse, -R7.reuse ;  /* 0x00000003a1a07223 */ /* 0x180fe20000010807 */
[-CC-:B------:R-:W-:Y:S01]  /*24090*/  FFMA.FTZ R198, R164, R3.reuse, -R7.reuse ;  /* 0x00000003a4c67223 */ /* 0x180fe20000010807 */
[----:B------:R-:W-:Y:S01]  /*240a0*/  FFMA.FTZ R161, R165, R3, -R7 ;  /* 0x00000003a5a17223 */ /* 0x000fe20000010807 */
[----:B------:R-:W0:Y:S01]  /*240b0*/  MUFU.EX2 R202, R202 ;  /* 0x000000ca00ca7308 */ /* 0x000e220000000800 */
[----:B------:R-:W-:Y:S01]  /*240c0*/  HGMMA.64x256x16.F32.BF16 R24, R192, gdesc[UR4].tnspB, R24, gsb0 ;  /* 0x43e00004c0187df0 */ /* 0x000fe20008001818 */
[----:B-1----:R-:W-:Y:S01]  /*240d0*/  FADD.FTZ R15, R200, R15 ;  /* 0x0000000fc80f7221 */ /* 0x002fe20000010000 */
[----:B---3--:R-:W-:-:S03]  /*240e0*/  F2FP.BF16.F32.PACK_AB R200, R168, R200 ;  /* 0x000000c8a8c8723e */ /* 0x008fc600000010ff */
[----:B------:R-:W-:Y:S01]  /*240f0*/  FADD.FTZ R15, R168, R15 ;  /* 0x0000000fa80f7221 */ /* 0x000fe20000010000 */
[----:B--2---:R-:W-:Y:S01]  /*24100*/  FMNMX.FTZ R4, R2, R4, !PT ;  /* 0x0000000402047209 */ /* 0x004fe20007810000 */
[----:B------:R-:W1:Y:S04]  /*24110*/  MUFU.EX2 R169, R169 ;  /* 0x000000a900a97308 */ /* 0x000e680000000800 */
[----:B------:R-:W-:-:S04]  /*24120*/  FADD.FTZ R2, -R4, R6 ;  /* 0x0000000604027221 */ /* 0x000fc80000010100 */
[----:B------:R-:W-:Y:S01]  /*24130*/  FMUL.FTZ R2, R2, R3 ;  /* 0x0000000302027220 */ /* 0x000fe20000410000 */
[----:B------:R-:W2:Y:S01]  /*24140*/  MUFU.EX2 R196, R196 ;  /* 0x000000c400c47308 */ /* 0x000ea20000000800 */
[----:B0-----:R-:W-:-:S07]  /*24150*/  FADD.FTZ R15, R202, R15 ;  /* 0x0000000fca0f7221 */ /* 0x001fce0000010000 */
[----:B------:R-:W-:Y:S01]  /*24160*/  MUFU.EX2 R2, R2 ;  /* 0x0000000200027308 */ /* 0x000fe20000000800 */
[C---:B-1----:R-:W-:Y:S01]  /*24170*/  FADD.FTZ R15, R169.reuse, R15 ;  /* 0x0000000fa90f7221 */ /* 0x042fe20000010000 */
[----:B------:R-:W-:-:S06]  /*24180*/  F2FP.BF16.F32.PACK_AB R202, R169, R202 ;  /* 0x000000caa9ca723e */ /* 0x000fcc00000010ff */
[----:B------:R-:W0:Y:S01]  /*24190*/  MUFU.EX2 R160, R160 ;  /* 0x000000a000a07308 */ /* 0x000e220000000800 */
[----:B--2---:R-:W-:-:S07]  /*241a0*/  FADD.FTZ R15, R196, R15 ;  /* 0x0000000fc40f7221 */ /* 0x004fce0000010000 */
[----:B------:R-:W1:Y:S08]  /*241b0*/  MUFU.EX2 R198, R198 ;  /* 0x000000c600c67308 */ /* 0x000e700000000800 */
[----:B------:R-:W2:Y:S01]  /*241c0*/  MUFU.EX2 R161, R161 ;  /* 0x000000a100a17308 */ /* 0x000ea20000000800 */
[C---:B0-----:R-:W-:Y:S01]  /*241d0*/  FADD.FTZ R15, R160.reuse, R15 ;  /* 0x0000000fa00f7221 */ /* 0x041fe20000010000 */
[----:B------:R-:W-:-:S03]  /*241e0*/  F2FP.BF16.F32.PACK_AB R196, R160, R196 ;  /* 0x000000c4a0c4723e */ /* 0x000fc600000010ff */
[----:B-1----:R-:W-:-:S04]  /*241f0*/  FADD.FTZ R15, R198, R15 ;  /* 0x0000000fc60f7221 */ /* 0x002fc80000010000 */
[C---:B--2---:R-:W-:Y:S01]  /*24200*/  FADD.FTZ R15, R161.reuse, R15 ;  /* 0x0000000fa10f7221 */ /* 0x044fe20000010000 */
[----:B------:R-:W-:Y:S01]  /*24210*/  F2FP.BF16.F32.PACK_AB R198, R161, R198 ;  /* 0x000000c6a1c6723e */ /* 0x000fe200000010ff */
[----:B------:R-:W-:Y:S02]  /*24220*/  WARPGROUP.DEPBAR.LE gsb0, 0x0 ;  /* 0x00008000000079c5 */ /* 0x000fe40000010000 */
[-CC-:B------:R-:W-:Y:S01]  /*24230*/  FFMA.FTZ R192, R152, R3.reuse, -R7.reuse ;  /* 0x0000000398c07223 */ /* 0x180fe20000010807 */
[-CC-:B------:R-:W-:Y:S01]  /*24240*/  FFMA.FTZ R152, R153, R3.reuse, -R7.reuse ;  /* 0x0000000399987223 */ /* 0x180fe20000010807 */
[-CC-:B------:R-:W-:Y:S01]  /*24250*/  FFMA.FTZ R194, R156, R3.reuse, -R7.reuse ;  /* 0x000000039cc27223 */ /* 0x180fe20000010807 */
[----:B------:R-:W-:-:S03]  /*24260*/  FFMA.FTZ R7, R182, R3, -R7 ;  /* 0x00000003b6077223 */ /* 0x000fc60000010807 */
[----:B------:R-:W0:Y:S08]  /*24270*/  MUFU.EX2 R192, R192 ;  /* 0x000000c000c07308 */ /* 0x000e300000000800 */
[----:B------:R1:W-:Y:S08]  /*24280*/  MUFU.EX2 R6, R7 ;  /* 0x0000000700067308 */ /* 0x0003f00000000800 */
[----:B------:R-:W-:Y:S01]  /*24290*/  MUFU.EX2 R152, R152 ;  /* 0x0000009800987308 */ /* 0x000fe20000000800 */
[----:B-1----:R-:W-:Y:S01]  /*242a0*/  FMUL.FTZ R7, R4, R3 ;  /* 0x0000000304077220 */ /* 0x002fe20000410000 */
[----:B0-----:R-:W-:-:S03]  /*242b0*/  FADD.FTZ R15, R192, R15 ;  /* 0x0000000fc00f7221 */ /* 0x001fc60000010000 */
        /* <DEDUP_REMOVED lines=13> */
[-C--:B------:R-:W-:Y:S01]  /*24390*/  FFMA.FTZ R197, R162, R3.reuse, -R7 ;  /* 0x00000003a2c57223 */ /* 0x080fe20000010807 */
[----:B------:R-:W1:Y:S01]  /*243a0*/  MUFU.EX2 R10, R10 ;  /* 0x0000000a000a7308 */ /* 0x000e620000000800 */
[----:B------:R-:W-:Y:S01]  /*243b0*/  @!P1 PRMT R157, RZ, 0x654, R11 ;  /* 0x00000654ff9d9816 */ /* 0x000fe2000000000b */
[-CC-:B------:R-:W-:Y:S01]  /*243c0*/  FFMA.FTZ R163, R163, R3.reuse, -R7.reuse ;  /* 0x00000003a3a37223 */ /* 0x180fe20000010807 */
[-CC-:B------:R-:W-:Y:S01]  /*243d0*/  FFMA.FTZ R199, R166, R3.reuse, -R7.reuse ;  /* 0x00000003a6c77223 */ /* 0x180fe20000010807 */
[-CC-:B------:R-:W-:Y:S01]  /*243e0*/  FFMA.FTZ R167, R167, R3.reuse, -R7.reuse ;  /* 0x00000003a7a77223 */ /* 0x180fe20000010807 */
[----:B------:R-:W-:Y:S01]  /*243f0*/  @!P1 SYNCS.ARRIVE.TRANS64.RED.A1T0 RZ, [R157+URZ], RZ ;  /* 0x000000ff9dff99a7 */ /* 0x000fe2000810043f */
[-CC-:B------:R-:W-:Y:S01]  /*24400*/  FFMA.FTZ R193, R154, R3.reuse, -R7.reuse ;  /* 0x000000039ac17223 */ /* 0x180fe20000010807 */
[-C--:B------:R-:W-:Y:S01]  /*24410*/  FFMA.FTZ R155, R155, R3.reuse, -R7 ;  /* 0x000000039b9b7223 */ /* 0x080fe20000010807 */
[----:B------:R-:W2:Y:S01]  /*24420*/  MUFU.EX2 R211, R211 ;  /* 0x000000d300d37308 */ /* 0x000ea20000000800 */
[----:B0-----:R-:W-:Y:S01]  /*24430*/  FFMA.FTZ R14, R2, R14, R209 ;  /* 0x0000000e020e7223 */ /* 0x001fe200000100d1 */
[-CC-:B------:R-:W-:Y:S01]  /*24440*/  FFMA.FTZ R158, R158, R3.reuse, -R7.reuse ;  /* 0x000000039e9e7223 */ /* 0x180fe20000010807 */
[----:B------:R-:W-:Y:S01]  /*24450*/  FFMA.FTZ R159, R159, R3, -R7 ;  /* 0x000000039f9f7223 */ /* 0x000fe20000010807 */
[C---:B------:R-:W-:Y:S01]  /*24460*/  FADD.FTZ R15, R152.reuse, R15 ;  /* 0x0000000f980f7221 */ /* 0x040fe20000010000 */
[----:B------:R0:W-:Y:S01]  /*24470*/  @!P1 SYNCS.ARRIVE.TRANS64.RED.A1T0 RZ, [R9+URZ], RZ ;  /* 0x000000ff09ff99a7 */ /* 0x0001e2000810043f */
[----:B------:R-:W-:-:S02]  /*24480*/  F2FP.BF16.F32.PACK_AB R192, R152, R192 ;  /* 0x000000c098c0723e */ /* 0x000fc400000010ff */
[----:B------:R-:W3:Y:S01]  /*24490*/  MUFU.EX2 R156, R156 ;  /* 0x0000009c009c7308 */ /* 0x000ee20000000800 */
[C---:B-1----:R-:W-:Y:S01]  /*244a0*/  FADD.FTZ R14, R10.reuse, R14 ;  /* 0x0000000e0a0e7221 */ /* 0x042fe20000010000 */
[----:B------:R-:W-:Y:S01]  /*244b0*/  F2FP.BF16.F32.PACK_AB R209, R10, R209 ;  /* 0x000000d10ad1723e */ /* 0x000fe200000010ff */
[----:B------:R-:W-:-:S05]  /*244c0*/  IMAD.MOV.U32 R10, RZ, RZ, R217 ;  /* 0x000000ffff0a7224 */ /* 0x000fca00078e00d9 */
[----:B------:R-:W1:Y:S01]  /*244d0*/  MUFU.EX2 R205, R205 ;  /* 0x000000cd00cd7308 */ /* 0x000e620000000800 */
[----:B--2---:R-:W-:-:S07]  /*244e0*/  FADD.FTZ R14, R211, R14 ;  /* 0x0000000ed30e7221 */ /* 0x004fce0000010000 */
[----:B------:R-:W2:Y:S01]  /*244f0*/  MUFU.EX2 R12, R12 ;  /* 0x0000000c000c7308 */ /* 0x000ea20000000800 */
[C---:B---3--:R-:W-:Y:S01]  /*24500*/  FADD.FTZ R14, R156.reuse, R14 ;  /* 0x0000000e9c0e7221 */ /* 0x048fe20000010000 */
[----:B------:R-:W-:-:S06]  /*24510*/  F2FP.BF16.F32.PACK_AB R211, R156, R211 ;  /* 0x000000d39cd3723e */ /* 0x000fcc00000010ff */
        /* <DEDUP_REMOVED lines=16> */
[----:B-1----:R-:W-:-:S07]  /*24620*/  FADD.FTZ R14, R203, R14 ;  /* 0x0000000ecb0e7221 */ /* 0x002fce0000010000 */
[----:B0-----:R-:W0:Y:S01]  /*24630*/  MUFU.EX2 R9, R163 ;  /* 0x000000a300097308 */ /* 0x001e220000000800 */
[C---:B--2---:R-:W-:Y:S01]  /*24640*/  FADD.FTZ R14, R11.reuse, R14 ;  /* 0x0000000e0b0e7221 */ /* 0x044fe20000010000 */
[----:B------:R-:W-:-:S06]  /*24650*/  F2FP.BF16.F32.PACK_AB R203, R11, R203 ;  /* 0x000000cb0bcb723e */ /* 0x000fcc00000010ff */
        /* <DEDUP_REMOVED lines=21> */
[----:B0-----:R-:W-:Y:S01]  /*247b0*/  FADD.FTZ R14, R158, R7 ;  /* 0x000000079e0e7221 */ /* 0x001fe20000010000 */
[----:B------:R-:W-:-:S03]  /*247c0*/  IMAD.MOV.U32 R7, RZ, RZ, R5 ;  /* 0x000000ffff077224 */ /* 0x000fc600078e0005 */
[C---:B-1----:R-:W-:Y:S01]  /*247d0*/  FADD.FTZ R14, R159.reuse, R14 ;  /* 0x0000000e9f0e7221 */ /* 0x042fe20000010000 */
[----:B------:R-:W-:Y:S01]  /*247e0*/  F2FP.BF16.F32.PACK_AB R195, R159, R158 ;  /* 0x0000009e9fc3723e */ /* 0x000fe200000010ff */
[----:B------:R-:W-:Y:S06]  /*247f0*/  @P2 BRA `(.L_x_3089) ;  /* 0xffffffb000a42947 */ /* 0x000fec000383ffff */
.L_x_3078:
[----:B------:R-:W-:Y:S05]  /*24800*/  BSYNC B0 ;  /* 0x0000000000007941 */ /* 0x000fea0003800000 */
.L_x_3077:
        /* <DEDUP_REMOVED lines=131> */
.L_x_3090:
[----:B------:R-:W-:Y:S01]  /*25040*/  IMAD R0, R217, 0x8, R18 ;  /* 0x00000008d9007824 */ /* 0x000fe200078e0212 */
[----:B------:R-:W-:-:S04]  /*25050*/  SHF.L.U32 R7, R218, 0x1f, RZ ;  /* 0x0000001fda077819 */ /* 0x000fc800000006ff */
[----:B------:R0:W1:Y:S01]  /*25060*/  SYNCS.PHASECHK.TRANS64.TRYWAIT P2, [R0+URZ+0x38850], R7 ;  /* 0x03885007000075a7 */ /* 0x000062000804017f */
[----:B------:R-:W-:Y:S05]  /*25070*/  @!P0 BRA `(.L_x_3091) ;  /* 0x0000000000048947 */ /* 0x000fea0003800000 */
[----:B------:R-:W-:Y:S01]  /*25080*/  BPT.TRAP 0x1 ;  /* 0x000000040000795c */ /* 0x000fe20000300000 */
.L_x_3091:
        /* <DEDUP_REMOVED lines=9> */
.L_x_3093:
[----:B------:R-:W-:Y:S05]  /*25120*/  BSYNC B0 ;  /* 0x0000000000007941 */ /* 0x000fea0003800000 */
.L_x_3092:
[----:B------:R-:W-:Y:S01]  /*25130*/  IMAD.MOV.U32 R6, RZ, RZ, R2 ;  /* 0x000000ffff067224 */ /* 0x000fe200078e0002 */
[----:B------:R-:W2:Y:S01]  /*25140*/  LDL.LU R18, [R1+0x60] ;  /* 0x0000600001127983 */ /* 0x000ea20000300800 */
[----:B01----:R-:W-:Y:S01]  /*25150*/  IMAD.MOV.U32 R7, RZ, RZ, 0x40000040 ;  /* 0x40000040ff077424 */ /* 0x003fe200078e00ff */
[----:B------:R-:W-:Y:S01]  /*25160*/  WARPGROUP.ARRIVE ;  /* 0x00000000000079c5 */ /* 0x000fe20000000000 */
[----:B------:R-:W-:Y:S01]  /*25170*/  VIADD R217, R217, 0x1 ;  /* 0x00000001d9d97836 */ /* 0x000fe20000000000 */
[----:B------:R-:W-:Y:S01]  /*25180*/  R2UR UR6, R6 ;  /* 0x00000000060672ca */ /* 0x000fe200000e0000 */
[----:B------:R-:W-:Y:S01]  /*25190*/  VIADD R6, R2, 0x80 ;  /* 0x0000008002067836 */ /* 0x000fe20000000000 */
[----:B------:R-:W-:Y:S01]  /*251a0*/  R2UR UR7, R7 ;  /* 0x00000000070772ca */ /* 0x000fe200000e0000 */
[----:B------:R-:W-:Y:S01]  /*251b0*/  IMAD.MOV.U32 R7, RZ, RZ, 0x40000040 ;  /* 0x40000040ff077424 */ /* 0x000fe200078e00ff */
[----:B------:R-:W-:-:S04]  /*251c0*/  ISETP.NE.AND P2, PT, R217, 0x2, PT ;  /* 0x00000002d900780c */ /* 0x000fc80003f45270 */
[----:B------:R-:W-:Y:S02]  /*251d0*/  SEL R11, RZ, 0x1, P2 ;  /* 0x00000001ff0b7807 */ /* 0x000fe40001000000 */
[----:B------:R-:W-:Y:S02]  /*251e0*/  SEL R217, R217, RZ, P2 ;  /* 0x000000ffd9d97207 */ /* 0x000fe40001000000 */
[----:B------:R-:W-:Y:S01]  /*251f0*/  LOP3.LUT R218, R218, R11, RZ, 0x3c, !PT ;  /* 0x0000000bdada7212 */ /* 0x000fe200078e3cff */
[----:B------:R-:W-:Y:S02]  /*25200*/  @!P1 VIADD R11, R0, 0x38860 ;  /* 0x00038860000b9836 */ /* 0x000fe40000000000 */
[----:B------:R-:W-:Y:S01]  /*25210*/  HGMMA.64x256x16.F32.BF16 R24, R208, gdesc[UR4].tnspB, R24, gsb0 ;  /* 0x43e00004d0187df0 */ /* 0x000fe20008001818 */
[----:B------:R-:W-:Y:S01]  /*25220*/  R2UR UR6, R6 ;  /* 0x00000000060672ca */ /* 0x000fe200000e0000 */
[----:B------:R-:W-:Y:S01]  /*25230*/  VIADD R6, R2, 0x100 ;  /* 0x0000010002067836 */ /* 0x000fe20000000000 */
[----:B------:R-:W-:Y:S01]  /*25240*/  R2UR UR7, R7 ;  /* 0x00000000070772ca */ /* 0x000fe200000e0000 */
[----:B------:R-:W-:Y:S01]  /*25250*/  IMAD.MOV.U32 R7, RZ, RZ, 0x40000040 ;  /* 0x40000040ff077424 */ /* 0x000fe200078e00ff */
[----:B------:R-:W-:Y:S01]  /*25260*/  @!P1 PRMT R11, RZ, 0x654, R11 ;  /* 0x00000654ff0b9816 */ /* 0x000fe2000000000b */
[----:B------:R-:W-:Y:S01]  /*25270*/  IMAD.MOV.U32 R0, RZ, RZ, -0x800000 ;  /* 0xff800000ff007424 */ /* 0x000fe200078e00ff */
[----:B------:R-:W-:-:S02]  /*25280*/  WARPGROUP.DEPBAR.LE gsb0, 0x0 ;  /* 0x00008000000079c5 */ /* 0x000fc40000010000 */
[----:B------:R-:W-:-:S15]  /*25290*/  WARPGROUP.ARRIVE ;  /* 0x00000000000079c5 */ /* 0x000fde0000000000 */
[----:B------:R-:W-:-:S04]  /*252a0*/  NOP ;  /* 0x0000000000007918 */ /* 0x000fc80000000000 */
[----:B------:R-:W-:Y:S01]  /*252b0*/  HGMMA.64x256x16.F32.BF16 R24, R204, gdesc[UR4].tnspB, R24, gsb0 ;  /* 0x43e00004cc187df0 */ /* 0x000fe20008001818 */
[----:B------:R-:W-:Y:S01]  /*252c0*/  R2UR UR6, R6 ;  /* 0x00000000060672ca */ /* 0x000fe200000e0000 */
[----:B------:R-:W-:Y:S01]  /*252d0*/  VIADD R6, R2, 0x180 ;  /* 0x0000018002067836 */ /* 0x000fe20000000000 */
[----:B------:R-:W-:Y:S01]  /*252e0*/  R2UR UR7, R7 ;  /* 0x00000000070772ca */ /* 0x000fe200000e0000 */
[----:B------:R-:W-:Y:S02]  /*252f0*/  IMAD.MOV.U32 R7, RZ, RZ, 0x40000040 ;  /* 0x40000040ff077424 */ /* 0x000fe400078e00ff */
[----:B--2---:R-:W-:-:S05]  /*25300*/  VIADD R18, R18, 0x1 ;  /* 0x0000000112127836 */ /* 0x004fca0000000000 */
[----:B------:R-:W-:Y:S01]  /*25310*/  STL [R1+0x60], R18 ;  /* 0x0000601201007387 */ /* 0x000fe20000100800 */
[----:B------:R-:W-:Y:S02]  /*25320*/  WARPGROUP.DEPBAR.LE gsb0, 0x0 ;  /* 0x00008000000079c5 */ /* 0x000fe40000010000 */
[----:B------:R-:W-:-:S14]  /*25330*/  WARPGROUP.ARRIVE ;  /* 0x00000000000079c5 */ /* 0x000fdc0000000000 */
        /* <DEDUP_REMOVED lines=12> */
[----:B------:R-:W-:Y:S02]  /*25400*/  R2UR UR7, R7 ;  /* 0x00000000070772ca */ /* 0x000fe400000e0000 */
[----:B------:R-:W0:Y:S02]  /*25410*/  SHFL.BFLY PT, R7, R14, 0x2, 0x1f ;  /* 0x0c401f000e077f89 */ /* 0x000e2400000e0000 */
[----:B0-----:R-:W-:Y:S02]  /*25420*/  FADD.FTZ R6, R7, R14 ;  /* 0x0000000e07067221 */ /* 0x001fe40000010000 */
[----:B------:R-:W0:Y:S04]  /*25430*/  SHFL.BFLY PT, R7, R2, 0x1, 0x1f ;  /* 0x0c201f0002077f89 */ /* 0x000e2800000e0000 */
[----:B------:R-:W1:Y:S01]  /*25440*/  SHFL.BFLY PT, R9, R6, 0x1, 0x1f ;  /* 0x0c201f0006097f89 */ /* 0x000e6200000e0000 */
[----:B0-----:R-:W-:Y:S01]  /*25450*/  FADD.FTZ R12, R2, R7 ;  /* 0x00000007020c7221 */ /* 0x001fe20000010000 */
[----:B------:R-:W-:-:S02]  /*25460*/  IMAD.MOV.U32 R2, RZ, RZ, -0x800000 ;  /* 0xff800000ff027424 */ /* 0x000fc400078e00ff */
[----:B-1----:R-:W-:Y:S02]  /*25470*/  FADD.FTZ R13, R6, R9 ;  /* 0x00000009060d7221 */ /* 0x002fe40000010000 */
[----:B------:R-:W-:Y:S02]  /*25480*/  FSETP.NE.FTZ.AND P0, PT, R12, RZ, PT ;  /* 0x000000ff0c00720b */ /* 0x000fe40003f15000 */
[----:B------:R-:W-:Y:S02]  /*25490*/  CS2R R6, SRZ ;  /* 0x0000000000067805 */ /* 0x000fe4000001ff00 */
[----:B------:R-:W-:-:S09]  /*254a0*/  FSETP.NE.FTZ.AND P3, PT, R13, RZ, PT ;  /* 0x000000ff0d00720b */ /* 0x000fd20003f75000 */
[----:B------:R-:W0:Y:S01]  /*254b0*/  @P0 MUFU.LG2 R9, R12 ;  /* 0x0000000c00090308 */ /* 0x000e220000000c00 */
[----:B------:R-:W-:-:S03]  /*254c0*/  @P0 FMUL.FTZ R8, R3, 0.69314718246459960938 ;  /* 0x3f31721803080820 */ /* 0x000fc60000410000 */
[----:B------:R-:W-:-:S04]  /*254d0*/  @P3 FMUL.FTZ R14, R3, 0.69314718246459960938 ;  /* 0x3f317218030e3820 */ /* 0x000fc80000410000 */
        /* <DEDUP_REMOVED lines=76> */
[----:B------:R1:W-:Y:S01]  /*259a0*/  @!P1 SYNCS.ARRIVE.TRANS64.RED.A1T0 RZ, [R11+URZ], RZ ;  /* 0x000000ff0bff99a7 */ /* 0x0003e2000810043f */
[-C--:B0-----:R-:W-:Y:S01]  /*259b0*/  FMUL.FTZ R7, R27, R6.reuse ;  /* 0x000000061b077220 */ /* 0x081fe20000410000 */
[-C--:B------:R-:W-:Y:S01]  /*259c0*/  FMUL.FTZ R13, R42, R6.reuse ;  /* 0x000000062a0d7220 */ /* 0x080fe20000410000 */
[-C--:B------:R-:W-:Y:S01]  /*259d0*/  FMUL.FTZ R15, R46, R6.reuse ;  /* 0x000000062e0f7220 */ /* 0x080fe20000410000 */
[-C--:B------:R-:W-:Y:S01]  /*259e0*/  FMUL.FTZ R9, R26, R6.reuse ;  /* 0x000000061a097220 */ /* 0x080fe20000410000 */
[-C--:B------:R-:W-:Y:S01]  /*259f0*/  FMUL.FTZ R31, R31, R6.reuse ;  /* 0x000000061f1f7220 */ /* 0x080fe20000410000 */
[-C--:B------:R-:W-:Y:S01]  /*25a00*/  FMUL.FTZ R34, R34, R6.reuse ;  /* 0x0000000622227220 */ /* 0x080fe20000410000 */
[-C--:B------:R-:W-:Y:S01]  /*25a10*/  FMUL.FTZ R35, R35, R6.reuse ;  /* 0x0000000623237220 */ /* 0x080fe20000410000 */
        /* <DEDUP_REMOVED lines=57> */
.L_x_2977:
        /* <DEDUP_REMOVED lines=19> */
[----:B------:R-:W-:Y:S01]  /*25ee0*/  F2FP.BF16.F32.PACK_AB R27, R27, R5 ;  /* 0x000000051b1b723e */ /* 0x000fe200000010ff */
[----:B------:R-:W-:Y:S01]  /*25ef0*/  IMAD.SHL.U32 R5, R236, 0x4, RZ ;  /* 0x00000004ec057824 */ /* 0x000fe200078e00ff */
[----:B------:R-:W-:Y:S02]  /*25f00*/  F2FP.BF16.F32.PACK_AB R31, R63, R62 ;  /* 0x0000003e3f1f723e */ /* 0x000fe400000010ff */
[----:B------:R-:W-:Y:S02]  /*25f10*/  F2FP.BF16.F32.PACK_AB R136, R137, R136 ;  /* 0x000000888988723e */ /* 0x000fe400000010ff */
[----:B------:R-:W-:Y:S02]  /*25f20*/  F2FP.BF16.F32.PACK_AB R137, R139, R138 ;  /* 0x0000008a8b89723e */ /* 0x000fe400000010ff */
[----:B------:R-:W-:Y:S02]  /*25f30*/  F2FP.BF16.F32.PACK_AB R138, R141, R140 ;  /* 0x0000008c8d8a723e */ /* 0x000fe400000010ff */
[----:B------:R-:W-:-:S02]  /*25f40*/  F2FP.BF16.F32.PACK_AB R139, R143, R142 ;  /* 0x0000008e8f8b723e */ /* 0x000fc400000010ff */
[----:B------:R-:W-:Y:S02]  /*25f50*/  MOV R20, R18 ;  /* 0x0000001200147202 */ /* 0x000fe40000000f00 */
[----:B---3--:R-:W-:Y:S01]  /*25f60*/  MOV R21, R85 ;  /* 0x0000005500157202 */ /* 0x008fe20000000f00 */
[----:B------:R-:W-:Y:S02]  /*25f70*/  BAR.SYNC.DEFER_BLOCKING 0x1, 0x100 ;  /* 0x0044000000007b1d */ /* 0x000fe40000010000 */
[----:B--2---:R-:W-:-:S03]  /*25f80*/  IMAD.WIDE R122, R26, 0x2, R20 ;  /* 0x000000021a7a7825 */ /* 0x004fc600078e0214 */
[C---:B------:R-:W-:Y:S02]  /*25f90*/  IADD3 R102, P3, R122.reuse, 0x4000, RZ ;  /* 0x000040007a667810 */ /* 0x040fe40007f7e0ff */
[----:B------:R-:W-:Y:S02]  /*25fa0*/  IADD3 R96, P0, R122, 0x40, RZ ;  /* 0x000000407a607810 */ /* 0x000fe40007f1e0ff */
[----:B------:R-:W-:Y:S01]  /*25fb0*/  LOP3.LUT R120, R102, 0x380, RZ, 0xc0, !PT ;  /* 0x0000038066787812 */ /* 0x000fe200078ec0ff */
[--C-:B------:R-:W-:Y:S01]  /*25fc0*/  IMAD.X R103, RZ, RZ, R123.reuse, P3 ;  /* 0x000000ffff677224 */ /* 0x100fe200018e067b */
[----:B------:R-:W-:Y:S01]  /*25fd0*/  LOP3.LUT R112, R96, 0x380, RZ, 0xc0, !PT ;  /* 0x0000038060707812 */ /* 0x000fe200078ec0ff */
[----:B------:R-:W-:Y:S01]  /*25fe0*/  IMAD.X R97, RZ, RZ, R123, P0 ;  /* 0x000000ffff617224 */ /* 0x000fe200000e067b */
[----:B------:R-:W-:Y:S02]  /*25ff0*/  IADD3 R100, P4, R122, 0x60, RZ ;  /* 0x000000607a647810 */ /* 0x000fe40007f9e0ff */
[----:B------:R-:W-:-:S02]  /*26000*/  SHF.R.U64 R120, R120, 0x3, RZ ;  /* 0x0000000378787819 */ /* 0x000fc400000012ff */
[C---:B------:R-:W-:Y:S01]  /*26010*/  IADD3 R104, P6, R122.reuse, 0x4020, RZ ;  /* 0x000040207a687810 */ /* 0x040fe20007fde0ff */
[--C-:B------:R-:W-:Y:S01]  /*26020*/  IMAD.X R101, RZ, RZ, R123.reuse, P4 ;  /* 0x000000ffff657224 */ /* 0x100fe200020e067b */
[----:B------:R-:W-:Y:S02]  /*26030*/  IADD3 R92, P1, R122, 0x20, RZ ;  /* 0x000000207a5c7810 */ /* 0x000fe40007f3e0ff */
[----:B------:R-:W-:Y:S01]  /*26040*/  SHF.R.U64 R112, R112, 0x3, RZ ;  /* 0x0000000370707819 */ /* 0x000fe200000012ff */
[--C-:B------:R-:W-:Y:S01]  /*26050*/  IMAD.X R105, RZ, RZ, R123.reuse, P6 ;  /* 0x000000ffff697224 */ /* 0x100fe200030e067b */
[----:B------:R-:W-:Y:S01]  /*26060*/  IADD3 R108, P2, R122, 0x4060, RZ ;  /* 0x000040607a6c7810 */ /* 0x000fe20007f5e0ff */
[--C-:B------:R-:W-:Y:S01]  /*26070*/  IMAD.X R93, RZ, RZ, R123.reuse, P1 ;  /* 0x000000ffff5d7224 */ /* 0x100fe200008e067b */
[----:B------:R-:W-:Y:S02]  /*26080*/  LOP3.LUT R118, R100, 0x380, RZ, 0xc0, !PT ;  /* 0x0000038064767812 */ /* 0x000fe400078ec0ff */
[----:B------:R-:W-:Y:S01]  /*26090*/  LOP3.LUT R102, R120, R102, RZ, 0x3c, !PT ;  /* 0x0000006678667212 */ /* 0x000fe200078e3cff */
[----:B------:R-:W-:Y:S01]  /*260a0*/  IMAD.X R109, RZ, RZ, R123, P2 ;  /* 0x000000ffff6d7224 */ /* 0x000fe200010e067b */
[----:B------:R-:W-:-:S02]  /*260b0*/  LOP3.LUT R120, R104, 0x380, RZ, 0xc0, !PT ;  /* 0x0000038068787812 */ /* 0x000fc400078ec0ff */
[----:B------:R-:W-:Y:S02]  /*260c0*/  LOP3.LUT R96, R112, R96, RZ, 0x3c, !PT ;  /* 0x0000006070607212 */ /* 0x000fe400078e3cff */
[----:B------:R-:W-:Y:S02]  /*260d0*/  LOP3.LUT R85, R122, 0x380, RZ, 0xc0, !PT ;  /* 0x000003807a557812 */ /* 0x000fe400078ec0ff */
[----:B------:R-:W-:Y:S02]  /*260e0*/  SHF.R.U64 R118, R118, 0x3, RZ ;  /* 0x0000000376767819 */ /* 0x000fe400000012ff */
[----:B------:R-:W-:Y:S02]  /*260f0*/  LOP3.LUT R112, R108, 0x380, RZ, 0xc0, !PT ;  /* 0x000003806c707812 */ /* 0x000fe400078ec0ff */
[C---:B------:R-:W-:Y:S02]  /*26100*/  IADD3 R106, P5, R122.reuse, 0x4040, RZ ;  /* 0x000040407a6a7810 */ /* 0x040fe40007fbe0ff */
[----:B------:R-:W-:-:S02]  /*26110*/  IADD3 R110, P1, R122, 0x8000, RZ ;  /* 0x000080007a6e7810 */ /* 0x000fc40007f3e0ff */
[----:B-----5:R-:W-:Y:S01]  /*26120*/  LOP3.LUT R144, R92, 0x380, RZ, 0xc0, !PT ;  /* 0x000003805c907812 */ /* 0x020fe200078ec0ff */
[--C-:B------:R-:W-:Y:S01]  /*26130*/  IMAD.X R107, RZ, RZ, R123.reuse, P5 ;  /* 0x000000ffff6b7224 */ /* 0x100fe200028e067b */
[----:B------:R-:W-:Y:S01]  /*26140*/  SHF.R.U64 R120, R120, 0x3, RZ ;  /* 0x0000000378787819 */ /* 0x000fe200000012ff */
[--C-:B------:R-:W-:Y:S01]  /*26150*/  IMAD.X R111, RZ, RZ, R123.reuse, P1 ;  /* 0x000000ffff6f7224 */ /* 0x100fe200008e067b */
[----:B------:R-:W-:Y:S02]  /*26160*/  IADD3 R84, P0, R122, 0x8020, RZ ;  /* 0x000080207a547810 */ /* 0x000fe40007f1e0ff */
[----:B------:R-:W-:Y:S02]  /*26170*/  SHF.R.U64 R85, R85, 0x3, RZ ;  /* 0x0000000355557819 */ /* 0x000fe400000012ff */
[----:B------:R-:W-:Y:S01]  /*26180*/  LOP3.LUT R100, R118, R100, RZ, 0x3c, !PT ;  /* 0x0000006476647212 */ /* 0x000fe200078e3cff */
[----:B------:R-:W-:Y:S01]  /*26190*/  IMAD.X R113, RZ, RZ, R123, P0 ;  /* 0x000000ffff717224 */ /* 0x000fe200000e067b */
[----:B------:R-:W-:-:S02]  /*261a0*/  SHF.R.U64 R112, R112, 0x3, RZ ;  /* 0x0000000370707819 */ /* 0x000fc400000012ff */
[----:B------:R-:W-:Y:S02]  /*261b0*/  IADD3 R116, P3, R122, 0x8060, RZ ;  /* 0x000080607a747810 */ /* 0x000fe40007f7e0ff */
[----:B------:R-:W-:Y:S02]  /*261c0*/  SHF.R.U64 R144, R144, 0x3, RZ ;  /* 0x0000000390907819 */ /* 0x000fe400000012ff */
[----:B------:R-:W-:Y:S01]  /*261d0*/  LOP3.LUT R118, R110, 0x380, RZ, 0xc0, !PT ;  /* 0x000003806e767812 */ /* 0x000fe200078ec0ff */
[----:B------:R-:W-:Y:S01]  /*261e0*/  IMAD.X R117, RZ, RZ, R123, P3 ;  /* 0x000000ffff757224 */ /* 0x000fe200018e067b */
[----:B------:R-:W-:Y:S02]  /*261f0*/  LOP3.LUT R104, R120, R104, RZ, 0x3c, !PT ;  /* 0x0000006878687212 */ /* 0x000fe400078e3cff */
[----:B------:R-:W-:Y:S02]  /*26200*/  LOP3.LUT R120, R84, 0x380, RZ, 0xc0, !PT ;  /* 0x0000038054787812 */ /* 0x000fe400078ec0ff */
[----:B------:R-:W-:-:S02]  /*26210*/  IADD3 R114, P4, R122, 0x8040, RZ ;  /* 0x000080407a727810 */ /* 0x000fc40007f9e0ff */
[C---:B------:R-:W-:Y:S02]  /*26220*/  IADD3 R88, P6, R122.reuse, 0xc000, RZ ;  /* 0x0000c0007a587810 */ /* 0x040fe40007fde0ff */
[C---:B------:R-:W-:Y:S01]  /*26230*/  IADD3 R26, P5, R122.reuse, 0xc020, RZ ;  /* 0x0000c0207a1a7810 */ /* 0x040fe20007fbe0ff */
[--C-:B------:R-:W-:Y:S01]  /*26240*/  IMAD.X R115, RZ, RZ, R123.reuse, P4 ;  /* 0x000000ffff737224 */ /* 0x100fe200020e067b */
[C---:B------:R-:W-:Y:S01]  /*26250*/  IADD3 R30, P2, R122.reuse, 0xc040, RZ ;  /* 0x0000c0407a1e7810 */ /* 0x040fe20007f5e0ff */
[--C-:B------:R-:W-:Y:S01]  /*26260*/  IMAD.X R119, RZ, RZ, R123.reuse, P6 ;  /* 0x000000ffff777224 */ /* 0x100fe200030e067b */
[----:B-1----:R-:W-:Y:S01]  /*26270*/  IADD3 R52, P1, R122, 0xc060, RZ ;  /* 0x0000c0607a347810 */ /* 0x002fe20007f3e0ff */
[--C-:B------:R-:W-:Y:S01]  /*26280*/  IMAD.X R121, RZ, RZ, R123.reuse, P5 ;  /* 0x000000ffff797224 */ /* 0x100fe200028e067b */
[----:B------:R-:W-:Y:S01]  /*26290*/  LOP3.LUT R122, R85, R122, RZ, 0x3c, !PT ;  /* 0x0000007a557a7212 */ /* 0x000fe200078e3cff */
[--C-:B------:R-:W-:Y:S01]  /*262a0*/  IMAD.X R85, RZ, RZ, R123.reuse, P2 ;  /* 0x000000ffff557224 */ /* 0x100fe200010e067b */
[----:B------:R-:W-:Y:S01]  /*262b0*/  LOP3.LUT R108, R112, R108, RZ, 0x3c, !PT ;  /* 0x0000006c706c7212 */ /* 0x000fe200078e3cff */
[----:B------:R-:W-:Y:S01]  /*262c0*/  IMAD.X R89, RZ, RZ, R123, P1 ;  /* 0x000000ffff597224 */ /* 0x000fe200008e067b */
[----:B------:R-:W-:-:S02]  /*262d0*/  LOP3.LUT R92, R144, R92, RZ, 0x3c, !PT ;  /* 0x0000005c905c7212 */ /* 0x000fc400078e3cff */
[----:B------:R-:W-:Y:S02]  /*262e0*/  SHF.R.U64 R118, R118, 0x3, RZ ;  /* 0x0000000376767819 */ /* 0x000fe400000012ff */
[----:B------:R-:W-:Y:S02]  /*262f0*/  LOP3.LUT R112, R116, 0x380, RZ, 0xc0, !PT ;  /* 0x0000038074707812 */ /* 0x000fe400078ec0ff */
[----:B------:R-:W-:Y:S02]  /*26300*/  LOP3.LUT R144, R106, 0x380, RZ, 0xc0, !PT ;  /* 0x000003806a907812 */ /* 0x000fe400078ec0ff */
[----:B------:R-:W-:Y:S02]  /*26310*/  SHF.R.U64 R120, R120, 0x3, RZ ;  /* 0x0000000378787819 */ /* 0x000fe400000012ff */
[----:B------:R-:W-:Y:S02]  /*26320*/  MOV R122, R122 ;  /* 0x0000007a007a7202 */ /* 0x000fe40000000f00 */
[----:B------:R-:W-:-:S02]  /*26330*/  LOP3.LUT R110, R118, R110, RZ, 0x3c, !PT ;  /* 0x0000006e766e7212 */ /* 0x000fc400078e3cff */
[----:B------:R-:W-:Y:S01]  /*26340*/  SHF.R.U64 R151, R112, 0x3, RZ ;  /* 0x0000000370977819 */ /* 0x000fe200000012ff */
[----:B------:R1:W-:Y:S01]  /*26350*/  STSM.16.M88.4 [R122], R8 ;  /* 0x000000087a007844 */ /* 0x0003e20000000200 */
[----:B------:R-:W-:Y:S02]  /*26360*/  SHF.R.U64 R144, R144, 0x3, RZ ;  /* 0x0000000390907819 */ /* 0x000fe400000012ff */
[----:B------:R-:W-:Y:S02]  /*26370*/  LOP3.LUT R118, R88, 0x380, RZ, 0xc0, !PT ;  /* 0x0000038058767812 */ /* 0x000fe400078ec0ff */
[----:B------:R-:W-:Y:S02]  /*26380*/  LOP3.LUT R112, R120, R84, RZ, 0x3c, !PT ;  /* 0x0000005478707212 */ /* 0x000fe400078e3cff */
[----:B------:R-:W-:Y:S02]  /*26390*/  LOP3.LUT R7, R26, 0x380, RZ, 0xc0, !PT ;  /* 0x000003801a077812 */ /* 0x000fe400078ec0ff */
[----:B------:R-:W-:-:S02]  /*263a0*/  LOP3.LUT R25, R30, 0x380, RZ, 0xc0, !PT ;  /* 0x000003801e197812 */ /* 0x000fc400078ec0ff */
[----:B------:R-:W-:Y:S02]  /*263b0*/  LOP3.LUT R84, R52, 0x380, RZ, 0xc0, !PT ;  /* 0x0000038034547812 */ /* 0x000fe400078ec0ff */
[----:B------:R-:W-:Y:S02]  /*263c0*/  LOP3.LUT R106, R144, R106, RZ, 0x3c, !PT ;  /* 0x0000006a906a7212 */ /* 0x000fe400078e3cff */
[----:B------:R-:W-:Y:S02]  /*263d0*/  SHF.R.U64 R118, R118, 0x3, RZ ;  /* 0x0000000376767819 */ /* 0x000fe400000012ff */
[----:B------:R-:W-:Y:S02]  /*263e0*/  SHF.R.U64 R7, R7, 0x3, RZ ;  /* 0x0000000307077819 */ /* 0x000fe400000012ff */
[----:B------:R-:W-:Y:S02]  /*263f0*/  SHF.R.U64 R25, R25, 0x3, RZ ;  /* 0x0000000319197819 */ /* 0x000fe400000012ff */
[----:B-1----:R-:W-:-:S02]  /*26400*/  F2FP.BF16.F32.PACK_AB R10, R37, R12 ;  /* 0x0000000c250a723e */ /* 0x002fc400000010ff */
[----:B------:R-:W-:Y:S02]  /*26410*/  LOP3.LUT R144, R114, 0x380, RZ, 0xc0, !PT ;  /* 0x0000038072907812 */ /* 0x000fe400078ec0ff */
[----:B------:R-:W-:Y:S02]  /*26420*/  SHF.R.U64 R29, R84, 0x3, RZ ;  /* 0x00000003541d7819 */ /* 0x000fe400000012ff */
[----:B------:R-:W-:Y:S02]  /*26430*/  MOV R92, R92 ;  /* 0x0000005c005c7202 */ /* 0x000fe40000000f00 */
[----:B------:R-:W-:Y:S02]  /*26440*/  F2FP.BF16.F32.PACK_AB R8, R33, R32 ;  /* 0x000000202108723e */ /* 0x000fe400000010ff */
[----:B------:R-:W-:Y:S02]  /*26450*/  F2FP.BF16.F32.PACK_AB R9, R35, R34 ;  /* 0x000000222309723e */ /* 0x000fe400000010ff */
[----:B------:R-:W-:-:S02]  /*26460*/  F2FP.BF16.F32.PACK_AB R11, R39, R38 ;  /* 0x00000026270b723e */ /* 0x000fc400000010ff */
[----:B------:R-:W-:Y:S02]  /*26470*/  F2FP.BF16.F32.PACK_AB R12, R41, R14 ;  /* 0x0000000e290c723e */ /* 0x000fe400000010ff */
[----:B------:R-:W-:Y:S01]  /*26480*/  MOV R96, R96 ;  /* 0x0000006000607202 */ /* 0x000fe20000000f00 */
[----:B------:R1:W-:Y:S01]  /*26490*/  STSM.16.M88.4 [R92], R8 ;  /* 0x000000085c007844 */ /* 0x0003e20000000200 */
[----:B------:R-:W-:Y:S02]  /*264a0*/  F2FP.BF16.F32.PACK_AB R14, R45, R24 ;  /* 0x000000182d0e723e */ /* 0x000fe400000010ff */
[----:B------:R-:W-:Y:S02]  /*264b0*/  LOP3.LUT R118, R118, R88, RZ, 0x3c, !PT ;  /* 0x0000005876767212 */ /* 0x000fe400078e3cff */
[----:B------:R-:W-:Y:S01]  /*264c0*/  LOP3.LUT R120, R7, R26, RZ, 0x3c, !PT ;  /* 0x0000001a07787212 */ /* 0x000fe200078e3cff */
[----:B------:R2:W-:Y:S01]  /*264d0*/  STSM.16.M88.4 [R96], R12 ;  /* 0x0000000c60007844 */ /* 0x0005e20000000200 */
[----:B------:R-:W-:-:S02]  /*264e0*/  LOP3.LUT R84, R25, R30, RZ, 0x3c, !PT ;  /* 0x0000001e19547212 */ /* 0x000fc400078e3cff */
[----:B------:R-:W-:Y:S02]  /*264f0*/  SHF.R.U64 R144, R144, 0x3, RZ ;  /* 0x0000000390907819 */ /* 0x000fe400000012ff */
[----:B------:R-:W-:Y:S02]  /*26500*/  LOP3.LUT R88, R29, R52, RZ, 0x3c, !PT ;  /* 0x000000341d587212 */ /* 0x000fe400078e3cff */
[----:B------:R-:W-:Y:S01]  /*26510*/  MOV R100, R100 ;  /* 0x0000006400647202 */ /* 0x000fe20000000f00 */
[----:B------:R-:W3:Y:S01]  /*26520*/  LDC R52, c[0x0][0xbe8] ;  /* 0x0002fa00ff347b82 */ /* 0x000ee20000000800 */
[----:B------:R-:W-:Y:S02]  /*26530*/  F2FP.BF16.F32.PACK_AB R24, R49, R28 ;  /* 0x0000001c3118723e */ /* 0x000fe400000010ff */
[----:B------:R-:W-:Y:S02]  /*26540*/  F2FP.BF16.F32.PACK_AB R25, R51, R50 ;  /* 0x000000323319723e */ /* 0x000fe400000010ff */
[----:B------:R-:W-:-:S02]  /*26550*/  F2FP.BF16.F32.PACK_AB R26, R3, R160 ;  /* 0x000000a0031a723e */ /* 0x000fc400000010ff */
[----:B------:R-:W-:Y:S02]  /*26560*/  MOV R102, R102 ;  /* 0x0000006600667202 */ /* 0x000fe40000000f00 */
[----:B------:R-:W-:Y:S01]  /*26570*/  F2FP.BF16.F32.PACK_AB R28, R57, R161 ;  /* 0x000000a1391c723e */ /* 0x000fe200000010ff */
[----:B------:R-:W-:Y:S01]  /*26580*/  STSM.16.M88.4 [R100], R24 ;  /* 0x0000001864007844 */ /* 0x000fe20000000200 */
        /* <DEDUP_REMOVED lines=8> */
[----:B------:R-:W-:Y:S02]  /*26610*/  MOV R106, R106 ;  /* 0x0000006a006a7202 */ /* 0x000fe40000000f00 */
[----:B--2---:R-:W-:Y:S01]  /*26620*/  F2FP.BF16.F32.PACK_AB R12, R73, R165 ;  /* 0x000000a5490c723e */ /* 0x004fe200000010ff */
[----:B------:R1:W-:Y:S01]  /*26630*/  STSM.16.M88.4 [R104], R8 ;  /* 0x0000000868007844 */ /* 0x0003e20000000200 */
[----:B------:R-:W-:Y:S02]  /*26640*/  F2FP.BF16.F32.PACK_AB R13, R75, R74 ;  /* 0x0000004a4b0d723e */ /* 0x000fe400000010ff */
[----:B------:R-:W-:-:S02]  /*26650*/  F2FP.BF16.F32.PACK_AB R14, R77, R166 ;  /* 0x000000a64d0e723e */ /* 0x000fc400000010ff */
[----:B------:R-:W-:Y:S02]  /*26660*/  F2FP.BF16.F32.PACK_AB R15, R79, R78 ;  /* 0x0000004e4f0f723e */ /* 0x000fe400000010ff */
[----:B------:R-:W-:Y:S02]  /*26670*/  LOP3.LUT R114, R144, R114, RZ, 0x3c, !PT ;  /* 0x0000007290727212 */ /* 0x000fe400078e3cff */
[----:B------:R-:W-:Y:S01]  /*26680*/  LOP3.LUT R116, R151, R116, RZ, 0x3c, !PT ;  /* 0x0000007497747212 */ /* 0x000fe200078e3cff */
[----:B------:R2:W-:Y:S01]  /*26690*/  STSM.16.M88.4 [R106], R12 ;  /* 0x0000000c6a007844 */ /* 0x0005e20000000200 */
[----:B------:R-:W-:Y:S02]  /*266a0*/  MOV R108, R108 ;  /* 0x0000006c006c7202 */ /* 0x000fe40000000f00 */
[----:B------:R-:W-:Y:S02]  /*266b0*/  F2FP.BF16.F32.PACK_AB R32, R81, R167 ;  /* 0x000000a75120723e */ /* 0x000fe400000010ff */
        /* <DEDUP_REMOVED lines=8> */
[----:B------:R-:W-:Y:S02]  /*26740*/  F2FP.BF16.F32.PACK_AB R51, R95, R94 ;  /* 0x0000005e5f33723e */ /* 0x000fe400000010ff */
[----:B------:R-:W-:Y:S02]  /*26750*/  MOV R112, R112 ;  /* 0x0000007000707202 */ /* 0x000fe40000000f00 */
[----:B------:R-:W-:Y:S01]  /*26760*/  F2FP.BF16.F32.PACK_AB R64, R153, R171 ;  /* 0x000000ab9940723e */ /* 0x000fe200000010ff */
[----:B------:R-:W-:Y:S01]  /*26770*/  STSM.16.M88.4 [R110], R48 ;  /* 0x000000306e007844 */ /* 0x000fe20000000200 */
[----:B------:R-:W-:Y:S02]  /*26780*/  F2FP.BF16.F32.PACK_AB R65, R99, R98 ;  /* 0x000000626341723e */ /* 0x000fe400000010ff */
[----:B------:R-:W-:Y:S02]  /*26790*/  F2FP.BF16.F32.PACK_AB R66, R154, R172 ;  /* 0x000000ac9a42723e */ /* 0x000fe400000010ff */
[----:B------:R-:W-:-:S02]  /*267a0*/  F2FP.BF16.F32.PACK_AB R67, R40, R36 ;  /* 0x000000242843723e */ /* 0x000fc400000010ff */
[----:B------:R-:W-:Y:S02]  /*267b0*/  MOV R114, R114 ;  /* 0x0000007200727202 */ /* 0x000fe40000000f00 */
[----:B-1----:R-:W-:Y:S01]  /*267c0*/  F2FP.BF16.F32.PACK_AB R8, R155, R173 ;  /* 0x000000ad9b08723e */ /* 0x002fe200000010ff */
[----:B------:R-:W-:Y:S01]  /*267d0*/  STSM.16.M88.4 [R112], R64 ;  /* 0x0000004070007844 */ /* 0x000fe20000000200 */
[----:B------:R-:W-:Y:S02]  /*267e0*/  F2FP.BF16.F32.PACK_AB R9, R44, R42 ;  /* 0x0000002a2c09723e */ /* 0x000fe400000010ff */
[----:B------:R-:W-:Y:S02]  /*267f0*/  F2FP.BF16.F32.PACK_AB R10, R156, R174 ;  /* 0x000000ae9c0a723e */ /* 0x000fe400000010ff */
[----:B------:R-:W-:Y:S02]  /*26800*/  F2FP.BF16.F32.PACK_AB R11, R56, R46 ;  /* 0x0000002e380b723e */ /* 0x000fe400000010ff */
[----:B------:R-:W-:-:S02]  /*26810*/  MOV R116, R116 ;  /* 0x0000007400747202 */ /* 0x000fc40000000f00 */
[----:B--2---:R-:W-:Y:S01]  /*26820*/  F2FP.BF16.F32.PACK_AB R12, R157, R175 ;  /* 0x000000af9d0c723e */ /* 0x004fe200000010ff */
[----:B------:R-:W-:Y:S01]  /*26830*/  STSM.16.M88.4 [R114], R8 ;  /* 0x0000000872007844 */ /* 0x000fe20000000200 */
[----:B------:R-:W-:Y:S02]  /*26840*/  F2FP.BF16.F32.PACK_AB R13, R68, R60 ;  /* 0x0000003c440d723e */ /* 0x000fe400000010ff */
[----:B------:R-:W-:Y:S02]  /*26850*/  F2FP.BF16.F32.PACK_AB R14, R158, R176 ;  /* 0x000000b09e0e723e */ /* 0x000fe400000010ff */
[----:B------:R-:W-:Y:S02]  /*26860*/  F2FP.BF16.F32.PACK_AB R15, R76, R72 ;  /* 0x000000484c0f723e */ /* 0x000fe400000010ff */
[----:B------:R-:W-:Y:S02]  /*26870*/  MOV R118, R118 ;  /* 0x0000007600767202 */ /* 0x000fe40000000f00 */
[----:B------:R-:W-:Y:S01]  /*26880*/  F2FP.BF16.F32.PACK_AB R24, R159, R177 ;  /* 0x000000b19f18723e */ /* 0x000fe200000010ff */
[----:B------:R1:W-:Y:S01]  /*26890*/  STSM.16.M88.4 [R116], R12 ;  /* 0x0000000c74007844 */ /* 0x0003e20000000200 */
[----:B------:R-:W-:Y:S01]  /*268a0*/  F2FP.BF16.F32.PACK_AB R25, R124, R80 ;  /* 0x000000507c19723e */ /* 0x000fe200000010ff */
[----:B------:R-:W-:Y:S01]  /*268b0*/  IMAD.MOV.U32 R80, RZ, RZ, RZ ;  /* 0x000000ffff507224 */ /* 0x000fe200078e00ff */
[----:B------:R-:W-:-:S02]  /*268c0*/  F2FP.BF16.F32.PACK_AB R26, R125, R178 ;  /* 0x000000b27d1a723e */ /* 0x000fc400000010ff */
[----:B------:R-:W-:Y:S02]  /*268d0*/  F2FP.BF16.F32.PACK_AB R27, R127, R126 ;  /* 0x0000007e7f1b723e */ /* 0x000fe400000010ff */
[----:B------:R-:W-:Y:S02]  /*268e0*/  ISETP.NE.U32.AND P0, PT, RZ, UR4, PT ;  /* 0x00000004ff007c0c */ /* 0x000fe4000bf05070 */
[----:B------:R-:W-:Y:S01]  /*268f0*/  MOV R120, R120 ;  /* 0x0000007800787202 */ /* 0x000fe20000000f00 */
[----:B------:R2:W-:Y:S01]  /*26900*/  STSM.16.M88.4 [R118], R24 ;  /* 0x0000001876007844 */ /* 0x0005e20000000200 */
[----:B------:R-:W-:Y:S02]  /*26910*/  F2FP.BF16.F32.PACK_AB R28, R129, R128 ;  /* 0x00000080811c723e */ /* 0x000fe400000010ff */
[----:B------:R-:W-:Y:S02]  /*26920*/  F2FP.BF16.F32.PACK_AB R29, R131, R130 ;  /* 0x00000082831d723e */ /* 0x000fe400000010ff */
[----:B------:R-:W-:-:S02]  /*26930*/  F2FP.BF16.F32.PACK_AB R30, R133, R132 ;  /* 0x00000084851e723e */ /* 0x000fc400000010ff */
[----:B-1----:R-:W-:Y:S02]  /*26940*/  IADD3 R12, P1, R5, UR4, RZ ;  /* 0x00000004050c7c10 */ /* 0x002fe4000ff3e0ff */
[----:B------:R-:W-:Y:S02]  /*26950*/  F2FP.BF16.F32.PACK_AB R31, R135, R134 ;  /* 0x00000086871f723e */ /* 0x000fe400000010ff */
[----:B------:R-:W-:Y:S02]  /*26960*/  MOV R84, R84 ;  /* 0x0000005400547202 */ /* 0x000fe40000000f00 */
[----:B------:R-:W-:Y:S01]  /*26970*/  ISETP.NE.AND.EX P0, PT, RZ, UR5, PT, P0 ;  /* 0x00000005ff007c0c */ /* 0x000fe2000bf05300 */
[----:B------:R1:W-:Y:S01]  /*26980*/  STSM.16.M88.4 [R120], R28 ;  /* 0x0000001c78007844 */ /* 0x0003e20000000200 */
[----:B------:R-:W-:Y:S02]  /*26990*/  MOV R88, R88 ;  /* 0x0000005800587202 */ /* 0x000fe40000000f00 */
[----:B--2---:R-:W-:Y:S01]  /*269a0*/  SHF.R.S32.HI R27, RZ, 0x1f, R236 ;  /* 0x0000001fff1b7819 */ /* 0x004fe200000114ec */
[----:B------:R1:W-:Y:S01]  /*269b0*/  STSM.16.M88.4 [R84], R136 ;  /* 0x0000008854007844 */ /* 0x0003e20000000200 */
[----:B------:R-:W-:-:S02]  /*269c0*/  F2FP.BF16.F32.PACK_AB R8, R145, R4 ;  /* 0x000000049108723e */ /* 0x000fc400000010ff */
[----:B------:R-:W-:Y:S02]  /*269d0*/  SHF.L.U64.HI R3, R236, 0x2, R27 ;  /* 0x00000002ec037819 */ /* 0x000fe4000001021b */
[----:B------:R-:W-:Y:S02]  /*269e0*/  F2FP.BF16.F32.PACK_AB R9, R147, R146 ;  /* 0x000000929309723e */ /* 0x000fe400000010ff */
[----:B------:R-:W-:Y:S01]  /*269f0*/  IADD3.X R13, R3, UR5, RZ, P1, !PT ;  /* 0x00000005030d7c10 */ /* 0x000fe20008ffe4ff */
[----:B------:R-:W-:Y:S01]  /*26a00*/  ULDC.64 UR4, c[0x0][0xc08] ;  /* 0x0003020000047ab9 */ /* 0x000fe20000000a00 */
[----:B------:R-:W-:Y:S02]  /*26a10*/  F2FP.BF16.F32.PACK_AB R10, R149, R148 ;  /* 0x00000094950a723e */ /* 0x000fe400000010ff */
[----:B------:R-:W-:Y:S02]  /*26a20*/  F2FP.BF16.F32.PACK_AB R11, R6, R150 ;  /* 0x00000096060b723e */ /* 0x000fe400000010ff */
[----:B---3--:R-:W-:-:S02]  /*26a30*/  ISETP.NE.AND P1, PT, R52, 0x1, PT ;  /* 0x000000013400780c */ /* 0x008fc40003f25270 */
[----:B------:R-:W-:Y:S01]  /*26a40*/  ISETP.NE.U32.AND P2, PT, RZ, UR4, PT ;  /* 0x00000004ff007c0c */ /* 0x000fe2000bf45070 */
[----:B------:R1:W-:Y:S01]  /*26a50*/  STSM.16.M88.4 [R88], R8 ;  /* 0x0000000858007844 */ /* 0x0003e20000000200 */
[----:B------:R-:W-:Y:S02]  /*26a60*/  BAR.SYNC.DEFER_BLOCKING 0x1, 0x100 ;  /* 0x0044000000007b1d */ /* 0x000fe40000010000 */
[----:B------:R-:W-:-:S07]  /*26a70*/  ISETP.NE.AND.EX P2, PT, RZ, UR5, PT, P2 ;  /* 0x00000005ff007c0c */ /* 0x000fce000bf45320 */
[----:B------:R-:W2:Y:S08]  /*26a80*/  @P1 LDC R6, c[0x0][0xbec] ;  /* 0x0002fb00ff061b82 */ /* 0x000eb00000000800 */
[----:B------:R-:W3:Y:S01]  /*26a90*/  @P1 LDC R15, c[0x0][0xbf0] ;  /* 0x0002fc00ff0f1b82 */ /* 0x000ee20000000800 */
[----:B------:R-:W-:Y:S01]  /*26aa0*/  @P2 IADD3 R4, P3, R5, UR4, RZ ;  /* 0x0000000405042c10 */ /* 0x000fe2000ff7e0ff */
[----:B------:R-:W-:-:S03]  /*26ab0*/  ULDC UR4, c[0x0][0xa88] ;  /* 0x0002a20000047ab9 */ /* 0x000fc60000000800 */
[----:B------:R-:W-:Y:S01]  /*26ac0*/  @P2 IADD3.X R5, R3, UR5, RZ, P3, !PT ;  /* 0x0000000503052c10 */ /* 0x000fe20009ffe4ff */
[----:B------:R-:W-:Y:S01]  /*26ad0*/  IMAD.U32 R3, RZ, RZ, UR4 ;  /* 0x00000004ff037e24 */ /* 0x000fe2000f8e00ff */
[----:B------:R1:W5:Y:S05]  /*26ae0*/  @P0 LDG.E R80, desc[UR6][R12.64] ;  /* 0x000000060c500981 */ /* 0x00036a000c1e1900 */
[----:B------:R1:W5:Y:S01]  /*26af0*/  @P2 LDG.E R3, desc[UR6][R4.64] ;  /* 0x0000000604032981 */ /* 0x000362000c1e1900 */
[----:B------:R-:W-:Y:S05]  /*26b00*/  @P2 BRA `(.L_x_3097) ;  /* 0x0000000000142947 */ /* 0x000fea0003800000 */
[----:B------:R-:W-:Y:S05]  /*26b10*/  @!P0 BRA `(.L_x_3097) ;  /* 0x0000000000108947 */ /* 0x000fea0003800000 */
[----:B------:R-:W-:Y:S02]  /*26b20*/  ULDC.64 UR4, c[0x0][0x208] ;  /* 0x0000820000047ab9 */ /* 0x000fe40000000a00 */
[----:B-1----:R-:W4:Y:S04]  /*26b30*/  LDG.E R4, desc[UR4][R12.64] ;  /* 0x000000040c047981 */ /* 0x002f28000c1e1900 */
[----:B-----5:R-:W4:Y:S02]  /*26b40*/  LDG.E R3, desc[UR4][R12.64+0x4] ;  /* 0x000004040c037981 */ /* 0x020f24000c1e1900 */
[----:B----4-:R-:W-:-:S07]  /*26b50*/  IMAD.IADD R3, R3, 0x1, -R4 ;  /* 0x0000000103037824 */ /* 0x010fce00078e0a04 */
.L_x_3097:
[----:B-1----:R-:W4:Y:S01]  /*26b60*/  LDL.LU R84, [R1+0x5c] ;  /* 0x00005c0001547983 */ /* 0x002f220000300800 */
[----:B------:R-:W-:Y:S01]  /*26b70*/  IMAD.IADD R25, R235, 0x1, R230 ;  /* 0x00000001eb197824 */ /* 0x000fe200078e02e6 */
[----:B------:R-:W-:Y:S01]  /*26b80*/  ULDC.64 UR4, c[0x0][0xb90] ;  /* 0x0002e40000047ab9 */ /* 0x000fe20000000a00 */
[----:B-----5:R-:W-:Y:S01]  /*26b90*/  SHF.R.S32.HI R81, RZ, 0x1f, R80 ;  /* 0x0000001fff517819 */ /* 0x020fe20000011450 */
[----:B------:R-:W4:Y:S01]  /*26ba0*/  LDL R14, [R1+0x80] ;  /* 0x00008000010e7983 */ /* 0x000f220000100800 */
[----:B--2---:R-:W-:-:S04]  /*26bb0*/  @P1 IMAD.HI.U32 R6, R25, R6, RZ ;  /* 0x0000000619061227 */ /* 0x004fc800078e00ff */
[----:B------:R-:W-:Y:S01]  /*26bc0*/  IMAD.SHL.U32 R8, R212, 0x40, RZ ;  /* 0x00000040d4087824 */ /* 0x000fe200078e00ff */
[----:B------:R-:W-:Y:S01]  /*26bd0*/  SEL R82, R27, RZ, !P0 ;  /* 0x000000ff1b527207 */ /* 0x000fe20004000000 */
[----:B------:R-:W-:Y:S01]  /*26be0*/  IMAD.MOV.U32 R7, RZ, RZ, R25 ;  /* 0x000000ffff077224 */ /* 0x000fe200078e0019 */
[----:B---3--:R-:W-:Y:S01]  /*26bf0*/  @P1 SHF.R.U32.HI R7, RZ, R15, R6 ;  /* 0x0000000fff071219 */ /* 0x008fe20000011606 */
[----:B------:R-:W-:Y:S01]  /*26c00*/  IMAD R9, R237, 0x8, R8 ;  /* 0x00000008ed097824 */ /* 0x000fe200078e0208 */
[----:B------:R-:W2:Y:S01]  /*26c10*/  LDL R15, [R1+0x6c] ;  /* 0x00006c00010f7983 */ /* 0x000ea20000100800 */
[----:B------:R-:W-:Y:S01]  /*26c20*/  SEL R236, R236, RZ, !P0 ;  /* 0x000000ffecec7207 */ /* 0x000fe20004000000 */
[----:B------:R-:W-:Y:S01]  /*26c30*/  IMAD R3, R3, R52, RZ ;  /* 0x0000003403037224 */ /* 0x000fe200078e02ff */
[----:B------:R-:W1:Y:S01]  /*26c40*/  @P1 LDC R85, c[0x0][0xbec] ;  /* 0x0002fb00ff551b82 */ /* 0x000e620000000800 */
[----:B------:R-:W-:Y:S02]  /*26c50*/  IMAD.MOV R13, RZ, RZ, -R7 ;  /* 0x000000ffff0d7224 */ /* 0x000fe400078e0a07 */
[----:B------:R-:W-:-:S04]  /*26c60*/  IMAD.WIDE R20, R9, 0x2, R20 ;  /* 0x0000000209147825 */ /* 0x000fc800078e0214 */
[----:B------:R-:W-:Y:S01]  /*26c70*/  IMAD R9, R52, R13, R25 ;  /* 0x0000000d34097224 */ /* 0x000fe200078e0219 */
[----:B------:R-:W-:Y:S01]  /*26c80*/  ULDC.64 UR6, c[0x0][0x208] ;  /* 0x0000820000067ab9 */ /* 0x000fe20000000a00 */
[----:B------:R-:W3:Y:S03]  /*26c90*/  @P1 LDC R87, c[0x0][0xbf0] ;  /* 0x0002fc00ff571b82 */ /* 0x000ee60000000800 */
[----:B------:R-:W-:Y:S02]  /*26ca0*/  SHF.R.S32.HI R6, RZ, 0x1f, R9 ;  /* 0x0000001fff067819 */ /* 0x000fe40000011409 */
[C---:B------:R-:W-:Y:S02]  /*26cb0*/  IADD3 R33, P2, R20.reuse, 0x5000, RZ ;  /* 0x0000500014217810 */ /* 0x040fe40007f5e0ff */
[C---:B------:R-:W-:Y:S02]  /*26cc0*/  IADD3 R29, P3, R20.reuse, 0x4000, RZ ;  /* 0x00004000141d7810 */ /* 0x040fe40007f7e0ff */
[----:B------:R-:W-:-:S02]  /*26cd0*/  IADD3 R13, P4, R20, 0x2000, RZ ;  /* 0x00002000140d7810 */ /* 0x000fc40007f9e0ff */
[----:B------:R-:W-:Y:S02]  /*26ce0*/  LOP3.LUT R32, R33, 0x380, RZ, 0xc0, !PT ;  /* 0x0000038021207812 */ /* 0x000fe400078ec0ff */
[----:B------:R-:W-:Y:S02]  /*26cf0*/  LOP3.LUT R28, R29, 0x380, RZ, 0xc0, !PT ;  /* 0x000003801d1c7812 */ /* 0x000fe400078ec0ff */
[----:B------:R-:W-:Y:S02]  /*26d00*/  LOP3.LUT R12, R13, 0x380, RZ, 0xc0, !PT ;  /* 0x000003800d0c7812 */ /* 0x000fe400078ec0ff */
[----:B------:R-:W-:Y:S02]  /*26d10*/  SHF.R.U64 R32, R32, 0x3, RZ ;  /* 0x0000000320207819 */ /* 0x000fe400000012ff */
[----:B------:R-:W-:Y:S02]  /*26d20*/  SHF.R.U64 R28, R28, 0x3, RZ ;  /* 0x000000031c1c7819 */ /* 0x000fe400000012ff */
[----:B------:R-:W-:-:S02]  /*26d30*/  SHF.R.U64 R12, R12, 0x3, RZ ;  /* 0x000000030c0c7819 */ /* 0x000fc400000012ff */
[----:B------:R-:W-:Y:S01]  /*26d40*/  LOP3.LUT R32, R32, R33, RZ, 0x3c, !PT ;  /* 0x0000002120207212 */ /* 0x000fe200078e3cff */
[--C-:B------:R-:W-:Y:S01]  /*26d50*/  IMAD.X R33, RZ, RZ, R21.reuse, P2 ;  /* 0x000000ffff217224 */ /* 0x100fe200010e0615 */
[----:B------:R-:W-:Y:S01]  /*26d60*/  LOP3.LUT R28, R28, R29, RZ, 0x3c, !PT ;  /* 0x0000001d1c1c7212 */ /* 0x000fe200078e3cff */
[--C-:B------:R-:W-:Y:S01]  /*26d70*/  IMAD.X R29, RZ, RZ, R21.reuse, P3 ;  /* 0x000000ffff1d7224 */ /* 0x100fe200018e0615 */
[----:B------:R-:W-:Y:S01]  /*26d80*/  LOP3.LUT R12, R12, R13, RZ, 0x3c, !PT ;  /* 0x0000000d0c0c7212 */ /* 0x000fe200078e3cff */
[----:B------:R-:W-:Y:S01]  /*26d90*/  IMAD.X R13, RZ, RZ, R21, P4 ;  /* 0x000000ffff0d7224 */ /* 0x000fe200020e0615 */
[C---:B------:R-:W-:Y:S02]  /*26da0*/  IADD3 R61, P2, R20.reuse, 0xb000, RZ ;  /* 0x0000b000143d7810 */ /* 0x040fe40007f5e0ff */
[C---:B------:R-:W-:Y:S02]  /*26db0*/  IADD3 R57, P3, R20.reuse, 0xa000, RZ ;  /* 0x0000a00014397810 */ /* 0x040fe40007f7e0ff */
[----:B------:R-:W-:-:S02]  /*26dc0*/  IADD3 R37, P6, R20, 0x6000, RZ ;  /* 0x0000600014257810 */ /* 0x000fc40007fde0ff */
[----:B------:R-:W-:Y:S02]  /*26dd0*/  IADD3 R45, P4, R20, 0x8000, RZ ;  /* 0x00008000142d7810 */ /* 0x000fe40007f9e0ff */
        /* <DEDUP_REMOVED lines=20> */
[----:B------:R-:W-:Y:S02]  /*26f20*/  SHF.R.U64 R64, R64, 0x3, RZ ;  /* 0x0000000340407819 */ /* 0x000fe400000012ff */
[----:B------:R-:W-:Y:S02]  /*26f30*/  SHF.R.U64 R72, R72, 0x3, RZ ;  /* 0x0000000348487819 */ /* 0x000fe400000012ff */
[----:B------:R-:W-:Y:S01]  /*26f40*/  LOP3.LUT R64, R64, R65, RZ, 0x3c, !PT ;  /* 0x0000004140407212 */ /* 0x000fe200078e3cff */
[--C-:B------:R-:W-:Y:S01]  /*26f50*/  IMAD.X R65, RZ, RZ, R21.reuse, P6 ;  /* 0x000000ffff417224 */ /* 0x100fe200030e0615 */
[----:B------:R-:W-:Y:S01]  /*26f60*/  LOP3.LUT R72, R72, R73, RZ, 0x3c, !PT ;  /* 0x0000004948487212 */ /* 0x000fe200078e3cff */
[----:B------:R-:W-:Y:S01]  /*26f70*/  IMAD.X R73, RZ, RZ, R21, P4 ;  /* 0x000000ffff497224 */ /* 0x000fe200020e0615 */
[----:B------:R-:W-:Y:S01]  /*26f80*/  BSSY B1, `(.L_x_3098) ;  /* 0x00000a1000017945 */ /* 0x000fe20003800000 */
[----:B------:R-:W-:-:S02]  /*26f90*/  SHF.R.S32.HI R89, RZ, 0x1f, R16 ;  /* 0x0000001fff597819 */ /* 0x000fc40000011410 */
[----:B------:R-:W-:Y:S02]  /*26fa0*/  SHF.R.S32.HI R90, RZ, 0x1f, R220 ;  /* 0x0000001fff5a7819 */ /* 0x000fe400000114dc */
[----:B------:R-:W-:Y:S02]  /*26fb0*/  SHF.R.S32.HI R92, RZ, 0x1f, R221 ;  /* 0x0000001fff5c7819 */ /* 0x000fe400000114dd */
[----:B----4-:R-:W-:-:S05]  /*26fc0*/  SHF.R.S32.HI R83, RZ, 0x1f, R84 ;  /* 0x0000001fff537819 */ /* 0x010fca0000011454 */
[----:B------:R-:W-:-:S04]  /*26fd0*/  IMAD R4, R83, UR4, RZ ;  /* 0x0000000453047c24 */ /* 0x000fc8000f8e02ff */
[C---:B------:R-:W-:Y:S02]  /*26fe0*/  IMAD R11, R84.reuse, UR5, R4 ;  /* 0x00000005540b7c24 */ /* 0x040fe4000f8e0204 */
[----:B------:R-:W-:Y:S01]  /*26ff0*/  IMAD.WIDE.U32 R4, R84, UR4, R80 ;  /* 0x0000000454047c25 */ /* 0x000fe2000f8e0050 */
[----:B------:R-:W-:-:S03]  /*27000*/  ULDC.64 UR4, c[0x0][0xb98] ;  /* 0x0002e60000047ab9 */ /* 0x000fc60000000a00 */
[----:B------:R-:W-:Y:S02]  /*27010*/  IMAD.IADD R5, R5, 0x1, R11 ;  /* 0x0000000105057824 */ /* 0x000fe400078e020b */
[----:B------:R-:W-:Y:S02]  /*27020*/  IMAD R11, R82, UR4, RZ ;  /* 0x00000004520b7c24 */ /* 0x000fe4000f8e02ff */
[----:B------:R-:W-:-:S04]  /*27030*/  IMAD.WIDE.U32 R4, R236, UR4, R4 ;  /* 0x00000004ec047c25 */ /* 0x000fc8000f8e0004 */
[----:B------:R-:W-:Y:S01]  /*27040*/  IMAD R8, R236, UR5, R11 ;  /* 0x00000005ec087c24 */ /* 0x000fe2000f8e020b */
[----:B------:R-:W-:Y:S01]  /*27050*/  SHF.R.S32.HI R11, RZ, 0x1f, R7 ;  /* 0x0000001fff0b7819 */ /* 0x000fe20000011407 */
[----:B------:R-:W-:Y:S01]  /*27060*/  ULDC.64 UR4, c[0x0][0xb88] ;  /* 0x0002e20000047ab9 */ /* 0x000fe20000000a00 */
[----:B------:R-:W-:Y:S01]  /*27070*/  IADD3 R4, P0, R7, R4, RZ ;  /* 0x0000000407047210 */ /* 0x000fe20007f1e0ff */
[----:B------:R-:W-:-:S03]  /*27080*/  IMAD R6, R6, UR4, RZ ;  /* 0x0000000406067c24 */ /* 0x000fc6000f8e02ff */
[----:B------:R-:W-:Y:S01]  /*27090*/  IADD3.X R5, R11, R5, R8, P0, !PT ;  /* 0x000000050b057210 */ /* 0x000fe200007fe408 */
[C---:B------:R-:W-:Y:S02]  /*270a0*/  IMAD R11, R9.reuse, UR5, R6 ;  /* 0x00000005090b7c24 */ /* 0x040fe4000f8e0206 */
[----:B------:R-:W-:Y:S01]  /*270b0*/  IMAD.WIDE.U32 R4, R9, UR4, R4 ;  /* 0x0000000409047c25 */ /* 0x000fe2000f8e0004 */
[----:B------:R-:W-:-:S03]  /*270c0*/  ULDC.64 UR4, c[0x0][0xb50] ;  /* 0x0002d40000047ab9 */ /* 0x000fc60000000a00 */
[----:B------:R-:W-:Y:S01]  /*270d0*/  IMAD.IADD R5, R5, 0x1, R11 ;  /* 0x0000000105057824 */ /* 0x000fe200078e020b */
[----:B------:R-:W-:-:S04]  /*270e0*/  LEA R6, P0, R4, UR4, 0x2 ;  /* 0x0000000404067c11 */ /* 0x000fc8000f8010ff */
[----:B------:R-:W-:Y:S02]  /*270f0*/  LEA.HI.X R10, R4, UR5, R5, 0x2, P0 ;  /* 0x00000005040a7c11 */ /* 0x000fe400080f1405 */
[C---:B------:R-:W-:Y:S01]  /*27100*/  IADD3 R7, P5, R20.reuse, 0x1000, RZ ;  /* 0x0000100014077810 */ /* 0x040fe20007fbe0ff */
[----:B------:R-:W-:Y:S01]  /*27110*/  SHFL.IDX PT, R50, R6, RZ, 0x1c1f ;  /* 0x001c1fff06327589 */ /* 0x000fe200000e0000 */
[----:B------:R-:W-:Y:S01]  /*27120*/  IADD3 R25, P0, R20, 0x3000, RZ ;  /* 0x0000300014197810 */ /* 0x000fe20007f1e0ff */
[----:B------:R-:W-:Y:S01]  /*27130*/  IMAD.IADD R14, R14, 0x1, R230 ;  /* 0x000000010e0e7824 */ /* 0x000fe200078e02e6 */
[----:B------:R-:W-:Y:S02]  /*27140*/  ULDC.64 UR4, c[0x0][0xaa0] ;  /* 0x0002a80000047ab9 */ /* 0x000fe40000000a00 */
[----:B------:R-:W-:-:S04]  /*27150*/  LOP3.LUT R24, R25, 0x380, RZ, 0xc0, !PT ;  /* 0x0000038019187812 */ /* 0x000fc800078ec0ff */
[----:B------:R-:W-:-:S04]  /*27160*/  SHF.R.U64 R24, R24, 0x3, RZ ;  /* 0x0000000318187819 */ /* 0x000fc800000012ff */
[----:B------:R-:W-:Y:S01]  /*27170*/  LOP3.LUT R24, R24, R25, RZ, 0x3c, !PT ;  /* 0x0000001918187212 */ /* 0x000fe200078e3cff */
[--C-:B------:R-:W-:Y:S01]  /*27180*/  IMAD.X R25, RZ, RZ, R21.reuse, P0 ;  /* 0x000000ffff197224 */ /* 0x100fe200000e0615 */
[C---:B------:R-:W-:Y:S01]  /*27190*/  IADD3 R49, P0, R20.reuse, 0x9000, RZ ;  /* 0x0000900014317810 */ /* 0x040fe20007f1e0ff */
[----:B------:R-:W-:Y:S01]  /*271a0*/  IMAD.X R9, RZ, RZ, R21, P5 ;  /* 0x000000ffff097224 */ /* 0x000fe200028e0615 */
[----:B------:R-:W-:Y:S02]  /*271b0*/  IADD3 R41, P5, R20, 0x7000, RZ ;  /* 0x0000700014297810 */ /* 0x000fe40007fbe0ff */
[----:B------:R-:W-:Y:S01]  /*271c0*/  LOP3.LUT R48, R49, 0x380, RZ, 0xc0, !PT ;  /* 0x0000038031307812 */ /* 0x000fe200078ec0ff */
[----:B------:R-:W4:Y:S01]  /*271d0*/  SHFL.IDX PT, R51, R10, RZ, 0x1c1f ;  /* 0x001c1fff0a337589 */ /* 0x000f2200000e0000 */
[----:B------:R-:W-:Y:S02]  /*271e0*/  LOP3.LUT R40, R41, 0x380, RZ, 0xc0, !PT ;  /* 0x0000038029287812 */ /* 0x000fe400078ec0ff */
[----:B------:R-:W-:Y:S01]  /*271f0*/  SHF.R.U64 R48, R48, 0x3, RZ ;  /* 0x0000000330307819 */ /* 0x000fe200000012ff */
[----:B------:R-:W-:Y:S01]  /*27200*/  SHFL.IDX PT, R58, R6, 0x1, 0x1c1f ;  /* 0x003c1f00063a7f89 */ /* 0x000fe200000e0000 */
[----:B------:R-:W-:-:S03]  /*27210*/  LOP3.LUT R8, R7, 0x380, RZ, 0xc0, !PT ;  /* 0x0000038007087812 */ /* 0x000fc600078ec0ff */
[----:B------:R-:W0:Y:S01]  /*27220*/  SHFL.IDX PT, R59, R10, 0x1, 0x1c1f ;  /* 0x003c1f000a3b7f89 */ /* 0x000e2200000e0000 */
[----:B------:R-:W-:Y:S01]  /*27230*/  LOP3.LUT R48, R48, R49, RZ, 0x3c, !PT ;  /* 0x0000003130307212 */ /* 0x000fe200078e3cff */
[--C-:B------:R-:W-:Y:S01]  /*27240*/  IMAD.X R49, RZ, RZ, R21.reuse, P0 ;  /* 0x000000ffff317224 */ /* 0x100fe200000e0615 */
[----:B------:R-:W-:Y:S01]  /*27250*/  SHF.R.U64 R40, R40, 0x3, RZ ;  /* 0x0000000328287819 */ /* 0x000fe200000012ff */
[----:B------:R-:W-:Y:S01]  /*27260*/  VIADD R4, R14, 0x8 ;  /* 0x000000080e047836 */ /* 0x000fe20000000000 */
[----:B--2---:R-:W-:Y:S02]  /*27270*/  LOP3.LUT P0, RZ, R15, 0x3, RZ, 0xc0, !PT ;  /* 0x000000030fff7812 */ /* 0x004fe4000780c0ff */
[----:B------:R-:W-:Y:S02]  /*27280*/  SHF.R.U64 R8, R8, 0x3, RZ ;  /* 0x0000000308087819 */ /* 0x000fe400000012ff */
[----:B------:R-:W-:Y:S01]  /*27290*/  LOP3.LUT R40, R40, R41, RZ, 0x3c, !PT ;  /* 0x0000002928287212 */ /* 0x000fe200078e3cff */
[----:B------:R-:W-:Y:S01]  /*272a0*/  IMAD.X R41, RZ, RZ, R21, P5 ;  /* 0x000000ffff297224 */ /* 0x000fe200028e0615 */
[----:B------:R-:W-:-:S02]  /*272b0*/  ISETP.GE.OR P2, PT, R14, R3, P0 ;  /* 0x000000030e00720c */ /* 0x000fc40000746670 */
[----:B------:R-:W-:Y:S02]  /*272c0*/  LOP3.LUT R8, R8, R7, RZ, 0x3c, !PT ;  /* 0x0000000708087212 */ /* 0x000fe400078e3cff */
[----:B------:R-:W-:Y:S02]  /*272d0*/  IADD3 R5, P3, R20, 0xf000, RZ ;  /* 0x0000f00014057810 */ /* 0x000fe40007f7e0ff */
[----:B------:R-:W-:Y:S02]  /*272e0*/  ISETP.GE.OR P0, PT, R4, R3, P0 ;  /* 0x000000030400720c */ /* 0x000fe40000706670 */
[C---:B------:R-:W-:Y:S02]  /*272f0*/  IADD3 R69, P5, R20.reuse, 0xd000, RZ ;  /* 0x0000d00014457810 */ /* 0x040fe40007fbe0ff */
[----:B------:R-:W-:Y:S02]  /*27300*/  LOP3.LUT R7, R20, 0x380, RZ, 0xc0, !PT ;  /* 0x0000038014077812 */ /* 0x000fe400078ec0ff */
[----:B------:R-:W-:-:S02]  /*27310*/  LOP3.LUT R4, R5, 0x380, RZ, 0xc0, !PT ;  /* 0x0000038005047812 */ /* 0x000fc400078ec0ff */
[----:B------:R-:W-:Y:S02]  /*27320*/  LOP3.LUT R68, R69, 0x380, RZ, 0xc0, !PT ;  /* 0x0000038045447812 */ /* 0x000fe400078ec0ff */
[----:B------:R-:W-:Y:S02]  /*27330*/  SHF.R.U64 R7, R7, 0x3, RZ ;  /* 0x0000000307077819 */ /* 0x000fe400000012ff */
[----:B------:R-:W-:Y:S02]  /*27340*/  SHF.R.U64 R4, R4, 0x3, RZ ;  /* 0x0000000304047819 */ /* 0x000fe400000012ff */
[----:B------:R-:W-:Y:S02]  /*27350*/  SHF.R.U64 R68, R68, 0x3, RZ ;  /* 0x0000000344447819 */ /* 0x000fe400000012ff */
[----:B------:R-:W-:Y:S01]  /*27360*/  LOP3.LUT R20, R7, R20, RZ, 0x3c, !PT ;  /* 0x0000001407147212 */ /* 0x000fe200078e3cff */
[----:B----4-:R-:W-:Y:S01]  /*27370*/  @!P2 ST.E desc[UR6][R50.64], R0 ;  /* 0x000000003200a985 */ /* 0x010fe2000c101906 */
[----:B------:R-:W-:Y:S01]  /*27380*/  LOP3.LUT R68, R68, R69, RZ, 0x3c, !PT ;  /* 0x0000004544447212 */ /* 0x000fe200078e3cff */
[--C-:B------:R-:W-:Y:S01]  /*27390*/  IMAD.X R69, RZ, RZ, R21.reuse, P5 ;  /* 0x000000ffff457224 */ /* 0x100fe200028e0615 */
[----:B------:R-:W-:Y:S01]  /*273a0*/  LOP3.LUT R76, R4, R5, RZ, 0x3c, !PT ;  /* 0x00000005044c7212 */ /* 0x000fe200078e3cff */
[----:B0-----:R0:W-:Y:S01]  /*273b0*/  @!P0 ST.E desc[UR6][R58.64], R2 ;  /* 0x000000023a008985 */ /* 0x0011e2000c101906 */
[----:B------:R-:W-:-:S03]  /*273c0*/  IMAD.X R77, RZ, RZ, R21, P3 ;  /* 0x000000ffff4d7224 */ /* 0x000fc600018e0615 */
[----:B------:R2:W5:Y:S04]  /*273d0*/  LD.E.128 R4, desc[UR6][R20.64] ;  /* 0x0000000614047980 */ /* 0x000568000c101d00 */
[----:B------:R-:W5:Y:S04]  /*273e0*/  LD.E.128 R8, desc[UR6][R8.64] ;  /* 0x0000000608087980 */ /* 0x000f68000c101d00 */
[----:B------:R-:W5:Y:S01]  /*273f0*/  LD.E.128 R12, desc[UR6][R12.64] ;  /* 0x000000060c0c7980 */ /* 0x000f62000c101d00 */
[----:B--2---:R-:W-:-:S03]  /*27400*/  IMAD R21, R81, UR4, RZ ;  /* 0x0000000451157c24 */ /* 0x004fc6000f8e02ff */
[----:B------:R-:W5:Y:S01]  /*27410*/  LD.E.128 R24, desc[UR6][R24.64] ;  /* 0x0000000618187980 */ /* 0x000f62000c101d00 */
[C---:B------:R-:W-:Y:S02]  /*27420*/  IMAD R81, R80.reuse, UR5, R21 ;  /* 0x0000000550517c24 */ /* 0x040fe4000f8e0215 */
[----:B------:R-:W-:Y:S01]  /*27430*/  IMAD.WIDE.U32 R20, R80, UR4, RZ ;  /* 0x0000000450147c25 */ /* 0x000fe2000f8e00ff */
[----:B------:R-:W-:Y:S01]  /*27440*/  ULDC.64 UR4, c[0x0][0xae8] ;  /* 0x0002ba0000047ab9 */ /* 0x000fe20000000a00 */
[----:B------:R-:W5:Y:S02]  /*27450*/  LD.E.128 R28, desc[UR6][R28.64] ;  /* 0x000000061c1c7980 */ /* 0x000f64000c101d00 */
[----:B------:R-:W-:Y:S02]  /*27460*/  IMAD.IADD R21, R21, 0x1, R81 ;  /* 0x0000000115157824 */ /* 0x000fe400078e0251 */
[----:B------:R-:W-:Y:S01]  /*27470*/  IMAD R81, R237, 0x20, R212 ;  /* 0x00000020ed517824 */ /* 0x000fe200078e02d4 */
[----:B------:R-:W5:Y:S01]  /*27480*/  LD.E.128 R32, desc[UR6][R32.64] ;  /* 0x0000000620207980 */ /* 0x000f62000c101d00 */
[----:B------:R-:W-:-:S02]  /*27490*/  IMAD R83, R83, UR4, RZ ;  /* 0x0000000453537c24 */ /* 0x000fc4000f8e02ff */
[----:B0-----:R-:W-:Y:S01]  /*274a0*/  IMAD.IADD R2, R230, 0x1, R81 ;  /* 0x00000001e6027824 */ /* 0x001fe200078e0251 */
[----:B------:R-:W5:Y:S01]  /*274b0*/  LD.E.128 R36, desc[UR6][R36.64] ;  /* 0x0000000624247980 */ /* 0x000f62000c101d00 */
[C---:B------:R-:W-:Y:S02]  /*274c0*/  IMAD R83, R84.reuse, UR5, R83 ;  /* 0x0000000554537c24 */ /* 0x040fe4000f8e0253 */
[----:B------:R-:W-:Y:S01]  /*274d0*/  IMAD.WIDE.U32 R20, R84, UR4, R20 ;  /* 0x0000000454147c25 */ /* 0x000fe2000f8e0014 */
[----:B------:R-:W-:Y:S01]  /*274e0*/  ULDC.64 UR4, c[0x0][0xaf0] ;  /* 0x0002bc0000047ab9 */ /* 0x000fe20000000a00 */
[----:B------:R-:W5:Y:S02]  /*274f0*/  LD.E.128 R40, desc[UR6][R40.64] ;  /* 0x0000000628287980 */ /* 0x000f64000c101d00 */
[----:B-1----:R-:W-:Y:S02]  /*27500*/  @P1 IMAD.HI.U32 R0, R2, R85, RZ ;  /* 0x0000005502001227 */ /* 0x002fe400078e00ff */
[----:B------:R-:W5:Y:S02]  /*27510*/  LD.E.128 R44, desc[UR6][R44.64] ;  /* 0x000000062c2c7980 */ /* 0x000f64000c101d00 */
[----:B------:R-:W-:-:S02]  /*27520*/  IMAD.IADD R21, R21, 0x1, R83 ;  /* 0x0000000115157824 */ /* 0x000fc400078e0253 */
[----:B------:R-:W-:Y:S01]  /*27530*/  IMAD.MOV.U32 R81, RZ, RZ, R2 ;  /* 0x000000ffff517224 */ /* 0x000fe200078e0002 */
[----:B---3--:R-:W-:Y:S01]  /*27540*/  @P1 SHF.R.U32.HI R81, RZ, R87, R0 ;  /* 0x00000057ff511219 */ /* 0x008fe20000011600 */
[----:B------:R-:W-:Y:S01]  /*27550*/  IMAD R83, R82, UR4, RZ ;  /* 0x0000000452537c24 */ /* 0x000fe2000f8e02ff */
[----:B------:R-:W5:Y:S01]  /*27560*/  LD.E.128 R48, desc[UR6][R48.64] ;  /* 0x0000000630307980 */ /* 0x000f62000c101d00 */
[C---:B------:R-:W-:Y:S01]  /*27570*/  IMAD.WIDE.U32 R20, R236.reuse, UR4, R20 ;  /* 0x00000004ec147c25 */ /* 0x040fe2000f8e0014 */
[----:B------:R-:W-:Y:S02]  /*27580*/  SHF.R.S32.HI R0, RZ, 0x1f, R81 ;  /* 0x0000001fff007819 */ /* 0x000fe40000011451 */
[----:B------:R-:W5:Y:S01]  /*27590*/  LD.E.128 R56, desc[UR6][R56.64] ;  /* 0x0000000638387980 */ /* 0x000f62000c101d00 */
        /* <DEDUP_REMOVED lines=16> */
[----:B------:R-:W5:Y:S01]  /*276a0*/  LD.E.128 R76, desc[UR6][R76.64] ;  /* 0x000000064c4c7980 */ /* 0x000f62000c101d00 */
[----:B------:R-:W-:Y:S01]  /*276b0*/  IMAD.IADD R230, R212, 0x1, R230 ;  /* 0x00000001d4e67824 */ /* 0x000fe200078e02e6 */
[----:B------:R-:W-:Y:S01]  /*276c0*/  @!PT LDS RZ, [RZ] ;  /* 0x00000000fffff984 */ /* 0x000fe20000000800 */
[----:B------:R-:W-:Y:S01]  /*276d0*/  @!PT LDS RZ, [RZ] ;  /* 0x00000000fffff984 */ /* 0x000fe20000000800 */
[----:B------:R-:W-:Y:S01]  /*276e0*/  @!PT LDS RZ, [RZ] ;  /* 0x00000000fffff984 */ /* 0x000fe20000000800 */
[----:B------:R-:W-:Y:S01]  /*276f0*/  @!PT LDS RZ, [RZ] ;  /* 0x00000000fffff984 */ /* 0x000fe20000000800 */
[----:B------:R0:W-:Y:S06]  /*27700*/  MEMBAR.ALL.CTA ;  /* 0x0000000000007992 */ /* 0x0001ec0000008000 */
[----:B0-----:R-:W0:Y:S01]  /*27710*/  FENCE.VIEW.ASYNC.S ;  /* 0x00000000000073c6 */ /* 0x001e220000000000 */
[----:B------:R-:W-:-:S02]  /*27720*/  IMAD R81, R83, UR5, R2 ;  /* 0x0000000553517c24 */ /* 0x000fc4000f8e0202 */
[----:B------:R-:W-:Y:S01]  /*27730*/  IMAD.WIDE.U32 R20, R83, UR4, R20 ;  /* 0x0000000453147c25 */ /* 0x000fe2000f8e0014 */
[----:B------:R-:W-:-:S03]  /*27740*/  ULDC.64 UR4, c[0x0][0xa80] ;  /* 0x0002a00000047ab9 */ /* 0x000fc60000000a00 */
[----:B------:R-:W-:Y:S01]  /*27750*/  VIADD R2, R230, 0x40 ;  /* 0x00000040e6027836 */ /* 0x000fe20000000000 */
[----:B------:R-:W-:Y:S01]  /*27760*/  LEA R52, P2, R20, UR4, 0x1 ;  /* 0x0000000414347c11 */ /* 0x000fe2000f8408ff */
[----:B------:R-:W-:Y:S02]  /*27770*/  IMAD.IADD R21, R21, 0x1, R81 ;  /* 0x0000000115157824 */ /* 0x000fe400078e0251 */
[----:B------:R-:W-:Y:S01]  /*27780*/  VIADD R0, R230, 0x20 ;  /* 0x00000020e6007836 */ /* 0x000fe20000000000 */
[-C--:B------:R-:W-:Y:S02]  /*27790*/  ISETP.GE.AND P0, PT, R2, R3.reuse, PT ;  /* 0x000000030200720c */ /* 0x080fe40003f06270 */
[----:B------:R-:W-:Y:S02]  /*277a0*/  LEA.HI.X R2, R20, UR5, R21, 0x1, P2 ;  /* 0x0000000514027c11 */ /* 0x000fe400090f0c15 */
[-C--:B------:R-:W-:Y:S02]  /*277b0*/  ISETP.GE.AND P2, PT, R230, R3.reuse, PT ;  /* 0x00000003e600720c */ /* 0x080fe40003f46270 */
[----:B------:R-:W-:Y:S01]  /*277c0*/  ISETP.GE.AND P1, PT, R0, R3, PT ;  /* 0x000000030000720c */ /* 0x000fe20003f26270 */
[----:B------:R-:W-:Y:S01]  /*277d0*/  VIADD R0, R18, 0x38820 ;  /* 0x0003882012007836 */ /* 0x000fe20000000000 */
[----:B------:R-:W-:-:S04]  /*277e0*/  SHF.R.S32.HI R80, RZ, 0x1f, R213 ;  /* 0x0000001fff507819 */ /* 0x000fc800000114d5 */
[----:B------:R-:W-:Y:S02]  /*277f0*/  LEA.HI R80, R80, R213, RZ, 0x3 ;  /* 0x000000d550507211 */ /* 0x000fe400078f18ff */
[----:B------:R-:W-:Y:S01]  /*27800*/  PRMT R0, RZ, 0x654, R0 ;  /* 0x00000654ff007816 */ /* 0x000fe20000000000 */
[----:B0-----:R0:W1:Y:S01]  /*27810*/  SHFL.IDX PT, R87, R52, RZ, 0x181f ;  /* 0x00181fff34577589 */ /* 0x00106200000e0000 */
[----:B------:R-:W-:Y:S02]  /*27820*/  LOP3.LUT R86, R80, 0xfffffff8, RZ, 0xc0, !PT ;  /* 0xfffffff850567812 */ /* 0x000fe400078ec0ff */
[----:B------:R0:W-:Y:S01]  /*27830*/  SYNCS.ARRIVE.TRANS64.RED.A1T0 RZ, [R0+URZ], RZ ;  /* 0x000000ff00ff79a7 */ /* 0x0001e2000810043f */
[----:B------:R0:W2:Y:S01]  /*27840*/  SHFL.IDX PT, R85, R2, RZ, 0x181f ;  /* 0x00181fff02557589 */ /* 0x0000a200000e0000 */
[----:B------:R-:W-:Y:S01]  /*27850*/  SHF.R.S32.HI R88, RZ, 0x1f, R86 ;  /* 0x0000001fff587819 */ /* 0x000fe20000011456 */
[----:B------:R-:W-:Y:S06]  /*27860*/  @P2 BRA `(.L_x_3099) ;  /* 0x0000000000482947 */ /* 0x000fec0003800000 */
        /* <DEDUP_REMOVED lines=18> */
.L_x_3099:
[----:B------:R-:W-:Y:S05]  /*27990*/  BSYNC B1 ;  /* 0x0000000000017941 */ /* 0x000fea0003800000 */
.L_x_3098:
        /* <DEDUP_REMOVED lines=22> */
.L_x_3101:
[----:B------:R-:W-:Y:S05]  /*27b00*/  BSYNC B1 ;  /* 0x0000000000017941 */ /* 0x000fea0003800000 */
.L_x_3100:
        /* <DEDUP_REMOVED lines=13> */
[----:B------:R-:W-:Y:S02]  /*27be0*/  @!P3 LEA.HI.X R5, R16, R11, R89, 0x1, P6 ;  /* 0x0000000b1005b211 */ /* 0x000fe400030f0c59 */
        /* <DEDUP_REMOVED lines=8> */
.L_x_3103:
[----:B------:R-:W-:Y:S05]  /*27c70*/  BSYNC B1 ;  /* 0x0000000000017941 */ /* 0x000fea0003800000 */
.L_x_3102:
[----:B------:R-:W-:Y:S01]  /*27c80*/  VIADD R0, R230, 0x60 ;  /* 0x00000060e6007836 */ /* 0x000fe20000000000 */
[----:B0-----:R0:W0:Y:S04]  /*27c90*/  SHFL.IDX PT, R9, R2, 0x3, 0x181f ;  /* 0x00781f0002097f89 */ /* 0x00102800000e0000 */
[----:B------:R-:W-:Y:S01]  /*27ca0*/  ISETP.GE.AND P0, PT, R0, R3, PT ;  /* 0x000000030000720c */ /* 0x000fe20003f06270 */
[----:B------:R0:W0:-:S12]  /*27cb0*/  SHFL.IDX PT, R11, R52, 0x3, 0x181f ;  /* 0x00781f00340b7f89 */ /* 0x00001800000e0000 */
[----:B------:R-:W-:Y:S05]  /*27cc0*/  @P0 BRA `(.L_x_3104) ;  /* 0x0000000c00c80947 */ /* 0x000fea0003800000 */
[----:B------:R-:W-:Y:S01]  /*27cd0*/  ULDC UR4, c[0x0][0xac8] ;  /* 0x0002b20000047ab9 */ /* 0x000fe20000000800 */
[----:B------:R-:W-:Y:S01]  /*27ce0*/  ULDC.64 UR6, c[0x0][0x208] ;  /* 0x0000820000067ab9 */ /* 0x000fe20000000a00 */
[----:B------:R-:W-:Y:S02]  /*27cf0*/  ISETP.GE.AND P3, PT, R16, UR4, PT ;  /* 0x0000000410007c0c */ /* 0x000fe4000bf66270 */
[----:B------:R-:W-:Y:S02]  /*27d00*/  ISETP.GE.AND P4, PT, R213, UR4, PT ;  /* 0x00000004d5007c0c */ /* 0x000fe4000bf86270 */
[----:B------:R-:W-:-:S09]  /*27d10*/  ISETP.GE.AND P5, PT, R220, UR4, PT ;  /* 0x00000004dc007c0c */ /* 0x000fd2000bfa6270 */
[-C--:B0--3--:R-:W-:Y:S02]  /*27d20*/  @!P3 LEA R2, P0, R16, R11.reuse, 0x1 ;  /* 0x0000000b1002b211 */ /* 0x089fe400078008ff */
[----:B------:R-:W-:Y:S02]  /*27d30*/  @!P4 LEA R4, P1, R86, R11, 0x1 ;  /* 0x0000000b5604c211 */ /* 0x000fe400078208ff */
[----:B------:R-:W-:Y:S02]  /*27d40*/  @!P3 LEA.HI.X R3, R16, R9, R89, 0x1, P0 ;  /* 0x000000091003b211 */ /* 0x000fe400000f0c59 */
        /* <DEDUP_REMOVED lines=13> */
.L_x_3096:
[----:B------:R-:W-:Y:S01]  /*27e20*/  IMAD.SHL.U32 R4, R236, 0x4, RZ ;  /* 0x00000004ec047824 */ /* 0x000fe200078e00ff */
        /* <DEDUP_REMOVED lines=31> */
.L_x_3105:
[----:B------:R-:W4:Y:S01]  /*28020*/  LDL R20, [R1+0x5c] ;  /* 0x00005c0001147983 */ /* 0x000f220000100800 */
[----:B------:R-:W-:Y:S01]  /*28030*/  BSSY B1, `(.L_x_3106) ;  /* 0x000002d000017945 */ /* 0x000fe20003800000 */
[----:B------:R-:W-:Y:S02]  /*28040*/  SEL R13, R236, RZ, !P0 ;  /* 0x000000ffec0d7207 */ /* 0x000fe40004000000 */
[----:B------:R-:W-:Y:S02]  /*28050*/  SEL R12, R9, RZ, !P0 ;  /* 0x000000ff090c7207 */ /* 0x000fe40004000000 */
[----:B-----5:R-:W-:Y:S02]  /*28060*/  SHF.R.S32.HI R11, RZ, 0x1f, R6 ;  /* 0x0000001fff0b7819 */ /* 0x020fe40000011406 */
[----:B----4-:R-:W-:Y:S01]  /*28070*/  SHF.R.S32.HI R10, RZ, 0x1f, R20 ;  /* 0x0000001fff0a7819 */ /* 0x010fe20000011414 */
[----:B------:R-:W-:Y:S06]  /*28080*/  @P3 BRA `(.L_x_3107) ;  /* 0x00000000009c3947 */ /* 0x000fec0003800000 */
[----:B------:R-:W4:Y:S01]  /*28090*/  LDC R9, c[0x0][0xbe8] ;  /* 0x0002fa00ff097b82 */ /* 0x000f220000000800 */
[----:B------:R-:W-:Y:S01]  /*280a0*/  IADD3 R8, R230, -0x80, R7 ;  /* 0xffffff80e6087810 */ /* 0x000fe20007ffe007 */
[----:B----4-:R-:W-:-:S05]  /*280b0*/  IMAD R2, R0, R9, RZ ;  /* 0x0000000900027224 */ /* 0x010fca00078e02ff */
        /* <DEDUP_REMOVED lines=36> */
.L_x_3107:
[----:B------:R-:W-:Y:S05]  /*28300*/  BSYNC B1 ;  /* 0x0000000000017941 */ /* 0x000fea0003800000 */
.L_x_3106:
[----:B------:R-:W-:Y:S01]  /*28310*/  ULDC.64 UR4, c[0x0][0xaa0] ;  /* 0x0002a80000047ab9 */ /* 0x000fe20000000a00 */
[----:B------:R-:W-:Y:S01]  /*28320*/  IMAD R7, R237, 0x20, R212 ;  /* 0x00000020ed077824 */ /* 0x000fe200078e02d4 */
[----:B------:R-:W-:Y:S01]  /*28330*/  BSSY B1, `(.L_x_3108) ;  /* 0x0000046000017945 */ /* 0x000fe20003800000 */
[----:B----4-:R-:W-:Y:S01]  /*28340*/  IMAD R3, R11, UR4, RZ ;  /* 0x000000040b037c24 */ /* 0x010fe2000f8e02ff */
[----:B------:R-:W-:Y:S01]  /*28350*/  SHF.R.S32.HI R8, RZ, 0x1f, R221 ;  /* 0x0000001fff087819 */ /* 0x000fe200000114dd */
[----:B------:R-:W-:Y:S01]  /*28360*/  IMAD.IADD R9, R230, 0x1, R7 ;  /* 0x00000001e6097824 */ /* 0x000fe200078e0207 */
[----:B------:R-:W-:Y:S01]  /*28370*/  SHF.R.S32.HI R11, RZ, 0x1f, R220 ;  /* 0x0000001fff0b7819 */ /* 0x000fe200000114dc */
        /* <DEDUP_REMOVED lines=20> */
[----:B------:R-:W-:Y:S01]  /*284c0*/  IMAD R7, R25, R6, R9 ;  /* 0x0000000619077224 */ /* 0x000fe200078e0209 */
[----:B------:R-:W-:Y:S01]  /*284d0*/  SHF.R.S32.HI R6, RZ, 0x1f, R213 ;  /* 0x0000001fff067819 */ /* 0x000fe200000114d5 */
[C---:B------:R-:W-:Y:S02]  /*284e0*/  IMAD R9, R5.reuse, UR5, R4 ;  /* 0x0000000505097c24 */ /* 0x040fe4000f8e0204 */
[----:B------:R-:W-:Y:S01]  /*284f0*/  IMAD.WIDE.U32 R2, R5, UR4, R2 ;  /* 0x0000000405027c25 */ /* 0x000fe2000f8e0002 */
[----:B------:R-:W-:Y:S01]  /*28500*/  SHF.R.S32.HI R4, RZ, 0x1f, R7 ;  /* 0x0000001fff047819 */ /* 0x000fe20000011407 */
[----:B------:R-:W-:Y:S01]  /*28510*/  ULDC.64 UR4, c[0x0][0xad8] ;  /* 0x0002b60000047ab9 */ /* 0x000fe20000000a00 */
[----:B------:R-:W-:Y:S01]  /*28520*/  LEA.HI R6, R6, R213, RZ, 0x3 ;  /* 0x000000d506067211 */ /* 0x000fe200078f18ff */
[----:B------:R-:W-:Y:S01]  /*28530*/  IMAD.IADD R3, R3, 0x1, R9 ;  /* 0x0000000103037824 */ /* 0x000fe200078e0209 */
[----:B------:R-:W-:Y:S01]  /*28540*/  SHF.R.S32.HI R9, RZ, 0x1f, R16 ;  /* 0x0000001fff097819 */ /* 0x000fe20000011410 */
[----:B------:R-:W-:Y:S01]  /*28550*/  IMAD R4, R4, UR4, RZ ;  /* 0x0000000404047c24 */ /* 0x000fe2000f8e02ff */
[----:B------:R-:W-:Y:S01]  /*28560*/  SHF.R.S32.HI R6, RZ, 0x3, R6 ;  /* 0x00000003ff067819 */ /* 0x000fe20000011406 */
[----:B------:R-:W-:-:S02]  /*28570*/  IMAD.IADD R230, R212, 0x1, R230 ;  /* 0x00000001d4e67824 */ /* 0x000fc400078e02e6 */
[----:B------:R-:W-:Y:S02]  /*28580*/  IMAD R25, R0, R25, RZ ;  /* 0x0000001900197224 */ /* 0x000fe400078e02ff */
[C---:B------:R-:W-:Y:S02]  /*28590*/  IMAD R5, R7.reuse, UR5, R4 ;  /* 0x0000000507057c24 */ /* 0x040fe4000f8e0204 */
[----:B------:R-:W-:Y:S01]  /*285a0*/  IMAD.WIDE.U32 R2, R7, UR4, R2 ;  /* 0x0000000407027c25 */ /* 0x000fe2000f8e0002 */
[----:B------:R-:W-:Y:S01]  /*285b0*/  ISETP.GE.AND P2, PT, R230, R25, PT ;  /* 0x00000019e600720c */ /* 0x000fe20003f46270 */
[----:B------:R-:W-:Y:S02]  /*285c0*/  ULDC.64 UR4, c[0x0][0xa80] ;  /* 0x0002a00000047ab9 */ /* 0x000fe40000000a00 */
        /* <DEDUP_REMOVED lines=28> */
.L_x_3109:
[----:B------:R-:W-:Y:S05]  /*28790*/  BSYNC B1 ;  /* 0x0000000000017941 */ /* 0x000fea0003800000 */
.L_x_3108:
        /* <DEDUP_REMOVED lines=22> */
.L_x_3111:
[----:B------:R-:W-:Y:S05]  /*28900*/  BSYNC B1 ;  /* 0x0000000000017941 */ /* 0x000fea0003800000 */
.L_x_3110:
        /* <DEDUP_REMOVED lines=22> */
.L_x_3113:
[----:B------:R-:W-:Y:S05]  /*28a70*/  BSYNC B1 ;  /* 0x0000000000017941 */ /* 0x000fea0003800000 */
.L_x_3112:
        /* <DEDUP_REMOVED lines=23> */
.L_x_3104:
[----:B------:R-:W-:Y:S05]  /*28bf0*/  BSYNC B0 ;  /* 0x0000000000007941 */ /* 0x000fea0003800000 */
.L_x_3095:
[----:B------:R-:W-:Y:S02]  /*28c00*/  ULDC UR4, c[0x0][0xc3c] ;  /* 0x00030f0000047ab9 */ /* 0x000fe40000000800 */
[----:B-1----:R-:W-:-:S13]  /*28c10*/  ISETP.GE.AND P0, PT, R55, UR4, PT ;  /* 0x0000000437007c0c */ /* 0x002fda000bf06270 */
[----:B------:R-:W-:Y:S05]  /*28c20*/  @!P0 BRA `(.L_x_3114) ;  /* 0xfffffd8400a08947 */ /* 0x000fea000383ffff */
[----:B------:R-:W-:Y:S05]  /*28c30*/  BRA `(.L_x_2858) ;  /* 0x0000008c00f47947 */ /* 0x000fea0003800000 */
.L_x_2856:
        /* <DEDUP_REMOVED lines=18> */
.L_x_3115:
        /* <DEDUP_REMOVED lines=42> */
.L_x_3121:
        /* <DEDUP_REMOVED lines=13> */
.L_x_3120:
[----:B------:R-:W-:Y:S05]  /*290d0*/  BSYNC B0 ;  /* 0x0000000000007941 */ /* 0x000fea0003800000 */
.L_x_3119:
        /* <DEDUP_REMOVED lines=21> */
.L_x_3117:
        /* <DEDUP_REMOVED lines=21> */
.L_x_3122:
        /* <DEDUP_REMOVED lines=56> */
.L_x_3118:
[----:B------:R-:W-:Y:S02]  /*29700*/  IMAD.MOV.U32 R17, RZ, RZ, RZ ;  /* 0x000000ffff117224 */ /* 0x000fe400078e00ff */
[----:B------:R-:W-:Y:S02]  /*29710*/  IMAD.U32 R16, RZ, RZ, UR6 ;  /* 0x00000006ff107e24 */ /* 0x000fe4000f8e00ff */
[----:B------:R-:W-:-:S07]  /*29720*/  IMAD.MOV.U32 R18, RZ, RZ, RZ ;  /* 0x000000ffff127224 */ /* 0x000fce00078e00ff */
.L_x_3123:
[----:B------:R-:W-:-:S13]  /*29730*/  ISETP.NE.AND P0, PT, R0, RZ, PT ;  /* 0x000000ff0000720c */ /* 0x000fda0003f05270 */
[----:B------:R-:W1:Y:S01]  /*29740*/  @!P0 S2R R3, SR_CgaCtaId ;  /* 0x0000000000038919 */ /* 0x000e620000008800 */
[----:B------:R-:W-:-:S04]  /*29750*/  @!P0 MOV R0, 0x400 ;  /* 0x0000040000008802 */ /* 0x000fc80000000f00 */
[----:B-1----:R-:W-:-:S05]  /*29760*/  @!P0 LEA R0, R3, R0, 0x18 ;  /* 0x0000000003008211 */ /* 0x002fca00078ec0ff */
[----:B------:R1:W-:Y:S01]  /*29770*/  @!P0 STS.128 [R0+0x388d0], R16 ;  /* 0x0388d01000008388 */ /* 0x0003e20000000c00 */
[----:B------:R-:W-:Y:S06]  /*29780*/  BAR.ARV 0x5, 0x180 ;  /* 0x0146000000007b1d */ /* 0x000fec0000002000 */
.L_x_3116:
        /* <DEDUP_REMOVED lines=25> */
[----:B------:R0:W-:Y:S02]  /*29920*/  STL [R1+0x4], R3 ;  /* 0x0000040301007387 */ /* 0x0001e40000100800 */
        /* <DEDUP_REMOVED lines=11> */
.L_x_3281:
[----:B-12---:R-:W1:Y:S01]  /*299e0*/  LDC.64 R2, c[0x0][0xc88] ;  /* 0x00032200ff027b82 */ /* 0x006e620000000a00 */
[----:B------:R-:W-:Y:S01]  /*299f0*/  ULDC.64 UR4, c[0x0][0x208] ;  /* 0x0000820000047ab9 */ /* 0x000fe20000000a00 */
[----:B-1----:R-:W-:-:S05]  /*29a00*/  IMAD.WIDE R2, R19, 0x4, R2 ;  /* 0x0000000413027825 */ /* 0x002fca00078e0202 */
[----:B0-----:R-:W2:Y:S01]  /*29a10*/  LDG.E R4, desc[UR4][R2.64] ;  /* 0x0000000402047981 */ /* 0x001ea2000c1e1900 */
[----:B------:R-:W-:Y:S05]  /*29a20*/  YIELD ;  /* 0x0000000000007946 */ /* 0x000fea0003800000 */
[----:B------:R-:W-:Y:S01]  /*29a30*/  ULDC.64 UR4, c[0x0][0xa28] ;  /* 0x00028a0000047ab9 */ /* 0x000fe20000000a00 */
[----:B------:R-:W-:Y:S01]  /*29a40*/  IMAD.MOV.U32 R0, RZ, RZ, RZ ;  /* 0x000000ffff007224 */ /* 0x000fe200078e00ff */
        /* <DEDUP_REMOVED lines=10> */
[----:B------:R0:W-:Y:S03]  /*29af0*/  STL [R1+0x30], R4 ;  /* 0x0000300401007387 */ /* 0x0001e60000100800 */
        /* <DEDUP_REMOVED lines=20> */
[C---:B-1----:R-:W-:Y:S01]  /*29c40*/  IADD3.X R5, R14.reuse, UR9, RZ, P4, !PT ;  /* 0x000000090e057c10 */ /* 0x042fe2000a7fe4ff */
[----:B------:R-:W-:Y:S01]  /*29c50*/  ULDC UR4, c[0x0][0x288] ;  /* 0x0000a20000047ab9 */ /* 0x000fe20000000800 */
[----:B---3--:R-:W-:Y:S01]  /*29c60*/  IADD3 R6, P5, R15, UR6, RZ ;  /* 0x000000060f067c10 */ /* 0x008fe2000ffbe0ff */
[----:B------:R-:W-:Y:S01]  /*29c70*/  IMAD.U32 R12, RZ, RZ, UR4 ;  /* 0x00000004ff0c7e24 */ /* 0x000fe2000f8e00ff */
[----:B------:R-:W-:Y:S01]  /*29c80*/  ULDC.64 UR4, c[0x0][0x418] ;  /* 0x0001060000047ab9 */ /* 0x000fe20000000a00 */
[----:B--2---:R0:W-:Y:S01]  /*29c90*/  STL [R1+0x3c], R8 ;  /* 0x00003c0801007387 */ /* 0x0041e20000100800 */
[----:B------:R-:W-:Y:S01]  /*29ca0*/  IADD3.X R7, R14, UR7, RZ, P5, !PT ;  /* 0x000000070e077c10 */ /* 0x000fe2000affe4ff */
[----:B------:R-:W-:-:S04]  /*29cb0*/  UISETP.NE.U32.AND UP0, UPT, UR4, URZ, UPT ;  /* 0x0000003f0400728c */ /* 0x000fc8000bf05070 */
[----:B------:R1:W5:Y:S01]  /*29cc0*/  @P1 LDG.E R10, desc[UR12][R4.64] ;  /* 0x0000000c040a1981 */ /* 0x000362000c1e1900 */
[----:B------:R-:W-:Y:S01]  /*29cd0*/  ULDC UR4, c[0x0][0x424] ;  /* 0x0001090000047ab9 */ /* 0x000fe20000000800 */
[----:B0-----:R-:W-:Y:S02]  /*29ce0*/  @P3 IADD3 R8, P4, R15, UR10, RZ ;  /* 0x0000000a0f083c10 */ /* 0x001fe4000ff9e0ff */
[----:B------:R1:W5:Y:S02]  /*29cf0*/  @P0 LDG.E R11, desc[UR12][R6.64] ;  /* 0x0000000c060b0981 */ /* 0x000364000c1e1900 */
[----:B------:R-:W-:-:S05]  /*29d00*/  @P3 IADD3.X R9, R14, UR11, RZ, P4, !PT ;  /* 0x0000000b0e093c10 */ /* 0x000fca000a7fe4ff */
[----:B------:R-:W2:Y:S01]  /*29d10*/  @P3 LDG.E R12, desc[UR12][R8.64] ;  /* 0x0000000c080c3981 */ /* 0x000ea2000c1e1900 */
[----:B------:R-:W-:-:S03]  /*29d20*/  UISETP.NE.AND.EX UP0, UPT, UR5, URZ, UPT, UP0 ;  /* 0x0000003f0500728c */ /* 0x000fc6000bf05300 */
[----:B------:R-:W-:Y:S01]  /*29d30*/  ULDC UR5, c[0x0][0x2f0] ;  /* 0x0000bc0000057ab9 */ /* 0x000fe20000000800 */
[----:B------:R-:W-:-:S04]  /*29d40*/  USEL UR4, UR4, 0x1, UP0 ;  /* 0x0000000104047887 */ /* 0x000fc80008000000 */
[----:B------:R-:W-:Y:S01]  /*29d50*/  UIMAD UR4, UR4, UR5, URZ ;  /* 0x00000005040472a4 */ /* 0x000fe2000f8e023f */
[----:B--2---:R1:W-:Y:S04]  /*29d60*/  STL [R1+0x40], R12 ;  /* 0x0000400c01007387 */ /* 0x0043e80000100800 */
[----:B------:R1:W5:Y:S01]  /*29d70*/  LDL R13, [R1+0x40] ;  /* 0x00004000010d7983 */ /* 0x0003620000100800 */
[----:B------:R-:W-:Y:S01]  /*29d80*/  ULDC UR5, c[0x0][0x348] ;  /* 0x0000d20000057ab9 */ /* 0x000fe20000000800 */
[----:B------:R-:W-:Y:S02]  /*29d90*/  IMAD.U32 R9, RZ, RZ, UR4 ;  /* 0x00000004ff097e24 */ /* 0x000fe4000f8e00ff */
[----:B------:R-:W-:Y:S01]  /*29da0*/  IMAD.U32 R8, RZ, RZ, UR5 ;  /* 0x00000005ff087e24 */ /* 0x000fe2000f8e00ff */
[----:B------:R-:W-:Y:S06]  /*29db0*/  @P3 BRA `(.L_x_3125) ;  /* 0x0000000000183947 */ /* 0x000fec0003800000 */
[----:B------:R-:W-:Y:S05]  /*29dc0*/  @!P2 BRA `(.L_x_3125) ;  /* 0x000000000014a947 */ /* 0x000fea0003800000 */
[----:B------:R-:W-:Y:S02]  /*29dd0*/  ULDC.64 UR4, c[0x0][0x208] ;  /* 0x0000820000047ab9 */ /* 0x000fe40000000a00 */
[----:B-1----:R-:W2:Y:S04]  /*29de0*/  LDG.E R12, desc[UR4][R2.64] ;  /* 0x00000004020c7981 */ /* 0x002ea8000c1e1900 */
[----:B------:R-:W2:Y:S02]  /*29df0*/  LDG.E R2, desc[UR4][R2.64+0x4] ;  /* 0x0000040402027981 */ /* 0x000ea4000c1e1900 */
[----:B--2--5:R-:W-:-:S05]  /*29e00*/  IMAD.IADD R13, R2, 0x1, -R12 ;  /* 0x00000001020d7824 */ /* 0x024fca00078e0a0c */
[----:B------:R0:W-:Y:S02]  /*29e10*/  STL [R1+0x40], R13 ;  /* 0x0000400d01007387 */ /* 0x0001e40000100800 */
.L_x_3125:
[----:B-1----:R-:W2:Y:S01]  /*29e20*/  LDL R12, [R1+0x30] ;  /* 0x00003000010c7983 */ /* 0x002ea20000100800 */
[----:B-----5:R-:W-:Y:S01]  /*29e30*/  IMAD.IADD R2, R11, 0x1, R0 ;  /* 0x000000010b027824 */ /* 0x020fe200078e0200 */
[----:B------:R-:W-:Y:S02]  /*29e40*/  ULDC.64 UR4, c[0x0][0xa20] ;  /* 0x0002880000047ab9 */ /* 0x000fe40000000a00 */
[----:B------:R-:W-:Y:S02]  /*29e50*/  ISETP.NE.U32.AND P2, PT, RZ, UR4, PT ;  /* 0x00000004ff007c0c */ /* 0x000fe4000bf45070 */
[----:B------:R1:W-:Y:S02]  /*29e60*/  STL [R1+0x18], R2 ;  /* 0x0000180201007387 */ /* 0x0003e40000100800 */
[----:B------:R-:W-:Y:S02]  /*29e70*/  ISETP.NE.AND.EX P2, PT, RZ, UR5, PT, P2 ;  /* 0x00000005ff007c0c */ /* 0x000fe4000bf45320 */
[----:B--2---:R1:W-:Y:S11]  /*29e80*/  STL [R1+0x10], R12 ;  /* 0x0000100c01007387 */ /* 0x0043f60000100800 */
[----:B------:R-:W-:Y:S05]  /*29e90*/  @!P2 BRA `(.L_x_3126) ;  /* 0x000000000014a947 */ /* 0x000fea0003800000 */
[----:B-1----:R-:W-:Y:S01]  /*29ea0*/  IADD3 R2, P0, R15, UR4, RZ ;  /* 0x000000040f027c10 */ /* 0x002fe2000ff1e0ff */
[----:B------:R-:W-:-:S03]  /*29eb0*/  ULDC.64 UR6, c[0x0][0x208] ;  /* 0x0000820000067ab9 */ /* 0x000fc60000000a00 */
[----:B------:R-:W-:-:S05]  /*29ec0*/  IADD3.X R3, R14, UR5, RZ, P0, !PT ;  /* 0x000000050e037c10 */ /* 0x000fca00087fe4ff */
[----:B------:R1:W5:Y:S01]  /*29ed0*/  LDG.E R9, desc[UR6][R2.64] ;  /* 0x0000000602097981 */ /* 0x000362000c1e1900 */
[----:B------:R-:W-:Y:S05]  /*29ee0*/  BRA `(.L_x_3127) ;  /* 0x0000000000147947 */ /* 0x000fea0003800000 */
.L_x_3126:
[----:B------:R-:W-:Y:S05]  /*29ef0*/  @!P0 BRA `(.L_x_3127) ;  /* 0x0000000000108947 */ /* 0x000fea0003800000 */
[----:B------:R-:W-:Y:S02]  /*29f00*/  ULDC.64 UR4, c[0x0][0x208] ;  /* 0x0000820000047ab9 */ /* 0x000fe40000000a00 */
[----:B------:R-:W2:Y:S04]  /*29f10*/  LDG.E R9, desc[UR4][R6.64] ;  /* 0x0000000406097981 */ /* 0x000ea8000c1e1900 */
[----:B------:R-:W2:Y:S02]  /*29f20*/  LDG.E R6, desc[UR4][R6.64+0x4] ;  /* 0x0000040406067981 */ /* 0x000ea4000c1e1900 */
[----:B--2---:R-:W-:-:S07]  /*29f30*/  IMAD.IADD R9, R6, 0x1, -R9 ;  /* 0x0000000106097824 */ /* 0x004fce00078e0a09 */
.L_x_3127:
[----:B------:R-:W-:Y:S01]  /*29f40*/  ULDC.64 UR4, c[0x0][0x208] ;  /* 0x0000820000047ab9 */ /* 0x000fe20000000a00 */
[----:B-1----:R-:W1:Y:S01]  /*29f50*/  LDC R3, c[0x0][0x448] ;  /* 0x00011200ff037b82 */ /* 0x002e620000000800 */
[----:B------:R-:W2:Y:S01]  /*29f60*/  @P1 LDG.E R2, desc[UR4][R4.64] ;  /* 0x0000000404021981 */ /* 0x000ea2000c1e1900 */
[----:B-----5:R-:W-:-:S03]  /*29f70*/  IMAD.IADD R0, R9, 0x1, -R0 ;  /* 0x0000000109007824 */ /* 0x020fc600078e0a00 */
[----:B------:R3:W2:Y:S01]  /*29f80*/  @P1 LDG.E R4, desc[UR4][R4.64+0x4] ;  /* 0x0000040404041981 */ /* 0x0006a2000c1e1900 */
[----:B-1----:R-:W-:-:S13]  /*29f90*/  ISETP.NE.AND P0, PT, R3, 0x1, PT ;  /* 0x000000010300780c */ /* 0x002fda0003f05270 */
[----:B---3--:R-:W1:Y:S01]  /*29fa0*/  @P0 LDC R5, c[0x0][0x450] ;  /* 0x00011400ff050b82 */ /* 0x008e620000000800 */
[----:B------:R-:W-:Y:S01]  /*29fb0*/  BSSY B0, `(.L_x_3128) ;  /* 0x00001b5000007945 */ /* 0x000fe20003800000 */
[----:B--2---:R-:W-:-:S06]  /*29fc0*/  @P1 IMAD.IADD R8, R4, 0x1, -R2 ;  /* 0x0000000104081824 */ /* 0x004fcc00078e0a02 */
[----:B------:R-:W2:Y:S01]  /*29fd0*/  @P0 LDC R4, c[0x0][0x44c] ;  /* 0x00011300ff040b82 */ /* 0x000ea20000000800 */
[----:B------:R-:W-:-:S04]  /*29fe0*/  IMAD.SHL.U32 R2, R17, 0x80, RZ ;  /* 0x0000008011027824 */ /* 0x000fc800078e00ff */
[----:B------:R-:W-:-:S04]  /*29ff0*/  VIADD R2, R2, 0x7f ;  /* 0x0000007f02027836 */ /* 0x000fc80000000000 */
[----:B------:R-:W-:Y:S02]  /*2a000*/  IMAD.MOV.U32 R3, RZ, RZ, R2 ;  /* 0x000000ffff037224 */ /* 0x000fe400078e0002 */
[----:B--2---:R-:W-:-:S04]  /*2a010*/  @P0 IMAD.HI.U32 R4, R2, R4, RZ ;  /* 0x0000000402040227 */ /* 0x004fc800078e00ff */
[----:B------:R-:W-:Y:S01]  /*2a020*/  IMAD.IADD R2, R0, 0x1, R8 ;  /* 0x0000000100027824 */ /* 0x000fe200078e0208 */
[----:B-1----:R-:W-:-:S03]  /*2a030*/  @P0 SHF.R.U32.HI R3, RZ, R5, R4 ;  /* 0x00000005ff030219 */ /* 0x002fc60000011604 */
        /* <DEDUP_REMOVED lines=10> */
[--C-:B------:R-:W-:Y:S02]  /*2a0e0*/  IMAD R2, R2, 0x50, -R0.reuse ;  /* 0x0000005002027824 */ /* 0x100fe400078e0a00 */
[----:B------:R-:W-:-:S03]  /*2a0f0*/  IMAD.MOV R0, RZ, RZ, -R0 ;  /* 0x000000ffff007224 */ /* 0x000fc600078e0a00 */
[----:B------:R-:W-:Y:S02]  /*2a100*/  VIMNMX R8, R2, R8, PT ;  /* 0x0000000802087248 */ /* 0x000fe40003fe0100 */
[----:B------:R-:W-:-:S04]  /*2a110*/  VIMNMX R0, RZ, R0, !PT ;  /* 0x00000000ff007248 */ /* 0x000fc80007fe0100 */
[----:B------:R-:W-:Y:S01]  /*2a120*/  ISETP.GT.AND P0, PT, R8, R0, PT ;  /* 0x000000000800720c */ /* 0x000fe20003f04270 */
[----:B------:R-:W-:-:S05]  /*2a130*/  IMAD.WIDE.U32 R2, R0, -0x33333333, RZ ;  /* 0xcccccccd00027825 */ /* 0x000fca00078e00ff */
[----:B------:R-:W-:-:S07]  /*2a140*/  SHF.R.U32.HI R9, RZ, 0x6, R3 ;  /* 0x00000006ff097819 */ /* 0x000fce0000011603 */
[----:B------:R-:W-:-:S04]  /*2a150*/  @P0 VIADD R8, R8, 0x4f ;  /* 0x0000004f08080836 */ /* 0x000fc80000000000 */
[----:B------:R-:W-:-:S05]  /*2a160*/  @P0 IMAD.HI R0, R8, 0x66666667, RZ ;  /* 0x6666666708000827 */ /* 0x000fca00078e02ff */
[----:B------:R-:W-:Y:S01]  /*2a170*/  @P0 SHF.R.U32.HI R2, RZ, 0x1f, R0 ;  /* 0x0000001fff020819 */ /* 0x000fe20000011600 */
[----:B------:R-:W-:-:S03]  /*2a180*/  IMAD.MOV.U32 R7, RZ, RZ, R9 ;  /* 0x000000ffff077224 */ /* 0x000fc600078e0009 */
[----:B------:R-:W-:-:S04]  /*2a190*/  @P0 LEA.HI.SX32 R7, R0, R2, 0x1b ;  /* 0x0000000200070211 */ /* 0x000fc800078fdaff */
[----:B------:R-:W-:Y:S02]  /*2a1a0*/  ISETP.GT.AND P2, PT, R7, R9, PT ;  /* 0x000000090700720c */ /* 0x000fe40003f44270 */
[----:B------:R-:W-:-:S11]  /*2a1b0*/  PLOP3.LUT P0, PT, PT, PT, PT, 0x80, 0x0 ;  /* 0x000000000000781c */ /* 0x000fd60003f0f070 */
        /* <DEDUP_REMOVED lines=8> */
.L_x_3348:
[----:B--2---:R-:W-:Y:S02]  /*2a240*/  ISETP.NE.AND P0, PT, R14, RZ, PT ;  /* 0x000000ff0e00720c */ /* 0x004fe40003f05270 */
[----:B------:R-:W-:-:S11]  /*2a250*/  PLOP3.LUT P6, PT, PT, PT, PT, 0x8, 0x0 ;  /* 0x000000000000781c */ /* 0x000fd60003fce170 */
[----:B------:R-:W-:Y:S05]  /*2a260*/  @P0 BRA `(.L_x_3131) ;  /* 0x00000000000c0947 */ /* 0x000fea0003800000 */
[----:B------:R-:W-:-:S03]  /*2a270*/  UMOV UR4, 0xffffffff ;  /* 0xffffffff00047882 */ /* 0x000fc60000000000 */
[----:B------:R-:W-:Y:S05]  /*2a280*/  BRA.DIV UR4, `(.L_x_3132) ;  /* 0x0000008e04147947 */ /* 0x000fea000b800000 */
[----:B------:R-:W-:-:S13]  /*2a290*/  ELECT P6, URZ, PT ;  /* 0x00000000003f782f */ /* 0x000fda00038c0000 */
.L_x_3131:
[----:B-1----:R-:W2:Y:S04]  /*2a2a0*/  LDL R2, [R1+0x50] ;  /* 0x0000500001027983 */ /* 0x002ea80000100800 */
[----:B------:R-:W3:Y:S01]  /*2a2b0*/  LDL R4, [R1+0x4] ;  /* 0x0000040001047983 */ /* 0x000ee20000100800 */
        /* <DEDUP_REMOVED lines=8> */
.L_x_3351:
[----:B------:R-:W-:Y:S05]  /*2a340*/  BSYNC B1 ;  /* 0x0000000000017941 */ /* 0x000fea0003800000 */
.L_x_3133:
[----:B------:R-:W-:Y:S04]  /*2a350*/  BSSY B1, `(.L_x_3135) ;  /* 0x00000b0000017945 */ /* 0x000fe80003800000 */
[----:B------:R-:W-:Y:S05]  /*2a360*/  @!P6 BRA `(.L_x_3136) ;  /* 0x0000000800b8e947 */ /* 0x000fea0003800000 */
[----:B------:R-:W2:Y:S04]  /*2a370*/  LDL R6, [R1+0x4] ;  /* 0x0000040001067983 */ /* 0x000ea80000100800 */
        /* <DEDUP_REMOVED lines=10> */
.L_x_3352:
[----:B------:R-:W-:Y:S05]  /*2a420*/  BSYNC B2 ;  /* 0x0000000000027941 */ /* 0x000fea0003800000 */
.L_x_3137:
        /* <DEDUP_REMOVED lines=9> */
.L_x_3140:
[----:B------:R-:W-:Y:S05]  /*2a4c0*/  BSYNC B2 ;  /* 0x0000000000027941 */ /* 0x000fea0003800000 */
.L_x_3139:
        /* <DEDUP_REMOVED lines=8> */
[----:B------:R-:W-:Y:S01]  /*2a550*/  IMAD R3, R7, 0x50, R10 ;  /* 0x0000005007037824 */ /* 0x000fe200078e020a */
[----:B------:R-:W-:-:S03]  /*2a560*/  UIADD3.X UR5, URZ, UR37, URZ, UP0, !UPT ;  /* 0x000000253f057290 */ /* 0x000fc600087fe43f */
[----:B------:R-:W-:Y:S02]  /*2a570*/  VIADD R3, R3, 0xffffffb0 ;  /* 0xffffffb003037836 */ /* 0x000fe40000000000 */
[----:B--2---:R-:W-:Y:S02]  /*2a580*/  IMAD R4, R2, 0xa000, R4 ;  /* 0x0000a00002047824 */ /* 0x004fe400078e0204 */
[----:B------:R-:W-:Y:S02]  /*2a590*/  VIADD R2, R5, 0x38890 ;  /* 0x0003889005027836 */ /* 0x000fe40000000000 */
[----:B------:R-:W-:-:S07]  /*2a5a0*/  VIADD R6, R4, 0x24400 ;  /* 0x0002440004067836 */ /* 0x000fce0000000000 */
.L_x_3141:
        /* <DEDUP_REMOVED lines=16> */
.L_x_3142:
        /* <DEDUP_REMOVED lines=16> */
.L_x_3143:
        /* <DEDUP_REMOVED lines=16> */
.L_x_3144:
        /* <DEDUP_REMOVED lines=13> */
.L_x_3353:
[----:B------:R-:W-:Y:S05]  /*2a980*/  BSYNC B2 ;  /* 0x0000000000027941 */ /* 0x000fea0003800000 */
.L_x_3145:
[----:B------:R-:W-:Y:S01]  /*2a990*/  BSSY B2, `(.L_x_3147) ;  /* 0x000000b000027945 */ /* 0x000fe20003800000 */
[----:B------:R-:W-:Y:S02]  /*2a9a0*/  IMAD.MOV.U32 R12, RZ, RZ, 0x0 ;  /* 0x00000000ff0c7424 */ /* 0x000fe400078e00ff */
[----:B0-----:R-:W-:Y:S01]  /*2a9b0*/  IMAD.MOV.U32 R13, RZ, RZ, 0x12f00000 ;  /* 0x12f00000ff0d7424 */ /* 0x001fe200078e00ff */
[----:B------:R-:W-:Y:S06]  /*2a9c0*/  @P1 BRA `(.L_x_3148) ;  /* 0x00000000001c1947 */ /* 0x000fec0003800000 */
[----:B------:R-:W0:Y:S01]  /*2a9d0*/  S2R R6, SR_TID.X ;  /* 0x0000000000067919 */ /* 0x000e220000002100 */
[----:B------:R-:W-:-:S04]  /*2a9e0*/  IMAD.MOV.U32 R2, RZ, RZ, 0xa000 ;  /* 0x0000a000ff027424 */ /* 0x000fc800078e00ff */
[----:B------:R3:W-:Y:S01]  /*2a9f0*/  SYNCS.ARRIVE.TRANS64 RZ, [R5+URZ+0x388b0], R2 ;  /* 0x0388b00205ff79a7 */ /* 0x0007e2000800003f */
[----:B0-----:R-:W-:-:S04]  /*2aa00*/  LOP3.LUT R6, R6, 0x1f, RZ, 0xc0, !PT ;  /* 0x0000001f06067812 */ /* 0x001fc800078ec0ff */
[----:B------:R-:W-:-:S13]  /*2aa10*/  ISETP.NE.AND P0, PT, R6, RZ, PT ;  /* 0x000000ff0600720c */ /* 0x000fda0003f05270 */
[----:B---3--:R-:W-:Y:S05]  /*2aa20*/  @!P0 BRA `(.L_x_3148) ;  /* 0x0000000000048947 */ /* 0x008fea0003800000 */
[----:B------:R-:W-:Y:S01]  /*2aa30*/  BPT.TRAP 0x1 ;  /* 0x000000040000795c */ /* 0x000fe20000300000 */
.L_x_3148:
[----:B------:R-:W-:Y:S05]  /*2aa40*/  BSYNC B2 ;  /* 0x0000000000027941 */ /* 0x000fea0003800000 */
.L_x_3147:
[----:B------:R-:W-:Y:S01]  /*2aa50*/  R2UR UR6, R12 ;  /* 0x000000000c0672ca */ /* 0x000fe200000e0000 */
[----:B------:R-:W-:Y:S01]  /*2aa60*/  IMAD.MOV.U32 R2, RZ, RZ, RZ ;  /* 0x000000ffff027224 */ /* 0x000fe200078e00ff */
[----:B------:R-:W-:Y:S01]  /*2aa70*/  R2UR UR7, R13 ;  /* 0x000000000d0772ca */ /* 0x000fe200000e0000 */
[----:B------:R-:W-:Y:S01]  /*2aa80*/  UIADD3 UR4, UP0, UR36, 0x670, URZ ;  /* 0x0000067024047890 */ /* 0x000fe2000ff1e03f */
[----:B------:R-:W-:Y:S01]  /*2aa90*/  PLOP3.LUT P0, PT, PT, PT, PT, 0x80, 0x0 ;  /* 0x000000000000781c */ /* 0x000fe20003f0f070 */
[----:B-12---:R-:W-:Y:S01]  /*2aaa0*/  VIADD R5, R5, 0x388b0 ;  /* 0x000388b005057836 */ /* 0x006fe20000000000 */
[----:B------:R-:W-:Y:S01]  /*2aab0*/  R2UR UR10, R2 ;  /* 0x00000000020a72ca */ /* 0x000fe200000e0000 */
[----:B------:R-:W-:Y:S01]  /*2aac0*/  VIADD R2, R4, 0x400 ;  /* 0x0000040004027836 */ /* 0x000fe20000000000 */
[----:B------:R-:W-:-:S13]  /*2aad0*/  UIADD3.X UR5, URZ, UR37, URZ, UP0, !UPT ;  /* 0x000000253f057290 */ /* 0x000fda00087fe43f */
.L_x_3149:
        /* <DEDUP_REMOVED lines=15> */
.L_x_3150:
        /* <DEDUP_REMOVED lines=15> */
.L_x_3151:
        /* <DEDUP_REMOVED lines=15> */
.L_x_3152:
        /* <DEDUP_REMOVED lines=10> */
.L_x_3136:
[----:B------:R-:W-:Y:S05]  /*2ae50*/  BSYNC B1 ;  /* 0x0000000000017941 */ /* 0x000fea0003800000 */
.L_x_3135:
[----:B-1----:R-:W2:Y:S04]  /*2ae60*/  LDL.LU R2, [R1+0x1c] ;  /* 0x00001c0001027983 */ /* 0x002ea80000300800 */
        /* <DEDUP_REMOVED lines=12> */
.L_x_3171:
[----:B------:R-:W-:Y:S05]  /*2af30*/  YIELD ;  /* 0x0000000000007946 */ /* 0x000fea0003800000 */
[----:B------:R-:W-:Y:S04]  /*2af40*/  BSSY B1, `(.L_x_3153) ;  /* 0x00000af000017945 */ /* 0x000fe80003800000 */
[----:B--2---:R-:W-:Y:S05]  /*2af50*/  @!P6 BRA `(.L_x_3154) ;  /* 0x0000000800b4e947 */ /* 0x004fea0003800000 */
        /* <DEDUP_REMOVED lines=11> */
.L_x_3354:
[----:B------:R-:W-:Y:S05]  /*2b010*/  BSYNC B2 ;  /* 0x0000000000027941 */ /* 0x000fea0003800000 */
.L_x_3155:
        /* <DEDUP_REMOVED lines=9> */
.L_x_3158:
[----:B------:R-:W-:Y:S05]  /*2b0b0*/  BSYNC B2 ;  /* 0x0000000000027941 */ /* 0x000fea0003800000 */
.L_x_3157:
        /* <DEDUP_REMOVED lines=13> */
.L_x_3159:
        /* <DEDUP_REMOVED lines=12> */
[----:B------:R-:W-:Y:S01]  /*2b250*/  UMOV UR6, 0x0 ;  /* 0x0000000000067882 */ /* 0x000fe20000000000 */
[----:B------:R-:W-:Y:S02]  /*2b260*/  UMOV UR7, 0x12f00000 ;  /* 0x12f0000000077882 */ /* 0x000fe40000000000 */
[----:B------:R-:W-:Y:S01]  /*2b270*/  R2UR UR10, R8 ;  /* 0x00000000080a72ca */ /* 0x000fe200000e0000 */
[----:B------:R-:W-:-:S14]  /*2b280*/  VIADD R8, R4, 0x26c00 ;  /* 0x00026c0004087836 */ /* 0x000fdc0000000000 */
.L_x_3160:
        /* <DEDUP_REMOVED lines=16> */
.L_x_3161:
        /* <DEDUP_REMOVED lines=16> */
.L_x_3162:
        /* <DEDUP_REMOVED lines=13> */
.L_x_3355:
[----:B------:R-:W-:Y:S05]  /*2b560*/  BSYNC B2 ;  /* 0x0000000000027941 */ /* 0x000fea0003800000 */
.L_x_3163:
        /* <DEDUP_REMOVED lines=11> */
.L_x_3166:
[----:B------:R-:W-:Y:S05]  /*2b620*/  BSYNC B2 ;  /* 0x0000000000027941 */ /* 0x000fea0003800000 */
.L_x_3165:
        /* <DEDUP_REMOVED lines=8> */
.L_x_3167:
        /* <DEDUP_REMOVED lines=16> */
.L_x_3168:
        /* <DEDUP_REMOVED lines=15> */
.L_x_3169:
        /* <DEDUP_REMOVED lines=15> */
.L_x_3170:
        /* <DEDUP_REMOVED lines=10> */
.L_x_3154:
[----:B------:R-:W-:Y:S05]  /*2ba30*/  BSYNC B1 ;  /* 0x0000000000017941 */ /* 0x000fea0003800000 */
.L_x_3153:
        /* <DEDUP_REMOVED lines=12> */
.L_x_3129:
[----:B------:R-:W-:Y:S05]  /*2bb00*/  BSYNC B0 ;  /* 0x0000000000007941 */ /* 0x000fea0003800000 */
.L_x_3128:
[----:B------:R-:W3:Y:S01]  /*2bb10*/  LDC R0, c[0x0][0x448] ;  /* 0x00011200ff007b82 */ /* 0x000ee20000000800 */
[----:B------:R-:W-:Y:S05]  /*2bb20*/  @!P0 WARPSYNC.ALL ;  /* 0x0000000000008948 */ /* 0x000fea0003800000 */
[----:B------:R-:W-:Y:S02]  /*2bb30*/  BSSY B7, `(.L_x_3172) ;  /* 0x0000507000077945 */ /* 0x000fe40003800000 */
[----:B------:R-:W-:Y:S01]  /*2bb40*/  @!P0 BAR.SYNC.DEFER_BLOCKING 0xc, 0x180 ;  /* 0x0306000000008b1d */ /* 0x000fe20000010000 */
[----:B---3--:R-:W-:Y:S02]  /*2bb50*/  ISETP.NE.AND P1, PT, R0, 0x1, PT ;  /* 0x000000010000780c */ /* 0x008fe40003f25270 */
[----:B------:R-:W-:-:S11]  /*2bb60*/  LEA R0, R17, 0x7f, 0x7 ;  /* 0x0000007f11007811 */ /* 0x000fd600078e38ff */
[----:B-12---:R-:W1:Y:S08]  /*2bb70*/  @P1 LDC R2, c[0x0][0x44c] ;  /* 0x00011300ff021b82 */ /* 0x006e700000000800 */
[----:B------:R-:W2:Y:S01]  /*2bb80*/  @P1 LDC R3, c[0x0][0x450] ;  /* 0x00011400ff031b82 */ /* 0x000ea20000000800 */
[----:B-1----:R-:W-:-:S05]  /*2bb90*/  @P1 IMAD.HI.U32 R2, R0, R2, RZ ;  /* 0x0000000200021227 */ /* 0x002fca00078e00ff */
[----:B--2---:R-:W-:-:S05]  /*2bba0*/  @P1 SHF.R.U32.HI R0, RZ, R3, R2 ;  /* 0x00000003ff001219 */ /* 0x004fca0000011602 */
[----:B------:R-:W-:-:S04]  /*2bbb0*/  IMAD.IADD R0, R21, 0x1, R0 ;  /* 0x0000000115007824 */ /* 0x000fc800078e0200 */
[----:B------:R-:W-:-:S05]  /*2bbc0*/  IMAD.HI R0, R0, 0x66666667, RZ ;  /* 0x6666666700007827 */ /* 0x000fca00078e02ff */
[----:B------:R-:W-:-:S04]  /*2bbd0*/  SHF.R.U32.HI R2, RZ, 0x1f, R0 ;  /* 0x0000001fff027819 */ /* 0x000fc80000011600 */
[----:B------:R-:W-:-:S04]  /*2bbe0*/  LEA.HI.SX32 R0, R0, R2, 0x1b ;  /* 0x0000000200007211 */ /* 0x000fc800078fdaff */
[----:B------:R-:W-:-:S04]  /*2bbf0*/  VIMNMX R4, R20, R0, PT ;  /* 0x0000000014047248 */ /* 0x000fc80003fe0100 */
[----:B------:R-:W-:Y:S01]  /*2bc00*/  ISETP.GT.AND P0, PT, R4, RZ, PT ;  /* 0x000000ff0400720c */ /* 0x000fe20003f04270 */
        /* <DEDUP_REMOVED lines=9> */
[----:B------:R-:W1:Y:S01]  /*2bca0*/  FLO.U32 R0, UR4 ;  /* 0x0000000400007d00 */ /* 0x000e6200080e0000 */
[----:B------:R-:W-:-:S07]  /*2bcb0*/  ULDC.64 UR6, c[0x0][0x208] ;  /* 0x0000820000067ab9 */ /* 0x000fce0000000a00 */
        /* <DEDUP_REMOVED lines=9> */
.L_x_3173:
        /* <DEDUP_REMOVED lines=21> */
.L_x_3176:
[----:B------:R-:W-:Y:S05]  /*2bea0*/  BSYNC B6 ;  /* 0x0000000000067941 */ /* 0x000fea0003800000 */
.L_x_3175:
        /* <DEDUP_REMOVED lines=18> */
[----:B01----:R-:W-:-:S07]  /*2bfd0*/  IMAD.MOV.U32 R13, RZ, RZ, RZ ;  /* 0x000000ffff0d7224 */ /* 0x003fce00078e00ff */
[----:B------:R-:W-:-:S07]  /*2bfe0*/  LEPC R20, `(.L_x_3179) ;  /* 0x000000001014794e */ /* 0x000fce0000000000 */
[----:B--2---:R-:W-:Y:S05]  /*2bff0*/  CALL.ABS.NOINC R2 ;  /* 0x0000000002007343 */ /* 0x004fea0003c00000 */
.L_x_3179:
        /* <DEDUP_REMOVED lines=16> */
.L_x_3178:
[----:B------:R-:W-:Y:S05]  /*2c100*/  BSYNC B6 ;  /* 0x0000000000067941 */ /* 0x000fea0003800000 */
.L_x_3177:
        /* <DEDUP_REMOVED lines=11> */
[----:B----4-:R1:W2:Y:S02]  /*2c1c0*/  @P0 LDG.E R7, desc[UR6][R2.64] ;  /* 0x0000000602070981 */ /* 0x0102a4000c1e1900 */
[----:B-1----:R-:W1:Y:S01]  /*2c1d0*/  LDC.64 R2, c[0x0][0x418] ;  /* 0x00010600ff027b82 */ /* 0x002e620000000a00 */
[----:B-----5:R-:W-:Y:S01]  /*2c1e0*/  VIADD R4, R0, 0xffffffff ;  /* 0xffffffff00047836 */ /* 0x020fe20000000000 */
[----:B--2---:R-:W-:Y:S01]  /*2c1f0*/  SHF.R.S32.HI R8, RZ, 0x1f, R7 ;  /* 0x0000001fff087819 */ /* 0x004fe20000011407 */
[----:B------:R2:W-:Y:S04]  /*2c200*/  @P0 STL [R1+0x10], R7 ;  /* 0x0000100701000387 */ /* 0x0005e80000100800 */
[----:B------:R2:W-:Y:S01]  /*2c210*/  STL [R1+0x28], R8 ;  /* 0x0000280801007387 */ /* 0x0005e20000100800 */
[----:B-1----:R-:W-:Y:S01]  /*2c220*/  LOP3.LUT P0, RZ, R2, UR4, RZ, 0xfc, !PT ;  /* 0x0000000402ff7c12 */ /* 0x002fe2000f80fcff */
[----:B------:R-:W-:-:S03]  /*2c230*/  UMOV UR4, 0xffffffff ;  /* 0xffffffff00047882 */ /* 0x000fc60000000000 */
[----:B------:R-:W-:-:S04]  /*2c240*/  LOP3.LUT P0, RZ, R3, UR5, RZ, 0xfc, P0 ;  /* 0x0000000503ff7c12 */ /* 0x000fc8000800fcff */
[----:B------:R-:W-:Y:S01]  /*2c250*/  SEL R0, R7, RZ, !P0 ;  /* 0x000000ff07007207 */ /* 0x000fe20004000000 */
[----:B--2---:R-:W-:Y:S08]  /*2c260*/  BRA.DIV UR4, `(.L_x_3180) ;  /* 0x0000006e04a47947 */ /* 0x004ff0000b800000 */
[----:B------:R-:W1:Y:S02]  /*2c270*/  S2R R5, SR_TID.X ;  /* 0x0000000000057919 */ /* 0x000e640000002100 */
[----:B-1----:R-:W-:-:S04]  /*2c280*/  SHF.R.U32.HI R5, RZ, 0x5, R5 ;  /* 0x00000005ff057819 */ /* 0x002fc80000011605 */
[----:B------:R-:W-:-:S05]  /*2c290*/  LOP3.LUT R5, R5, 0x3, RZ, 0xc0, !PT ;  /* 0x0000000305057812 */ /* 0x000fca00078ec0ff */
[----:B------:R1:W2:Y:S02]  /*2c2a0*/  SHFL.IDX PT, R14, R5, RZ, 0x1f ;  /* 0x00001fff050e7589 */ /* 0x0002a400000e0000 */
.L_x_3358:
[----:B-1----:R-:W3:Y:S01]  /*2c2b0*/  LDL.LU R5, [R1+0x24] ;  /* 0x0000240001057983 */ /* 0x002ee20000300800 */
[----:B------:R-:W-:Y:S02]  /*2c2c0*/  PLOP3.LUT P1, PT, PT, PT, PT, 0x8, 0x0 ;  /* 0x000000000000781c */ /* 0x000fe40003f2e170 */
[----:B--2---:R-:W-:Y:S01]  /*2c2d0*/  ISETP.NE.AND P0, PT, R14, RZ, PT ;  /* 0x000000ff0e00720c */ /* 0x004fe20003f05270 */
[----:B------:R1:W-:Y:S04]  /*2c2e0*/  STL [R1], R0 ;  /* 0x0000000001007387 */ /* 0x0003e80000100800 */
[----:B------:R1:W-:Y:S01]  /*2c2f0*/  STL [R1+0xc], R4 ;  /* 0x00000c0401007387 */ /* 0x0003e20000100800 */
[----:B---3--:R-:W-:-:S05]  /*2c300*/  LOP3.LUT R5, R5, 0xfffffffe, RZ, 0xc0, !PT ;  /* 0xfffffffe05057812 */ /* 0x008fca00078ec0ff */
[----:B------:R-:W-:-:S05]  /*2c310*/  @P1 LOP3.LUT R5, R5, 0x1, RZ, 0xfc, !PT ;  /* 0x0000000105051812 */ /* 0x000fca00078efcff */
[----:B------:R1:W-:Y:S01]  /*2c320*/  STL [R1+0x24], R5 ;  /* 0x0000240501007387 */ /* 0x0003e20000100800 */
[----:B------:R-:W-:Y:S05]  /*2c330*/  @P0 BRA `(.L_x_3181) ;  /* 0x0000000400640947 */ /* 0x000fea0003800000 */
[----:B------:R-:W-:-:S03]  /*2c340*/  UMOV UR4, 0xffffffff ;  /* 0xffffffff00047882 */ /* 0x000fc60000000000 */
[----:B------:R-:W-:Y:S05]  /*2c350*/  BRA.DIV UR4, `(.L_x_3182) ;  /* 0x0000006e049c7947 */ /* 0x000fea000b800000 */
[----:B------:R-:W-:-:S13]  /*2c360*/  ELECT P6, URZ, PT ;  /* 0x00000000003f782f */ /* 0x000fda00038c0000 */
.L_x_3361:
[----:B------:R-:W-:Y:S05]  /*2c370*/  @!P6 BRA `(.L_x_3181) ;  /* 0x000000040054e947 */ /* 0x000fea0003800000 */
[----:B------:R-:W-:-:S04]  /*2c380*/  ISETP.NE.U32.AND P0, PT, R2, RZ, PT ;  /* 0x000000ff0200720c */ /* 0x000fc80003f05070 */
[----:B------:R-:W-:-:S13]  /*2c390*/  ISETP.NE.AND.EX P0, PT, R3, RZ, PT, P0 ;  /* 0x000000ff0300720c */ /* 0x000fda0003f05300 */
[----:B------:R-:W-:Y:S05]  /*2c3a0*/  @!P0 BRA `(.L_x_3183) ;  /* 0x0000000000588947 */ /* 0x000fea0003800000 */
[----:B------:R-:W2:Y:S01]  /*2c3b0*/  LDC R6, c[0x0][0x43c] ;  /* 0x00010f00ff067b82 */ /* 0x000ea20000000800 */
[----:B------:R-:W-:Y:S01]  /*2c3c0*/  IMAD.MOV.U32 R9, RZ, RZ, R4 ;  /* 0x000000ffff097224 */ /* 0x000fe200078e0004 */
[----:B------:R-:W-:Y:S01]  /*2c3d0*/  ULDC.64 UR4, c[0x0][0x428] ;  /* 0x00010a0000047ab9 */ /* 0x000fe20000000a00 */
[----:B------:R-:W-:Y:S02]  /*2c3e0*/  ULDC.64 UR6, c[0x0][0x208] ;  /* 0x0000820000067ab9 */ /* 0x000fe40000000a00 */
[----:B-1----:R-:W-:Y:S01]  /*2c3f0*/  IMAD.MOV.U32 R0, RZ, RZ, R9 ;  /* 0x000000ffff007224 */ /* 0x002fe200078e0009 */
[----:B--2---:R-:W-:-:S13]  /*2c400*/  ISETP.NE.AND P0, PT, R6, 0x1, PT ;  /* 0x000000010600780c */ /* 0x004fda0003f05270 */
        /* <DEDUP_REMOVED lines=14> */
[----:B------:R-:W3:Y:S04]  /*2c4f0*/  LDG.E R0, desc[UR6][R2.64] ;  /* 0x0000000602007981 */ /* 0x000ee8000c1e1900 */
[----:B---3--:R2:W-:Y:S02]  /*2c500*/  STL [R1], R0 ;  /* 0x0000000001007387 */ /* 0x0085e40000100800 */
.L_x_3183:
[----:B------:R-:W3:Y:S04]  /*2c510*/  LDL R7, [R1+0x4] ;  /* 0x0000040001077983 */ /* 0x000ee80000100800 */
[----:B-12---:R-:W3:Y:S04]  /*2c520*/  LDL R0, [R1+0x8] ;  /* 0x0000080001007983 */ /* 0x006ee80000100800 */
[----:B------:R-:W2:Y:S01]  /*2c530*/  LDL R2, [R1+0x14] ;  /* 0x0000140001027983 */ /* 0x000ea20000100800 */
[----:B---3--:R-:W-:Y:S01]  /*2c540*/  IMAD R0, R0, 0x8, R7 ;  /* 0x0000000800007824 */ /* 0x008fe200078e0207 */
[----:B--2---:R-:W-:-:S04]  /*2c550*/  SHF.L.U32 R2, R2, 0x1f, RZ ;  /* 0x0000001f02027819 */ /* 0x004fc800000006ff */
[----:B------:R-:W1:Y:S02]  /*2c560*/  SYNCS.PHASECHK.TRANS64.TRYWAIT P0, [R0+URZ+0x38840], R2 ;  /* 0x03884002000075a7 */ /* 0x000e64000800017f */
[----:B-1----:R-:W-:Y:S05]  /*2c570*/  @!P0 BRA `(.L_x_3184) ;  /* 0x0000006c00348947 */ /* 0x002fea0003800000 */
.L_x_3362:
        /* <DEDUP_REMOVED lines=11> */
.L_x_3185:
[----:B-1----:R-:W2:Y:S04]  /*2c630*/  LDL R2, [R1+0x18] ;  /* 0x0000180001027983 */ /* 0x002ea80000100800 */
        /* <DEDUP_REMOVED lines=41> */
.L_x_3181:
[----:B---3--:R-:W2:Y:S04]  /*2c8d0*/  LDL R2, [R1+0x4] ;  /* 0x0000040001027983 */ /* 0x008ea80000100800 */
[----:B------:R-:W3:Y:S04]  /*2c8e0*/  LDL.LU R3, [R1+0x3c] ;  /* 0x00003c0001037983 */ /* 0x000ee80000300800 */
[----:B-1----:R-:W4:Y:S04]  /*2c8f0*/  LDL.LU R5, [R1+0x30] ;  /* 0x0000300001057983 */ /* 0x002f280000300800 */
[----:B------:R-:W5:Y:S01]  /*2c900*/  LDL.LU R4, [R1+0x44] ;  /* 0x0000440001047983 */ /* 0x000f620000300800 */
        /* <DEDUP_REMOVED lines=18> */
[----:B-1----:R-:W-:Y:S01]  /*2ca30*/  IMAD.IADD R2, R3, 0x1, R0 ;  /* 0x0000000103027824 */ /* 0x002fe200078e0200 */
        /* <DEDUP_REMOVED lines=20> */
.L_x_3187:
[----:B------:R-:W-:Y:S05]  /*2cb80*/  BSYNC B6 ;  /* 0x0000000000067941 */ /* 0x000fea0003800000 */
.L_x_3186:
[----:B------:R-:W3:Y:S01]  /*2cb90*/  LDL.LU R6, [R1+0x3c] ;  /* 0x00003c0001067983 */ /* 0x000ee20000300800 */
[----:B------:R-:W-:Y:S01]  /*2cba0*/  ULDC.64 UR4, c[0x0][0x2d8] ;  /* 0x0000b60000047ab9 */ /* 0x000fe20000000a00 */
[----:B------:R-:W1:Y:S01]  /*2cbb0*/  LDC R7, c[0x0][0x448] ;  /* 0x00011200ff077b82 */ /* 0x000e620000000800 */
[----:B------:R-:W-:Y:S01]  /*2cbc0*/  ULDC.64 UR6, c[0x0][0x280] ;  /* 0x0000a00000067ab9 */ /* 0x000fe20000000a00 */
[----:B--2---:R-:W3:Y:S04]  /*2cbd0*/  LDL.LU.64 R2, [R1+0x48] ;  /* 0x0000480001027983 */ /* 0x004ee80000300a00 */
[----:B------:R-:W2:Y:S04]  /*2cbe0*/  LDL.LU R0, [R1+0x44] ;  /* 0x0000440001007983 */ /* 0x000ea80000300800 */
[----:B------:R-:W4:Y:S04]  /*2cbf0*/  LDL.LU R4, [R1+0x54] ;  /* 0x0000540001047983 */ /* 0x000f280000300800 */
[----:B------:R-:W4:Y:S01]  /*2cc00*/  LDL.LU R5, [R1+0x30] ;  /* 0x0000300001057983 */ /* 0x000f220000300800 */
[----:B------:R-:W0:Y:S01]  /*2cc10*/  S2R R8, SR_TID.X ;  /* 0x0000000000087919 */ /* 0x000e220000002100 */
[----:B------:R-:W0:Y:S01]  /*2cc20*/  S2R R9, SR_TID.X ;  /* 0x0000000000097919 */ /* 0x000e220000002100 */
[----:B-1----:R-:W-:Y:S01]  /*2cc30*/  ISETP.NE.AND P0, PT, R7, 0x1, PT ;  /* 0x000000010700780c */ /* 0x002fe20003f05270 */
[----:B0-----:R-:W-:-:S02]  /*2cc40*/  IMAD.SHL.U32 R8, R8, 0x8, RZ ;  /* 0x0000000808087824 */ /* 0x001fc400078e00ff */
[----:B------:R-:W-:-:S03]  /*2cc50*/  IMAD.SHL.U32 R9, R9, 0x8, RZ ;  /* 0x0000000809097824 */ /* 0x000fc600078e00ff */
[----:B------:R-:W-:-:S04]  /*2cc60*/  LOP3.LUT R8, R8, 0x38, RZ, 0xc0, !PT ;  /* 0x0000003808087812 */ /* 0x000fc800078ec0ff */
[C---:B------:R-:W-:Y:S02]  /*2cc70*/  LOP3.LUT R11, R8.reuse, 0x40, RZ, 0xfc, !PT ;  /* 0x00000040080b7812 */ /* 0x040fe400078efcff */
[C---:B------:R-:W-:Y:S02]  /*2cc80*/  LOP3.LUT R10, R8.reuse, 0x80, RZ, 0xfc, !PT ;  /* 0x00000080080a7812 */ /* 0x040fe400078efcff */
        /* <DEDUP_REMOVED lines=10> */
[----:B------:R-:W1:Y:S01]  /*2cd30*/  S2R R4, SR_TID.X ;  /* 0x0000000000047919 */ /* 0x000e620000002100 */
[----:B------:R-:W-:-:S04]  /*2cd40*/  IMAD.WIDE.U32 R2, R5, UR4, R2 ;  /* 0x0000000405027c25 */ /* 0x000fc8000f8e0002 */
[----:B------:R-:W-:Y:S01]  /*2cd50*/  IMAD R0, R5, UR5, R0 ;  /* 0x0000000505007c24 */ /* 0x000fe2000f8e0200 */
[----:B------:R-:W-:-:S03]  /*2cd60*/  ULDC.64 UR4, c[0x0][0x2d0] ;  /* 0x0000b40000047ab9 */ /* 0x000fc60000000a00 */
[----:B------:R-:W-:Y:S01]  /*2cd70*/  IMAD.IADD R3, R3, 0x1, R0 ;  /* 0x0000000103037824 */ /* 0x000fe200078e0200 */
[----:B-1----:R-:W-:-:S04]  /*2cd80*/  LOP3.LUT R4, R4, 0x7f, RZ, 0xc0, !PT ;  /* 0x0000007f04047812 */ /* 0x002fc800078ec0ff */
[----:B------:R-:W-:Y:S02]  /*2cd90*/  SHF.R.U32.HI R5, RZ, 0x3, R4 ;  /* 0x00000003ff057819 */ /* 0x000fe40000011604 */
[----:B------:R-:W1:Y:S02]  /*2cda0*/  S2R R4, SR_TID.X ;  /* 0x0000000000047919 */ /* 0x000e640000002100 */
[----:B-1----:R-:W-:-:S05]  /*2cdb0*/  IMAD.SHL.U32 R4, R4, 0x10, RZ ;  /* 0x0000001004047824 */ /* 0x002fca00078e00ff */
[----:B------:R-:W-:Y:S02]  /*2cdc0*/  LOP3.LUT R4, R5, 0x70, R4, 0xf8, !PT ;  /* 0x0000007005047812 */ /* 0x000fe400078ef804 */
[----:B------:R-:W1:Y:S03]  /*2cdd0*/  @P0 LDC R5, c[0x0][0x44c] ;  /* 0x00011300ff050b82 */ /* 0x000e660000000800 */
[----:B------:R-:W-:-:S04]  /*2cde0*/  IMAD R4, R17, 0x80, R4 ;  /* 0x0000008011047824 */ /* 0x000fc800078e0204 */
        /* <DEDUP_REMOVED lines=18> */
[----:B------:R-:W-:Y:S02]  /*2cf10*/  ISETP.GE.AND P2, PT, R10, UR4, PT ;  /* 0x000000040a007c0c */ /* 0x000fe4000bf46270 */
[----:B------:R-:W-:Y:S01]  /*2cf20*/  LEA R3, P4, R4, UR6, 0x1 ;  /* 0x0000000604037c11 */ /* 0x000fe2000f8808ff */
[----:B------:R-:W1:Y:S01]  /*2cf30*/  S2R R10, SR_TID.X ;  /* 0x00000000000a7919 */ /* 0x000e620000002100 */
[----:B------:R-:W-:Y:S01]  /*2cf40*/  IMAD.IADD R2, R5, 0x1, R6 ;  /* 0x0000000105027824 */ /* 0x000fe200078e0206 */
[----:B------:R-:W-:-:S02]  /*2cf50*/  ISETP.GE.AND P0, PT, R9, UR4, PT ;  /* 0x0000000409007c0c */ /* 0x000fc4000bf06270 */
[----:B------:R-:W-:Y:S01]  /*2cf60*/  ISETP.GE.AND P1, PT, R11, UR4, PT ;  /* 0x000000040b007c0c */ /* 0x000fe2000bf26270 */
[----:B------:R-:W-:Y:S01]  /*2cf70*/  UMOV UR4, 0xffffffff ;  /* 0xffffffff00047882 */ /* 0x000fe20000000000 */
[----:B------:R-:W-:Y:S02]  /*2cf80*/  LEA.HI.X R2, R4, UR7, R2, 0x1, P4 ;  /* 0x0000000704027c11 */ /* 0x000fe4000a0f0c02 */
[----:B-1----:R-:W-:-:S04]  /*2cf90*/  LOP3.LUT R10, R10, 0x7f, RZ, 0xc0, !PT ;  /* 0x0000007f0a0a7812 */ /* 0x002fc800078ec0ff */
        /* <DEDUP_REMOVED lines=19> */
[----:B0-----:R-:W-:-:S05]  /*2d0d0*/  VIADD R4, R17, 0x10 ;  /* 0x0000001011047836 */ /* 0x001fca0000000000 */
[----:B------:R-:W-:Y:S02]  /*2d0e0*/  ISETP.GE.AND P5, PT, R4, R0, PT ;  /* 0x000000000400720c */ /* 0x000fe40003fa6270 */
[----:B------:R-:W0:Y:S11]  /*2d0f0*/  SHFL.IDX PT, R4, R3, 0x1, 0x181f ;  /* 0x00381f0003047f89 */ /* 0x000e3600000e0000 */
[----:B0-----:R-:W-:-:S05]  /*2d100*/  @!P5 LEA R5, P4, R9, R4, 0x1 ;  /* 0x000000040905d211 */ /* 0x001fca00078808ff */
[----:B------:R-:W-:Y:S02]  /*2d110*/  @!P5 IMAD.X R4, RZ, RZ, R6, P4 ;  /* 0x000000ffff04d224 */ /* 0x000fe400020e0606 */
[----:B------:R-:W-:Y:S03]  /*2d120*/  SHFL.IDX PT, R6, R2, 0x2, 0x181f ;  /* 0x00581f0002067f89 */ /* 0x000fe600000e0000 */
[----:B------:R-:W-:-:S04]  /*2d130*/  @!P5 LOP3.LUT R5, R5, R4, RZ, 0x3c, !PT ;  /* 0x000000040505d212 */ /* 0x000fc800078e3cff */
[----:B------:R-:W-:-:S04]  /*2d140*/  @!P5 LOP3.LUT R4, R5, R4, RZ, 0x3c, !PT ;  /* 0x000000040504d212 */ /* 0x000fc800078e3cff */
[----:B------:R-:W-:-:S05]  /*2d150*/  @!P5 LOP3.LUT R5, R5, R4, RZ, 0x3c, !PT ;  /* 0x000000040505d212 */ /* 0x000fca00078e3cff */
[----:B------:R-:W-:Y:S04]  /*2d160*/  @!P5 LDGSTS.E.BYPASS.LTC128B.128 [R8+0x14c00], desc[UR4][R4.64], !P0 ;  /* 0x14c000000408dfae */ /* 0x000fe8000c101d44 */
        /* <DEDUP_REMOVED lines=57> */
[----:B------:R-:W0:Y:S04]  /*2d500*/  SHFL.IDX PT, R4, R3, 0x6, 0x181f ;  /* 0x00d81f0003047f89 */ /* 0x000e2800000e0000 */
[----:B------:R-:W1:Y:S07]  /*2d510*/  SHFL.IDX PT, R3, R3, 0x7, 0x181f ;  /* 0x00f81f0003037f89 */ /* 0x000e6e00000e0000 */
        /* <DEDUP_REMOVED lines=10> */
.L_x_3379:
[----:B------:R-:W-:Y:S01]  /*2d5c0*/  VIADD R17, R17, 0x70 ;  /* 0x0000007011117836 */ /* 0x000fe20000000000 */
[----:B------:R-:W-:Y:S04]  /*2d5d0*/  BSSY B0, `(.L_x_3189) ;  /* 0x000000d000007945 */ /* 0x000fe80003800000 */
[----:B------:R-:W-:-:S13]  /*2d5e0*/  ISETP.GE.AND P4, PT, R17, R0, PT ;  /* 0x000000001100720c */ /* 0x000fda0003f86270 */
[----:B------:R-:W-:Y:S05]  /*2d5f0*/  @P4 BRA `(.L_x_3190) ;  /* 0x0000000000284947 */ /* 0x000fea0003800000 */
[----:B0-----:R-:W-:Y:S01]  /*2d600*/  LEA R2, P4, R9, R3, 0x1 ;  /* 0x0000000309027211 */ /* 0x001fe200078808ff */
        /* <DEDUP_REMOVED lines=9> */
.L_x_3190:
[----:B------:R-:W-:Y:S05]  /*2d6a0*/  BSYNC B0 ;  /* 0x0000000000007941 */ /* 0x000fea0003800000 */
.L_x_3189:
[----:B01----:R-:W2:Y:S01]  /*2d6b0*/  LDL R8, [R1+0x4] ;  /* 0x0000040001087983 */ /* 0x003ea20000100800 */
[----:B------:R-:W-:Y:S01]  /*2d6c0*/  PLOP3.LUT P0, PT, PT, PT, PT, 0x80, 0x0 ;  /* 0x000000000000781c */ /* 0x000fe20003f0f070 */
[----:B------:R-:W-:Y:S01]  /*2d6d0*/  NOP ;  /* 0x0000000000007918 */ /* 0x000fe20000000000 */
[----:B--2---:R-:W-:-:S11]  /*2d6e0*/  VIADD R10, R8, 0x38800 ;  /* 0x00038800080a7836 */ /* 0x004fd60000000000 */
.L_x_3191:
        /* <DEDUP_REMOVED lines=19> */
.L_x_3380:
[----:B------:R-:W-:Y:S05]  /*2d820*/  BSYNC B0 ;  /* 0x0000000000007941 */ /* 0x000fea0003800000 */
.L_x_3192:
        /* <DEDUP_REMOVED lines=28> */
[----:B------:R-:W0:Y:S03]  /*2d9f0*/  LDC R3, c[0x0][0x43c] ;  /* 0x00010f00ff037b82 */ /* 0x000e260000000800 */
[----:B------:R-:W3:Y:S01]  /*2da00*/  LDL R6, [R1+0x10] ;  /* 0x0000100001067983 */ /* 0x000ee20000100800 */
[----:B------:R-:W-:Y:S01]  /*2da10*/  IMAD.MOV.U32 R0, RZ, RZ, R2 ;  /* 0x000000ffff007224 */ /* 0x000fe200078e0002 */
[----:B------:R-:W-:Y:S01]  /*2da20*/  ULDC.64 UR6, c[0x0][0x428] ;  /* 0x00010a0000067ab9 */ /* 0x000fe20000000a00 */
[----:B------:R-:W-:Y:S01]  /*2da30*/  ULDC.64 UR8, c[0x0][0x208] ;  /* 0x0000820000087ab9 */ /* 0x000fe20000000a00 */
[----:B0-----:R-:W-:-:S13]  /*2da40*/  ISETP.NE.AND P0, PT, R3, 0x1, PT ;  /* 0x000000010300780c */ /* 0x001fda0003f05270 */
[----:B-----5:R-:W0:Y:S02]  /*2da50*/  @P0 LDC.64 R4, c[0x0][0x440] ;  /* 0x00011000ff040b82 */ /* 0x020e240000000a00 */
[----:B0-----:R-:W-:-:S05]  /*2da60*/  @P0 IMAD.HI.U32 R4, R2, R4, RZ ;  /* 0x0000000402040227 */ /* 0x001fca00078e00ff */
[----:B------:R-:W-:-:S04]  /*2da70*/  @P0 SHF.R.U32.HI R0, RZ, R5, R4 ;  /* 0x00000005ff000219 */ /* 0x000fc80000011604 */
[--C-:B------:R-:W-:Y:S01]  /*2da80*/  SHF.R.S32.HI R5, RZ, 0x1f, R0.reuse ;  /* 0x0000001fff057819 */ /* 0x100fe20000011400 */
[--C-:B------:R-:W-:Y:S02]  /*2da90*/  IMAD.MOV R7, RZ, RZ, -R0.reuse ;  /* 0x000000ffff077224 */ /* 0x100fe400078e0a00 */
[----:B------:R-:W-:Y:S02]  /*2daa0*/  IMAD.MOV.U32 R4, RZ, RZ, R0 ;  /* 0x000000ffff047224 */ /* 0x000fe400078e0000 */
        /* <DEDUP_REMOVED lines=8> */
.L_x_3200:
[----:B------:R-:W2:Y:S01]  /*2db30*/  LDL R0, [R1+0x4] ;  /* 0x0000040001007983 */ /* 0x000ea20000100800 */
[----:B------:R-:W-:Y:S01]  /*2db40*/  BSSY B3, `(.L_x_3201) ;  /* 0x0000005000037945 */ /* 0x000fe20003800000 */
[----:B--2---:R-:W-:Y:S01]  /*2db50*/  IMAD R3, R8, 0x8, R0 ;  /* 0x0000000808037824 */ /* 0x004fe200078e0200 */
[----:B------:R-:W-:-:S04]  /*2db60*/  SHF.L.U32 R0, R9, 0x1f, RZ ;  /* 0x0000001f09007819 */ /* 0x000fc800000006ff */
[----:B------:R-:W1:Y:S02]  /*2db70*/  SYNCS.PHASECHK.TRANS64.TRYWAIT P0, [R3+URZ+0x38840], R0 ;  /* 0x03884000030075a7 */ /* 0x000e64000800017f */
[----:B-1----:R-:W-:Y:S05]  /*2db80*/  @!P0 BRA `(.L_x_3202) ;  /* 0x0000006000f48947 */ /* 0x002fea0003800000 */
.L_x_3381:
[----:B------:R-:W-:Y:S05]  /*2db90*/  BSYNC B3 ;  /* 0x0000000000037941 */ /* 0x000fea0003800000 */
.L_x_3201:
        /* <DEDUP_REMOVED lines=12> */
.L_x_3204:
[----:B------:R-:W-:Y:S05]  /*2dc60*/  BSYNC B3 ;  /* 0x0000000000037941 */ /* 0x000fea0003800000 */
.L_x_3203:
        /* <DEDUP_REMOVED lines=13> */
.L_x_3205:
        /* <DEDUP_REMOVED lines=16> */
.L_x_3206:
        /* <DEDUP_REMOVED lines=16> */
.L_x_3207:
        /* <DEDUP_REMOVED lines=16> */
.L_x_3208:
        /* <DEDUP_REMOVED lines=17> */
.L_x_3382:
[----:B------:R-:W-:Y:S05]  /*2e150*/  BSYNC B3 ;  /* 0x0000000000037941 */ /* 0x000fea0003800000 */
.L_x_3209:
        /* <DEDUP_REMOVED lines=14> */
.L_x_3212:
[----:B------:R-:W-:Y:S05]  /*2e240*/  BSYNC B3 ;  /* 0x0000000000037941 */ /* 0x000fea0003800000 */
.L_x_3211:
        /* <DEDUP_REMOVED lines=15> */
.L_x_3213:
        /* <DEDUP_REMOVED lines=16> */
.L_x_3214:
        /* <DEDUP_REMOVED lines=16> */
.L_x_3215:
        /* <DEDUP_REMOVED lines=16> */
.L_x_3216:
        /* <DEDUP_REMOVED lines=13> */
.L_x_3199:
[----:B------:R-:W-:Y:S05]  /*2e710*/  BSYNC B1 ;  /* 0x0000000000017941 */ /* 0x000fea0003800000 */
.L_x_3198:
[----:B------:R-:W2:Y:S04]  /*2e720*/  LDL.LU R0, [R1+0x34] ;  /* 0x0000340001007983 */ /* 0x000ea80000300800 */
[----:B------:R1:W-:Y:S04]  /*2e730*/  STL [R1+0x8], R8 ;  /* 0x0000080801007387 */ /* 0x0003e80000100800 */
[----:B------:R1:W-:Y:S02]  /*2e740*/  STL [R1+0x14], R9 ;  /* 0x0000140901007387 */ /* 0x0003e40000100800 */
[----:B-12---:R-:W-:-:S07]  /*2e750*/  VIADD R0, R0, 0xfffffffd ;  /* 0xfffffffd00007836 */ /* 0x006fce0000000000 */
.L_x_3197:
[----:B------:R-:W-:Y:S05]  /*2e760*/  BSYNC B2 ;  /* 0x0000000000027941 */ /* 0x000fea0003800000 */
.L_x_3196:
[----:B------:R-:W-:-:S13]  /*2e770*/  ISETP.NE.AND P0, PT, R2, RZ, PT ;  /* 0x000000ff0200720c */ /* 0x000fda0003f05270 */
[----:B------:R-:W-:Y:S05]  /*2e780*/  @!P0 BRA `(.L_x_3195) ;  /* 0x0000001c00088947 */ /* 0x000fea0003800000 */
[----:B0-----:R0:W5:Y:S02]  /*2e790*/  LDL R7, [R1] ;  /* 0x0000000001077983 */ /* 0x0011640000100800 */
.L_x_3255:
        /* <DEDUP_REMOVED lines=37> */
.L_x_3219:
[----:B------:R-:W2:Y:S01]  /*2e9f0*/  LDL R2, [R1+0x4] ;  /* 0x0000040001027983 */ /* 0x000ea20000100800 */
[----:B------:R-:W-:Y:S01]  /*2ea00*/  BSSY B2, `(.L_x_3220) ;  /* 0x0000005000027945 */ /* 0x000fe20003800000 */
[----:B--2---:R-:W-:Y:S01]  /*2ea10*/  IMAD R3, R4, 0x8, R2 ;  /* 0x0000000804037824 */ /* 0x004fe200078e0202 */
[----:B------:R-:W-:-:S04]  /*2ea20*/  SHF.L.U32 R2, R5, 0x1f, RZ ;  /* 0x0000001f05027819 */ /* 0x000fc800000006ff */
[----:B------:R-:W2:Y:S02]  /*2ea30*/  SYNCS.PHASECHK.TRANS64.TRYWAIT P0, [R3+URZ+0x38840], R2 ;  /* 0x03884002030075a7 */ /* 0x000ea4000800017f */
[----:B--2---:R-:W-:Y:S05]  /*2ea40*/  @!P0 BRA `(.L_x_3221) ;  /* 0x00000054006c8947 */ /* 0x004fea0003800000 */
.L_x_3383:
[----:B------:R-:W-:Y:S05]  /*2ea50*/  BSYNC B2 ;  /* 0x0000000000027941 */ /* 0x000fea0003800000 */
.L_x_3220:
        /* <DEDUP_REMOVED lines=12> */
.L_x_3223:
[----:B------:R-:W-:Y:S05]  /*2eb20*/  BSYNC B2 ;  /* 0x0000000000027941 */ /* 0x000fea0003800000 */
.L_x_3222:
        /* <DEDUP_REMOVED lines=13> */
.L_x_3224:
        /* <DEDUP_REMOVED lines=16> */
.L_x_3225:
        /* <DEDUP_REMOVED lines=16> */
.L_x_3226:
        /* <DEDUP_REMOVED lines=16> */
.L_x_3227:
        /* <DEDUP_REMOVED lines=17> */
.L_x_3384:
[----:B------:R-:W-:Y:S05]  /*2f010*/  BSYNC B2 ;  /* 0x0000000000027941 */ /* 0x000fea0003800000 */
.L_x_3228:
        /* <DEDUP_REMOVED lines=11> */
.L_x_3231:
[----:B------:R-:W-:Y:S05]  /*2f0d0*/  BSYNC B2 ;  /* 0x0000000000027941 */ /* 0x000fea0003800000 */
.L_x_3230:
        /* <DEDUP_REMOVED lines=14> */
.L_x_3232:
        /* <DEDUP_REMOVED lines=16> */
.L_x_3233:
        /* <DEDUP_REMOVED lines=16> */
.L_x_3234:
        /* <DEDUP_REMOVED lines=16> */
.L_x_3235:
        /* <DEDUP_REMOVED lines=13> */
.L_x_3218:
[----:B------:R-:W-:Y:S05]  /*2f590*/  BSYNC B1 ;  /* 0x0000000000017941 */ /* 0x000fea0003800000 */
.L_x_3217:
        /* <DEDUP_REMOVED lines=36> */
.L_x_3238:
[----:B------:R-:W4:Y:S01]  /*2f7e0*/  LDL R2, [R1+0x4] ;  /* 0x0000040001027983 */ /* 0x000f220000100800 */
[----:B------:R-:W-:Y:S01]  /*2f7f0*/  SHF.L.U32 R3, R11, 0x1f, RZ ;  /* 0x0000001f0b037819 */ /* 0x000fe200000006ff */
[----:B------:R-:W-:Y:S01]  /*2f800*/  BSSY B2, `(.L_x_3239) ;  /* 0x0000004000027945 */ /* 0x000fe20003800000 */
[----:B----4-:R-:W-:-:S04]  /*2f810*/  IMAD R2, R12, 0x8, R2 ;  /* 0x000000080c027824 */ /* 0x010fc800078e0202 */
[----:B------:R-:W4:Y:S02]  /*2f820*/  SYNCS.PHASECHK.TRANS64.TRYWAIT P0, [R2+URZ+0x38840], R3 ;  /* 0x03884003020075a7 */ /* 0x000f24000800017f */
[----:B----4-:R-:W-:Y:S05]  /*2f830*/  @!P0 BRA `(.L_x_3240) ;  /* 0x0000004800188947 */ /* 0x010fea0003800000 */
.L_x_3385:
[----:B------:R-:W-:Y:S05]  /*2f840*/  BSYNC B2 ;  /* 0x0000000000027941 */ /* 0x000fea0003800000 */
.L_x_3239:
        /* <DEDUP_REMOVED lines=12> */
.L_x_3242:
[----:B------:R-:W-:Y:S05]  /*2f910*/  BSYNC B2 ;  /* 0x0000000000027941 */ /* 0x000fea0003800000 */
.L_x_3241:
        /* <DEDUP_REMOVED lines=15> */
.L_x_3243:
        /* <DEDUP_REMOVED lines=16> */
.L_x_3244:
        /* <DEDUP_REMOVED lines=16> */
.L_x_3245:
        /* <DEDUP_REMOVED lines=16> */
.L_x_3246:
        /* <DEDUP_REMOVED lines=15> */
.L_x_3386:
[----:B------:R-:W-:Y:S05]  /*2fe00*/  BSYNC B2 ;  /* 0x0000000000027941 */ /* 0x000fea0003800000 */
.L_x_3247:
        /* <DEDUP_REMOVED lines=11> */
.L_x_3250:
[----:B------:R-:W-:Y:S05]  /*2fec0*/  BSYNC B2 ;  /* 0x0000000000027941 */ /* 0x000fea0003800000 */
.L_x_3249:
        /* <DEDUP_REMOVED lines=13> */
.L_x_3251:
        /* <DEDUP_REMOVED lines=16> */
.L_x_3252:
        /* <DEDUP_REMOVED lines=16> */
.L_x_3253:
        /* <DEDUP_REMOVED lines=16> */
.L_x_3254:
        /* <DEDUP_REMOVED lines=13> */
.L_x_3237:
[----:B------:R-:W-:Y:S05]  /*30370*/  BSYNC B1 ;  /* 0x0000000000017941 */ /* 0x000fea0003800000 */
.L_x_3236:
[C---:B------:R-:W-:Y:S01]  /*30380*/  ISETP.GT.AND P0, PT, R0.reuse, 0x1, PT ;  /* 0x000000010000780c */ /* 0x040fe20003f04270 */
[----:B------:R-:W-:-:S12]  /*30390*/  VIADD R0, R0, 0xfffffffe ;  /* 0xfffffffe00007836 */ /* 0x000fd80000000000 */
[----:B------:R-:W-:Y:S05]  /*303a0*/  @P0 BRA `(.L_x_3255) ;  /* 0xffffffe000fc0947 */ /* 0x000fea000383ffff */
.L_x_3195:
[----:B------:R-:W-:Y:S05]  /*303b0*/  BSYNC B0 ;  /* 0x0000000000007941 */ /* 0x000fea0003800000 */
.L_x_3194:
        /* <DEDUP_REMOVED lines=18> */
.L_x_3257:
[----:B------:R-:W-:Y:S05]  /*304e0*/  BSYNC B0 ;  /* 0x0000000000007941 */ /* 0x000fea0003800000 */
.L_x_3256:
[----:B------:R-:W4:Y:S01]  /*304f0*/  LDL R0, [R1+0x24] ;  /* 0x0000240001007983 */ /* 0x000f220000100800 */
[----:B------:R-:W-:Y:S01]  /*30500*/  BSSY B0, `(.L_x_3258) ;  /* 0x0000060000007945 */ /* 0x000fe20003800000 */
[----:B----4-:R-:W-:-:S13]  /*30510*/  LOP3.LUT P0, RZ, R0, 0x1, RZ, 0xc0, !PT ;  /* 0x0000000100ff7812 */ /* 0x010fda000780c0ff */
[----:B------:R-:W-:Y:S05]  /*30520*/  @!P0 BRA `(.L_x_3259) ;  /* 0x0000000400748947 */ /* 0x000fea0003800000 */
[----:B0-----:R-:W4:Y:S04]  /*30530*/  LDL R4, [R1+0x4] ;  /* 0x0000040001047983 */ /* 0x001f280000100800 */
[----:B------:R-:W4:Y:S04]  /*30540*/  LDL R0, [R1+0x8] ;  /* 0x0000080001007983 */ /* 0x000f280000100800 */
[----:B------:R-:W2:Y:S01]  /*30550*/  LDL R2, [R1+0x14] ;  /* 0x0000140001027983 */ /* 0x000ea20000100800 */
[----:B------:R-:W-:Y:S01]  /*30560*/  BSSY B1, `(.L_x_3260) ;  /* 0x0000006000017945 */ /* 0x000fe20003800000 */
[----:B------:R-:W-:Y:S01]  /*30570*/  ISETP.NE.AND P1, PT, R3, RZ, PT ;  /* 0x000000ff0300720c */ /* 0x000fe20003f25270 */
[----:B----4-:R-:W-:Y:S01]  /*30580*/  IMAD R0, R0, 0x8, R4 ;  /* 0x0000000800007824 */ /* 0x010fe200078e0204 */
[----:B--2---:R-:W-:-:S04]  /*30590*/  SHF.L.U32 R2, R2, 0x1f, RZ ;  /* 0x0000001f02027819 */ /* 0x004fc800000006ff */
[----:B------:R-:W0:Y:S02]  /*305a0*/  SYNCS.PHASECHK.TRANS64.TRYWAIT P0, [R0+URZ+0x38860], R2 ;  /* 0x03886002000075a7 */ /* 0x000e24000800017f */
[----:B0-----:R-:W-:Y:S05]  /*305b0*/  @!P0 BRA `(.L_x_3261) ;  /* 0x0000003800e08947 */ /* 0x001fea0003800000 */
.L_x_3387:
[----:B------:R-:W-:Y:S05]  /*305c0*/  BSYNC B1 ;  /* 0x0000000000017941 */ /* 0x000fea0003800000 */
.L_x_3260:
        /* <DEDUP_REMOVED lines=9> */
.L_x_3263:
[----:B------:R-:W-:Y:S05]  /*30660*/  BSYNC B1 ;  /* 0x0000000000017941 */ /* 0x000fea0003800000 */
.L_x_3262:
[----:B------:R-:W2:Y:S04]  /*30670*/  LDL.LU R5, [R1+0x18] ;  /* 0x0000180001057983 */ /* 0x000ea80000300800 */
[----:B------:R-:W2:Y:S04]  /*30680*/  LDL.LU R3, [R1+0xc] ;  /* 0x00000c0001037983 */ /* 0x000ea80000300800 */
[----:B------:R-:W4:Y:S04]  /*30690*/  LDL R4, [R1+0x4] ;  /* 0x0000040001047983 */ /* 0x000f280000100800 */
[----:B0-----:R-:W4:Y:S01]  /*306a0*/  LDL R2, [R1+0x8] ;  /* 0x0000080001027983 */ /* 0x001f220000100800 */
        /* <DEDUP_REMOVED lines=10> */
.L_x_3264:
        /* <DEDUP_REMOVED lines=16> */
.L_x_3265:
        /* <DEDUP_REMOVED lines=16> */
.L_x_3266:
        /* <DEDUP_REMOVED lines=16> */
.L_x_3267:
        /* <DEDUP_REMOVED lines=11> */
.L_x_3259:
[----:B------:R-:W-:Y:S05]  /*30b00*/  BSYNC B0 ;  /* 0x0000000000007941 */ /* 0x000fea0003800000 */
.L_x_3258:
[----:B------:R-:W4:Y:S04]  /*30b10*/  LDL.LU R5, [R1+0x8] ;  /* 0x0000080001057983 */ /* 0x000f280000300800 */
[----:B0-----:R-:W2:Y:S01]  /*30b20*/  LDL.LU R4, [R1+0x14] ;  /* 0x0000140001047983 */ /* 0x001ea20000300800 */
[----:B----4-:R-:W-:-:S05]  /*30b30*/  VIADD R0, R5, 0x1 ;  /* 0x0000000105007836 */ /* 0x010fca0000000000 */
[----:B------:R-:W-:-:S04]  /*30b40*/  ISETP.NE.AND P0, PT, R0, 0x2, PT ;  /* 0x000000020000780c */ /* 0x000fc80003f05270 */
[----:B------:R-:W-:Y:S02]  /*30b50*/  SEL R2, RZ, 0x1, P0 ;  /* 0x00000001ff027807 */ /* 0x000fe40000000000 */
[----:B------:R-:W-:Y:S02]  /*30b60*/  SEL R0, R0, RZ, P0 ;  /* 0x000000ff00007207 */ /* 0x000fe40000000000 */
[----:B--2---:R-:W-:-:S03]  /*30b70*/  LOP3.LUT R4, R4, R2, RZ, 0x3c, !PT ;  /* 0x0000000204047212 */ /* 0x004fc600078e3cff */
[----:B------:R2:W-:Y:S04]  /*30b80*/  STL [R1+0x8], R0 ;  /* 0x0000080001007387 */ /* 0x0005e80000100800 */
[----:B------:R2:W-:Y:S02]  /*30b90*/  STL [R1+0x14], R4 ;  /* 0x0000140401007387 */ /* 0x0005e40000100800 */
.L_x_3174:
[----:B------:R-:W-:Y:S05]  /*30ba0*/  BSYNC B7 ;  /* 0x0000000000077941 */ /* 0x000fea0003800000 */
.L_x_3172:
        /* <DEDUP_REMOVED lines=10> */
[----:B------:R2:W-:Y:S01]  /*30c50*/  STL [R1+0x4], R0 ;  /* 0x0000040001007387 */ /* 0x0005e20000100800 */
[----:B------:R-:W-:Y:S06]  /*30c60*/  BAR.ARV 0x4, 0x180 ;  /* 0x0106000000007b1d */ /* 0x000fec0000002000 */
[----:B------:R-:W-:Y:S05]  /*30c70*/  BRA `(.L_x_3269) ;  /* 0x0000000800e47947 */ /* 0x000fea0003800000 */
.L_x_3268:
[----:B---3--:R-:W2:Y:S01]  /*30c80*/  S2R R6, SR_TID.X ;  /* 0x0000000000067919 */ /* 0x008ea20000002100 */
        /* <DEDUP_REMOVED lines=36> */
.L_x_3397:
[----:B------:R-:W-:Y:S02]  /*30ed0*/  ULDC UR4, c[0x0][0xc38] ;  /* 0x00030e0000047ab9 */ /* 0x000fe40000000800 */
[----:B------:R-:W-:-:S04]  /*30ee0*/  IMAD.U32 R4, RZ, RZ, UR4 ;  /* 0x00000004ff047e24 */ /* 0x000fc8000f8e00ff */
[----:B---3--:R-:W-:-:S04]  /*30ef0*/  IMAD R16, R16, R4, RZ ;  /* 0x0000000410107224 */ /* 0x008fc800078e02ff */
[----:B------:R-:W-:-:S05]  /*30f00*/  IMAD.IADD R5, R5, 0x1, R16 ;  /* 0x0000000105057824 */ /* 0x000fca00078e0210 */
[----:B------:R-:W-:-:S13]  /*30f10*/  ISETP.GT.AND P6, PT, R5, R0, PT ;  /* 0x000000000500720c */ /* 0x000fda0003fc4270 */
[----:B------:R-:W-:Y:S05]  /*30f20*/  @P6 BRA `(.L_x_3271) ;  /* 0x0000000000a06947 */ /* 0x000fea0003800000 */
.L_x_3276:
        /* <DEDUP_REMOVED lines=11> */
[----:B------:R-:W2:Y:S01]  /*30fe0*/  LDC.64 R2, c[0x0][0xc80] ;  /* 0x00032000ff027b82 */ /* 0x000ea20000000a00 */
[----:B------:R-:W-:Y:S01]  /*30ff0*/  ULDC.64 UR4, c[0x0][0x208] ;  /* 0x0000820000047ab9 */ /* 0x000fe20000000a00 */
[----:B--2---:R-:W-:-:S06]  /*31000*/  IMAD.WIDE R2, R4, 0x4, R2 ;  /* 0x0000000404027825 */ /* 0x004fcc00078e0202 */
[----:B------:R2:W5:Y:S02]  /*31010*/  LDG.E R3, desc[UR4][R2.64] ;  /* 0x0000000402037981 */ /* 0x000564000c1e1900 */
.L_x_3274:
[----:B------:R-:W-:Y:S05]  /*31020*/  BSYNC B0 ;  /* 0x0000000000007941 */ /* 0x000fea0003800000 */
.L_x_3273:
        /* <DEDUP_REMOVED lines=18> */
.L_x_3405:
[----:B------:R-:W-:Y:S02]  /*31150*/  ULDC UR4, c[0x0][0xc38] ;  /* 0x00030e0000047ab9 */ /* 0x000fe40000000800 */
[----:B------:R-:W-:-:S04]  /*31160*/  IMAD.U32 R4, RZ, RZ, UR4 ;  /* 0x00000004ff047e24 */ /* 0x000fc8000f8e00ff */
[----:B---3--:R-:W-:-:S04]  /*31170*/  IMAD R16, R16, R4, RZ ;  /* 0x0000000410107224 */ /* 0x008fc800078e02ff */
[----:B------:R-:W-:-:S05]  /*31180*/  IMAD.IADD R5, R16, 0x1, R5 ;  /* 0x0000000110057824 */ /* 0x000fca00078e0205 */
[----:B------:R-:W-:-:S13]  /*31190*/  ISETP.GT.AND P6, PT, R5, R0, PT ;  /* 0x000000000500720c */ /* 0x000fda0003fc4270 */
[----:B------:R-:W-:Y:S05]  /*311a0*/  @!P6 BRA `(.L_x_3276) ;  /* 0xfffffffc0060e947 */ /* 0x000fea000383ffff */
.L_x_3271:
        /* <DEDUP_REMOVED lines=8> */
.L_x_3409:
[----:B------:R-:W-:Y:S01]  /*31230*/  ISETP.NE.AND P0, PT, R5, RZ, PT ;  /* 0x000000ff0500720c */ /* 0x000fe20003f05270 */
[----:B------:R-:W-:-:S12]  /*31240*/  IMAD.MOV.U32 R5, RZ, RZ, RZ ;  /* 0x000000ffff057224 */ /* 0x000fd800078e00ff */
[----:B------:R-:W-:Y:S05]  /*31250*/  @!P0 BRA `(.L_x_3278) ;  /* 0x0000000000148947 */ /* 0x000fea0003800000 */
[----:B------:R-:W-:Y:S01]  /*31260*/  UMOV UR4, 0xffffffff ;  /* 0xffffffff00047882 */ /* 0x000fe20000000000 */
[----:B------:R-:W-:Y:S02]  /*31270*/  VIADD R12, R6, 0xffffffff ;  /* 0xffffffff060c7836 */ /* 0x000fe40000000000 */
[----:B------:R-:W-:Y:S05]  /*31280*/  BRA.DIV UR4, `(.L_x_3279) ;  /* 0x0000003a04207947 */ /* 0x000fea000b800000 */
[----:B--2---:R2:W0:Y:S02]  /*31290*/  SHFL.IDX PT, R2, R2, R12, 0x1f ;  /* 0x00001f0c02027589 */ /* 0x00442400000e0000 */
.L_x_3412:
[----:B0-----:R-:W-:-:S07]  /*312a0*/  IMAD.MOV.U32 R5, RZ, RZ, R2 ;  /* 0x000000ffff057224 */ /* 0x001fce00078e0002 */
.L_x_3278:
[----:B--23--:R-:W2:Y:S01]  /*312b0*/  LDC.64 R2, c[0x0][0xc90] ;  /* 0x00032400ff027b82 */ /* 0x00cea20000000a00 */
[----:B------:R-:W-:Y:S01]  /*312c0*/  IMAD.IADD R19, R6, 0x1, R19 ;  /* 0x0000000106137824 */ /* 0x000fe200078e0213 */
[----:B------:R-:W-:-:S03]  /*312d0*/  ULDC.64 UR4, c[0x0][0x208] ;  /* 0x0000820000047ab9 */ /* 0x000fc60000000a00 */
[----:B--2---:R-:W-:-:S05]  /*312e0*/  IMAD.WIDE R2, R19, 0x4, R2 ;  /* 0x0000000413027825 */ /* 0x004fca00078e0202 */
[----:B-1---5:R-:W4:Y:S01]  /*312f0*/  LDG.E R7, desc[UR4][R2.64] ;  /* 0x0000000402077981 */ /* 0x022f22000c1e1900 */
[----:B------:R-:W-:-:S04]  /*31300*/  IMAD R16, R5, R4, R16 ;  /* 0x0000000405107224 */ /* 0x000fc800078e0210 */
[----:B------:R-:W-:Y:S02]  /*31310*/  IMAD.IADD R0, R0, 0x1, -R16 ;  /* 0x0000000100007824 */ /* 0x000fe400078e0a10 */
[----:B----4-:R-:W-:-:S05]  /*31320*/  IMAD R6, R17, R7, RZ ;  /* 0x0000000711067224 */ /* 0x010fca00078e02ff */
[----:B------:R-:W-:-:S04]  /*31330*/  IABS R8, R6 ;  /* 0x0000000600087213 */ /* 0x000fc80000000000 */
[----:B------:R-:W1:Y:S08]  /*31340*/  I2F.RP R2, R8 ;  /* 0x0000000800027306 */ /* 0x000e700000209400 */
[----:B-1----:R-:W1:Y:S02]  /*31350*/  MUFU.RCP R2, R2 ;  /* 0x0000000200027308 */ /* 0x002e640000001000 */
[----:B-1----:R-:W-:-:S06]  /*31360*/  VIADD R2, R2, 0xffffffe ;  /* 0x0ffffffe02027836 */ /* 0x002fcc0000000000 */
[----:B------:R-:W1:Y:S02]  /*31370*/  F2I.FTZ.U32.TRUNC.NTZ R3, R2 ;  /* 0x0000000200037305 */ /* 0x000e64000021f000 */
[----:B-1----:R-:W-:-:S04]  /*31380*/  IMAD.MOV R2, RZ, RZ, -R3 ;  /* 0x000000ffff027224 */ /* 0x002fc800078e0a03 */
        /* <DEDUP_REMOVED lines=53> */
.L_x_3272:
[----:B------:R-:W-:Y:S01]  /*316e0*/  UMOV UR4, URZ ;  /* 0x0000003f00047c82 */ /* 0x000fe20008000000 */
[----:B------:R-:W-:Y:S01]  /*316f0*/  UMOV UR5, URZ ;  /* 0x0000003f00057c82 */ /* 0x000fe20008000000 */
[----:B------:R-:W-:Y:S01]  /*31700*/  ULDC UR6, c[0x0][0xc3c] ;  /* 0x00030f0000067ab9 */ /* 0x000fe20000000800 */
[----:B------:R-:W-:Y:S02]  /*31710*/  IMAD.MOV.U32 R16, RZ, RZ, R0 ;  /* 0x000000ffff107224 */ /* 0x000fe400078e0000 */
[----:B------:R-:W-:Y:S02]  /*31720*/  IMAD.U32 R17, RZ, RZ, UR4 ;  /* 0x00000004ff117e24 */ /* 0x000fe4000f8e00ff */
[----:B------:R-:W-:Y:S02]  /*31730*/  IMAD.U32 R18, RZ, RZ, UR5 ;  /* 0x00000005ff127e24 */ /* 0x000fe4000f8e00ff */
[----:B------:R-:W-:-:S07]  /*31740*/  IMAD.U32 R19, RZ, RZ, UR6 ;  /* 0x00000006ff137e24 */ /* 0x000fce000f8e00ff */
.L_x_3280:
[----:B------:R2:W3:Y:S01]  /*31750*/  LDL R3, [R1+0x4] ;  /* 0x0000040001037983 */ /* 0x0004e20000100800 */
        /* <DEDUP_REMOVED lines=9> */
[----:B------:R2:W-:Y:S01]  /*317f0*/  @!P0 STL [R1+0x4], R3 ;  /* 0x0000040301008387 */ /* 0x0005e20000100800 */
[----:B------:R-:W-:Y:S06]  /*31800*/  BAR.ARV 0x5, 0x180 ;  /* 0x0146000000007b1d */ /* 0x000fec0000002000 */
.L_x_3269:
[----:B------:R-:W-:Y:S02]  /*31810*/  ULDC UR4, c[0x0][0xc3c] ;  /* 0x00030f0000047ab9 */ /* 0x000fe40000000800 */
[----:B----4-:R-:W-:-:S13]  /*31820*/  ISETP.GE.AND P0, PT, R19, UR4, PT ;  /* 0x0000000413007c0c */ /* 0x010fda000bf06270 */
[----:B------:R-:W-:Y:S05]  /*31830*/  @!P0 BRA `(.L_x_3281) ;  /* 0xffffff8000688947 */ /* 0x000fea000383ffff */
[----:B------:R-:W-:Y:S05]  /*31840*/  BSYNC B8 ;  /* 0x0000000000087941 */ /* 0x000fea0003800000 */
.L_x_3124:
[----:B--2---:R-:W2:Y:S01]  /*31850*/  LDL.LU R0, [R1+0x50] ;  /* 0x0000500001007983 */ /* 0x004ea20000300800 */
[----:B------:R-:W-:Y:S01]  /*31860*/  BSSY B0, `(.L_x_3282) ;  /* 0x000000b000007945 */ /* 0x000fe20003800000 */
[----:B------:R-:W4:Y:S01]  /*31870*/  S2R R5, SR_CgaCtaId ;  /* 0x0000000000057919 */ /* 0x000f220000008800 */
[----:B--2---:R-:W-:-:S05]  /*31880*/  VIADD R0, R0, 0x1 ;  /* 0x0000000100007836 */ /* 0x004fca0000000000 */
        /* <DEDUP_REMOVED lines=8> */
.L_x_3413:
[----:B------:R-:W-:Y:S05]  /*31910*/  BSYNC B0 ;  /* 0x0000000000007941 */ /* 0x000fea0003800000 */
.L_x_3282:
[----:B------:R-:W-:-:S03]  /*31920*/  UMOV UR4, 0xffffffff ;  /* 0xffffffff00047882 */ /* 0x000fc60000000000 */
[----:B------:R-:W-:Y:S05]  /*31930*/  BRA.DIV UR4, `(.L_x_3284) ;  /* 0x0000003204b07947 */ /* 0x000fea000b800000 */
[----:B------:R-:W2:Y:S02]  /*31940*/  S2R R2, SR_TID.X ;  /* 0x0000000000027919 */ /* 0x000ea40000002100 */
[----:B--2---:R-:W-:-:S04]  /*31950*/  SHF.R.U32.HI R2, RZ, 0x5, R2 ;  /* 0x00000005ff027819 */ /* 0x004fc80000011602 */
[----:B------:R-:W-:-:S05]  /*31960*/  LOP3.LUT R2, R2, 0x3, RZ, 0xc0, !PT ;  /* 0x0000000302027812 */ /* 0x000fca00078ec0ff */
[----:B------:R2:W4:Y:S02]  /*31970*/  SHFL.IDX PT, R14, R2, RZ, 0x1f ;  /* 0x00001fff020e7589 */ /* 0x00052400000e0000 */
.L_x_3416:
[----:B----4-:R-:W-:-:S13]  /*31980*/  ISETP.NE.AND P0, PT, R14, RZ, PT ;  /* 0x000000ff0e00720c */ /* 0x010fda0003f05270 */
[----:B------:R-:W-:Y:S05]  /*31990*/  @P0 BRA `(.L_x_2858) ;  /* 0x00000000009c0947 */ /* 0x000fea0003800000 */
[----:B------:R-:W-:-:S03]  /*319a0*/  UMOV UR4, 0xffffffff ;  /* 0xffffffff00047882 */ /* 0x000fc60000000000 */
[----:B------:R-:W-:Y:S05]  /*319b0*/  BRA.DIV UR4, `(.L_x_3285) ;  /* 0x0000003204c47947 */ /* 0x000fea000b800000 */
[----:B------:R-:W-:-:S13]  /*319c0*/  ELECT P6, URZ, PT ;  /* 0x00000000003f782f */ /* 0x000fda00038c0000 */
.L_x_3419:
[----:B------:R-:W-:Y:S05]  /*319d0*/  @!P6 BRA `(.L_x_2858) ;  /* 0x00000000008ce947 */ /* 0x000fea0003800000 */
[----:B--2---:R-:W2:Y:S02]  /*319e0*/  LDL R2, [R1+0x88] ;  /* 0x0000880001027983 */ /* 0x004ea40000100800 */
[----:B--2---:R-:W-:-:S13]  /*319f0*/  R2UR UR4, R2 ;  /* 0x00000000020472ca */ /* 0x004fda00000e0000 */
[----:B------:R-:W-:-:S06]  /*31a00*/  ULOP3.LUT UR4, UR4, 0x2, URZ, 0xfc, !UPT ;  /* 0x0000000204047892 */ /* 0x000fcc000f8efc3f */
[----:B------:R-:W-:-:S05]  /*31a10*/  IMAD.U32 R2, RZ, RZ, UR4 ;  /* 0x00000004ff027e24 */ /* 0x000fca000f8e00ff */
[----:B------:R-:W-:-:S13]  /*31a20*/  ISETP.NE.AND P2, PT, R2, 0x3, PT ;  /* 0x000000030200780c */ /* 0x000fda0003f45270 */
[----:B------:R-:W-:Y:S05]  /*31a30*/  @!P2 BRA `(.L_x_3286) ;  /* 0x000000000004a947 */ /* 0x000fea0003800000 */
[----:B------:R-:W-:Y:S01]  /*31a40*/  BPT.TRAP 0x1 ;  /* 0x000000040000795c */ /* 0x000fe20000300000 */
.L_x_3286:
[----:B0-----:R-:W2:Y:S04]  /*31a50*/  LDL R3, [R1+0x8] ;  /* 0x0000080001037983 */ /* 0x001ea80000100800 */
[----:B-1-3-5:R-:W3:Y:S01]  /*31a60*/  LDL.LU R7, [R1+0x14] ;  /* 0x0000140001077983 */ /* 0x02aee20000300800 */
        /* <DEDUP_REMOVED lines=12> */
.L_x_3420:
[----:B------:R-:W1:Y:S02]  /*31b30*/  SYNCS.PHASECHK.TRANS64.TRYWAIT P0, [R7+URZ], R2 ;  /* 0x00000002070075a7 */ /* 0x000e64000800017f */
[----:B-1----:R-:W-:Y:S05]  /*31b40*/  @!P0 BRA `(.L_x_3288) ;  /* 0x0000003000948947 */ /* 0x002fea0003800000 */
.L_x_3421:
[----:B------:R-:W-:Y:S05]  /*31b50*/  @!P2 BRA `(.L_x_3289) ;  /* 0x000000000004a947 */ /* 0x000fea0003800000 */
[----:B------:R-:W-:Y:S01]  /*31b60*/  BPT.TRAP 0x1 ;  /* 0x000000040000795c */ /* 0x000fe20000300000 */
.L_x_3289:
[----:B------:R-:W2:Y:S01]  /*31b70*/  LDL.LU R4, [R1+0x8] ;  /* 0x0000080001047983 */ /* 0x000ea20000300800 */
[----:B------:R-:W-:-:S04]  /*31b80*/  VIADD R0, R0, 0x38860 ;  /* 0x0003886000007836 */ /* 0x000fc80000000000 */
[----:B--2---:R-:W-:-:S04]  /*31b90*/  IMAD R4, R4, 0x8, R0 ;  /* 0x0000000804047824 */ /* 0x004fc800078e0200 */
[----:B------:R-:W2:Y:S02]  /*31ba0*/  SYNCS.PHASECHK.TRANS64.TRYWAIT P0, [R4+URZ], R5 ;  /* 0x00000005040075a7 */ /* 0x000ea4000800017f */
[----:B--2---:R-:W-:Y:S05]  /*31bb0*/  @!P0 BRA `(.L_x_3290) ;  /* 0x00000030008c8947 */ /* 0x004fea0003800000 */
.L_x_3422:
[----:B------:R-:W-:-:S07]  /*31bc0*/  IMAD R3, R3, 0x8, R0 ;  /* 0x0000000803037824 */ /* 0x000fce00078e0200 */
.L_x_3291:
[----:B---3--:R3:W4:Y:S02]  /*31bd0*/  SYNCS.PHASECHK.TRANS64.TRYWAIT P0, [R3+URZ], R2 ;  /* 0x00000002030075a7 */ /* 0x008724000800017f */
[----:B----4-:R-:W-:Y:S05]  /*31be0*/  @!P0 NANOSLEEP.SYNCS 0x989680 ;  /* 0x009896800000895d */ /* 0x010fea0003900000 */
[----:B------:R-:W4:Y:S02]  /*31bf0*/  @!P0 SYNCS.PHASECHK.TRANS64 P0, [R3+URZ], R2 ;  /* 0x00000002030085a7 */ /* 0x000f24000800007f */
[----:B----4-:R-:W-:Y:S05]  /*31c00*/  @!P0 BRA `(.L_x_3291) ;  /* 0xfffffffc00f08947 */ /* 0x010fea000383ffff */
.L_x_2858:
[----:B------:R-:W-:Y:S05]  /*31c10*/  BSYNC B9 ;  /* 0x0000000000097941 */ /* 0x000fea0003800000 */
.L_x_2855:
[----:B------:R-:W-:Y:S05]  /*31c20*/  EXIT ;  /* 0x000000000000794d */ /* 0x000fea0003800000 */
.L_x_2878:
[----:B0-----:R0:W1:Y:S02]  /*31c30*/  SYNCS.PHASECHK.TRANS64.TRYWAIT P6, [R0+URZ+0x38890], R115 ;  /* 0x03889073000075a7 */ /* 0x00106400080c017f */
[----:B-1----:R-:W-:Y:S05]  /*31c40*/  @!P6 NANOSLEEP.SYNCS 0x989680 ;  /* 0x009896800000e95d */ /* 0x002fea0003900000 */
[----:B------:R-:W1:Y:S02]  /*31c50*/  @!P6 SYNCS.PHASECHK.TRANS64 P6, [R0+URZ+0x38890], R115 ;  /* 0x038890730000e5a7 */ /* 0x000e6400080c007f */
[----:B-1----:R-:W-:Y:S05]  /*31c60*/  @!P6 BRA `(.L_x_2878) ;  /* 0xfffffffc00f0e947 */ /* 0x002fea000383ffff */
[----:B------:R-:W-:Y:S05]  /*31c70*/  BRA `(.L_x_3292) ;  /* 0xfffffd1c001c7947 */ /* 0x000fea000383ffff */
.L_x_2934:
[----:B-1----:R1:W3:Y:S02]  /*31c80*/  SYNCS.PHASECHK.TRANS64.TRYWAIT P6, [R0+URZ+0x38890], R115 ;  /* 0x03889073000075a7 */ /* 0x0022e400080c017f */
[----:B---3--:R-:W-:Y:S05]  /*31c90*/  @!P6 NANOSLEEP.SYNCS 0x989680 ;  /* 0x009896800000e95d */ /* 0x008fea0003900000 */
[----:B------:R-:W3:Y:S02]  /*31ca0*/  @!P6 SYNCS.PHASECHK.TRANS64 P6, [R0+URZ+0x38890], R115 ;  /* 0x038890730000e5a7 */ /* 0x000ee400080c007f */
[----:B---3--:R-:W-:Y:S05]  /*31cb0*/  @!P6 BRA `(.L_x_2934) ;  /* 0xfffffffc00f0e947 */ /* 0x008fea000383ffff */
[----:B------:R-:W-:Y:S05]  /*31cc0*/  BRA `(.L_x_3293) ;  /* 0xfffffd5000ec7947 */ /* 0x000fea000383ffff */
.L_x_2959:
[----:B0-----:R0:W1:Y:S02]  /*31cd0*/  SYNCS.PHASECHK.TRANS64.TRYWAIT P3, [R0+URZ+0x38890], R115 ;  /* 0x03889073000075a7 */ /* 0x001064000806017f */
[----:B-1----:R-:W-:Y:S05]  /*31ce0*/  @!P3 NANOSLEEP.SYNCS 0x989680 ;  /* 0x009896800000b95d */ /* 0x002fea0003900000 */
[----:B------:R-:W1:Y:S02]  /*31cf0*/  @!P3 SYNCS.PHASECHK.TRANS64 P3, [R0+URZ+0x38890], R115 ;  /* 0x038890730000b5a7 */ /* 0x000e64000806007f */
[----:B-1----:R-:W-:Y:S05]  /*31d00*/  @!P3 BRA `(.L_x_2959) ;  /* 0xfffffffc00f0b947 */ /* 0x002fea000383ffff */
[----:B------:R-:W-:Y:S05]  /*31d10*/  BRA `(.L_x_3294) ;  /* 0xfffffd8400e07947 */ /* 0x000fea000383ffff */
.L_x_2967:
[----:B-1----:R1:W2:Y:S02]  /*31d20*/  SYNCS.PHASECHK.TRANS64.TRYWAIT P2, [R0+URZ+0x388b0], R115 ;  /* 0x0388b073000075a7 */ /* 0x0022a4000804017f */
[----:B--2---:R-:W-:Y:S05]  /*31d30*/  @!P2 NANOSLEEP.SYNCS 0x989680 ;  /* 0x009896800000a95d */ /* 0x004fea0003900000 */
[----:B------:R-:W2:Y:S02]  /*31d40*/  @!P2 SYNCS.PHASECHK.TRANS64 P2, [R0+URZ+0x388b0], R115 ;  /* 0x0388b0730000a5a7 */ /* 0x000ea4000804007f */
[----:B--2---:R-:W-:Y:S05]  /*31d50*/  @!P2 BRA `(.L_x_2967) ;  /* 0xfffffffc00f0a947 */ /* 0x004fea000383ffff */
[----:B------:R-:W-:Y:S05]  /*31d60*/  BRA `(.L_x_3295) ;  /* 0xfffffd8c00107947 */ /* 0x000fea000383ffff */
.L_x_2987:
        /* <DEDUP_REMOVED lines=8> */
.L_x_3297:
[----:B------:R-:W-:Y:S05]  /*31df0*/  BSYNC B1 ;  /* 0x0000000000017941 */ /* 0x000fea0003800000 */
.L_x_3296:
        /* <DEDUP_REMOVED lines=8> */
.L_x_3298:
[----:B------:R-:W-:Y:S02]  /*31e80*/  IMAD.MOV.U32 R13, RZ, RZ, R8 ;  /* 0x000000ffff0d7224 */ /* 0x000fe400078e0008 */
[----:B------:R-:W-:-:S07]  /*31e90*/  IMAD.MOV.U32 R5, RZ, RZ, R14 ;  /* 0x000000ffff057224 */ /* 0x000fce00078e000e */
[----:B------:R-:W-:Y:S05]  /*31ea0*/  WARPSYNC.COLLECTIVE R15, `(.L_x_3299) ;  /* 0x000000000f087348 */ /* 0x000fea0003c00000 */
[----:B------:R0:W1:Y:S02]  /*31eb0*/  SHFL.IDX P6, R14, R13, R12, R11 ;  /* 0x0000000c0d0e7389 */ /* 0x00006400000c000b */
[----:B01----:R-:W-:Y:S01]  /*31ec0*/  ENDCOLLECTIVE ;  /* 0x000000000000791b */ /* 0x003fe20003800000 */
.L_x_3299:
[----:B------:R-:W-:Y:S02]  /*31ed0*/  IMAD.MOV.U32 R13, RZ, RZ, R0 ;  /* 0x000000ffff0d7224 */ /* 0x000fe400078e0000 */
[----:B------:R-:W-:-:S07]  /*31ee0*/  IMAD.MOV.U32 R9, RZ, RZ, R14 ;  /* 0x000000ffff097224 */ /* 0x000fce00078e000e */
[----:B------:R-:W-:Y:S05]  /*31ef0*/  WARPSYNC.COLLECTIVE R15, `(.L_x_3300) ;  /* 0x000000000f087348 */ /* 0x000fea0003c00000 */
[----:B------:R0:W1:Y:S02]  /*31f00*/  SHFL.IDX P6, R14, R13, R12, R11 ;  /* 0x0000000c0d0e7389 */ /* 0x00006400000c000b */
[----:B01----:R-:W-:Y:S01]  /*31f10*/  ENDCOLLECTIVE ;  /* 0x000000000000791b */ /* 0x003fe20003800000 */
.L_x_3300:
[----:B------:R-:W-:Y:S05]  /*31f20*/  BRA `(.L_x_3301) ;  /* 0xfffffd9c00c47947 */ /* 0x000fea000383ffff */
.L_x_2990:
        /* <DEDUP_REMOVED lines=8> */
.L_x_3303:
[----:B------:R-:W-:Y:S05]  /*31fb0*/  BSYNC B1 ;  /* 0x0000000000017941 */ /* 0x000fea0003800000 */
.L_x_3302:
        /* <DEDUP_REMOVED lines=8> */
.L_x_3304:
[----:B------:R-:W-:Y:S02]  /*32040*/  IMAD.MOV.U32 R13, RZ, RZ, R8 ;  /* 0x000000ffff0d7224 */ /* 0x000fe400078e0008 */
[----:B------:R-:W-:-:S07]  /*32050*/  IMAD.MOV.U32 R5, RZ, RZ, R14 ;  /* 0x000000ffff057224 */ /* 0x000fce00078e000e */
[----:B------:R-:W-:Y:S05]  /*32060*/  WARPSYNC.COLLECTIVE R15, `(.L_x_3305) ;  /* 0x000000000f087348 */ /* 0x000fea0003c00000 */
[----:B------:R0:W1:Y:S02]  /*32070*/  SHFL.IDX P6, R14, R13, R12, R11 ;  /* 0x0000000c0d0e7389 */ /* 0x00006400000c000b */
[----:B01----:R-:W-:Y:S01]  /*32080*/  ENDCOLLECTIVE ;  /* 0x000000000000791b */ /* 0x003fe20003800000 */
.L_x_3305:
[----:B------:R-:W-:Y:S02]  /*32090*/  IMAD.MOV.U32 R13, RZ, RZ, R0 ;  /* 0x000000ffff0d7224 */ /* 0x000fe400078e0000 */
[----:B------:R-:W-:-:S07]  /*320a0*/  IMAD.MOV.U32 R9, RZ, RZ, R14 ;  /* 0x000000ffff097224 */ /* 0x000fce00078e000e */
[----:B------:R-:W-:Y:S05]  /*320b0*/  WARPSYNC.COLLECTIVE R15, `(.L_x_3306) ;  /* 0x000000000f087348 */ /* 0x000fea0003c00000 */
[----:B------:R0:W1:Y:S02]  /*320c0*/  SHFL.IDX P6, R14, R13, R12, R11 ;  /* 0x0000000c0d0e7389 */ /* 0x00006400000c000b */
[----:B01----:R-:W-:Y:S01]  /*320d0*/  ENDCOLLECTIVE ;  /* 0x000000000000791b */ /* 0x003fe20003800000 */
.L_x_3306:
[----:B------:R-:W-:Y:S05]  /*320e0*/  BRA `(.L_x_3307) ;  /* 0xfffffda000dc7947 */ /* 0x000fea000383ffff */
.L_x_2993:
        /* <DEDUP_REMOVED lines=8> */
.L_x_3309:
[----:B------:R-:W-:Y:S05]  /*32170*/  BSYNC B1 ;  /* 0x0000000000017941 */ /* 0x000fea0003800000 */
.L_x_3308:
        /* <DEDUP_REMOVED lines=8> */
.L_x_3310:
[----:B------:R-:W-:Y:S02]  /*32200*/  IMAD.MOV.U32 R13, RZ, RZ, R8 ;  /* 0x000000ffff0d7224 */ /* 0x000fe400078e0008 */
[----:B------:R-:W-:-:S07]  /*32210*/  IMAD.MOV.U32 R5, RZ, RZ, R14 ;  /* 0x000000ffff057224 */ /* 0x000fce00078e000e */
[----:B------:R-:W-:Y:S05]  /*32220*/  WARPSYNC.COLLECTIVE R15, `(.L_x_3311) ;  /* 0x000000000f087348 */ /* 0x000fea0003c00000 */
[----:B------:R0:W1:Y:S02]  /*32230*/  SHFL.IDX P6, R14, R13, R12, R11 ;  /* 0x0000000c0d0e7389 */ /* 0x00006400000c000b */
[----:B01----:R-:W-:Y:S01]  /*32240*/  ENDCOLLECTIVE ;  /* 0x000000000000791b */ /* 0x003fe20003800000 */
.L_x_3311:
[----:B------:R-:W-:Y:S02]  /*32250*/  IMAD.MOV.U32 R13, RZ, RZ, R0 ;  /* 0x000000ffff0d7224 */ /* 0x000fe400078e0000 */
[----:B------:R-:W-:-:S07]  /*32260*/  IMAD.MOV.U32 R9, RZ, RZ, R14 ;  /* 0x000000ffff097224 */ /* 0x000fce00078e000e */
[----:B------:R-:W-:Y:S05]  /*32270*/  WARPSYNC.COLLECTIVE R15, `(.L_x_3312) ;  /* 0x000000000f087348 */ /* 0x000fea0003c00000 */
[----:B------:R0:W1:Y:S02]  /*32280*/  SHFL.IDX P6, R14, R13, R12, R11 ;  /* 0x0000000c0d0e7389 */ /* 0x00006400000c000b */
[----:B01----:R-:W-:Y:S01]  /*32290*/  ENDCOLLECTIVE ;  /* 0x000000000000791b */ /* 0x003fe20003800000 */
.L_x_3312:
[----:B------:R-:W-:Y:S05]  /*322a0*/  BRA `(.L_x_3313) ;  /* 0xfffffda400ec7947 */ /* 0x000fea000383ffff */
.L_x_2996:
        /* <DEDUP_REMOVED lines=8> */
.L_x_3315:
[----:B------:R-:W-:Y:S05]  /*32330*/  BSYNC B1 ;  /* 0x0000000000017941 */ /* 0x000fea0003800000 */
.L_x_3314:
        /* <DEDUP_REMOVED lines=8> */
.L_x_3316:
[----:B------:R-:W-:Y:S02]  /*323c0*/  IMAD.MOV.U32 R13, RZ, RZ, R8 ;  /* 0x000000ffff0d7224 */ /* 0x000fe400078e0008 */
[----:B------:R-:W-:-:S07]  /*323d0*/  IMAD.MOV.U32 R10, RZ, RZ, R14 ;  /* 0x000000ffff0a7224 */ /* 0x000fce00078e000e */
[----:B------:R-:W-:Y:S05]  /*323e0*/  WARPSYNC.COLLECTIVE R15, `(.L_x_3317) ;  /* 0x000000000f087348 */ /* 0x000fea0003c00000 */
[----:B------:R0:W1:Y:S02]  /*323f0*/  SHFL.IDX P6, R14, R13, R12, R11 ;  /* 0x0000000c0d0e7389 */ /* 0x00006400000c000b */
[----:B01----:R-:W-:Y:S01]  /*32400*/  ENDCOLLECTIVE ;  /* 0x000000000000791b */ /* 0x003fe20003800000 */
.L_x_3317:
[----:B------:R-:W-:Y:S02]  /*32410*/  IMAD.MOV.U32 R13, RZ, RZ, R0 ;  /* 0x000000ffff0d7224 */ /* 0x000fe400078e0000 */
[----:B------:R-:W-:-:S07]  /*32420*/  IMAD.MOV.U32 R8, RZ, RZ, R14 ;  /* 0x000000ffff087224 */ /* 0x000fce00078e000e */
[----:B------:R-:W-:Y:S05]  /*32430*/  WARPSYNC.COLLECTIVE R15, `(.L_x_3318) ;  /* 0x000000000f087348 */ /* 0x000fea0003c00000 */
[----:B------:R0:W1:Y:S02]  /*32440*/  SHFL.IDX P6, R14, R13, R12, R11 ;  /* 0x0000000c0d0e7389 */ /* 0x00006400000c000b */
[----:B01----:R-:W-:Y:S01]  /*32450*/  ENDCOLLECTIVE ;  /* 0x000000000000791b */ /* 0x003fe20003800000 */
.L_x_3318:
[----:B------:R-:W-:Y:S01]  /*32460*/  IMAD.MOV.U32 R0, RZ, RZ, R14 ;  /* 0x000000ffff007224 */ /* 0x000fe200078e000e */
[----:B------:R-:W-:Y:S06]  /*32470*/  BRA `(.L_x_3319) ;  /* 0xfffffdac00007947 */ /* 0x000fec000383ffff */
.L_x_3000:
[----:B0-----:R0:W1:Y:S02]  /*32480*/  SYNCS.PHASECHK.TRANS64.TRYWAIT P0, [R18+URZ+0x38800], R145 ;  /* 0x03880091120075a7 */ /* 0x001064000800017f */
[----:B-1----:R-:W-:Y:S05]  /*32490*/  @!P0 NANOSLEEP.SYNCS 0x989680 ;  /* 0x009896800000895d */ /* 0x002fea0003900000 */
[----:B------:R-:W1:Y:S02]  /*324a0*/  @!P0 SYNCS.PHASECHK.TRANS64 P0, [R18+URZ+0x38800], R145 ;  /* 0x03880091120085a7 */ /* 0x000e64000800007f */
[----:B-1----:R-:W-:Y:S05]  /*324b0*/  @!P0 BRA `(.L_x_3000) ;  /* 0xfffffffc00f08947 */ /* 0x002fea000383ffff */
[----:B------:R-:W-:Y:S05]  /*324c0*/  BRA `(.L_x_3320) ;  /* 0xfffffdb000707947 */ /* 0x000fea000383ffff */
.L_x_3032:
        /* <DEDUP_REMOVED lines=8> */
.L_x_3322:
[----:B------:R-:W-:Y:S05]  /*32550*/  BSYNC B1 ;  /* 0x0000000000017941 */ /* 0x000fea0003800000 */
.L_x_3321:
        /* <DEDUP_REMOVED lines=8> */
.L_x_3323:
[----:B------:R-:W-:Y:S02]  /*325e0*/  IMAD.MOV.U32 R13, RZ, RZ, R8 ;  /* 0x000000ffff0d7224 */ /* 0x000fe400078e0008 */
[----:B------:R-:W-:-:S07]  /*325f0*/  IMAD.MOV.U32 R4, RZ, RZ, R14 ;  /* 0x000000ffff047224 */ /* 0x000fce00078e000e */
[----:B------:R-:W-:Y:S05]  /*32600*/  WARPSYNC.COLLECTIVE R15, `(.L_x_3324) ;  /* 0x000000000f087348 */ /* 0x000fea0003c00000 */
[----:B------:R0:W1:Y:S02]  /*32610*/  SHFL.IDX P6, R14, R13, R12, R11 ;  /* 0x0000000c0d0e7389 */ /* 0x00006400000c000b */
[----:B01----:R-:W-:Y:S01]  /*32620*/  ENDCOLLECTIVE ;  /* 0x000000000000791b */ /* 0x003fe20003800000 */
.L_x_3324:
[----:B------:R-:W-:Y:S02]  /*32630*/  IMAD.MOV.U32 R13, RZ, RZ, R6 ;  /* 0x000000ffff0d7224 */ /* 0x000fe400078e0006 */
[----:B------:R-:W-:-:S07]  /*32640*/  IMAD.MOV.U32 R21, RZ, RZ, R14 ;  /* 0x000000ffff157224 */ /* 0x000fce00078e000e */
[----:B------:R-:W-:Y:S05]  /*32650*/  WARPSYNC.COLLECTIVE R15, `(.L_x_3325) ;  /* 0x000000000f087348 */ /* 0x000fea0003c00000 */
[----:B------:R0:W1:Y:S02]  /*32660*/  SHFL.IDX P6, R14, R13, R12, R11 ;  /* 0x0000000c0d0e7389 */ /* 0x00006400000c000b */
[----:B01----:R-:W-:Y:S01]  /*32670*/  ENDCOLLECTIVE ;  /* 0x000000000000791b */ /* 0x003fe20003800000 */
.L_x_3325:
[----:B------:R-:W-:Y:S05]  /*32680*/  BRA `(.L_x_3326) ;  /* 0xfffffde4004c7947 */ /* 0x000fea000383ffff */
.L_x_3035:
[----:B------:R-:W-:Y:S01]  /*32690*/  BSSY B1, `(.L_x_3327) ;  /* 0x0000008000017945 */ /* 0x000fe20003800000 */
[----:B------:R-:W-:Y:S02]  /*326a0*/  IMAD.MOV.U32 R13, RZ, RZ, R9 ;  /* 0x000000ffff0d7224 */ /* 0x000fe400078e0009 */
[----:B------:R-:W-:Y:S02]  /*326b0*/  IMAD.MOV.U32 R12, RZ, RZ, 0x1 ;  /* 0x00000001ff0c7424 */ /* 0x000fe400078e00ff */
[----:B------:R-:W-:Y:S02]  /*326c0*/  IMAD.MOV.U32 R11, RZ, RZ, 0x181f ;  /* 0x0000181fff0b7424 */ /* 0x000fe400078e00ff */
[----:B------:R-:W-:-:S07]  /*326d0*/  IMAD.MOV.U32 R15, RZ, RZ, -0x1 ;  /* 0xffffffffff0f7424 */ /* 0x000fce00078e00ff */
[----:B0--34-:R-:W-:Y:S05]  /*326e0*/  WARPSYNC.COLLECTIVE R15, `(.L_x_3328) ;  /* 0x000000000f087348 */ /* 0x019fea0003c00000 */
[----:B----4-:R1:W2:Y:S02]  /*326f0*/  SHFL.IDX P6, R14, R13, R12, R11 ;  /* 0x0000000c0d0e7389 */ /* 0x0102a400000c000b */
[----:B0123--:R-:W-:Y:S01]  /*32700*/  ENDCOLLECTIVE ;  /* 0x000000000000791b */ /* 0x00ffe20003800000 */
.L_x_3328:
[----:B------:R-:W-:Y:S05]  /*32710*/  BSYNC B1 ;  /* 0x0000000000017941 */ /* 0x000fea0003800000 */
.L_x_3327:
        /* <DEDUP_REMOVED lines=8> */
.L_x_3329:
[----:B------:R-:W-:Y:S02]  /*327a0*/  IMAD.MOV.U32 R13, RZ, RZ, R8 ;  /* 0x000000ffff0d7224 */ /* 0x000fe400078e0008 */
[----:B------:R-:W-:-:S07]  /*327b0*/  IMAD.MOV.U32 R4, RZ, RZ, R14 ;  /* 0x000000ffff047224 */ /* 0x000fce00078e000e */
[----:B------:R-:W-:Y:S05]  /*327c0*/  WARPSYNC.COLLECTIVE R15, `(.L_x_3330) ;  /* 0x000000000f087348 */ /* 0x000fea0003c00000 */
[----:B------:R0:W1:Y:S02]  /*327d0*/  SHFL.IDX P6, R14, R13, R12, R11 ;  /* 0x0000000c0d0e7389 */ /* 0x00006400000c000b */
[----:B01----:R-:W-:Y:S01]  /*327e0*/  ENDCOLLECTIVE ;  /* 0x000000000000791b */ /* 0x003fe20003800000 */
.L_x_3330:
[----:B------:R-:W-:Y:S02]  /*327f0*/  IMAD.MOV.U32 R13, RZ, RZ, R6 ;  /* 0x000000ffff0d7224 */ /* 0x000fe400078e0006 */
[----:B------:R-:W-:-:S07]  /*32800*/  IMAD.MOV.U32 R21, RZ, RZ, R14 ;  /* 0x000000ffff157224 */ /* 0x000fce00078e000e */
[----:B------:R-:W-:Y:S05]  /*32810*/  WARPSYNC.COLLECTIVE R15, `(.L_x_3331) ;  /* 0x000000000f087348 */ /* 0x000fea0003c00000 */
[----:B------:R0:W1:Y:S02]  /*32820*/  SHFL.IDX P6, R14, R13, R12, R11 ;  /* 0x0000000c0d0e7389 */ /* 0x00006400000c000b */
[----:B01----:R-:W-:Y:S01]  /*32830*/  ENDCOLLECTIVE ;  /* 0x000000000000791b */ /* 0x003fe20003800000 */
.L_x_3331:
[----:B------:R-:W-:Y:S05]  /*32840*/  BRA `(.L_x_3332) ;  /* 0xfffffde8001c7947 */ /* 0x000fea000383ffff */
.L_x_3038:
[----:B------:R-:W-:Y:S01]  /*32850*/  BSSY B1, `(.L_x_3333) ;  /* 0x0000008000017945 */ /* 0x000fe20003800000 */
[----:B------:R-:W-:Y:S02]  /*32860*/  IMAD.MOV.U32 R13, RZ, RZ, R9 ;  /* 0x000000ffff0d7224 */ /* 0x000fe400078e0009 */
[----:B------:R-:W-:Y:S02]  /*32870*/  IMAD.MOV.U32 R12, RZ, RZ, 0x2 ;  /* 0x00000002ff0c7424 */ /* 0x000fe400078e00ff */
[----:B------:R-:W-:Y:S02]  /*32880*/  IMAD.MOV.U32 R11, RZ, RZ, 0x181f ;  /* 0x0000181fff0b7424 */ /* 0x000fe400078e00ff */
[----:B------:R-:W-:-:S07]  /*32890*/  IMAD.MOV.U32 R15, RZ, RZ, -0x1 ;  /* 0xffffffffff0f7424 */ /* 0x000fce00078e00ff */
[----:B-1-34-:R-:W-:Y:S05]  /*328a0*/  WARPSYNC.COLLECTIVE R15, `(.L_x_3334) ;  /* 0x000000000f087348 */ /* 0x01afea0003c00000 */
[----:B----4-:R0:W2:Y:S02]  /*328b0*/  SHFL.IDX P6, R14, R13, R12, R11 ;  /* 0x0000000c0d0e7389 */ /* 0x0100a400000c000b */
[----:B0123--:R-:W-:Y:S01]  /*328c0*/  ENDCOLLECTIVE ;  /* 0x000000000000791b */ /* 0x00ffe20003800000 */
.L_x_3334:
[----:B------:R-:W-:Y:S05]  /*328d0*/  BSYNC B1 ;  /* 0x0000000000017941 */ /* 0x000fea0003800000 */
.L_x_3333:
        /* <DEDUP_REMOVED lines=8> */
.L_x_3335:
[----:B------:R-:W-:Y:S02]  /*32960*/  IMAD.MOV.U32 R13, RZ, RZ, R8 ;  /* 0x000000ffff0d7224 */ /* 0x000fe400078e0008 */
[----:B------:R-:W-:-:S07]  /*32970*/  IMAD.MOV.U32 R4, RZ, RZ, R14 ;  /* 0x000000ffff047224 */ /* 0x000fce00078e000e */
[----:B------:R-:W-:Y:S05]  /*32980*/  WARPSYNC.COLLECTIVE R15, `(.L_x_3336) ;  /* 0x000000000f087348 */ /* 0x000fea0003c00000 */
[----:B------:R0:W1:Y:S02]  /*32990*/  SHFL.IDX P6, R14, R13, R12, R11 ;  /* 0x0000000c0d0e7389 */ /* 0x00006400000c000b */
[----:B01----:R-:W-:Y:S01]  /*329a0*/  ENDCOLLECTIVE ;  /* 0x000000000000791b */ /* 0x003fe20003800000 */
.L_x_3336:
[----:B------:R-:W-:Y:S02]  /*329b0*/  IMAD.MOV.U32 R13, RZ, RZ, R6 ;  /* 0x000000ffff0d7224 */ /* 0x000fe400078e0006 */
[----:B------:R-:W-:-:S07]  /*329c0*/  IMAD.MOV.U32 R21, RZ, RZ, R14 ;  /* 0x000000ffff157224 */ /* 0x000fce00078e000e */
[----:B------:R-:W-:Y:S05]  /*329d0*/  WARPSYNC.COLLECTIVE R15, `(.L_x_3337) ;  /* 0x000000000f087348 */ /* 0x000fea0003c00000 */
[----:B------:R0:W1:Y:S02]  /*329e0*/  SHFL.IDX P6, R14, R13, R12, R11 ;  /* 0x0000000c0d0e7389 */ /* 0x00006400000c000b */
[----:B01----:R-:W-:Y:S01]  /*329f0*/  ENDCOLLECTIVE ;  /* 0x000000000000791b */ /* 0x003fe20003800000 */
.L_x_3337:
[----:B------:R-:W-:Y:S05]  /*32a00*/  BRA `(.L_x_3338) ;  /* 0xfffffde800e47947 */ /* 0x000fea000383ffff */
.L_x_3041:
        /* <DEDUP_REMOVED lines=8> */
.L_x_3340:
[----:B------:R-:W-:Y:S05]  /*32a90*/  BSYNC B1 ;  /* 0x0000000000017941 */ /* 0x000fea0003800000 */
.L_x_3339:
        /* <DEDUP_REMOVED lines=8> */
.L_x_3341:
[----:B------:R-:W-:Y:S02]  /*32b20*/  IMAD.MOV.U32 R13, RZ, RZ, R8 ;  /* 0x000000ffff0d7224 */ /* 0x000fe400078e0008 */
[----:B------:R-:W-:-:S07]  /*32b30*/  IMAD.MOV.U32 R20, RZ, RZ, R14 ;  /* 0x000000ffff147224 */ /* 0x000fce00078e000e */
[----:B------:R-:W-:Y:S05]  /*32b40*/  WARPSYNC.COLLECTIVE R15, `(.L_x_3342) ;  /* 0x000000000f087348 */ /* 0x000fea0003c00000 */
[----:B------:R0:W1:Y:S02]  /*32b50*/  SHFL.IDX P6, R14, R13, R12, R11 ;  /* 0x0000000c0d0e7389 */ /* 0x00006400000c000b */
[----:B01----:R-:W-:Y:S01]  /*32b60*/  ENDCOLLECTIVE ;  /* 0x000000000000791b */ /* 0x003fe20003800000 */
.L_x_3342:
[----:B------:R-:W-:Y:S02]  /*32b70*/  IMAD.MOV.U32 R13, RZ, RZ, R6 ;  /* 0x000000ffff0d7224 */ /* 0x000fe400078e0006 */
[----:B------:R-:W-:-:S07]  /*32b80*/  IMAD.MOV.U32 R77, RZ, RZ, R14 ;  /* 0x000000ffff4d7224 */ /* 0x000fce00078e000e */
[----:B------:R-:W-:Y:S05]  /*32b90*/  WARPSYNC.COLLECTIVE R15, `(.L_x_3343) ;  /* 0x000000000f087348 */ /* 0x000fea0003c00000 */
[----:B------:R0:W1:Y:S02]  /*32ba0*/  SHFL.IDX P6, R14, R13, R12, R11 ;  /* 0x0000000c0d0e7389 */ /* 0x00006400000c000b */
[----:B01----:R-:W-:Y:S01]  /*32bb0*/  ENDCOLLECTIVE ;  /* 0x000000000000791b */ /* 0x003fe20003800000 */
.L_x_3343:
[----:B------:R-:W-:Y:S01]  /*32bc0*/  IMAD.MOV.U32 R76, RZ, RZ, R14 ;  /* 0x000000ffff4c7224 */ /* 0x000fe200078e000e */
[----:B------:R-:W-:Y:S06]  /*32bd0*/  BRA `(.L_x_3344) ;  /* 0xfffffdec00b07947 */ /* 0x000fec000383ffff */
.L_x_3045:
[----:B0-----:R0:W1:Y:S02]  /*32be0*/  SYNCS.PHASECHK.TRANS64.TRYWAIT P0, [R18+URZ+0x38800], R91 ;  /* 0x0388005b120075a7 */ /* 0x001064000800017f */
[----:B-1----:R-:W-:Y:S05]  /*32bf0*/  @!P0 NANOSLEEP.SYNCS 0x989680 ;  /* 0x009896800000895d */ /* 0x002fea0003900000 */
[----:B------:R-:W1:Y:S02]  /*32c00*/  @!P0 SYNCS.PHASECHK.TRANS64 P0, [R18+URZ+0x38800], R91 ;  /* 0x0388005b120085a7 */ /* 0x000e64000800007f */
[----:B-1----:R-:W-:Y:S05]  /*32c10*/  @!P0 BRA `(.L_x_3045) ;  /* 0xfffffffc00f08947 */ /* 0x002fea000383ffff */
[----:B------:R-:W-:Y:S05]  /*32c20*/  BRA `(.L_x_3345) ;  /* 0xfffffdf000d47947 */ /* 0x000fea000383ffff */
.L_x_3063:
[----:B-1----:R1:W2:Y:S02]  /*32c30*/  SYNCS.PHASECHK.TRANS64.TRYWAIT P2, [R0+URZ+0x38830], R3 ;  /* 0x03883003000075a7 */ /* 0x0022a4000804017f */
[----:B--2---:R-:W-:Y:S05]  /*32c40*/  @!P2 NANOSLEEP.SYNCS 0x989680 ;  /* 0x009896800000a95d */ /* 0x004fea0003900000 */
[----:B------:R-:W2:Y:S02]  /*32c50*/  @!P2 SYNCS.PHASECHK.TRANS64 P2, [R0+URZ+0x38830], R3 ;  /* 0x038830030000a5a7 */ /* 0x000ea4000804007f */
[----:B--2---:R-:W-:Y:S05]  /*32c60*/  @!P2 BRA `(.L_x_3063) ;  /* 0xfffffffc00f0a947 */ /* 0x004fea000383ffff */
[----:B------:R-:W-:Y:S05]  /*32c70*/  BRA `(.L_x_3062) ;  /* 0xfffffe2c00407947 */ /* 0x000fea000383ffff */
.L_x_3070:
[----:B-1----:R1:W2:Y:S02]  /*32c80*/  SYNCS.PHASECHK.TRANS64.TRYWAIT P3, [R11+URZ+0x38830], R3 ;  /* 0x038830030b0075a7 */ /* 0x0022a4000806017f */
[----:B--2---:R-:W-:Y:S05]  /*32c90*/  @!P3 NANOSLEEP.SYNCS 0x989680 ;  /* 0x009896800000b95d */ /* 0x004fea0003900000 */
[----:B------:R-:W2:Y:S02]  /*32ca0*/  @!P3 SYNCS.PHASECHK.TRANS64 P3, [R11+URZ+0x38830], R3 ;  /* 0x038830030b00b5a7 */ /* 0x000ea4000806007f */
[----:B--2---:R-:W-:Y:S05]  /*32cb0*/  @!P3 BRA `(.L_x_3070) ;  /* 0xfffffffc00f0b947 */ /* 0x004fea000383ffff */
[----:B------:R-:W-:Y:S05]  /*32cc0*/  BRA `(.L_x_3069) ;  /* 0xfffffe7800b87947 */ /* 0x000fea000383ffff */
.L_x_3075:
[----:B---3--:R3:W4:Y:S02]  /*32cd0*/  SYNCS.PHASECHK.TRANS64.TRYWAIT P3, [R9+URZ+0x38850], R0 ;  /* 0x03885000090075a7 */ /* 0x008724000806017f */
[----:B----4-:R-:W-:Y:S05]  /*32ce0*/  @!P3 NANOSLEEP.SYNCS 0x989680 ;  /* 0x009896800000b95d */ /* 0x010fea0003900000 */
[----:B------:R-:W4:Y:S02]  /*32cf0*/  @!P3 SYNCS.PHASECHK.TRANS64 P3, [R9+URZ+0x38850], R0 ;  /* 0x038850000900b5a7 */ /* 0x000f24000806007f */
[----:B----4-:R-:W-:Y:S05]  /*32d00*/  @!P3 BRA `(.L_x_3075) ;  /* 0xfffffffc00f0b947 */ /* 0x010fea000383ffff */
[----:B------:R-:W-:Y:S05]  /*32d10*/  BRA `(.L_x_3074) ;  /* 0xfffffeb000807947 */ /* 0x000fea000383ffff */
.L_x_3083:
[----:B-1----:R1:W2:Y:S02]  /*32d20*/  SYNCS.PHASECHK.TRANS64.TRYWAIT P2, [R3+URZ+0x38830], R12 ;  /* 0x0388300c030075a7 */ /* 0x0022a4000804017f */
[----:B--2---:R-:W-:Y:S05]  /*32d30*/  @!P2 NANOSLEEP.SYNCS 0x989680 ;  /* 0x009896800000a95d */ /* 0x004fea0003900000 */
[----:B------:R-:W2:Y:S02]  /*32d40*/  @!P2 SYNCS.PHASECHK.TRANS64 P2, [R3+URZ+0x38830], R12 ;  /* 0x0388300c0300a5a7 */ /* 0x000ea4000804007f */
[----:B--2---:R-:W-:Y:S05]  /*32d50*/  @!P2 BRA `(.L_x_3083) ;  /* 0xfffffffc00f0a947 */ /* 0x004fea000383ffff */
[----:B------:R-:W-:Y:S05]  /*32d60*/  BRA `(.L_x_3082) ;  /* 0xfffffecc00987947 */ /* 0x000fea000383ffff */
.L_x_3088:
[----:B-1----:R1:W2:Y:S02]  /*32d70*/  SYNCS.PHASECHK.TRANS64.TRYWAIT P2, [R9+URZ+0x38850], R0 ;  /* 0x03885000090075a7 */ /* 0x0022a4000804017f */
[----:B--2---:R-:W-:Y:S05]  /*32d80*/  @!P2 NANOSLEEP.SYNCS 0x989680 ;  /* 0x009896800000a95d */ /* 0x004fea0003900000 */
[----:B------:R-:W2:Y:S02]  /*32d90*/  @!P2 SYNCS.PHASECHK.TRANS64 P2, [R9+URZ+0x38850], R0 ;  /* 0x038850000900a5a7 */ /* 0x000ea4000804007f */
[----:B--2---:R-:W-:Y:S05]  /*32da0*/  @!P2 BRA `(.L_x_3088) ;  /* 0xfffffffc00f0a947 */ /* 0x004fea000383ffff */
[----:B------:R-:W-:Y:S05]  /*32db0*/  BRA `(.L_x_3087) ;  /* 0xffffff0400607947 */ /* 0x000fea000383ffff */
.L_x_3094:
[----:B-1----:R1:W2:Y:S02]  /*32dc0*/  SYNCS.PHASECHK.TRANS64.TRYWAIT P0, [R0+URZ+0x38850], R7 ;  /* 0x03885007000075a7 */ /* 0x0022a4000800017f */
[----:B--2---:R-:W-:Y:S05]  /*32dd0*/  @!P0 NANOSLEEP.SYNCS 0x989680 ;  /* 0x009896800000895d */ /* 0x004fea0003900000 */
[----:B------:R-:W2:Y:S02]  /*32de0*/  @!P0 SYNCS.PHASECHK.TRANS64 P0, [R0+URZ+0x38850], R7 ;  /* 0x03885007000085a7 */ /* 0x000ea4000800007f */
[----:B--2---:R-:W-:Y:S05]  /*32df0*/  @!P0 BRA `(.L_x_3094) ;  /* 0xfffffffc00f08947 */ /* 0x004fea000383ffff */
[----:B------:R-:W-:Y:S05]  /*32e00*/  BRA `(.L_x_3093) ;  /* 0xffffff2000c47947 */ /* 0x000fea000383ffff */
.L_x_3130:
[----:B------:R-:W1:Y:S01]  /*32e10*/  S2R R6, SR_TID.X ;  /* 0x0000000000067919 */ /* 0x000e620000002100 */
[----:B------:R-:W-:Y:S01]  /*32e20*/  BSSY B1, `(.L_x_3346) ;  /* 0x000000a000017945 */ /* 0x000fe20003800000 */
[----:B------:R-:W-:Y:S02]  /*32e30*/  IMAD.MOV.U32 R12, RZ, RZ, RZ ;  /* 0x000000ffff0c7224 */ /* 0x000fe400078e00ff */
[----:B------:R-:W-:Y:S02]  /*32e40*/  IMAD.MOV.U32 R11, RZ, RZ, 0x1f ;  /* 0x0000001fff0b7424 */ /* 0x000fe400078e00ff */
[----:B------:R-:W-:Y:S01]  /*32e50*/  IMAD.MOV.U32 R15, RZ, RZ, -0x1 ;  /* 0xffffffffff0f7424 */ /* 0x000fe200078e00ff */
[----:B-1----:R-:W-:-:S04]  /*32e60*/  SHF.R.U32.HI R6, RZ, 0x5, R6 ;  /* 0x00000005ff067819 */ /* 0x002fc80000011606 */
[----:B------:R-:W-:-:S05]  /*32e70*/  LOP3.LUT R6, R6, 0x3, RZ, 0xc0, !PT ;  /* 0x0000000306067812 */ /* 0x000fca00078ec0ff */
[----:B0-----:R-:W-:-:S07]  /*32e80*/  IMAD.MOV.U32 R13, RZ, RZ, R6 ;  /* 0x000000ffff0d7224 */ /* 0x001fce00078e0006 */
[----:B------:R-:W-:Y:S05]  /*32e90*/  WARPSYNC.COLLECTIVE R15, `(.L_x_3347) ;  /* 0x000000000f087348 */ /* 0x000fea0003c00000 */
[----:B------:R0:W1:Y:S02]  /*32ea0*/  SHFL.IDX P6, R14, R13, R12, R11 ;  /* 0x0000000c0d0e7389 */ /* 0x00006400000c000b */
[----:B01----:R-:W-:Y:S01]  /*32eb0*/  ENDCOLLECTIVE ;  /* 0x000000000000791b */ /* 0x003fe20003800000 */
.L_x_3347:
[----:B------:R-:W-:Y:S05]  /*32ec0*/  BSYNC B1 ;  /* 0x0000000000017941 */ /* 0x000fea0003800000 */
.L_x_3346:
[----:B------:R-:W-:Y:S05]  /*32ed0*/  BRA `(.L_x_3348) ;  /* 0xffffff7000d87947 */ /* 0x000fea000383ffff */
.L_x_3132:
[----:B------:R-:W-:Y:S01]  /*32ee0*/  BSSY B1, `(.L_x_3349) ;  /* 0x0000006000017945 */ /* 0x000fe20003800000 */
[----:B------:R-:W-:-:S07]  /*32ef0*/  IMAD.MOV.U32 R15, RZ, RZ, -0x1 ;  /* 0xffffffffff0f7424 */ /* 0x000fce00078e00ff */
[----:B01----:R-:W-:Y:S05]  /*32f00*/  WARPSYNC.COLLECTIVE R15, `(.L_x_3350) ;  /* 0x000000000f0c7348 */ /* 0x003fea0003c00000 */
[----:B------:R-:W-:Y:S02]  /*32f10*/  ELECT P6, UR62, PT ;  /* 0x00000000003e782f */ /* 0x000fe400038c0000 */
[----:B------:R-:W-:Y:S01]  /*32f20*/  MOV R14, UR62 ;  /* 0x0000003e000e7c02 */ /* 0x000fe20008000f00 */
[----:B01----:R-:W-:Y:S10]  /*32f30*/  ENDCOLLECTIVE ;  /* 0x000000000000791b */ /* 0x003ff40003800000 */
.L_x_3350:
[----:B------:R-:W-:Y:S05]  /*32f40*/  BSYNC B1 ;  /* 0x0000000000017941 */ /* 0x000fea0003800000 */
.L_x_3349:
[----:B------:R-:W-:Y:S05]  /*32f50*/  BRA `(.L_x_3131) ;  /* 0xffffff7000d07947 */ /* 0x000fea000383ffff */
.L_x_3134:
[----:B-1----:R-:W2:Y:S02]  /*32f60*/  LDL R3, [R1+0x4] ;  /* 0x0000040001037983 */ /* 0x002ea40000100800 */
[----:B--2---:R1:W2:Y:S02]  /*32f70*/  SYNCS.PHASECHK.TRANS64.TRYWAIT P0, [R3+URZ+0x38820], R2 ;  /* 0x03882002030075a7 */ /* 0x0042a4000800017f */
[----:B--2---:R-:W-:Y:S05]  /*32f80*/  @!P0 NANOSLEEP.SYNCS 0x989680 ;  /* 0x009896800000895d */ /* 0x004fea0003900000 */
[----:B------:R-:W2:Y:S02]  /*32f90*/  @!P0 SYNCS.PHASECHK.TRANS64 P0, [R3+URZ+0x38820], R2 ;  /* 0x03882002030085a7 */ /* 0x000ea4000800007f */
[----:B--2---:R-:W-:Y:S05]  /*32fa0*/  @!P0 BRA `(.L_x_3134) ;  /* 0xfffffffc00ec8947 */ /* 0x004fea000383ffff */
[----:B------:R-:W-:Y:S05]  /*32fb0*/  BRA `(.L_x_3351) ;  /* 0xffffff7000e07947 */ /* 0x000fea000383ffff */
.L_x_3138:
[----:B-1----:R1:W2:Y:S02]  /*32fc0*/  SYNCS.PHASECHK.TRANS64.TRYWAIT P0, [R5+URZ+0x388a0], R8 ;  /* 0x0388a008050075a7 */ /* 0x0022a4000800017f */
[----:B--2---:R-:W-:Y:S05]  /*32fd0*/  @!P0 NANOSLEEP.SYNCS 0x989680 ;  /* 0x009896800000895d */ /* 0x004fea0003900000 */
[----:B------:R-:W2:Y:S02]  /*32fe0*/  @!P0 SYNCS.PHASECHK.TRANS64 P0, [R5+URZ+0x388a0], R8 ;  /* 0x0388a008050085a7 */ /* 0x000ea4000800007f */
[----:B--2---:R-:W-:Y:S05]  /*32ff0*/  @!P0 BRA `(.L_x_3138) ;  /* 0xfffffffc00f08947 */ /* 0x004fea000383ffff */
[----:B------:R-:W-:Y:S05]  /*33000*/  BRA `(.L_x_3352) ;  /* 0xffffff7400047947 */ /* 0x000fea000383ffff */
.L_x_3146:
[----:B--2---:R2:W3:Y:S02]  /*33010*/  SYNCS.PHASECHK.TRANS64.TRYWAIT P0, [R5+URZ+0x388c0], R8 ;  /* 0x0388c008050075a7 */ /* 0x0044e4000800017f */
[----:B---3--:R-:W-:Y:S05]  /*33020*/  @!P0 NANOSLEEP.SYNCS 0x989680 ;  /* 0x009896800000895d */ /* 0x008fea0003900000 */
[----:B------:R-:W3:Y:S02]  /*33030*/  @!P0 SYNCS.PHASECHK.TRANS64 P0, [R5+URZ+0x388c0], R8 ;  /* 0x0388c008050085a7 */ /* 0x000ee4000800007f */
[----:B---3--:R-:W-:Y:S05]  /*33040*/  @!P0 BRA `(.L_x_3146) ;  /* 0xfffffffc00f08947 */ /* 0x008fea000383ffff */
[----:B------:R-:W-:Y:S05]  /*33050*/  BRA `(.L_x_3353) ;  /* 0xffffff7800487947 */ /* 0x000fea000383ffff */
.L_x_3156:
[----:B-1----:R1:W2:Y:S02]  /*33060*/  SYNCS.PHASECHK.TRANS64.TRYWAIT P1, [R6+URZ+0x388a0], R5 ;  /* 0x0388a005060075a7 */ /* 0x0022a4000802017f */
[----:B--2---:R-:W-:Y:S05]  /*33070*/  @!P1 NANOSLEEP.SYNCS 0x989680 ;  /* 0x009896800000995d */ /* 0x004fea0003900000 */
[----:B------:R-:W2:Y:S02]  /*33080*/  @!P1 SYNCS.PHASECHK.TRANS64 P1, [R6+URZ+0x388a0], R5 ;  /* 0x0388a005060095a7 */ /* 0x000ea4000802007f */
[----:B--2---:R-:W-:Y:S05]  /*33090*/  @!P1 BRA `(.L_x_3156) ;  /* 0xfffffffc00f09947 */ /* 0x004fea000383ffff */
[----:B------:R-:W-:Y:S05]  /*330a0*/  BRA `(.L_x_3354) ;  /* 0xffffff7c00d87947 */ /* 0x000fea000383ffff */
.L_x_3164:
[----:B--2---:R2:W3:Y:S02]  /*330b0*/  SYNCS.PHASECHK.TRANS64.TRYWAIT P1, [R6+URZ+0x388c0], R5 ;  /* 0x0388c005060075a7 */ /* 0x0044e4000802017f */
[----:B---3--:R-:W-:Y:S05]  /*330c0*/  @!P1 NANOSLEEP.SYNCS 0x989680 ;  /* 0x009896800000995d */ /* 0x008fea0003900000 */
[----:B------:R-:W3:Y:S02]  /*330d0*/  @!P1 SYNCS.PHASECHK.TRANS64 P1, [R6+URZ+0x388c0], R5 ;  /* 0x0388c005060095a7 */ /* 0x000ee4000802007f */
[----:B---3--:R-:W-:Y:S05]  /*330e0*/  @!P1 BRA `(.L_x_3164) ;  /* 0xfffffffc00f09947 */ /* 0x008fea000383ffff */
[----:B------:R-:W-:Y:S05]  /*330f0*/  BRA `(.L_x_3355) ;  /* 0xffffff8400187947 */ /* 0x000fea000383ffff */
.L_x_3180:
        /* <DEDUP_REMOVED lines=11> */
.L_x_3357:
[----:B------:R-:W-:Y:S05]  /*331b0*/  BSYNC B0 ;  /* 0x0000000000007941 */ /* 0x000fea0003800000 */
.L_x_3356:
[----:B------:R-:W-:Y:S05]  /*331c0*/  BRA `(.L_x_3358) ;  /* 0xffffff9000387947 */ /* 0x000fea000383ffff */
.L_x_3182:
[----:B------:R-:W-:Y:S01]  /*331d0*/  BSSY B0, `(.L_x_3359) ;  /* 0x0000006000007945 */ /* 0x000fe20003800000 */
[----:B------:R-:W-:-:S07]  /*331e0*/  IMAD.MOV.U32 R15, RZ, RZ, -0x1 ;  /* 0xffffffffff0f7424 */ /* 0x000fce00078e00ff */
[----:B01----:R-:W-:Y:S05]  /*331f0*/  WARPSYNC.COLLECTIVE R15, `(.L_x_3360) ;  /* 0x000000000f0c7348 */ /* 0x003fea0003c00000 */
[----:B------:R-:W-:Y:S02]  /*33200*/  ELECT P6, UR62, PT ;  /* 0x00000000003e782f */ /* 0x000fe400038c0000 */
[----:B------:R-:W-:Y:S01]  /*33210*/  MOV R14, UR62 ;  /* 0x0000003e000e7c02 */ /* 0x000fe20008000f00 */
[----:B01----:R-:W-:Y:S10]  /*33220*/  ENDCOLLECTIVE ;  /* 0x000000000000791b */ /* 0x003ff40003800000 */
.L_x_3360:
[----:B------:R-:W-:Y:S05]  /*33230*/  BSYNC B0 ;  /* 0x0000000000007941 */ /* 0x000fea0003800000 */
.L_x_3359:
[----:B------:R-:W-:Y:S05]  /*33240*/  BRA `(.L_x_3361) ;  /* 0xffffff9000487947 */ /* 0x000fea000383ffff */
.L_x_3184:
[----:B-1----:R1:W2:Y:S02]  /*33250*/  SYNCS.PHASECHK.TRANS64.TRYWAIT P0, [R0+URZ+0x38840], R2 ;  /* 0x03884002000075a7 */ /* 0x0022a4000800017f */
[----:B--2---:R-:W-:Y:S05]  /*33260*/  @!P0 NANOSLEEP.SYNCS 0x989680 ;  /* 0x009896800000895d */ /* 0x004fea0003900000 */
[----:B------:R-:W2:Y:S02]  /*33270*/  @!P0 SYNCS.PHASECHK.TRANS64 P0, [R0+URZ+0x38840], R2 ;  /* 0x03884002000085a7 */ /* 0x000ea4000800007f */
[----:B--2---:R-:W-:Y:S05]  /*33280*/  @!P0 BRA `(.L_x_3184) ;  /* 0xfffffffc00f08947 */ /* 0x004fea000383ffff */
[----:B------:R-:W-:Y:S05]  /*33290*/  BRA `(.L_x_3362) ;  /* 0xffffff9000b87947 */ /* 0x000fea000383ffff */
.L_x_3188:
[----:B------:R-:W2:Y:S01]  /*332a0*/  LDL.LU R11, [R1+0x40] ;  /* 0x00004000010b7983 */ /* 0x000ea20000300800 */
[----:B------:R-:W-:Y:S02]  /*332b0*/  IMAD.MOV.U32 R13, RZ, RZ, R2 ;  /* 0x000000ffff0d7224 */ /* 0x000fe400078e0002 */
[----:B------:R-:W-:Y:S02]  /*332c0*/  IMAD.MOV.U32 R12, RZ, RZ, RZ ;  /* 0x000000ffff0c7224 */ /* 0x000fe400078e00ff */
[----:B------:R-:W-:Y:S02]  /*332d0*/  IMAD.MOV.U32 R15, RZ, RZ, -0x1 ;  /* 0xffffffffff0f7424 */ /* 0x000fe400078e00ff */
[----:B------:R-:W-:Y:S02]  /*332e0*/  IMAD R17, R17, 0x80, R10 ;  /* 0x0000008011117824 */ /* 0x000fe400078e020a */
[----:B--2---:R-:W-:Y:S02]  /*332f0*/  IMAD R0, R11, R7, RZ ;  /* 0x000000070b007224 */ /* 0x004fe400078e02ff */
[----:B------:R-:W-:-:S03]  /*33300*/  IMAD.MOV.U32 R11, RZ, RZ, 0x181f ;  /* 0x0000181fff0b7424 */ /* 0x000fc600078e00ff */
[----:B------:R-:W-:-:S13]  /*33310*/  ISETP.GE.AND P5, PT, R17, R0, PT ;  /* 0x000000001100720c */ /* 0x000fda0003fa6270 */
[----:B-----5:R-:W-:Y:S05]  /*33320*/  WARPSYNC.COLLECTIVE R15, `(.L_x_3363) ;  /* 0x000000000f087348 */ /* 0x020fea0003c00000 */
[----:B------:R0:W1:Y:S02]  /*33330*/  SHFL.IDX P6, R14, R13, R12, R11 ;  /* 0x0000000c0d0e7389 */ /* 0x00006400000c000b */
[----:B01---5:R-:W-:Y:S01]  /*33340*/  ENDCOLLECTIVE ;  /* 0x000000000000791b */ /* 0x023fe20003800000 */
.L_x_3363:
[----:B------:R-:W-:Y:S02]  /*33350*/  IMAD.MOV.U32 R13, RZ, RZ, R3 ;  /* 0x000000ffff0d7224 */ /* 0x000fe400078e0003 */
[----:B------:R-:W-:-:S07]  /*33360*/  IMAD.MOV.U32 R4, RZ, RZ, R14 ;  /* 0x000000ffff047224 */ /* 0x000fce00078e000e */
[----:B------:R-:W-:Y:S05]  /*33370*/  WARPSYNC.COLLECTIVE R15, `(.L_x_3364) ;  /* 0x000000000f087348 */ /* 0x000fea0003c00000 */
[----:B------:R0:W1:Y:S02]  /*33380*/  SHFL.IDX P6, R14, R13, R12, R11 ;  /* 0x0000000c0d0e7389 */ /* 0x00006400000c000b */
[----:B01----:R-:W-:Y:S01]  /*33390*/  ENDCOLLECTIVE ;  /* 0x000000000000791b */ /* 0x003fe20003800000 */
.L_x_3364:
        /* <DEDUP_REMOVED lines=19> */
.L_x_3365:
[----:B------:R-:W-:-:S05]  /*334d0*/  VIADD R4, R17, 0x10 ;  /* 0x0000001011047836 */ /* 0x000fca0000000000 */
[----:B------:R-:W-:Y:S01]  /*334e0*/  ISETP.GE.AND P5, PT, R4, R0, PT ;  /* 0x000000000400720c */ /* 0x000fe20003fa6270 */
[----:B------:R-:W-:Y:S02]  /*334f0*/  IMAD.MOV.U32 R13, RZ, RZ, R3 ;  /* 0x000000ffff0d7224 */ /* 0x000fe400078e0003 */
[----:B------:R-:W-:-:S10]  /*33500*/  IMAD.MOV.U32 R6, RZ, RZ, R14 ;  /* 0x000000ffff067224 */ /* 0x000fd400078e000e */
[----:B------:R-:W-:Y:S05]  /*33510*/  WARPSYNC.COLLECTIVE R15, `(.L_x_3366) ;  /* 0x000000000f087348 */ /* 0x000fea0003c00000 */
[----:B------:R0:W1:Y:S02]  /*33520*/  SHFL.IDX P6, R14, R13, R12, R11 ;  /* 0x0000000c0d0e7389 */ /* 0x00006400000c000b */
[----:B01----:R-:W-:Y:S01]  /*33530*/  ENDCOLLECTIVE ;  /* 0x000000000000791b */ /* 0x003fe20003800000 */
.L_x_3366:
        /* <DEDUP_REMOVED lines=19> */
.L_x_3367:
[----:B------:R-:W-:-:S05]  /*33670*/  VIADD R4, R17, 0x20 ;  /* 0x0000002011047836 */ /* 0x000fca0000000000 */
[----:B------:R-:W-:Y:S01]  /*33680*/  ISETP.GE.AND P5, PT, R4, R0, PT ;  /* 0x000000000400720c */ /* 0x000fe20003fa6270 */
[----:B------:R-:W-:Y:S02]  /*33690*/  IMAD.MOV.U32 R13, RZ, RZ, R3 ;  /* 0x000000ffff0d7224 */ /* 0x000fe400078e0003 */
[----:B------:R-:W-:-:S10]  /*336a0*/  IMAD.MOV.U32 R6, RZ, RZ, R14 ;  /* 0x000000ffff067224 */ /* 0x000fd400078e000e */
[----:B------:R-:W-:Y:S05]  /*336b0*/  WARPSYNC.COLLECTIVE R15, `(.L_x_3368) ;  /* 0x000000000f087348 */ /* 0x000fea0003c00000 */
[----:B------:R0:W1:Y:S02]  /*336c0*/  SHFL.IDX P6, R14, R13, R12, R11 ;  /* 0x0000000c0d0e7389 */ /* 0x00006400000c000b */
[----:B01----:R-:W-:Y:S01]  /*336d0*/  ENDCOLLECTIVE ;  /* 0x000000000000791b */ /* 0x003fe20003800000 */
.L_x_3368:
        /* <DEDUP_REMOVED lines=19> */
.L_x_3369:
[----:B------:R-:W-:-:S05]  /*33810*/  VIADD R4, R17, 0x30 ;  /* 0x0000003011047836 */ /* 0x000fca0000000000 */
[----:B------:R-:W-:Y:S01]  /*33820*/  ISETP.GE.AND P5, PT, R4, R0, PT ;  /* 0x000000000400720c */ /* 0x000fe20003fa6270 */
[----:B------:R-:W-:Y:S02]  /*33830*/  IMAD.MOV.U32 R13, RZ, RZ, R3 ;  /* 0x000000ffff0d7224 */ /* 0x000fe400078e0003 */
[----:B------:R-:W-:-:S10]  /*33840*/  IMAD.MOV.U32 R6, RZ, RZ, R14 ;  /* 0x000000ffff067224 */ /* 0x000fd400078e000e */
[----:B------:R-:W-:Y:S05]  /*33850*/  WARPSYNC.COLLECTIVE R15, `(.L_x_3370) ;  /* 0x000000000f087348 */ /* 0x000fea0003c00000 */
[----:B------:R0:W1:Y:S02]  /*33860*/  SHFL.IDX P6, R14, R13, R12, R11 ;  /* 0x0000000c0d0e7389 */ /* 0x00006400000c000b */
[----:B01----:R-:W-:Y:S01]  /*33870*/  ENDCOLLECTIVE ;  /* 0x000000000000791b */ /* 0x003fe20003800000 */
.L_x_3370:
        /* <DEDUP_REMOVED lines=19> */
.L_x_3371:
[----:B------:R-:W-:-:S05]  /*339b0*/  VIADD R4, R17, 0x40 ;  /* 0x0000004011047836 */ /* 0x000fca0000000000 */
[----:B------:R-:W-:Y:S01]  /*339c0*/  ISETP.GE.AND P5, PT, R4, R0, PT ;  /* 0x000000000400720c */ /* 0x000fe20003fa6270 */
[----:B------:R-:W-:Y:S02]  /*339d0*/  IMAD.MOV.U32 R13, RZ, RZ, R3 ;  /* 0x000000ffff0d7224 */ /* 0x000fe400078e0003 */
[----:B------:R-:W-:-:S10]  /*339e0*/  IMAD.MOV.U32 R6, RZ, RZ, R14 ;  /* 0x000000ffff067224 */ /* 0x000fd400078e000e */
[----:B------:R-:W-:Y:S05]  /*339f0*/  WARPSYNC.COLLECTIVE R15, `(.L_x_3372) ;  /* 0x000000000f087348 */ /* 0x000fea0003c00000 */
[----:B------:R0:W1:Y:S02]  /*33a00*/  SHFL.IDX P6, R14, R13, R12, R11 ;  /* 0x0000000c0d0e7389 */ /* 0x00006400000c000b */
[----:B01----:R-:W-:Y:S01]  /*33a10*/  ENDCOLLECTIVE ;  /* 0x000000000000791b */ /* 0x003fe20003800000 */
.L_x_3372:
        /* <DEDUP_REMOVED lines=19> */
.L_x_3373:
[----:B------:R-:W-:-:S05]  /*33b50*/  VIADD R4, R17, 0x50 ;  /* 0x0000005011047836 */ /* 0x000fca0000000000 */
[----:B------:R-:W-:Y:S01]  /*33b60*/  ISETP.GE.AND P5, PT, R4, R0, PT ;  /* 0x000000000400720c */ /* 0x000fe20003fa6270 */
[----:B------:R-:W-:Y:S02]  /*33b70*/  IMAD.MOV.U32 R13, RZ, RZ, R3 ;  /* 0x000000ffff0d7224 */ /* 0x000fe400078e0003 */
[----:B------:R-:W-:-:S10]  /*33b80*/  IMAD.MOV.U32 R6, RZ, RZ, R14 ;  /* 0x000000ffff067224 */ /* 0x000fd400078e000e */
[----:B------:R-:W-:Y:S05]  /*33b90*/  WARPSYNC.COLLECTIVE R15, `(.L_x_3374) ;  /* 0x000000000f087348 */ /* 0x000fea0003c00000 */
[----:B------:R0:W1:Y:S02]  /*33ba0*/  SHFL.IDX P6, R14, R13, R12, R11 ;  /* 0x0000000c0d0e7389 */ /* 0x00006400000c000b */
[----:B01----:R-:W-:Y:S01]  /*33bb0*/  ENDCOLLECTIVE ;  /* 0x000000000000791b */ /* 0x003fe20003800000 */
.L_x_3374:
        /* <DEDUP_REMOVED lines=19> */
.L_x_3375:
[----:B------:R-:W-:-:S05]  /*33cf0*/  VIADD R5, R17, 0x60 ;  /* 0x0000006011057836 */ /* 0x000fca0000000000 */
[----:B------:R-:W-:Y:S01]  /*33d00*/  ISETP.GE.AND P5, PT, R5, R0, PT ;  /* 0x000000000500720c */ /* 0x000fe20003fa6270 */
[----:B------:R-:W-:Y:S02]  /*33d10*/  IMAD.MOV.U32 R13, RZ, RZ, R3 ;  /* 0x000000ffff0d7224 */ /* 0x000fe400078e0003 */
[----:B------:R-:W-:-:S10]  /*33d20*/  IMAD.MOV.U32 R6, RZ, RZ, R14 ;  /* 0x000000ffff067224 */ /* 0x000fd400078e000e */
[----:B------:R-:W-:Y:S05]  /*33d30*/  WARPSYNC.COLLECTIVE R15, `(.L_x_3376) ;  /* 0x000000000f087348 */ /* 0x000fea0003c00000 */
[----:B------:R0:W1:Y:S02]  /*33d40*/  SHFL.IDX P6, R14, R13, R12, R11 ;  /* 0x0000000c0d0e7389 */ /* 0x00006400000c000b */
[----:B01----:R-:W-:Y:S01]  /*33d50*/  ENDCOLLECTIVE ;  /* 0x000000000000791b */ /* 0x003fe20003800000 */
.L_x_3376:
        /* <DEDUP_REMOVED lines=19> */
.L_x_3377:
[----:B------:R-:W-:Y:S02]  /*33e90*/  IMAD.MOV.U32 R13, RZ, RZ, R3 ;  /* 0x000000ffff0d7224 */ /* 0x000fe400078e0003 */
[----:B------:R-:W-:-:S07]  /*33ea0*/  IMAD.MOV.U32 R6, RZ, RZ, R14 ;  /* 0x000000ffff067224 */ /* 0x000fce00078e000e */
[----:B------:R-:W-:Y:S05]  /*33eb0*/  WARPSYNC.COLLECTIVE R15, `(.L_x_3378) ;  /* 0x000000000f087348 */ /* 0x000fea0003c00000 */
[----:B------:R0:W1:Y:S02]  /*33ec0*/  SHFL.IDX P6, R14, R13, R12, R11 ;  /* 0x0000000c0d0e7389 */ /* 0x00006400000c000b */
[----:B01----:R-:W-:Y:S01]  /*33ed0*/  ENDCOLLECTIVE ;  /* 0x000000000000791b */ /* 0x003fe20003800000 */
.L_x_3378:
[----:B------:R-:W-:Y:S01]  /*33ee0*/  IMAD.MOV.U32 R3, RZ, RZ, R14 ;  /* 0x000000ffff037224 */ /* 0x000fe200078e000e */
[----:B------:R-:W-:Y:S06]  /*33ef0*/  BRA `(.L_x_3379) ;  /* 0xffffff9400b07947 */ /* 0x000fec000383ffff */
.L_x_3193:
[----:B0-----:R-:W2:Y:S02]  /*33f00*/  LDL R2, [R1+0x4] ;  /* 0x0000040001027983 */ /* 0x001ea40000100800 */
[----:B--2---:R0:W1:Y:S02]  /*33f10*/  SYNCS.PHASECHK.TRANS64.TRYWAIT P0, [R2+URZ+0x38820], R0 ;  /* 0x03882000020075a7 */ /* 0x004064000800017f */
[----:B-1----:R-:W-:Y:S05]  /*33f20*/  @!P0 NANOSLEEP.SYNCS 0x989680 ;  /* 0x009896800000895d */ /* 0x002fea0003900000 */
[----:B------:R-:W1:Y:S02]  /*33f30*/  @!P0 SYNCS.PHASECHK.TRANS64 P0, [R2+URZ+0x38820], R0 ;  /* 0x03882000020085a7 */ /* 0x000e64000800007f */
[----:B-1----:R-:W-:Y:S05]  /*33f40*/  @!P0 BRA `(.L_x_3193) ;  /* 0xfffffffc00ec8947 */ /* 0x002fea000383ffff */
[----:B------:R-:W-:Y:S05]  /*33f50*/  BRA `(.L_x_3380) ;  /* 0xffffff9800307947 */ /* 0x000fea000383ffff */
.L_x_3202:
[----:B-1----:R1:W2:Y:S02]  /*33f60*/  SYNCS.PHASECHK.TRANS64.TRYWAIT P0, [R3+URZ+0x38840], R0 ;  /* 0x03884000030075a7 */ /* 0x0022a4000800017f */
[----:B--2---:R-:W-:Y:S05]  /*33f70*/  @!P0 NANOSLEEP.SYNCS 0x989680 ;  /* 0x009896800000895d */ /* 0x004fea0003900000 */
[----:B------:R-:W2:Y:S02]  /*33f80*/  @!P0 SYNCS.PHASECHK.TRANS64 P0, [R3+URZ+0x38840], R0 ;  /* 0x03884000030085a7 */ /* 0x000ea4000800007f */
[----:B--2---:R-:W-:Y:S05]  /*33f90*/  @!P0 BRA `(.L_x_3202) ;  /* 0xfffffffc00f08947 */ /* 0x004fea000383ffff */
[----:B------:R-:W-:Y:S05]  /*33fa0*/  BRA `(.L_x_3381) ;  /* 0xffffff9800f87947 */ /* 0x000fea000383ffff */
.L_x_3210:
[----:B0-----:R0:W1:Y:S02]  /*33fb0*/  SYNCS.PHASECHK.TRANS64.TRYWAIT P0, [R3+URZ+0x60], R0 ;  /* 0x00006000030075a7 */ /* 0x001064000800017f */
[----:B-1----:R-:W-:Y:S05]  /*33fc0*/  @!P0 NANOSLEEP.SYNCS 0x989680 ;  /* 0x009896800000895d */ /* 0x002fea0003900000 */
[----:B------:R-:W1:Y:S02]  /*33fd0*/  @!P0 SYNCS.PHASECHK.TRANS64 P0, [R3+URZ+0x60], R0 ;  /* 0x00006000030085a7 */ /* 0x000e64000800007f */
[----:B-1----:R-:W-:Y:S05]  /*33fe0*/  @!P0 BRA `(.L_x_3210) ;  /* 0xfffffffc00f08947 */ /* 0x002fea000383ffff */
[----:B------:R-:W-:Y:S05]  /*33ff0*/  BRA `(.L_x_3382) ;  /* 0xffffffa000547947 */ /* 0x000fea000383ffff */
.L_x_3221:
[----:B--2---:R2:W3:Y:S02]  /*34000*/  SYNCS.PHASECHK.TRANS64.TRYWAIT P0, [R3+URZ+0x38840], R2 ;  /* 0x03884002030075a7 */ /* 0x0044e4000800017f */
[----:B---3--:R-:W-:Y:S05]  /*34010*/  @!P0 NANOSLEEP.SYNCS 0x989680 ;  /* 0x009896800000895d */ /* 0x008fea0003900000 */
[----:B------:R-:W3:Y:S02]  /*34020*/  @!P0 SYNCS.PHASECHK.TRANS64 P0, [R3+URZ+0x38840], R2 ;  /* 0x03884002030085a7 */ /* 0x000ee4000800007f */
[----:B---3--:R-:W-:Y:S05]  /*34030*/  @!P0 BRA `(.L_x_3221) ;  /* 0xfffffffc00f08947 */ /* 0x008fea000383ffff */
[----:B------:R-:W-:Y:S05]  /*34040*/  BRA `(.L_x_3383) ;  /* 0xffffffa800807947 */ /* 0x000fea000383ffff */
.L_x_3229:
[----:B-1----:R1:W2:Y:S02]  /*34050*/  SYNCS.PHASECHK.TRANS64.TRYWAIT P0, [R2+URZ+0x60], R3 ;  /* 0x00006003020075a7 */ /* 0x0022a4000800017f */
[----:B--2---:R-:W-:Y:S05]  /*34060*/  @!P0 NANOSLEEP.SYNCS 0x989680 ;  /* 0x009896800000895d */ /* 0x004fea0003900000 */
[----:B------:R-:W2:Y:S02]  /*34070*/  @!P0 SYNCS.PHASECHK.TRANS64 P0, [R2+URZ+0x60], R3 ;  /* 0x00006003020085a7 */ /* 0x000ea4000800007f */
[----:B--2---:R-:W-:Y:S05]  /*34080*/  @!P0 BRA `(.L_x_3229) ;  /* 0xfffffffc00f08947 */ /* 0x004fea000383ffff */
[----:B------:R-:W-:Y:S05]  /*34090*/  BRA `(.L_x_3384) ;  /* 0xffffffac00dc7947 */ /* 0x000fea000383ffff */
.L_x_3240:
[----:B----4-:R4:W0:Y:S02]  /*340a0*/  SYNCS.PHASECHK.TRANS64.TRYWAIT P0, [R2+URZ+0x38840], R3 ;  /* 0x03884003020075a7 */ /* 0x010824000800017f */
[----:B0-----:R-:W-:Y:S05]  /*340b0*/  @!P0 NANOSLEEP.SYNCS 0x989680 ;  /* 0x009896800000895d */ /* 0x001fea0003900000 */
[----:B------:R-:W0:Y:S02]  /*340c0*/  @!P0 SYNCS.PHASECHK.TRANS64 P0, [R2+URZ+0x38840], R3 ;  /* 0x03884003020085a7 */ /* 0x000e24000800007f */
[----:B0-----:R-:W-:Y:S05]  /*340d0*/  @!P0 BRA `(.L_x_3240) ;  /* 0xfffffffc00f08947 */ /* 0x001fea000383ffff */
[----:B------:R-:W-:Y:S05]  /*340e0*/  BRA `(.L_x_3385) ;  /* 0xffffffb400d47947 */ /* 0x000fea000383ffff */
.L_x_3248:
[----:B-1----:R1:W2:Y:S02]  /*340f0*/  SYNCS.PHASECHK.TRANS64.TRYWAIT P0, [R2+URZ+0x60], R5 ;  /* 0x00006005020075a7 */ /* 0x0022a4000800017f */
[----:B--2---:R-:W-:Y:S05]  /*34100*/  @!P0 NANOSLEEP.SYNCS 0x989680 ;  /* 0x009896800000895d */ /* 0x004fea0003900000 */
[----:B------:R-:W2:Y:S02]  /*34110*/  @!P0 SYNCS.PHASECHK.TRANS64 P0, [R2+URZ+0x60], R5 ;  /* 0x00006005020085a7 */ /* 0x000ea4000800007f */
[----:B--2---:R-:W-:Y:S05]  /*34120*/  @!P0 BRA `(.L_x_3248) ;  /* 0xfffffffc00f08947 */ /* 0x004fea000383ffff */
[----:B------:R-:W-:Y:S05]  /*34130*/  BRA `(.L_x_3386) ;  /* 0xffffffbc00307947 */ /* 0x000fea000383ffff */
.L_x_3261:
[----:B0-----:R0:W2:Y:S02]  /*34140*/  SYNCS.PHASECHK.TRANS64.TRYWAIT P0, [R0+URZ+0x38860], R2 ;  /* 0x03886002000075a7 */ /* 0x0010a4000800017f */
[----:B--2---:R-:W-:Y:S05]  /*34150*/  @!P0 NANOSLEEP.SYNCS 0x989680 ;  /* 0x009896800000895d */ /* 0x004fea0003900000 */
[----:B------:R-:W2:Y:S02]  /*34160*/  @!P0 SYNCS.PHASECHK.TRANS64 P0, [R0+URZ+0x38860], R2 ;  /* 0x03886002000085a7 */ /* 0x000ea4000800007f */
[----:B--2---:R-:W-:Y:S05]  /*34170*/  @!P0 BRA `(.L_x_3261) ;  /* 0xfffffffc00f08947 */ /* 0x004fea000383ffff */
[----:B------:R-:W-:Y:S05]  /*34180*/  BRA `(.L_x_3387) ;  /* 0xffffffc4000c7947 */ /* 0x000fea000383ffff */
.L_x_3270:
[----:B------:R-:W-:Y:S01]  /*34190*/  BSSY B0, `(.L_x_3388) ;  /* 0x0000008000007945 */ /* 0x000fe20003800000 */
[----:B0-----:R-:W-:Y:S02]  /*341a0*/  IMAD.MOV.U32 R13, RZ, RZ, R16 ;  /* 0x000000ffff0d7224 */ /* 0x001fe400078e0010 */
[----:B------:R-:W-:Y:S02]  /*341b0*/  IMAD.MOV.U32 R12, RZ, RZ, RZ ;  /* 0x000000ffff0c7224 */ /* 0x000fe400078e00ff */
[----:B------:R-:W-:Y:S02]  /*341c0*/  IMAD.MOV.U32 R11, RZ, RZ, 0x1f ;  /* 0x0000001fff0b7424 */ /* 0x000fe400078e00ff */
[----:B------:R-:W-:-:S07]  /*341d0*/  IMAD.MOV.U32 R15, RZ, RZ, -0x1 ;  /* 0xffffffffff0f7424 */ /* 0x000fce00078e00ff */
[----:B-1---5:R-:W-:Y:S05]  /*341e0*/  WARPSYNC.COLLECTIVE R15, `(.L_x_3389) ;  /* 0x000000000f087348 */ /* 0x022fea0003c00000 */
[----:B------:R0:W2:Y:S02]  /*341f0*/  SHFL.IDX P6, R14, R13, R12, R11 ;  /* 0x0000000c0d0e7389 */ /* 0x0000a400000c000b */
[----:B012--5:R-:W-:Y:S01]  /*34200*/  ENDCOLLECTIVE ;  /* 0x000000000000791b */ /* 0x027fe20003800000 */
.L_x_3389:
[----:B------:R-:W-:Y:S05]  /*34210*/  BSYNC B0 ;  /* 0x0000000000007941 */ /* 0x000fea0003800000 */
.L_x_3388:
        /* <DEDUP_REMOVED lines=9> */
.L_x_3390:
        /* <DEDUP_REMOVED lines=19> */
.L_x_3391:
        /* <DEDUP_REMOVED lines=8> */
.L_x_3392:
        /* <DEDUP_REMOVED lines=8> */
.L_x_3393:
        /* <DEDUP_REMOVED lines=8> */
.L_x_3394:
        /* <DEDUP_REMOVED lines=8> */
.L_x_3395:
        /* <DEDUP_REMOVED lines=9> */
.L_x_3396:
[----:B------:R-:W-:Y:S01]  /*34670*/  IMAD.MOV.U32 R16, RZ, RZ, R14 ;  /* 0x000000ffff107224 */ /* 0x000fe200078e000e */
[----:B------:R-:W-:Y:S06]  /*34680*/  BRA `(.L_x_3397) ;  /* 0xffffffc800107947 */ /* 0x000fec000383ffff */
.L_x_3275:
[----:B------:R-:W-:Y:S01]  /*34690*/  BSSY B0, `(.L_x_3398) ;  /* 0x0000008000007945 */ /* 0x000fe20003800000 */
[----:B0----5:R-:W-:Y:S02]  /*346a0*/  IMAD.MOV.U32 R13, RZ, RZ, R3 ;  /* 0x000000ffff0d7224 */ /* 0x021fe400078e0003 */
[----:B------:R-:W-:Y:S02]  /*346b0*/  IMAD.MOV.U32 R12, RZ, RZ, 0x1 ;  /* 0x00000001ff0c7424 */ /* 0x000fe400078e00ff */
[----:B------:R-:W-:Y:S02]  /*346c0*/  IMAD.MOV.U32 R11, RZ, RZ, RZ ;  /* 0x000000ffff0b7224 */ /* 0x000fe400078e00ff */
[----:B------:R-:W-:-:S07]  /*346d0*/  IMAD.MOV.U32 R15, RZ, RZ, -0x1 ;  /* 0xffffffffff0f7424 */ /* 0x000fce00078e00ff */
[----:B-12---:R-:W-:Y:S05]  /*346e0*/  WARPSYNC.COLLECTIVE R15, `(.L_x_3399) ;  /* 0x000000000f087348 */ /* 0x006fea0003c00000 */
[----:B------:R0:W3:Y:S02]  /*346f0*/  SHFL.UP P6, R14, R13, R12, R11 ;  /* 0x0400000c0d0e7389 */ /* 0x0000e400000c000b */
[----:B0123--:R-:W-:Y:S01]  /*34700*/  ENDCOLLECTIVE ;  /* 0x000000000000791b */ /* 0x00ffe20003800000 */
.L_x_3399:
[----:B------:R-:W-:Y:S05]  /*34710*/  BSYNC B0 ;  /* 0x0000000000007941 */ /* 0x000fea0003800000 */
.L_x_3398:
        /* <DEDUP_REMOVED lines=10> */
.L_x_3400:
        /* <DEDUP_REMOVED lines=8> */
.L_x_3401:
        /* <DEDUP_REMOVED lines=8> */
.L_x_3402:
        /* <DEDUP_REMOVED lines=8> */
.L_x_3403:
        /* <DEDUP_REMOVED lines=9> */
.L_x_3404:
[----:B------:R-:W-:Y:S01]  /*349d0*/  IMAD.MOV.U32 R16, RZ, RZ, R14 ;  /* 0x000000ffff107224 */ /* 0x000fe200078e000e */
[----:B------:R-:W-:Y:S06]  /*349e0*/  BRA `(.L_x_3405) ;  /* 0xffffffc400d87947 */ /* 0x000fec000383ffff */
.L_x_3277:
[----:B------:R-:W-:Y:S01]  /*349f0*/  BSSY B0, `(.L_x_3406) ;  /* 0x0000006000007945 */ /* 0x000fe20003800000 */
[----:B------:R-:W-:Y:S01]  /*34a00*/  PLOP3.LUT P6, PT, P6, PT, PT, 0x8, 0x0 ;  /* 0x000000000000781c */ /* 0x000fe200037ce170 */
[----:B------:R-:W-:-:S12]  /*34a10*/  IMAD.MOV.U32 R15, RZ, RZ, -0x1 ;  /* 0xffffffffff0f7424 */ /* 0x000fd800078e00ff */
[----:B012--5:R-:W-:Y:S05]  /*34a20*/  WARPSYNC.COLLECTIVE R15, `(.L_x_3407) ;  /* 0x000000000f087348 */ /* 0x027fea0003c00000 */
[----:B------:R-:W-:Y:S01]  /*34a30*/  VOTE.ANY R14, PT, P6 ;  /* 0x00000000000e7806 */ /* 0x000fe200030e0100 */
[----:B012--5:R-:W-:Y:S06]  /*34a40*/  ENDCOLLECTIVE ;  /* 0x000000000000791b */ /* 0x027fec0003800000 */
.L_x_3407:
[----:B------:R-:W-:Y:S05]  /*34a50*/  BSYNC B0 ;  /* 0x0000000000007941 */ /* 0x000fea0003800000 */
.L_x_3406:
        /* <DEDUP_REMOVED lines=9> */
.L_x_3408:
[----:B------:R-:W-:Y:S01]  /*34af0*/  IMAD.MOV.U32 R17, RZ, RZ, R14 ;  /* 0x000000ffff117224 */ /* 0x000fe200078e000e */
[----:B------:R-:W-:Y:S06]  /*34b00*/  BRA `(.L_x_3409) ;  /* 0xffffffc400c87947 */ /* 0x000fec000383ffff */
.L_x_3279:
[----:B------:R-:W-:Y:S01]  /*34b10*/  BSSY B0, `(.L_x_3410) ;  /* 0x0000007000007945 */ /* 0x000fe20003800000 */
[----:B0-----:R-:W-:Y:S02]  /*34b20*/  IMAD.MOV.U32 R13, RZ, RZ, R2 ;  /* 0x000000ffff0d7224 */ /* 0x001fe400078e0002 */
[----:B------:R-:W-:Y:S02]  /*34b30*/  IMAD.MOV.U32 R11, RZ, RZ, 0x1f ;  /* 0x0000001fff0b7424 */ /* 0x000fe400078e00ff */
[----:B------:R-:W-:-:S07]  /*34b40*/  IMAD.MOV.U32 R15, RZ, RZ, -0x1 ;  /* 0xffffffffff0f7424 */ /* 0x000fce00078e00ff */
[----:B-12345:R-:W-:Y:S05]  /*34b50*/  WARPSYNC.COLLECTIVE R15, `(.L_x_3411) ;  /* 0x000000000f087348 */ /* 0x03efea0003c00000 */
[----:B------:R0:W0:Y:S02]  /*34b60*/  SHFL.IDX P6, R14, R13, R12, R11 ;  /* 0x0000000c0d0e7389 */ /* 0x00002400000c000b */
[----:B012345:R-:W-:Y:S01]  /*34b70*/  ENDCOLLECTIVE ;  /* 0x000000000000791b */ /* 0x03ffe20003800000 */
.L_x_3411:
[----:B------:R-:W-:Y:S05]  /*34b80*/  BSYNC B0 ;  /* 0x0000000000007941 */ /* 0x000fea0003800000 */
.L_x_3410:
[----:B------:R-:W-:Y:S01]  /*34b90*/  IMAD.MOV.U32 R2, RZ, RZ, R14 ;  /* 0x000000ffff027224 */ /* 0x000fe200078e000e */
[----:B------:R-:W-:Y:S06]  /*34ba0*/  BRA `(.L_x_3412) ;  /* 0xffffffc400bc7947 */ /* 0x000fec000383ffff */
.L_x_3283:
[----:B0-----:R0:W2:Y:S02]  /*34bb0*/  SYNCS.PHASECHK.TRANS64.TRYWAIT P0, [R0+URZ+0x38820], R3 ;  /* 0x03882003000075a7 */ /* 0x0010a4000800017f */
[----:B--2---:R-:W-:Y:S05]  /*34bc0*/  @!P0 NANOSLEEP.SYNCS 0x989680 ;  /* 0x009896800000895d */ /* 0x004fea0003900000 */
[----:B------:R-:W2:Y:S02]  /*34bd0*/  @!P0 SYNCS.PHASECHK.TRANS64 P0, [R0+URZ+0x38820], R3 ;  /* 0x03882003000085a7 */ /* 0x000ea4000800007f */
[----:B--2---:R-:W-:Y:S05]  /*34be0*/  @!P0 BRA `(.L_x_3283) ;  /* 0xfffffffc00f08947 */ /* 0x004fea000383ffff */
[----:B------:R-:W-:Y:S05]  /*34bf0*/  BRA `(.L_x_3413) ;  /* 0xffffffcc00447947 */ /* 0x000fea000383ffff */
.L_x_3284:
        /* <DEDUP_REMOVED lines=8> */
[----:B01-3-5:R-:W-:Y:S05]  /*34c80*/  WARPSYNC.COLLECTIVE R15, `(.L_x_3415) ;  /* 0x000000000f087348 */ /* 0x02bfea0003c00000 */
[----:B------:R2:W4:Y:S02]  /*34c90*/  SHFL.IDX P6, R14, R13, R12, R11 ;  /* 0x0000000c0d0e7389 */ /* 0x00052400000c000b */
[----:B012345:R-:W-:Y:S01]  /*34ca0*/  ENDCOLLECTIVE ;  /* 0x000000000000791b */ /* 0x03ffe20003800000 */
.L_x_3415:
[----:B------:R-:W-:Y:S05]  /*34cb0*/  BSYNC B0 ;  /* 0x0000000000007941 */ /* 0x000fea0003800000 */
.L_x_3414:
[----:B------:R-:W-:Y:S05]  /*34cc0*/  BRA `(.L_x_3416) ;  /* 0xffffffcc002c7947 */ /* 0x000fea000383ffff */
.L_x_3285:
[----:B------:R-:W-:Y:S01]  /*34cd0*/  BSSY B0, `(.L_x_3417) ;  /* 0x0000006000007945 */ /* 0x000fe20003800000 */
[----:B------:R-:W-:-:S07]  /*34ce0*/  IMAD.MOV.U32 R15, RZ, RZ, -0x1 ;  /* 0xffffffffff0f7424 */ /* 0x000fce00078e00ff */
[----:B0123-5:R-:W-:Y:S05]  /*34cf0*/  WARPSYNC.COLLECTIVE R15, `(.L_x_3418) ;  /* 0x000000000f0c7348 */ /* 0x02ffea0003c00000 */
[----:B------:R-:W-:Y:S02]  /*34d00*/  ELECT P6, UR62, PT ;  /* 0x00000000003e782f */ /* 0x000fe400038c0000 */
[----:B------:R-:W-:Y:S01]  /*34d10*/  MOV R14, UR62 ;  /* 0x0000003e000e7c02 */ /* 0x000fe20008000f00 */
[----:B0123-5:R-:W-:Y:S10]  /*34d20*/  ENDCOLLECTIVE ;  /* 0x000000000000791b */ /* 0x02fff40003800000 */
.L_x_3418:
[----:B------:R-:W-:Y:S05]  /*34d30*/  BSYNC B0 ;  /* 0x0000000000007941 */ /* 0x000fea0003800000 */
.L_x_3417:
[----:B------:R-:W-:Y:S05]  /*34d40*/  BRA `(.L_x_3419) ;  /* 0xffffffcc00207947 */ /* 0x000fea000383ffff */
.L_x_3287:
[----:B0-----:R0:W1:Y:S02]  /*34d50*/  SYNCS.PHASECHK.TRANS64.TRYWAIT P0, [R6+URZ], R5 ;  /* 0x00000005060075a7 */ /* 0x001064000800017f */
[----:B-1----:R-:W-:Y:S05]  /*34d60*/  @!P0 NANOSLEEP.SYNCS 0x989680 ;  /* 0x009896800000895d */ /* 0x002fea0003900000 */
[----:B------:R-:W1:Y:S02]  /*34d70*/  @!P0 SYNCS.PHASECHK.TRANS64 P0, [R6+URZ], R5 ;  /* 0x00000005060085a7 */ /* 0x000e64000800007f */
[----:B-1----:R-:W-:Y:S05]  /*34d80*/  @!P0 BRA `(.L_x_3287) ;  /* 0xfffffffc00f08947 */ /* 0x002fea000383ffff */
[----:B------:R-:W-:Y:S05]  /*34d90*/  BRA `(.L_x_3420) ;  /* 0xffffffcc00647947 */ /* 0x000fea000383ffff */
.L_x_3288:
[----:B-1----:R1:W2:Y:S02]  /*34da0*/  SYNCS.PHASECHK.TRANS64.TRYWAIT P0, [R7+URZ], R2 ;  /* 0x00000002070075a7 */ /* 0x0022a4000800017f */
[----:B--2---:R-:W-:Y:S05]  /*34db0*/  @!P0 NANOSLEEP.SYNCS 0x989680 ;  /* 0x009896800000895d */ /* 0x004fea0003900000 */
[----:B------:R-:W2:Y:S02]  /*34dc0*/  @!P0 SYNCS.PHASECHK.TRANS64 P0, [R7+URZ], R2 ;  /* 0x00000002070085a7 */ /* 0x000ea4000800007f */
[----:B--2---:R-:W-:Y:S05]  /*34dd0*/  @!P0 BRA `(.L_x_3288) ;  /* 0xfffffffc00f08947 */ /* 0x004fea000383ffff */
[----:B------:R-:W-:Y:S05]  /*34de0*/  BRA `(.L_x_3421) ;  /* 0xffffffcc00587947 */ /* 0x000fea000383ffff */
.L_x_3290:
[----:B--2---:R2:W3:Y:S02]  /*34df0*/  SYNCS.PHASECHK.TRANS64.TRYWAIT P0, [R4+URZ], R5 ;  /* 0x00000005040075a7 */ /* 0x0044e4000800017f */
[----:B---3--:R-:W-:Y:S05]  /*34e00*/  @!P0 NANOSLEEP.SYNCS 0x989680 ;  /* 0x009896800000895d */ /* 0x008fea0003900000 */
[----:B------:R-:W3:Y:S02]  /*34e10*/  @!P0 SYNCS.PHASECHK.TRANS64 P0, [R4+URZ], R5 ;  /* 0x00000005040085a7 */ /* 0x000ee4000800007f */
[----:B---3--:R-:W-:Y:S05]  /*34e20*/  @!P0 BRA `(.L_x_3290) ;  /* 0xfffffffc00f08947 */ /* 0x008fea000383ffff */
[----:B------:R-:W-:Y:S05]  /*34e30*/  BRA `(.L_x_3422) ;  /* 0xffffffcc00607947 */ /* 0x000fea000383ffff */
.L_x_3423:
        /* <DEDUP_REMOVED lines=12> */
.L_x_3433:


//--------------------- .nv.global.init           --------------------------
	.section	.nv.global.init,"aw",@progbits
.nv.global.init:
	.type		$str$23,@object
	.size		$str$23,($str$24 - $str$23)
$str$23:
        /*0000*/ 	.byte	0x28, 0x61, 0x64, 0x64, 0x72, 0x65, 0x73, 0x73, 0x20, 0x26, 0x20, 0x6d, 0x61, 0x73, 0x6b, 0x29
        /*0010*/ 	.byte	0x20, 0x3d, 0x3d, 0x20, 0x30, 0x00
	.type		$str$24,@object
	.size		$str$24,(__unnamed_9 - $str$24)
$str$24:
        /*0016*/ 	.byte	0x2f, 0x74, 0x6d, 0x70, 0x2f, 0x6f, 0x73, 0x73, 0x5f, 0x6b, 0x65, 0x72, 0x6e, 0x65, 0x6c, 0x73
        /*0026*/ 	.byte	0x5f, 0x73, 0x72, 0x63, 0x2f, 0x66, 0x6c, 0x61, 0x73, 0x68, 0x5f, 0x61, 0x74, 0x74, 0x65, 0x6e
        /*0036*/ 	.byte	0x74, 0x69, 0x6f, 0x6e, 0x2f, 0x63, 0x73, 0x72, 0x63, 0x2f, 0x63, 0x75, 0x74, 0x6c, 0x61, 0x73
        /*0046*/ 	.byte	0x73, 0x2f, 0x69, 0x6e, 0x63, 0x6c, 0x75, 0x64, 0x65, 0x2f, 0x63, 0x75, 0x74, 0x65, 0x2f, 0x70
        /*0056*/ 	.byte	0x6f, 0x69, 0x6e, 0x74, 0x65, 0x72, 0x5f, 0x66, 0x6c, 0x61, 0x67, 0x67, 0x65, 0x64, 0x2e, 0x68
        /*0066*/ 	.byte	0x70, 0x70, 0x00
	.type		__unnamed_9,@object
	.size		__unnamed_9,(__unnamed_5 - __unnamed_9)
__unnamed_9:
        /* <DEDUP_REMOVED lines=24> */
        /*01e9*/ 	.byte	0x00
	.type		__unnamed_5,@object
	.size		__unnamed_5,(__unnamed_4 - __unnamed_5)
__unnamed_5:
        /* <DEDUP_REMOVED lines=25> */
	.type		__unnamed_4,@object
	.size		__unnamed_4,(__unnamed_7 - __unnamed_4)
__unnamed_4:
        /* <DEDUP_REMOVED lines=25> */
	.type		__unnamed_7,@object
	.size		__unnamed_7,(__unnamed_8 - __unnamed_7)
__unnamed_7:
        /* <DEDUP_REMOVED lines=28> */
        /*06b2*/ 	.byte	0x3a, 0x43, 0x3c, 0x31, 0x36, 0x33, 0x38, 0x34, 0x3e, 0x3e, 0x3e, 0x3e, 0x3e, 0x5d, 0x00
	.type		__unnamed_8,@object
	.size		__unnamed_8,(__unnamed_3 - __unnamed_8)
__unnamed_8:
        /* <DEDUP_REMOVED lines=29> */
	.type		__unnamed_3,@object
	.size		__unnamed_3,(__unnamed_2 - __unnamed_3)
__unnamed_3:
        /* <DEDUP_REMOVED lines=29> */
	.type		__unnamed_2,@object
	.size		__unnamed_2,(__unnamed_6 - __unnamed_2)
__unnamed_2:
        /* <DEDUP_REMOVED lines=29> */
	.type		__unnamed_6,@object
	.size		__unnamed_6,(__unnamed_1 - __unnamed_6)
__unnamed_6:
        /* <DEDUP_REMOVED lines=30> */
	.type		__unnamed_1,@object
	.size		__unnamed_1,(.L_0 - __unnamed_1)
__unnamed_1:
        /* <DEDUP_REMOVED lines=29> */
        /*0fd1*/ 	.byte	0x5d, 0x00
.L_0:


//--------------------- .nv.shared._ZN7cutlass13device_kernelIN5flash11enable_sm90INS1_16FlashAttnFwdSm90INS1_25CollectiveMainloopFwdSm90ILi2EN4cute5tupleIJNS5_1CILi1EEES8_S8_EEENS6_IJNS7_ILi128EEENS7_ILi80EEENS7_ILi256EEEEEELi256ENS_10bfloat16_tEfNS_4arch4Sm90ELb0ELb0ELb1ELb0ELb0ELb0ELb0ELb1ELb1ELb1ELb0ELb0EEENS1_21CollectiveEpilogueFwdINS6_IJSA_SC_SB_EEES9_SE_SG_Li256ELb0ELb1ELb0ELb0EEENS1_29StaticPersistentTileSchedulerILb0EEEEEEEEEvNT_6ParamsE --------------------------
	.section	.nv.shared._ZN7cutlass13device_kernelIN5flash11enable_sm90INS1_16FlashAttnFwdSm90INS1_25CollectiveMainloopFwdSm90ILi2EN4cute5tupleIJNS5_1CILi1EEES8_S8_EEENS6_IJNS7_ILi128EEENS7_ILi80EEENS7_ILi256EEEEEELi256ENS_10bfloat16_tEfNS_4arch4Sm90ELb0ELb0ELb1ELb0ELb0ELb0ELb0ELb1ELb1ELb1ELb0ELb0EEENS1_21CollectiveEpilogueFwdINS6_IJSA_SC_SB_EEES9_SE_SG_Li256ELb0ELb1ELb0ELb0EEENS1_29StaticPersistentTileSchedulerILb0EEEEEEEEEvNT_6ParamsE,"aw",@nobits
	.sectionflags	@""
	.align	16
	.zero		1024


//--------------------- .nv.shared.reserved.0     --------------------------
	.section	.nv.shared.reserved.0,"aw",@nobits
	.weak		__nv_reservedSMEM_offset_0_alias
	.size		__nv_reservedSMEM_offset_0_alias, 0, 0
	.other		__nv_reservedSMEM_offset_0_alias,@"STO_CUDA_RESERVED_SHARED STV_DEFAULT"
__nv_reservedSMEM_offset_0_alias:
	.zero		0


//--------------------- .nv.global                --------------------------
	.section	.nv.global,"aw",@nobits
.nv.global:
	.type		_ZN82_INTERNAL_de5d1f9d_46_flash_fwd_hdim256_bf16_softcap_packgqa_sm90_cu_49158569_32914cute1_E,@object
	.size		_ZN82_INTERNAL_de5d1f9d_46_flash_fwd_hdim256_bf16_softcap_packgqa_sm90_cu_49158569_32914cute1_E,(_ZN82_INTERNAL_de5d1f9d_46_flash_fwd_hdim256_bf16_softcap_packgqa_sm90_cu_49158569_32914cuda3std3__45__cpo6cbeginE - _ZN82_INTERNAL_de5d1f9d_46_flash_fwd_hdim256_bf16_softcap_packgqa_sm90_cu_49158569_32914cute1_E)
_ZN82_INTERNAL_de5d1f9d_46_flash_fwd_hdim256_bf16_softcap_packgqa_sm90_cu_49158569_32914cute1_E:
	.zero		1
	.type		_ZN82_INTERNAL_de5d1f9d_46_flash_fwd_hdim256_bf16_softcap_packgqa_sm90_cu_49158569_32914cuda3std3__45__cpo6cbeginE,@object
	.size		_ZN82_INTERNAL_de5d1f9d_46_flash_fwd_hdim256_bf16_softcap_packgqa_sm90_cu_49158569_32914cuda3std3__45__cpo6cbeginE,(_ZN82_INTERNAL_de5d1f9d_46_flash_fwd_hdim256_bf16_softcap_packgqa_sm90_cu_49158569_32914cuda3std3__48in_placeE - _ZN82_INTERNAL_de5d1f9d_46_flash_fwd_hdim256_bf16_softcap_packgqa_sm90_cu_49158569_32914cuda3std3__45__cpo6cbeginE)
_ZN82_INTERNAL_de5d1f9d_46_flash_fwd_hdim256_bf16_softcap_packgqa_sm90_cu_49158569_32914cuda3std3__45__cpo6cbeginE:
	.zero		1
	.type		_ZN82_INTERNAL_de5d1f9d_46_flash_fwd_hdim256_bf16_softcap_packgqa_sm90_cu_49158569_32914cuda3std3__48in_placeE,@object
	.size		_ZN82_INTERNAL_de5d1f9d_46_flash_fwd_hdim256_bf16_softcap_packgqa_sm90_cu_49158569_32914cuda3std3__48in_placeE,(_ZN82_INTERNAL_de5d1f9d_46_flash_fwd_hdim256_bf16_softcap_packgqa_sm90_cu_49158569_32914cuda3std6ranges3__45__cpo9iter_moveE - _ZN82_INTERNAL_de5d1f9d_46_flash_fwd_hdim256_bf16_softcap_packgqa_sm90_cu_49158569_32914cuda3std3__48in_placeE)
_ZN82_INTERNAL_de5d1f9d_46_flash_fwd_hdim256_bf16_softcap_packgqa_sm90_cu_49158569_32914cuda3std3__48in_placeE:
	.zero		1
	.type		_ZN82_INTERNAL_de5d1f9d_46_flash_fwd_hdim256_bf16_softcap_packgqa_sm90_cu_49158569_32914cuda3std6ranges3__45__cpo9iter_moveE,@object
	.size		_ZN82_INTERNAL_de5d1f9d_46_flash_fwd_hdim256_bf16_softcap_packgqa_sm90_cu_49158569_32914cuda3std6ranges3__45__cpo9iter_moveE,(_ZN82_INTERNAL_de5d1f9d_46_flash_fwd_hdim256_bf16_softcap_packgqa_sm90_cu_49158569_32914cuda3std3__45__cpo5beginE - _ZN82_INTERNAL_de5d1f9d_46_flash_fwd_hdim256_bf16_softcap_packgqa_sm90_cu_49158569_32914cuda3std6ranges3__45__cpo9iter_moveE)
_ZN82_INTERNAL_de5d1f9d_46_flash_fwd_hdim256_bf16_softcap_packgqa_sm90_cu_49158569_32914cuda3std6ranges3__45__cpo9iter_moveE:
	.zero		1
	.type		_ZN82_INTERNAL_de5d1f9d_46_flash_fwd_hdim256_bf16_softcap_packgqa_sm90_cu_49158569_32914cuda3std3__45__cpo5beginE,@object
	.size		_ZN82_INTERNAL_de5d1f9d_46_flash_fwd_hdim256_bf16_softcap_packgqa_sm90_cu_49158569_32914cuda3std3__45__cpo5beginE,(_ZN82_INTERNAL_de5d1f9d_46_flash_fwd_hdim256_bf16_softcap_packgqa_sm90_cu_49158569_32914cuda3std3__484_GLOBAL__N__de5d1f9d_46_flash_fwd_hdim256_bf16_softcap_packgqa_sm90_cu_49158569_32916ignoreE - _ZN82_INTERNAL_de5d1f9d_46_flash_fwd_hdim256_bf16_softcap_packgqa_sm90_cu_49158569_32914cuda3std3__45__cpo5beginE)
_ZN82_INTERNAL_de5d1f9d_46_flash_fwd_hdim256_bf16_softcap_packgqa_sm90_cu_49158569_32914cuda3std3__45__cpo5beginE:
	.zero		1
	.type		_ZN82_INTERNAL_de5d1f9d_46_flash_fwd_hdim256_bf16_softcap_packgqa_sm90_cu_49158569_32914cuda3std3__484_GLOBAL__N__de5d1f9d_46_flash_fwd_hdim256_bf16_softcap_packgqa_sm90_cu_49158569_32916ignoreE,@object
	.size		_ZN82_INTERNAL_de5d1f9d_46_flash_fwd_hdim256_bf16_softcap_packgqa_sm90_cu_49158569_32914cuda3std3__484_GLOBAL__N__de5d1f9d_46_flash_fwd_hdim256_bf16_softcap_packgqa_sm90_cu_49158569_32916ignoreE,(_ZN82_INTERNAL_de5d1f9d_46_flash_fwd_hdim256_bf16_softcap_packgqa_sm90_cu_49158569_32914cute7productE - _ZN82_INTERNAL_de5d1f9d_46_flash_fwd_hdim256_bf16_softcap_packgqa_sm90_cu_49158569_32914cuda3std3__484_GLOBAL__N__de5d1f9d_46_flash_fwd_hdim256_bf16_softcap_packgqa_sm90_cu_49158569_32916ignoreE)
_ZN82_INTERNAL_de5d1f9d_46_flash_fwd_hdim256_bf16_softcap_packgqa_sm90_cu_49158569_32914cuda3std3__484_GLOBAL__N__de5d1f9d_46_flash_fwd_hdim256_bf16_softcap_packgqa_sm90_cu_49158569_32916ignoreE:
	.zero		1
	.type		_ZN82_INTERNAL_de5d1f9d_46_flash_fwd_hdim256_bf16_softcap_packgqa_sm90_cu_49158569_32914cute7productE,@object
	.size		_ZN82_INTERNAL_de5d1f9d_46_flash_fwd_hdim256_bf16_softcap_packgqa_sm90_cu_49158569_32914cute7productE,(_ZN82_INTERNAL_de5d1f9d_46_flash_fwd_hdim256_bf16_softcap_packgqa_sm90_cu_49158569_32914cuda3std3__45__cpo3endE - _ZN82_INTERNAL_de5d1f9d_46_flash_fwd_hdim256_bf16_softcap_packgqa_sm90_cu_49158569_32914cute7productE)
_ZN82_INTERNAL_de5d1f9d_46_flash_fwd_hdim256_bf16_softcap_packgqa_sm90_cu_49158569_32914cute7productE:
	.zero		1
	.type		_ZN82_INTERNAL_de5d1f9d_46_flash_fwd_hdim256_bf16_softcap_packgqa_sm90_cu_49158569_32914cuda3std3__45__cpo3endE,@object
	.size		_ZN82_INTERNAL_de5d1f9d_46_flash_fwd_hdim256_bf16_softcap_packgqa_sm90_cu_49158569_32914cuda3std3__45__cpo3endE,(_ZN82_INTERNAL_de5d1f9d_46_flash_fwd_hdim256_bf16_softcap_packgqa_sm90_cu_49158569_32914cuda3std3__419piecewise_constructE - _ZN82_INTERNAL_de5d1f9d_46_flash_fwd_hdim256_bf16_softcap_packgqa_sm90_cu_49158569_32914cuda3std3__45__cpo3endE)
_ZN82_INTERNAL_de5d1f9d_46_flash_fwd_hdim256_bf16_softcap_packgqa_sm90_cu_49158569_32914cuda3std3__45__cpo3endE:
	.zero		1
	.type		_ZN82_INTERNAL_de5d1f9d_46_flash_fwd_hdim256_bf16_softcap_packgqa_sm90_cu_49158569_32914cuda3std3__419piecewise_constructE,@object
	.size		_ZN82_INTERNAL_de5d1f9d_46_flash_fwd_hdim256_bf16_softcap_packgqa_sm90_cu_49158569_32914cuda3std3__419piecewise_constructE,(_ZN82_INTERNAL_de5d1f9d_46_flash_fwd_hdim256_bf16_softcap_packgqa_sm90_cu_49158569_32914cuda3std3__45__cpo4cendE - _ZN82_INTERNAL_de5d1f9d_46_flash_fwd_hdim256_bf16_softcap_packgqa_sm90_cu_49158569_32914cuda3std3__419piecewise_constructE)
_ZN82_INTERNAL_de5d1f9d_46_flash_fwd_hdim256_bf16_softcap_packgqa_sm90_cu_49158569_32914cuda3std3__419piecewise_constructE:
	.zero		1
	.type		_ZN82_INTERNAL_de5d1f9d_46_flash_fwd_hdim256_bf16_softcap_packgqa_sm90_cu_49158569_32914cuda3std3__45__cpo4cendE,@object
	.size		_ZN82_INTERNAL_de5d1f9d_46_flash_fwd_hdim256_bf16_softcap_packgqa_sm90_cu_49158569_32914cuda3std3__45__cpo4cendE,(_ZN82_INTERNAL_de5d1f9d_46_flash_fwd_hdim256_bf16_softcap_packgqa_sm90_cu_49158569_32914cuda3std6ranges3__45__cpo4swapE - _ZN82_INTERNAL_de5d1f9d_46_flash_fwd_hdim256_bf16_softcap_packgqa_sm90_cu_49158569_32914cuda3std3__45__cpo4cendE)
_ZN82_INTERNAL_de5d1f9d_46_flash_fwd_hdim256_bf16_softcap_packgqa_sm90_cu_49158569_32914cuda3std3__45__cpo4cendE:
	.zero		1
	.type		_ZN82_INTERNAL_de5d1f9d_46_flash_fwd_hdim256_bf16_softcap_packgqa_sm90_cu_49158569_32914cuda3std6ranges3__45__cpo4swapE,@object
	.size		_ZN82_INTERNAL_de5d1f9d_46_flash_fwd_hdim256_bf16_softcap_packgqa_sm90_cu_49158569_32914cuda3std6ranges3__45__cpo4swapE,(.L_16 - _ZN82_INTERNAL_de5d1f9d_46_flash_fwd_hdim256_bf16_softcap_packgqa_sm90_cu_49158569_32914cuda3std6ranges3__45__cpo4swapE)
_ZN82_INTERNAL_de5d1f9d_46_flash_fwd_hdim256_bf16_softcap_packgqa_sm90_cu_49158569_32914cuda3std6ranges3__45__cpo4swapE:
	.zero		1
.L_16:


//--------------------- .nv.shared._ZN7cutlass13device_kernelIN5flash11enable_sm90INS1_16FlashAttnFwdSm90INS1_25CollectiveMainloopFwdSm90ILi2EN4cute5tupleIJNS5_1CILi2EEENS7_ILi1EEES9_EEENS6_IJNS7_ILi128EEENS7_ILi80EEENS7_ILi256EEEEEELi256ENS_10bfloat16_tEfNS_4arch4Sm90ELb0ELb0ELb1ELb0ELb0ELb0ELb0ELb1ELb1ELb1ELb0ELb0EEENS1_21CollectiveEpilogueFwdINS6_IJSB_SD_SC_EEESA_SF_SH_Li256ELb0ELb1ELb0ELb0EEENS1_29StaticPersistentTileSchedulerILb0EEEEEEEEEvNT_6ParamsE --------------------------
	.section	.nv.shared._ZN7cutlass13device_kernelIN5flash11enable_sm90INS1_16FlashAttnFwdSm90INS1_25CollectiveMainloopFwdSm90ILi2EN4cute5tupleIJNS5_1CILi2EEENS7_ILi1EEES9_EEENS6_IJNS7_ILi128EEENS7_ILi80EEENS7_ILi256EEEEEELi256ENS_10bfloat16_tEfNS_4arch4Sm90ELb0ELb0ELb1ELb0ELb0ELb0ELb0ELb1ELb1ELb1ELb0ELb0EEENS1_21CollectiveEpilogueFwdINS6_IJSB_SD_SC_EEESA_SF_SH_Li256ELb0ELb1ELb0ELb0EEENS1_29StaticPersistentTileSchedulerILb0EEEEEEEEEvNT_6ParamsE,"aw",@nobits
	.sectionflags	@""
	.align	16
	.zero		1024


//--------------------- .nv.shared._ZN7cutlass13device_kernelIN5flash11enable_sm90INS1_16FlashAttnFwdSm90INS1_25CollectiveMainloopFwdSm90ILi2EN4cute5tupleIJNS5_1CILi1EEES8_S8_EEENS6_IJNS7_ILi128EEENS7_ILi80EEENS7_ILi256EEEEEELi256ENS_10bfloat16_tEfNS_4arch4Sm90ELb0ELb0ELb1ELb1ELb0ELb0ELb0ELb1ELb1ELb1ELb0ELb0EEENS1_21CollectiveEpilogueFwdINS6_IJSA_SC_SB_EEES9_SE_SG_Li256ELb1ELb1ELb0ELb0EEENS1_36VarlenDynamicPersistentTileSchedulerILi128ELi80ELi256ELi128ELb0ELb1ELb1ELb0ELb1ELb1EEEEEEEEEvNT_6ParamsE --------------------------
	.section	.nv.shared._ZN7cutlass13device_kernelIN5flash11enable_sm90INS1_16FlashAttnFwdSm90INS1_25CollectiveMainloopFwdSm90ILi2EN4cute5tupleIJNS5_1CILi1EEES8_S8_EEENS6_IJNS7_ILi128EEENS7_ILi80EEENS7_ILi256EEEEEELi256ENS_10bfloat16_tEfNS_4arch4Sm90ELb0ELb0ELb1ELb1ELb0ELb0ELb0ELb1ELb1ELb1ELb0ELb0EEENS1_21CollectiveEpilogueFwdINS6_IJSA_SC_SB_EEES9_SE_SG_Li256ELb1ELb1ELb0ELb0EEENS1_36VarlenDynamicPersistentTileSchedulerILi128ELi80ELi256ELi128ELb0ELb1ELb1ELb0ELb1ELb1EEEEEEEEEvNT_6ParamsE,"aw",@nobits
	.sectionflags	@""
	.align	16
	.zero		1024


//--------------------- .nv.shared._ZN7cutlass13device_kernelIN5flash11enable_sm90INS1_16FlashAttnFwdSm90INS1_25CollectiveMainloopFwdSm90ILi2EN4cute5tupleIJNS5_1CILi1EEES8_S8_EEENS6_IJNS7_ILi128EEENS7_ILi80EEENS7_ILi256EEEEEELi256ENS_10bfloat16_tEfNS_4arch4Sm90ELb0ELb0ELb1ELb1ELb0ELb1ELb0ELb1ELb1ELb1ELb0ELb0EEENS1_21CollectiveEpilogueFwdINS6_IJSA_SC_SB_EEES9_SE_SG_Li256ELb1ELb1ELb0ELb0EEENS1_36VarlenDynamicPersistentTileSchedulerILi128ELi80ELi256ELi128ELb0ELb1ELb1ELb0ELb1ELb1EEEEEEEEEvNT_6ParamsE --------------------------
	.section	.nv.shared._ZN7cutlass13device_kernelIN5flash11enable_sm90INS1_16FlashAttnFwdSm90INS1_25CollectiveMainloopFwdSm90ILi2EN4cute5tupleIJNS5_1CILi1EEES8_S8_EEENS6_IJNS7_ILi128EEENS7_ILi80EEENS7_ILi256EEEEEELi256ENS_10bfloat16_tEfNS_4arch4Sm90ELb0ELb0ELb1ELb1ELb0ELb1ELb0ELb1ELb1ELb1ELb0ELb0EEENS1_21CollectiveEpilogueFwdINS6_IJSA_SC_SB_EEES9_SE_SG_Li256ELb1ELb1ELb0ELb0EEENS1_36VarlenDynamicPersistentTileSchedulerILi128ELi80ELi256ELi128ELb0ELb1ELb1ELb0ELb1ELb1EEEEEEEEEvNT_6ParamsE,"aw",@nobits
	.sectionflags	@""
	.align	16
	.zero		1024


//--------------------- .nv.shared._ZN7cutlass13device_kernelIN5flash11enable_sm90INS1_16FlashAttnFwdSm90INS1_25CollectiveMainloopFwdSm90ILi2EN4cute5tupleIJNS5_1CILi1EEES8_S8_EEENS6_IJNS7_ILi128EEENS7_ILi64EEENS7_ILi256EEEEEELi256ENS_10bfloat16_tEfNS_4arch4Sm90ELb0ELb1ELb1ELb0ELb0ELb0ELb0ELb1ELb1ELb1ELb0ELb0EEENS1_21CollectiveEpilogueFwdINS6_IJSA_SC_SB_EEES9_SE_SG_Li256ELb0ELb1ELb0ELb0EEENS1_30DynamicPersistentTileSchedulerILi256ELi128ELb0ELb1ELb1EEEEEEEEEvNT_6ParamsE --------------------------
	.section	.nv.shared._ZN7cutlass13device_kernelIN5flash11enable_sm90INS1_16FlashAttnFwdSm90INS1_25CollectiveMainloopFwdSm90ILi2EN4cute5tupleIJNS5_1CILi1EEES8_S8_EEENS6_IJNS7_ILi128EEENS7_ILi64EEENS7_ILi256EEEEEELi256ENS_10bfloat16_tEfNS_4arch4Sm90ELb0ELb1ELb1ELb0ELb0ELb0ELb0ELb1ELb1ELb1ELb0ELb0EEENS1_21CollectiveEpilogueFwdINS6_IJSA_SC_SB_EEES9_SE_SG_Li256ELb0ELb1ELb0ELb0EEENS1_30DynamicPersistentTileSchedulerILi256ELi128ELb0ELb1ELb1EEEEEEEEEvNT_6ParamsE,"aw",@nobits
	.sectionflags	@""
	.align	16
	.zero		1024


//--------------------- .nv.shared._ZN7cutlass13device_kernelIN5flash11enable_sm90INS1_16FlashAttnFwdSm90INS1_25CollectiveMainloopFwdSm90ILi2EN4cute5tupleIJNS5_1CILi1EEES8_S8_EEENS6_IJNS7_ILi128EEENS7_ILi64EEENS7_ILi256EEEEEELi256ENS_10bfloat16_tEfNS_4arch4Sm90ELb0ELb1ELb1ELb1ELb0ELb0ELb0ELb1ELb1ELb1ELb0ELb0EEENS1_21CollectiveEpilogueFwdINS6_IJSA_SC_SB_EEES9_SE_SG_Li256ELb1ELb1ELb0ELb0EEENS1_36VarlenDynamicPersistentTileSchedulerILi128ELi64ELi256ELi128ELb0ELb1ELb1ELb1ELb0ELb1EEEEEEEEEvNT_6ParamsE --------------------------
	.section	.nv.shared._ZN7cutlass13device_kernelIN5flash11enable_sm90INS1_16FlashAttnFwdSm90INS1_25CollectiveMainloopFwdSm90ILi2EN4cute5tupleIJNS5_1CILi1EEES8_S8_EEENS6_IJNS7_ILi128EEENS7_ILi64EEENS7_ILi256EEEEEELi256ENS_10bfloat16_tEfNS_4arch4Sm90ELb0ELb1ELb1ELb1ELb0ELb0ELb0ELb1ELb1ELb1ELb0ELb0EEENS1_21CollectiveEpilogueFwdINS6_IJSA_SC_SB_EEES9_SE_SG_Li256ELb1ELb1ELb0ELb0EEENS1_36VarlenDynamicPersistentTileSchedulerILi128ELi64ELi256ELi128ELb0ELb1ELb1ELb1ELb0ELb1EEEEEEEEEvNT_6ParamsE,"aw",@nobits
	.sectionflags	@""
	.align	16
	.zero		1024


//--------------------- .nv.shared._ZN7cutlass13device_kernelIN5flash11enable_sm90INS1_16FlashAttnFwdSm90INS1_25CollectiveMainloopFwdSm90ILi2EN4cute5tupleIJNS5_1CILi1EEES8_S8_EEENS6_IJNS7_ILi128EEENS7_ILi64EEENS7_ILi256EEEEEELi256ENS_10bfloat16_tEfNS_4arch4Sm90ELb0ELb1ELb1ELb1ELb0ELb1ELb0ELb1ELb1ELb1ELb0ELb0EEENS1_21CollectiveEpilogueFwdINS6_IJSA_SC_SB_EEES9_SE_SG_Li256ELb1ELb1ELb0ELb0EEENS1_36VarlenDynamicPersistentTileSchedulerILi128ELi64ELi256ELi128ELb0ELb1ELb1ELb1ELb0ELb1EEEEEEEEEvNT_6ParamsE --------------------------
	.section	.nv.shared._ZN7cutlass13device_kernelIN5flash11enable_sm90INS1_16FlashAttnFwdSm90INS1_25CollectiveMainloopFwdSm90ILi2EN4cute5tupleIJNS5_1CILi1EEES8_S8_EEENS6_IJNS7_ILi128EEENS7_ILi64EEENS7_ILi256EEEEEELi256ENS_10bfloat16_tEfNS_4arch4Sm90ELb0ELb1ELb1ELb1ELb0ELb1ELb0ELb1ELb1ELb1ELb0ELb0EEENS1_21CollectiveEpilogueFwdINS6_IJSA_SC_SB_EEES9_SE_SG_Li256ELb1ELb1ELb0ELb0EEENS1_36VarlenDynamicPersistentTileSchedulerILi128ELi64ELi256ELi128ELb0ELb1ELb1ELb1ELb0ELb1EEEEEEEEEvNT_6ParamsE,"aw",@nobits
	.sectionflags	@""
	.align	16
	.zero		1024


//--------------------- .nv.shared._ZN7cutlass13device_kernelIN5flash11enable_sm90INS1_16FlashAttnFwdSm90INS1_25CollectiveMainloopFwdSm90ILi2EN4cute5tupleIJNS5_1CILi1EEES8_S8_EEENS6_IJNS7_ILi128EEENS7_ILi80EEENS7_ILi256EEEEEELi256ENS_10bfloat16_tEfNS_4arch4Sm90ELb1ELb0ELb1ELb0ELb0ELb0ELb0ELb1ELb1ELb1ELb0ELb0EEENS1_21CollectiveEpilogueFwdINS6_IJSA_SC_SB_EEES9_SE_SG_Li256ELb0ELb1ELb0ELb0EEENS1_30DynamicPersistentTileSchedulerILi256ELi128ELb0ELb1ELb1EEEEEEEEEvNT_6ParamsE --------------------------
	.section	.nv.shared._ZN7cutlass13device_kernelIN5flash11enable_sm90INS1_16FlashAttnFwdSm90INS1_25CollectiveMainloopFwdSm90ILi2EN4cute5tupleIJNS5_1CILi1EEES8_S8_EEENS6_IJNS7_ILi128EEENS7_ILi80EEENS7_ILi256EEEEEELi256ENS_10bfloat16_tEfNS_4arch4Sm90ELb1ELb0ELb1ELb0ELb0ELb0ELb0ELb1ELb1ELb1ELb0ELb0EEENS1_21CollectiveEpilogueFwdINS6_IJSA_SC_SB_EEES9_SE_SG_Li256ELb0ELb1ELb0ELb0EEENS1_30DynamicPersistentTileSchedulerILi256ELi128ELb0ELb1ELb1EEEEEEEEEvNT_6ParamsE,"aw",@nobits
	.sectionflags	@""
	.align	16
	.zero		1024


//--------------------- .nv.shared._ZN7cutlass13device_kernelIN5flash11enable_sm90INS1_16FlashAttnFwdSm90INS1_25CollectiveMainloopFwdSm90ILi2EN4cute5tupleIJNS5_1CILi1EEES8_S8_EEENS6_IJNS7_ILi128EEENS7_ILi80EEENS7_ILi256EEEEEELi256ENS_10bfloat16_tEfNS_4arch4Sm90ELb1ELb0ELb1ELb1ELb0ELb0ELb0ELb1ELb1ELb1ELb0ELb0EEENS1_21CollectiveEpilogueFwdINS6_IJSA_SC_SB_EEES9_SE_SG_Li256ELb1ELb1ELb0ELb0EEENS1_36VarlenDynamicPersistentTileSchedulerILi128ELi80ELi256ELi128ELb0ELb1ELb1ELb1ELb1ELb1EEEEEEEEEvNT_6ParamsE --------------------------
	.section	.nv.shared._ZN7cutlass13device_kernelIN5flash11enable_sm90INS1_16FlashAttnFwdSm90INS1_25CollectiveMainloopFwdSm90ILi2EN4cute5tupleIJNS5_1CILi1EEES8_S8_EEENS6_IJNS7_ILi128EEENS7_ILi80EEENS7_ILi256EEEEEELi256ENS_10bfloat16_tEfNS_4arch4Sm90ELb1ELb0ELb1ELb1ELb0ELb0ELb0ELb1ELb1ELb1ELb0ELb0EEENS1_21CollectiveEpilogueFwdINS6_IJSA_SC_SB_EEES9_SE_SG_Li256ELb1ELb1ELb0ELb0EEENS1_36VarlenDynamicPersistentTileSchedulerILi128ELi80ELi256ELi128ELb0ELb1ELb1ELb1ELb1ELb1EEEEEEEEEvNT_6ParamsE,"aw",@nobits
	.sectionflags	@""
	.align	16
	.zero		1024


//--------------------- .nv.shared._ZN7cutlass13device_kernelIN5flash11enable_sm90INS1_16FlashAttnFwdSm90INS1_25CollectiveMainloopFwdSm90ILi2EN4cute5tupleIJNS5_1CILi1EEES8_S8_EEENS6_IJNS7_ILi128EEENS7_ILi80EEENS7_ILi256EEEEEELi256ENS_10bfloat16_tEfNS_4arch4Sm90ELb1ELb0ELb1ELb1ELb0ELb1ELb0ELb1ELb1ELb1ELb0ELb0EEENS1_21CollectiveEpilogueFwdINS6_IJSA_SC_SB_EEES9_SE_SG_Li256ELb1ELb1ELb0ELb0EEENS1_36VarlenDynamicPersistentTileSchedulerILi128ELi80ELi256ELi128ELb0ELb1ELb1ELb1ELb1ELb1EEEEEEEEEvNT_6ParamsE --------------------------
	.section	.nv.shared._ZN7cutlass13device_kernelIN5flash11enable_sm90INS1_16FlashAttnFwdSm90INS1_25CollectiveMainloopFwdSm90ILi2EN4cute5tupleIJNS5_1CILi1EEES8_S8_EEENS6_IJNS7_ILi128EEENS7_ILi80EEENS7_ILi256EEEEEELi256ENS_10bfloat16_tEfNS_4arch4Sm90ELb1ELb0ELb1ELb1ELb0ELb1ELb0ELb1ELb1ELb1ELb0ELb0EEENS1_21CollectiveEpilogueFwdINS6_IJSA_SC_SB_EEES9_SE_SG_Li256ELb1ELb1ELb0ELb0EEENS1_36VarlenDynamicPersistentTileSchedulerILi128ELi80ELi256ELi128ELb0ELb1ELb1ELb1ELb1ELb1EEEEEEEEEvNT_6ParamsE,"aw",@nobits
	.sectionflags	@""
	.align	16
	.zero		1024


//--------------------- .nv.constant0._ZN7cutlass13device_kernelIN5flash11enable_sm90INS1_16FlashAttnFwdSm90INS1_25CollectiveMainloopFwdSm90ILi2EN4cute5tupleIJNS5_1CILi1EEES8_S8_EEENS6_IJNS7_ILi128EEENS7_ILi80EEENS7_ILi256EEEEEELi256ENS_10bfloat16_tEfNS_4arch4Sm90ELb0ELb0ELb1ELb0ELb0ELb0ELb0ELb1ELb1ELb1ELb0ELb0EEENS1_21CollectiveEpilogueFwdINS6_IJSA_SC_SB_EEES9_SE_SG_Li256ELb0ELb1ELb0ELb0EEENS1_29StaticPersistentTileSchedulerILb0EEEEEEEEEvNT_6ParamsE --------------------------
	.section	.nv.constant0._ZN7cutlass13device_kernelIN5flash11enable_sm90INS1_16FlashAttnFwdSm90INS1_25CollectiveMainloopFwdSm90ILi2EN4cute5tupleIJNS5_1CILi1EEES8_S8_EEENS6_IJNS7_ILi128EEENS7_ILi80EEENS7_ILi256EEEEEELi256ENS_10bfloat16_tEfNS_4arch4Sm90ELb0ELb0ELb1ELb0ELb0ELb0ELb0ELb1ELb1ELb1ELb0ELb0EEENS1_21CollectiveEpilogueFwdINS6_IJSA_SC_SB_EEES9_SE_SG_Li256ELb0ELb1ELb0ELb0EEENS1_29StaticPersistentTileSchedulerILb0EEEEEEEEEvNT_6ParamsE,"a",@progbits
	.sectionflags	@""
	.align	4
.nv.constant0._ZN7cutlass13device_kernelIN5flash11enable_sm90INS1_16FlashAttnFwdSm90INS1_25CollectiveMainloopFwdSm90ILi2EN4cute5tupleIJNS5_1CILi1EEES8_S8_EEENS6_IJNS7_ILi128EEENS7_ILi80EEENS7_ILi256EEEEEELi256ENS_10bfloat16_tEfNS_4arch4Sm90ELb0ELb0ELb1ELb0ELb0ELb0ELb0ELb1ELb1ELb1ELb0ELb0EEENS1_21CollectiveEpilogueFwdINS6_IJSA_SC_SB_EEES9_SE_SG_Li256ELb0ELb1ELb0ELb0EEENS1_29StaticPersistentTileSchedulerILb0EEEEEEEEEvNT_6ParamsE:
	.zero		3200


//--------------------- .nv.constant0._ZN7cutlass13device_kernelIN5flash11enable_sm90INS1_16FlashAttnFwdSm90INS1_25CollectiveMainloopFwdSm90ILi2EN4cute5tupleIJNS5_1CILi2EEENS7_ILi1EEES9_EEENS6_IJNS7_ILi128EEENS7_ILi80EEENS7_ILi256EEEEEELi256ENS_10bfloat16_tEfNS_4arch4Sm90ELb0ELb0ELb1ELb0ELb0ELb0ELb0ELb1ELb1ELb1ELb0ELb0EEENS1_21CollectiveEpilogueFwdINS6_IJSB_SD_SC_EEESA_SF_SH_Li256ELb0ELb1ELb0ELb0EEENS1_29StaticPersistentTileSchedulerILb0EEEEEEEEEvNT_6ParamsE --------------------------
	.section	.nv.constant0._ZN7cutlass13device_kernelIN5flash11enable_sm90INS1_16FlashAttnFwdSm90INS1_25CollectiveMainloopFwdSm90ILi2EN4cute5tupleIJNS5_1CILi2EEENS7_ILi1EEES9_EEENS6_IJNS7_ILi128EEENS7_ILi80EEENS7_ILi256EEEEEELi256ENS_10bfloat16_tEfNS_4arch4Sm90ELb0ELb0ELb1ELb0ELb0ELb0ELb0ELb1ELb1ELb1ELb0ELb0EEENS1_21CollectiveEpilogueFwdINS6_IJSB_SD_SC_EEESA_SF_SH_Li256ELb0ELb1ELb0ELb0EEENS1_29StaticPersistentTileSchedulerILb0EEEEEEEEEvNT_6ParamsE,"a",@progbits
	.sectionflags	@""
	.align	4
.nv.constant0._ZN7cutlass13device_kernelIN5flash11enable_sm90INS1_16FlashAttnFwdSm90INS1_25CollectiveMainloopFwdSm90ILi2EN4cute5tupleIJNS5_1CILi2EEENS7_ILi1EEES9_EEENS6_IJNS7_ILi128EEENS7_ILi80EEENS7_ILi256EEEEEELi256ENS_10bfloat16_tEfNS_4arch4Sm90ELb0ELb0ELb1ELb0ELb0ELb0ELb0ELb1ELb1ELb1ELb0ELb0EEENS1_21CollectiveEpilogueFwdINS6_IJSB_SD_SC_EEESA_SF_SH_Li256ELb0ELb1ELb0ELb0EEENS1_29StaticPersistentTileSchedulerILb0EEEEEEEEEvNT_6ParamsE:
	.zero		3200


//--------------------- .nv.constant0._ZN7cutlass13device_kernelIN5flash11enable_sm90INS1_16FlashAttnFwdSm90INS1_25CollectiveMainloopFwdSm90ILi2EN4cute5tupleIJNS5_1CILi1EEES8_S8_EEENS6_IJNS7_ILi128EEENS7_ILi80EEENS7_ILi256EEEEEELi256ENS_10bfloat16_tEfNS_4arch4Sm90ELb0ELb0ELb1ELb1ELb0ELb0ELb0ELb1ELb1ELb1ELb0ELb0EEENS1_21CollectiveEpilogueFwdINS6_IJSA_SC_SB_EEES9_SE_SG_Li256ELb1ELb1ELb0ELb0EEENS1_36VarlenDynamicPersistentTileSchedulerILi128ELi80ELi256ELi128ELb0ELb1ELb1ELb0ELb1ELb1EEEEEEEEEvNT_6ParamsE --------------------------
	.section	.nv.constant0._ZN7cutlass13device_kernelIN5flash11enable_sm90INS1_16FlashAttnFwdSm90INS1_25CollectiveMainloopFwdSm90ILi2EN4cute5tupleIJNS5_1CILi1EEES8_S8_EEENS6_IJNS7_ILi128EEENS7_ILi80EEENS7_ILi256EEEEEELi256ENS_10bfloat16_tEfNS_4arch4Sm90ELb0ELb0ELb1ELb1ELb0ELb0ELb0ELb1ELb1ELb1ELb0ELb0EEENS1_21CollectiveEpilogueFwdINS6_IJSA_SC_SB_EEES9_SE_SG_Li256ELb1ELb1ELb0ELb0EEENS1_36VarlenDynamicPersistentTileSchedulerILi128ELi80ELi256ELi128ELb0ELb1ELb1ELb0ELb1ELb1EEEEEEEEEvNT_6ParamsE,"a",@progbits
	.sectionflags	@""
	.align	4
.nv.constant0._ZN7cutlass13device_kernelIN5flash11enable_sm90INS1_16FlashAttnFwdSm90INS1_25CollectiveMainloopFwdSm90ILi2EN4cute5tupleIJNS5_1CILi1EEES8_S8_EEENS6_IJNS7_ILi128EEENS7_ILi80EEENS7_ILi256EEEEEELi256ENS_10bfloat16_tEfNS_4arch4Sm90ELb0ELb0ELb1ELb1ELb0ELb0ELb0ELb1ELb1ELb1ELb0ELb0EEENS1_21CollectiveEpilogueFwdINS6_IJSA_SC_SB_EEES9_SE_SG_Li256ELb1ELb1ELb0ELb0EEENS1_36VarlenDynamicPersistentTileSchedulerILi128ELi80ELi256ELi128ELb0ELb1ELb1ELb0ELb1ELb1EEEEEEEEEvNT_6ParamsE:
	.zero		3328


//--------------------- .nv.constant0._ZN7cutlass13device_kernelIN5flash11enable_sm90INS1_16FlashAttnFwdSm90INS1_25CollectiveMainloopFwdSm90ILi2EN4cute5tupleIJNS5_1CILi1EEES8_S8_EEENS6_IJNS7_ILi128EEENS7_ILi80EEENS7_ILi256EEEEEELi256ENS_10bfloat16_tEfNS_4arch4Sm90ELb0ELb0ELb1ELb1ELb0ELb1ELb0ELb1ELb1ELb1ELb0ELb0EEENS1_21CollectiveEpilogueFwdINS6_IJSA_SC_SB_EEES9_SE_SG_Li256ELb1ELb1ELb0ELb0EEENS1_36VarlenDynamicPersistentTileSchedulerILi128ELi80ELi256ELi128ELb0ELb1ELb1ELb0ELb1ELb1EEEEEEEEEvNT_6ParamsE --------------------------
	.section	.nv.constant0._ZN7cutlass13device_kernelIN5flash11enable_sm90INS1_16FlashAttnFwdSm90INS1_25CollectiveMainloopFwdSm90ILi2EN4cute5tupleIJNS5_1CILi1EEES8_S8_EEENS6_IJNS7_ILi128EEENS7_ILi80EEENS7_ILi256EEEEEELi256ENS_10bfloat16_tEfNS_4arch4Sm90ELb0ELb0ELb1ELb1ELb0ELb1ELb0ELb1ELb1ELb1ELb0ELb0EEENS1_21CollectiveEpilogueFwdINS6_IJSA_SC_SB_EEES9_SE_SG_Li256ELb1ELb1ELb0ELb0EEENS1_36VarlenDynamicPersistentTileSchedulerILi128ELi80ELi256ELi128ELb0ELb1ELb1ELb0ELb1ELb1EEEEEEEEEvNT_6ParamsE,"a",@progbits
	.sectionflags	@""
	.align	4
.nv.constant0._ZN7cutlass13device_kernelIN5flash11enable_sm90INS1_16FlashAttnFwdSm90INS1_25CollectiveMainloopFwdSm90ILi2EN4cute5tupleIJNS5_1CILi1EEES8_S8_EEENS6_IJNS7_ILi128EEENS7_ILi80EEENS7_ILi256EEEEEELi256ENS_10bfloat16_tEfNS_4arch4Sm90ELb0ELb0ELb1ELb1ELb0ELb1ELb0ELb1ELb1ELb1ELb0ELb0EEENS1_21CollectiveEpilogueFwdINS6_IJSA_SC_SB_EEES9_SE_SG_Li256ELb1ELb1ELb0ELb0EEENS1_36VarlenDynamicPersistentTileSchedulerILi128ELi80ELi256ELi128ELb0ELb1ELb1ELb0ELb1ELb1EEEEEEEEEvNT_6ParamsE:
	.zero		3328


//--------------------- .nv.constant0._ZN7cutlass13device_kernelIN5flash11enable_sm90INS1_16FlashAttnFwdSm90INS1_25CollectiveMainloopFwdSm90ILi2EN4cute5tupleIJNS5_1CILi1EEES8_S8_EEENS6_IJNS7_ILi128EEENS7_ILi64EEENS7_ILi256EEEEEELi256ENS_10bfloat16_tEfNS_4arch4Sm90ELb0ELb1ELb1ELb0ELb0ELb0ELb0ELb1ELb1ELb1ELb0ELb0EEENS1_21CollectiveEpilogueFwdINS6_IJSA_SC_SB_EEES9_SE_SG_Li256ELb0ELb1ELb0ELb0EEENS1_30DynamicPersistentTileSchedulerILi256ELi128ELb0ELb1ELb1EEEEEEEEEvNT_6ParamsE --------------------------
	.section	.nv.constant0._ZN7cutlass13device_kernelIN5flash11enable_sm90INS1_16FlashAttnFwdSm90INS1_25CollectiveMainloopFwdSm90ILi2EN4cute5tupleIJNS5_1CILi1EEES8_S8_EEENS6_IJNS7_ILi128EEENS7_ILi64EEENS7_ILi256EEEEEELi256ENS_10bfloat16_tEfNS_4arch4Sm90ELb0ELb1ELb1ELb0ELb0ELb0ELb0ELb1ELb1ELb1ELb0ELb0EEENS1_21CollectiveEpilogueFwdINS6_IJSA_SC_SB_EEES9_SE_SG_Li256ELb0ELb1ELb0ELb0EEENS1_30DynamicPersistentTileSchedulerILi256ELi128ELb0ELb1ELb1EEEEEEEEEvNT_6ParamsE,"a",@progbits
	.sectionflags	@""
	.align	4
.nv.constant0._ZN7cutlass13device_kernelIN5flash11enable_sm90INS1_16FlashAttnFwdSm90INS1_25CollectiveMainloopFwdSm90ILi2EN4cute5tupleIJNS5_1CILi1EEES8_S8_EEENS6_IJNS7_ILi128EEENS7_ILi64EEENS7_ILi256EEEEEELi256ENS_10bfloat16_tEfNS_4arch4Sm90ELb0ELb1ELb1ELb0ELb0ELb0ELb0ELb1ELb1ELb1ELb0ELb0EEENS1_21CollectiveEpilogueFwdINS6_IJSA_SC_SB_EEES9_SE_SG_Li256ELb0ELb1ELb0ELb0EEENS1_30DynamicPersistentTileSchedulerILi256ELi128ELb0ELb1ELb1EEEEEEEEEvNT_6ParamsE:
	.zero		3328


//--------------------- .nv.constant0._ZN7cutlass13device_kernelIN5flash11enable_sm90INS1_16FlashAttnFwdSm90INS1_25CollectiveMainloopFwdSm90ILi2EN4cute5tupleIJNS5_1CILi1EEES8_S8_EEENS6_IJNS7_ILi128EEENS7_ILi64EEENS7_ILi256EEEEEELi256ENS_10bfloat16_tEfNS_4arch4Sm90ELb0ELb1ELb1ELb1ELb0ELb0ELb0ELb1ELb1ELb1ELb0ELb0EEENS1_21CollectiveEpilogueFwdINS6_IJSA_SC_SB_EEES9_SE_SG_Li256ELb1ELb1ELb0ELb0EEENS1_36VarlenDynamicPersistentTileSchedulerILi128ELi64ELi256ELi128ELb0ELb1ELb1ELb1ELb0ELb1EEEEEEEEEvNT_6ParamsE --------------------------
	.section	.nv.constant0._ZN7cutlass13device_kernelIN5flash11enable_sm90INS1_16FlashAttnFwdSm90INS1_25CollectiveMainloopFwdSm90ILi2EN4cute5tupleIJNS5_1CILi1EEES8_S8_EEENS6_IJNS7_ILi128EEENS7_ILi64EEENS7_ILi256EEEEEELi256ENS_10bfloat16_tEfNS_4arch4Sm90ELb0ELb1ELb1ELb1ELb0ELb0ELb0ELb1ELb1ELb1ELb0ELb0EEENS1_21CollectiveEpilogueFwdINS6_IJSA_SC_SB_EEES9_SE_SG_Li256ELb1ELb1ELb0ELb0EEENS1_36VarlenDynamicPersistentTileSchedulerILi128ELi64ELi256ELi128ELb0ELb1ELb1ELb1ELb0ELb1EEEEEEEEEvNT_6ParamsE,"a",@progbits
	.sectionflags	@""
	.align	4
.nv.constant0._ZN7cutlass13device_kernelIN5flash11enable_sm90INS1_16FlashAttnFwdSm90INS1_25CollectiveMainloopFwdSm90ILi2EN4cute5tupleIJNS5_1CILi1EEES8_S8_EEENS6_IJNS7_ILi128EEENS7_ILi64EEENS7_ILi256EEEEEELi256ENS_10bfloat16_tEfNS_4arch4Sm90ELb0ELb1ELb1ELb1ELb0ELb0ELb0ELb1ELb1ELb1ELb0ELb0EEENS1_21CollectiveEpilogueFwdINS6_IJSA_SC_SB_EEES9_SE_SG_Li256ELb1ELb1ELb0ELb0EEENS1_36VarlenDynamicPersistentTileSchedulerILi128ELi64ELi256ELi128ELb0ELb1ELb1ELb1ELb0ELb1EEEEEEEEEvNT_6ParamsE:
	.zero		3328


//--------------------- .nv.constant0._ZN7cutlass13device_kernelIN5flash11enable_sm90INS1_16FlashAttnFwdSm90INS1_25CollectiveMainloopFwdSm90ILi2EN4cute5tupleIJNS5_1CILi1EEES8_S8_EEENS6_IJNS7_ILi128EEENS7_ILi64EEENS7_ILi256EEEEEELi256ENS_10bfloat16_tEfNS_4arch4Sm90ELb0ELb1ELb1ELb1ELb0ELb1ELb0ELb1ELb1ELb1ELb0ELb0EEENS1_21CollectiveEpilogueFwdINS6_IJSA_SC_SB_EEES9_SE_SG_Li256ELb1ELb1ELb0ELb0EEENS1_36VarlenDynamicPersistentTileSchedulerILi128ELi64ELi256ELi128ELb0ELb1ELb1ELb1ELb0ELb1EEEEEEEEEvNT_6ParamsE --------------------------
	.section	.nv.constant0._ZN7cutlass13device_kernelIN5flash11enable_sm90INS1_16FlashAttnFwdSm90INS1_25CollectiveMainloopFwdSm90ILi2EN4cute5tupleIJNS5_1CILi1EEES8_S8_EEENS6_IJNS7_ILi128EEENS7_ILi64EEENS7_ILi256EEEEEELi256ENS_10bfloat16_tEfNS_4arch4Sm90ELb0ELb1ELb1ELb1ELb0ELb1ELb0ELb1ELb1ELb1ELb0ELb0EEENS1_21CollectiveEpilogueFwdINS6_IJSA_SC_SB_EEES9_SE_SG_Li256ELb1ELb1ELb0ELb0EEENS1_36VarlenDynamicPersistentTileSchedulerILi128ELi64ELi256ELi128ELb0ELb1ELb1ELb1ELb0ELb1EEEEEEEEEvNT_6ParamsE,"a",@progbits
	.sectionflags	@""
	.align	4
.nv.constant0._ZN7cutlass13device_kernelIN5flash11enable_sm90INS1_16FlashAttnFwdSm90INS1_25CollectiveMainloopFwdSm90ILi2EN4cute5tupleIJNS5_1CILi1EEES8_S8_EEENS6_IJNS7_ILi128EEENS7_ILi64EEENS7_ILi256EEEEEELi256ENS_10bfloat16_tEfNS_4arch4Sm90ELb0ELb1ELb1ELb1ELb0ELb1ELb0ELb1ELb1ELb1ELb0ELb0EEENS1_21CollectiveEpilogueFwdINS6_IJSA_SC_SB_EEES9_SE_SG_Li256ELb1ELb1ELb0ELb0EEENS1_36VarlenDynamicPersistentTileSchedulerILi128ELi64ELi256ELi128ELb0ELb1ELb1ELb1ELb0ELb1EEEEEEEEEvNT_6ParamsE:
	.zero		3328


//--------------------- .nv.constant0._ZN7cutlass13device_kernelIN5flash11enable_sm90INS1_16FlashAttnFwdSm90INS1_25CollectiveMainloopFwdSm90ILi2EN4cute5tupleIJNS5_1CILi1EEES8_S8_EEENS6_IJNS7_ILi128EEENS7_ILi80EEENS7_ILi256EEEEEELi256ENS_10bfloat16_tEfNS_4arch4Sm90ELb1ELb0ELb1ELb0ELb0ELb0ELb0ELb1ELb1ELb1ELb0ELb0EEENS1_21CollectiveEpilogueFwdINS6_IJSA_SC_SB_EEES9_SE_SG_Li256ELb0ELb1ELb0ELb0EEENS1_30DynamicPersistentTileSchedulerILi256ELi128ELb0ELb1ELb1EEEEEEEEEvNT_6ParamsE --------------------------
	.section	.nv.constant0._ZN7cutlass13device_kernelIN5flash11enable_sm90INS1_16FlashAttnFwdSm90INS1_25CollectiveMainloopFwdSm90ILi2EN4cute5tupleIJNS5_1CILi1EEES8_S8_EEENS6_IJNS7_ILi128EEENS7_ILi80EEENS7_ILi256EEEEEELi256ENS_10bfloat16_tEfNS_4arch4Sm90ELb1ELb0ELb1ELb0ELb0ELb0ELb0ELb1ELb1ELb1ELb0ELb0EEENS1_21CollectiveEpilogueFwdINS6_IJSA_SC_SB_EEES9_SE_SG_Li256ELb0ELb1ELb0ELb0EEENS1_30DynamicPersistentTileSchedulerILi256ELi128ELb0ELb1ELb1EEEEEEEEEvNT_6ParamsE,"a",@progbits
	.sectionflags	@""
	.align	4
.nv.constant0._ZN7cutlass13device_kernelIN5flash11enable_sm90INS1_16FlashAttnFwdSm90INS1_25CollectiveMainloopFwdSm90ILi2EN4cute5tupleIJNS5_1CILi1EEES8_S8_EEENS6_IJNS7_ILi128EEENS7_ILi80EEENS7_ILi256EEEEEELi256ENS_10bfloat16_tEfNS_4arch4Sm90ELb1ELb0ELb1ELb0ELb0ELb0ELb0ELb1ELb1ELb1ELb0ELb0EEENS1_21CollectiveEpilogueFwdINS6_IJSA_SC_SB_EEES9_SE_SG_Li256ELb0ELb1ELb0ELb0EEENS1_30DynamicPersistentTileSchedulerILi256ELi128ELb0ELb1ELb1EEEEEEEEEvNT_6ParamsE:
	.zero		3328


//--------------------- .nv.constant0._ZN7cutlass13device_kernelIN5flash11enable_sm90INS1_16FlashAttnFwdSm90INS1_25CollectiveMainloopFwdSm90ILi2EN4cute5tupleIJNS5_1CILi1EEES8_S8_EEENS6_IJNS7_ILi128EEENS7_ILi80EEENS7_ILi256EEEEEELi256ENS_10bfloat16_tEfNS_4arch4Sm90ELb1ELb0ELb1ELb1ELb0ELb0ELb0ELb1ELb1ELb1ELb0ELb0EEENS1_21CollectiveEpilogueFwdINS6_IJSA_SC_SB_EEES9_SE_SG_Li256ELb1ELb1ELb0ELb0EEENS1_36VarlenDynamicPersistentTileSchedulerILi128ELi80ELi256ELi128ELb0ELb1ELb1ELb1ELb1ELb1EEEEEEEEEvNT_6ParamsE --------------------------
	.section	.nv.constant0._ZN7cutlass13device_kernelIN5flash11enable_sm90INS1_16FlashAttnFwdSm90INS1_25CollectiveMainloopFwdSm90ILi2EN4cute5tupleIJNS5_1CILi1EEES8_S8_EEENS6_IJNS7_ILi128EEENS7_ILi80EEENS7_ILi256EEEEEELi256ENS_10bfloat16_tEfNS_4arch4Sm90ELb1ELb0ELb1ELb1ELb0ELb0ELb0ELb1ELb1ELb1ELb0ELb0EEENS1_21CollectiveEpilogueFwdINS6_IJSA_SC_SB_EEES9_SE_SG_Li256ELb1ELb1ELb0ELb0EEENS1_36VarlenDynamicPersistentTileSchedulerILi128ELi80ELi256ELi128ELb0ELb1ELb1ELb1ELb1ELb1EEEEEEEEEvNT_6ParamsE,"a",@progbits
	.sectionflags	@""
	.align	4
.nv.constant0._ZN7cutlass13device_kernelIN5flash11enable_sm90INS1_16FlashAttnFwdSm90INS1_25CollectiveMainloopFwdSm90ILi2EN4cute5tupleIJNS5_1CILi1EEES8_S8_EEENS6_IJNS7_ILi128EEENS7_ILi80EEENS7_ILi256EEEEEELi256ENS_10bfloat16_tEfNS_4arch4Sm90ELb1ELb0ELb1ELb1ELb0ELb0ELb0ELb1ELb1ELb1ELb0ELb0EEENS1_21CollectiveEpilogueFwdINS6_IJSA_SC_SB_EEES9_SE_SG_Li256ELb1ELb1ELb0ELb0EEENS1_36VarlenDynamicPersistentTileSchedulerILi128ELi80ELi256ELi128ELb0ELb1ELb1ELb1ELb1ELb1EEEEEEEEEvNT_6ParamsE:
	.zero		3328


//--------------------- .nv.constant0._ZN7cutlass13device_kernelIN5flash11enable_sm90INS1_16FlashAttnFwdSm90INS1_25CollectiveMainloopFwdSm90ILi2EN4cute5tupleIJNS5_1CILi1EEES8_S8_EEENS6_IJNS7_ILi128EEENS7_ILi80EEENS7_ILi256EEEEEELi256ENS_10bfloat16_tEfNS_4arch4Sm90ELb1ELb0ELb1ELb1ELb0ELb1ELb0ELb1ELb1ELb1ELb0ELb0EEENS1_21CollectiveEpilogueFwdINS6_IJSA_SC_SB_EEES9_SE_SG_Li256ELb1ELb1ELb0ELb0EEENS1_36VarlenDynamicPersistentTileSchedulerILi128ELi80ELi256ELi128ELb0ELb1ELb1ELb1ELb1ELb1EEEEEEEEEvNT_6ParamsE --------------------------
	.section	.nv.constant0._ZN7cutlass13device_kernelIN5flash11enable_sm90INS1_16FlashAttnFwdSm90INS1_25CollectiveMainloopFwdSm90ILi2EN4cute5tupleIJNS5_1CILi1EEES8_S8_EEENS6_IJNS7_ILi128EEENS7_ILi80EEENS7_ILi256EEEEEELi256ENS_10bfloat16_tEfNS_4arch4Sm90ELb1ELb0ELb1ELb1ELb0ELb1ELb0ELb1ELb1ELb1ELb0ELb0EEENS1_21CollectiveEpilogueFwdINS6_IJSA_SC_SB_EEES9_SE_SG_Li256ELb1ELb1ELb0ELb0EEENS1_36VarlenDynamicPersistentTileSchedulerILi128ELi80ELi256ELi128ELb0ELb1ELb1ELb1ELb1ELb1EEEEEEEEEvNT_6ParamsE,"a",@progbits
	.sectionflags	@""
	.align	4
.nv.constant0._ZN7cutlass13device_kernelIN5flash11enable_sm90INS1_16FlashAttnFwdSm90INS1_25CollectiveMainloopFwdSm90ILi2EN4cute5tupleIJNS5_1CILi1EEES8_S8_EEENS6_IJNS7_ILi128EEENS7_ILi80EEENS7_ILi256EEEEEELi256ENS_10bfloat16_tEfNS_4arch4Sm90ELb1ELb0ELb1ELb1ELb0ELb1ELb0ELb1ELb1ELb1ELb0ELb0EEENS1_21CollectiveEpilogueFwdINS6_IJSA_SC_SB_EEES9_SE_SG_Li256ELb1ELb1ELb0ELb0EEENS1_36VarlenDynamicPersistentTileSchedulerILi128ELi80ELi256ELi128ELb0ELb1ELb1ELb1ELb1ELb1EEEEEEEEEvNT_6ParamsE:
	.zero		3328


//--------------------- SYMBOLS --------------------------

	.type		.nv.reservedSmem.offset0,@object
	.size		.nv.reservedSmem.offset0,0x4
	.type		__assertfail,@function
